	.target	sm_90a

	.elftype	@"ET_EXEC"


//--------------------- .note.nv.tkinfo           --------------------------
	.section	.note.nv.tkinfo,"",@"SHT_NOTE"
	.sectionflags	@"SHF_NOTE_NV_TKINFO"
	.tkinfo
        /*0018*/ 	.word	0x00000002
        /*0030*/ 	.string	""
        /*0030*/ 	.string	"ptxas"
        /*0030*/ 	.string	"Cuda compilation tools, release 13.0, V13.0.88"
        /*0030*/ 	.string	"Build cuda_13.0.r13.0/compiler.36424714_0"
        /*0030*/ 	.string	"-arch sm_90a -m 64 "



//--------------------- .note.nv.cuinfo           --------------------------
	.section	.note.nv.cuinfo,"",@"SHT_NOTE"
	.sectionflags	@"SHF_NOTE_NV_CUINFO"
        /*0018*/ 	.short	0x0002
        /*001a*/ 	.short	0x005a
        /*001c*/ 	.short	0x0082
	.zero		2


//--------------------- .nv.info                  --------------------------
	.section	.nv.info,"",@"SHT_CUDA_INFO"
	.align	4


	//----- nvinfo : EIATTR_REGCOUNT
	.align		4
        /*0000*/ 	.byte	0x04, 0x2f
        /*0002*/ 	.short	(.L_21 - .L_20)
	.align		4
.L_20:
        /*0004*/ 	.word	index@(_ZN7cutlass13device_kernelIN5flash11enable_sm90INS1_16FlashAttnFwdSm90INS1_25CollectiveMainloopFwdSm90ILi2EN4cute5tupleIJNS5_1CILi1EEES8_S8_EEENS6_IJNS7_ILi128EEENS7_ILi160EEESA_EEELi128ENS_12float_e4m3_tEfNS_4arch4Sm90ELb1ELb0ELb1ELb1ELb1ELb1ELb0ELb1ELb1ELb1ELb1ELb0EEENS1_21CollectiveEpilogueFwdINS6_IJSA_SA_SB_EEES9_NS_10bfloat16_tESF_Li256ELb1ELb1ELb1ELb1EEENS1_36VarlenDynamicPersistentTileSchedulerILi128ELi160ELi256ELi128ELb1ELb1ELb1ELb1ELb1ELb1EEEEEEEEEvNT_6ParamsE)
        /*0008*/ 	.word	0x000000a8


	//----- nvinfo : EIATTR_FRAME_SIZE
	.align		4
.L_21:
        /*000c*/ 	.byte	0x04, 0x11
        /*000e*/ 	.short	(.L_23 - .L_22)
	.align		4
.L_22:
        /*0010*/ 	.word	index@(_ZN7cutlass13device_kernelIN5flash11enable_sm90INS1_16FlashAttnFwdSm90INS1_25CollectiveMainloopFwdSm90ILi2EN4cute5tupleIJNS5_1CILi1EEES8_S8_EEENS6_IJNS7_ILi128EEENS7_ILi160EEESA_EEELi128ENS_12float_e4m3_tEfNS_4arch4Sm90ELb1ELb0ELb1ELb1ELb1ELb1ELb0ELb1ELb1ELb1ELb1ELb0EEENS1_21CollectiveEpilogueFwdINS6_IJSA_SA_SB_EEES9_NS_10bfloat16_tESF_Li256ELb1ELb1ELb1ELb1EEENS1_36VarlenDynamicPersistentTileSchedulerILi128ELi160ELi256ELi128ELb1ELb1ELb1ELb1ELb1ELb1EEEEEEEEEvNT_6ParamsE)
        /*0014*/ 	.word	0x00000048


	//----- nvinfo : EIATTR_REGCOUNT
	.align		4
.L_23:
        /*0018*/ 	.byte	0x04, 0x2f
        /*001a*/ 	.short	(.L_25 - .L_24)
	.align		4
.L_24:
        /*001c*/ 	.word	index@(_ZN7cutlass13device_kernelIN5flash11enable_sm90INS1_16FlashAttnFwdSm90INS1_25CollectiveMainloopFwdSm90ILi2EN4cute5tupleIJNS5_1CILi1EEES8_S8_EEENS6_IJNS7_ILi128EEENS7_ILi160EEESA_EEELi128ENS_12float_e4m3_tEfNS_4arch4Sm90ELb1ELb0ELb1ELb1ELb1ELb0ELb0ELb1ELb1ELb1ELb1ELb0EEENS1_21CollectiveEpilogueFwdINS6_IJSA_SA_SB_EEES9_NS_10bfloat16_tESF_Li256ELb1ELb1ELb1ELb1EEENS1_36VarlenDynamicPersistentTileSchedulerILi128ELi160ELi256ELi128ELb1ELb1ELb1ELb1ELb1ELb1EEEEEEEEEvNT_6ParamsE)
        /*0020*/ 	.word	0x000000a8


	//----- nvinfo : EIATTR_FRAME_SIZE
	.align		4
.L_25:
        /*0024*/ 	.byte	0x04, 0x11
        /*0026*/ 	.short	(.L_27 - .L_26)
	.align		4
.L_26:
        /*0028*/ 	.word	index@(_ZN7cutlass13device_kernelIN5flash11enable_sm90INS1_16FlashAttnFwdSm90INS1_25CollectiveMainloopFwdSm90ILi2EN4cute5tupleIJNS5_1CILi1EEES8_S8_EEENS6_IJNS7_ILi128EEENS7_ILi160EEESA_EEELi128ENS_12float_e4m3_tEfNS_4arch4Sm90ELb1ELb0ELb1ELb1ELb1ELb0ELb0ELb1ELb1ELb1ELb1ELb0EEENS1_21CollectiveEpilogueFwdINS6_IJSA_SA_SB_EEES9_NS_10bfloat16_tESF_Li256ELb1ELb1ELb1ELb1EEENS1_36VarlenDynamicPersistentTileSchedulerILi128ELi160ELi256ELi128ELb1ELb1ELb1ELb1ELb1ELb1EEEEEEEEEvNT_6ParamsE)
        /*002c*/ 	.word	0x00000028


	//----- nvinfo : EIATTR_REGCOUNT
	.align		4
.L_27:
        /*0030*/ 	.byte	0x04, 0x2f
        /*0032*/ 	.short	(.L_29 - .L_28)
	.align		4
.L_28:
        /*0034*/ 	.word	index@(_ZN7cutlass13device_kernelIN5flash11enable_sm90INS1_16FlashAttnFwdSm90INS1_25CollectiveMainloopFwdSm90ILi2EN4cute5tupleIJNS5_1CILi1EEES8_S8_EEENS6_IJNS7_ILi128EEENS7_ILi160EEESA_EEELi128ENS_12float_e4m3_tEfNS_4arch4Sm90ELb1ELb0ELb1ELb0ELb1ELb0ELb0ELb1ELb1ELb1ELb1ELb0EEENS1_21CollectiveEpilogueFwdINS6_IJSA_SA_SB_EEES9_NS_10bfloat16_tESF_Li256ELb0ELb1ELb1ELb1EEENS1_19SingleTileSchedulerILb0ELb1ELb1ELi128EEEEEEEEEvNT_6ParamsE)
        /*0038*/ 	.word	0x000000a8


	//----- nvinfo : EIATTR_FRAME_SIZE
	.align		4
.L_29:
        /*003c*/ 	.byte	0x04, 0x11
        /*003e*/ 	.short	(.L_31 - .L_30)
	.align		4
.L_30:
        /*0040*/ 	.word	index@(_ZN7cutlass13device_kernelIN5flash11enable_sm90INS1_16FlashAttnFwdSm90INS1_25CollectiveMainloopFwdSm90ILi2EN4cute5tupleIJNS5_1CILi1EEES8_S8_EEENS6_IJNS7_ILi128EEENS7_ILi160EEESA_EEELi128ENS_12float_e4m3_tEfNS_4arch4Sm90ELb1ELb0ELb1ELb0ELb1ELb0ELb0ELb1ELb1ELb1ELb1ELb0EEENS1_21CollectiveEpilogueFwdINS6_IJSA_SA_SB_EEES9_NS_10bfloat16_tESF_Li256ELb0ELb1ELb1ELb1EEENS1_19SingleTileSchedulerILb0ELb1ELb1ELi128EEEEEEEEEvNT_6ParamsE)
        /*0044*/ 	.word	0x00000008


	//----- nvinfo : EIATTR_REGCOUNT
	.align		4
.L_31:
        /*0048*/ 	.byte	0x04, 0x2f
        /*004a*/ 	.short	(.L_33 - .L_32)
	.align		4
.L_32:
        /*004c*/ 	.word	index@(_ZN7cutlass13device_kernelIN5flash11enable_sm90INS1_16FlashAttnFwdSm90INS1_25CollectiveMainloopFwdSm90ILi2EN4cute5tupleIJNS5_1CILi1EEES8_S8_EEENS6_IJNS7_ILi128EEENS7_ILi160EEESA_EEELi128ENS_12float_e4m3_tEfNS_4arch4Sm90ELb0ELb1ELb1ELb1ELb1ELb1ELb0ELb1ELb1ELb1ELb1ELb0EEENS1_21CollectiveEpilogueFwdINS6_IJSA_SA_SB_EEES9_NS_10bfloat16_tESF_Li256ELb1ELb1ELb1ELb1EEENS1_36VarlenDynamicPersistentTileSchedulerILi128ELi160ELi256ELi128ELb1ELb1ELb1ELb1ELb0ELb1EEEEEEEEEvNT_6ParamsE)
        /*0050*/ 	.word	0x000000a8


	//----- nvinfo : EIATTR_FRAME_SIZE
	.align		4
.L_33:
        /*0054*/ 	.byte	0x04, 0x11
        /*0056*/ 	.short	(.L_35 - .L_34)
	.align		4
.L_34:
        /*0058*/ 	.word	index@(_ZN7cutlass13device_kernelIN5flash11enable_sm90INS1_16FlashAttnFwdSm90INS1_25CollectiveMainloopFwdSm90ILi2EN4cute5tupleIJNS5_1CILi1EEES8_S8_EEENS6_IJNS7_ILi128EEENS7_ILi160EEESA_EEELi128ENS_12float_e4m3_tEfNS_4arch4Sm90ELb0ELb1ELb1ELb1ELb1ELb1ELb0ELb1ELb1ELb1ELb1ELb0EEENS1_21CollectiveEpilogueFwdINS6_IJSA_SA_SB_EEES9_NS_10bfloat16_tESF_Li256ELb1ELb1ELb1ELb1EEENS1_36VarlenDynamicPersistentTileSchedulerILi128ELi160ELi256ELi128ELb1ELb1ELb1ELb1ELb0ELb1EEEEEEEEEvNT_6ParamsE)
        /*005c*/ 	.word	0x00000040


	//----- nvinfo : EIATTR_REGCOUNT
	.align		4
.L_35:
        /*0060*/ 	.byte	0x04, 0x2f
        /*0062*/ 	.short	(.L_37 - .L_36)
	.align		4
.L_36:
        /*0064*/ 	.word	index@(_ZN7cutlass13device_kernelIN5flash11enable_sm90INS1_16FlashAttnFwdSm90INS1_25CollectiveMainloopFwdSm90ILi2EN4cute5tupleIJNS5_1CILi1EEES8_S8_EEENS6_IJNS7_ILi128EEENS7_ILi160EEESA_EEELi128ENS_12float_e4m3_tEfNS_4arch4Sm90ELb0ELb1ELb1ELb1ELb1ELb0ELb0ELb1ELb1ELb1ELb1ELb0EEENS1_21CollectiveEpilogueFwdINS6_IJSA_SA_SB_EEES9_NS_10bfloat16_tESF_Li256ELb1ELb1ELb1ELb1EEENS1_36VarlenDynamicPersistentTileSchedulerILi128ELi160ELi256ELi128ELb1ELb1ELb1ELb1ELb0ELb1EEEEEEEEEvNT_6ParamsE)
        /*0068*/ 	.word	0x000000a8


	//----- nvinfo : EIATTR_FRAME_SIZE
	.align		4
.L_37:
        /*006c*/ 	.byte	0x04, 0x11
        /*006e*/ 	.short	(.L_39 - .L_38)
	.align		4
.L_38:
        /*0070*/ 	.word	index@(_ZN7cutlass13device_kernelIN5flash11enable_sm90INS1_16FlashAttnFwdSm90INS1_25CollectiveMainloopFwdSm90ILi2EN4cute5tupleIJNS5_1CILi1EEES8_S8_EEENS6_IJNS7_ILi128EEENS7_ILi160EEESA_EEELi128ENS_12float_e4m3_tEfNS_4arch4Sm90ELb0ELb1ELb1ELb1ELb1ELb0ELb0ELb1ELb1ELb1ELb1ELb0EEENS1_21CollectiveEpilogueFwdINS6_IJSA_SA_SB_EEES9_NS_10bfloat16_tESF_Li256ELb1ELb1ELb1ELb1EEENS1_36VarlenDynamicPersistentTileSchedulerILi128ELi160ELi256ELi128ELb1ELb1ELb1ELb1ELb0ELb1EEEEEEEEEvNT_6ParamsE)
        /*0074*/ 	.word	0x00000020


	//----- nvinfo : EIATTR_REGCOUNT
	.align		4
.L_39:
        /*0078*/ 	.byte	0x04, 0x2f
        /*007a*/ 	.short	(.L_41 - .L_40)
	.align		4
.L_40:
        /*007c*/ 	.word	index@(_ZN7cutlass13device_kernelIN5flash11enable_sm90INS1_16FlashAttnFwdSm90INS1_25CollectiveMainloopFwdSm90ILi2EN4cute5tupleIJNS5_1CILi1EEES8_S8_EEENS6_IJNS7_ILi128EEENS7_ILi160EEESA_EEELi128ENS_12float_e4m3_tEfNS_4arch4Sm90ELb0ELb1ELb1ELb0ELb1ELb0ELb0ELb1ELb1ELb1ELb1ELb0EEENS1_21CollectiveEpilogueFwdINS6_IJSA_SA_SB_EEES9_NS_10bfloat16_tESF_Li256ELb0ELb1ELb1ELb1EEENS1_19SingleTileSchedulerILb0ELb1ELb1ELi128EEEEEEEEEvNT_6ParamsE)
        /*0080*/ 	.word	0x000000a8


	//----- nvinfo : EIATTR_FRAME_SIZE
	.align		4
.L_41:
        /*0084*/ 	.byte	0x04, 0x11
        /*0086*/ 	.short	(.L_43 - .L_42)
	.align		4
.L_42:
        /*0088*/ 	.word	index@(_ZN7cutlass13device_kernelIN5flash11enable_sm90INS1_16FlashAttnFwdSm90INS1_25CollectiveMainloopFwdSm90ILi2EN4cute5tupleIJNS5_1CILi1EEES8_S8_EEENS6_IJNS7_ILi128EEENS7_ILi160EEESA_EEELi128ENS_12float_e4m3_tEfNS_4arch4Sm90ELb0ELb1ELb1ELb0ELb1ELb0ELb0ELb1ELb1ELb1ELb1ELb0EEENS1_21CollectiveEpilogueFwdINS6_IJSA_SA_SB_EEES9_NS_10bfloat16_tESF_Li256ELb0ELb1ELb1ELb1EEENS1_19SingleTileSchedulerILb0ELb1ELb1ELi128EEEEEEEEEvNT_6ParamsE)
        /*008c*/ 	.word	0x00000008


	//----- nvinfo : EIATTR_REGCOUNT
	.align		4
.L_43:
        /*0090*/ 	.byte	0x04, 0x2f
        /*0092*/ 	.short	(.L_45 - .L_44)
	.align		4
.L_44:
        /*0094*/ 	.word	index@(_ZN7cutlass13device_kernelIN5flash11enable_sm90INS1_16FlashAttnFwdSm90INS1_25CollectiveMainloopFwdSm90ILi2EN4cute5tupleIJNS5_1CILi1EEES8_S8_EEENS6_IJNS7_ILi128EEENS7_ILi160EEESA_EEELi128ENS_12float_e4m3_tEfNS_4arch4Sm90ELb0ELb0ELb1ELb1ELb1ELb1ELb0ELb1ELb1ELb1ELb1ELb0EEENS1_21CollectiveEpilogueFwdINS6_IJSA_SA_SB_EEES9_NS_10bfloat16_tESF_Li256ELb1ELb1ELb1ELb1EEENS1_36VarlenDynamicPersistentTileSchedulerILi128ELi160ELi256ELi128ELb1ELb1ELb1ELb0ELb1ELb1EEEEEEEEEvNT_6ParamsE)
        /*0098*/ 	.word	0x000000a8


	//----- nvinfo : EIATTR_FRAME_SIZE
	.align		4
.L_45:
        /*009c*/ 	.byte	0x04, 0x11
        /*009e*/ 	.short	(.L_47 - .L_46)
	.align		4
.L_46:
        /*00a0*/ 	.word	index@(_ZN7cutlass13device_kernelIN5flash11enable_sm90INS1_16FlashAttnFwdSm90INS1_25CollectiveMainloopFwdSm90ILi2EN4cute5tupleIJNS5_1CILi1EEES8_S8_EEENS6_IJNS7_ILi128EEENS7_ILi160EEESA_EEELi128ENS_12float_e4m3_tEfNS_4arch4Sm90ELb0ELb0ELb1ELb1ELb1ELb1ELb0ELb1ELb1ELb1ELb1ELb0EEENS1_21CollectiveEpilogueFwdINS6_IJSA_SA_SB_EEES9_NS_10bfloat16_tESF_Li256ELb1ELb1ELb1ELb1EEENS1_36VarlenDynamicPersistentTileSchedulerILi128ELi160ELi256ELi128ELb1ELb1ELb1ELb0ELb1ELb1EEEEEEEEEvNT_6ParamsE)
        /*00a4*/ 	.word	0x00000050


	//----- nvinfo : EIATTR_REGCOUNT
	.align		4
.L_47:
        /*00a8*/ 	.byte	0x04, 0x2f
        /*00aa*/ 	.short	(.L_49 - .L_48)
	.align		4
.L_48:
        /*00ac*/ 	.word	index@(_ZN7cutlass13device_kernelIN5flash11enable_sm90INS1_16FlashAttnFwdSm90INS1_25CollectiveMainloopFwdSm90ILi2EN4cute5tupleIJNS5_1CILi1EEES8_S8_EEENS6_IJNS7_ILi128EEENS7_ILi160EEESA_EEELi128ENS_12float_e4m3_tEfNS_4arch4Sm90ELb0ELb0ELb1ELb1ELb1ELb0ELb0ELb1ELb1ELb1ELb1ELb0EEENS1_21CollectiveEpilogueFwdINS6_IJSA_SA_SB_EEES9_NS_10bfloat16_tESF_Li256ELb1ELb1ELb1ELb1EEENS1_36VarlenDynamicPersistentTileSchedulerILi128ELi160ELi256ELi128ELb1ELb1ELb1ELb0ELb1ELb1EEEEEEEEEvNT_6ParamsE)
        /*00b0*/ 	.word	0x000000a8


	//----- nvinfo : EIATTR_FRAME_SIZE
	.align		4
.L_49:
        /*00b4*/ 	.byte	0x04, 0x11
        /*00b6*/ 	.short	(.L_51 - .L_50)
	.align		4
.L_50:
        /*00b8*/ 	.word	index@(_ZN7cutlass13device_kernelIN5flash11enable_sm90INS1_16FlashAttnFwdSm90INS1_25CollectiveMainloopFwdSm90ILi2EN4cute5tupleIJNS5_1CILi1EEES8_S8_EEENS6_IJNS7_ILi128EEENS7_ILi160EEESA_EEELi128ENS_12float_e4m3_tEfNS_4arch4Sm90ELb0ELb0ELb1ELb1ELb1ELb0ELb0ELb1ELb1ELb1ELb1ELb0EEENS1_21CollectiveEpilogueFwdINS6_IJSA_SA_SB_EEES9_NS_10bfloat16_tESF_Li256ELb1ELb1ELb1ELb1EEENS1_36VarlenDynamicPersistentTileSchedulerILi128ELi160ELi256ELi128ELb1ELb1ELb1ELb0ELb1ELb1EEEEEEEEEvNT_6ParamsE)
        /*00bc*/ 	.word	0x00000028


	//----- nvinfo : EIATTR_REGCOUNT
	.align		4
.L_51:
        /*00c0*/ 	.byte	0x04, 0x2f
        /*00c2*/ 	.short	(.L_53 - .L_52)
	.align		4
.L_52:
        /*00c4*/ 	.word	index@(_ZN7cutlass13device_kernelIN5flash11enable_sm90INS1_16FlashAttnFwdSm90INS1_25CollectiveMainloopFwdSm90ILi2EN4cute5tupleIJNS5_1CILi1EEES8_S8_EEENS6_IJNS7_ILi128EEENS7_ILi160EEESA_EEELi128ENS_12float_e4m3_tEfNS_4arch4Sm90ELb0ELb0ELb1ELb0ELb1ELb0ELb0ELb1ELb1ELb1ELb1ELb0EEENS1_21CollectiveEpilogueFwdINS6_IJSA_SA_SB_EEES9_NS_10bfloat16_tESF_Li256ELb0ELb1ELb1ELb1EEENS1_19SingleTileSchedulerILb0ELb1ELb1ELi128EEEEEEEEEvNT_6ParamsE)
        /*00c8*/ 	.word	0x000000a8


	//----- nvinfo : EIATTR_FRAME_SIZE
	.align		4
.L_53:
        /*00cc*/ 	.byte	0x04, 0x11
        /*00ce*/ 	.short	(.L_55 - .L_54)
	.align		4
.L_54:
        /*00d0*/ 	.word	index@(_ZN7cutlass13device_kernelIN5flash11enable_sm90INS1_16FlashAttnFwdSm90INS1_25CollectiveMainloopFwdSm90ILi2EN4cute5tupleIJNS5_1CILi1EEES8_S8_EEENS6_IJNS7_ILi128EEENS7_ILi160EEESA_EEELi128ENS_12float_e4m3_tEfNS_4arch4Sm90ELb0ELb0ELb1ELb0ELb1ELb0ELb0ELb1ELb1ELb1ELb1ELb0EEENS1_21CollectiveEpilogueFwdINS6_IJSA_SA_SB_EEES9_NS_10bfloat16_tESF_Li256ELb0ELb1ELb1ELb1EEENS1_19SingleTileSchedulerILb0ELb1ELb1ELi128EEEEEEEEEvNT_6ParamsE)
        /*00d4*/ 	.word	0x00000008


	//----- nvinfo : EIATTR_MIN_STACK_SIZE
	.align		4
.L_55:
        /*00d8*/ 	.byte	0x04, 0x12
        /*00da*/ 	.short	(.L_57 - .L_56)
	.align		4
.L_56:
        /*00dc*/ 	.word	index@(_ZN7cutlass13device_kernelIN5flash11enable_sm90INS1_16FlashAttnFwdSm90INS1_25CollectiveMainloopFwdSm90ILi2EN4cute5tupleIJNS5_1CILi1EEES8_S8_EEENS6_IJNS7_ILi128EEENS7_ILi160EEESA_EEELi128ENS_12float_e4m3_tEfNS_4arch4Sm90ELb0ELb0ELb1ELb0ELb1ELb0ELb0ELb1ELb1ELb1ELb1ELb0EEENS1_21CollectiveEpilogueFwdINS6_IJSA_SA_SB_EEES9_NS_10bfloat16_tESF_Li256ELb0ELb1ELb1ELb1EEENS1_19SingleTileSchedulerILb0ELb1ELb1ELi128EEEEEEEEEvNT_6ParamsE)
        /*00e0*/ 	.word	0x00000008


	//----- nvinfo : EIATTR_MIN_STACK_SIZE
	.align		4
.L_57:
        /*00e4*/ 	.byte	0x04, 0x12
        /*00e6*/ 	.short	(.L_59 - .L_58)
	.align		4
.L_58:
        /*00e8*/ 	.word	index@(_ZN7cutlass13device_kernelIN5flash11enable_sm90INS1_16FlashAttnFwdSm90INS1_25CollectiveMainloopFwdSm90ILi2EN4cute5tupleIJNS5_1CILi1EEES8_S8_EEENS6_IJNS7_ILi128EEENS7_ILi160EEESA_EEELi128ENS_12float_e4m3_tEfNS_4arch4Sm90ELb0ELb0ELb1ELb1ELb1ELb0ELb0ELb1ELb1ELb1ELb1ELb0EEENS1_21CollectiveEpilogueFwdINS6_IJSA_SA_SB_EEES9_NS_10bfloat16_tESF_Li256ELb1ELb1ELb1ELb1EEENS1_36VarlenDynamicPersistentTileSchedulerILi128ELi160ELi256ELi128ELb1ELb1ELb1ELb0ELb1ELb1EEEEEEEEEvNT_6ParamsE)
        /*00ec*/ 	.word	0x00000028


	//----- nvinfo : EIATTR_MIN_STACK_SIZE
	.align		4
.L_59:
        /*00f0*/ 	.byte	0x04, 0x12
        /*00f2*/ 	.short	(.L_61 - .L_60)
	.align		4
.L_60:
        /*00f4*/ 	.word	index@(_ZN7cutlass13device_kernelIN5flash11enable_sm90INS1_16FlashAttnFwdSm90INS1_25CollectiveMainloopFwdSm90ILi2EN4cute5tupleIJNS5_1CILi1EEES8_S8_EEENS6_IJNS7_ILi128EEENS7_ILi160EEESA_EEELi128ENS_12float_e4m3_tEfNS_4arch4Sm90ELb0ELb0ELb1ELb1ELb1ELb1ELb0ELb1ELb1ELb1ELb1ELb0EEENS1_21CollectiveEpilogueFwdINS6_IJSA_SA_SB_EEES9_NS_10bfloat16_tESF_Li256ELb1ELb1ELb1ELb1EEENS1_36VarlenDynamicPersistentTileSchedulerILi128ELi160ELi256ELi128ELb1ELb1ELb1ELb0ELb1ELb1EEEEEEEEEvNT_6ParamsE)
        /*00f8*/ 	.word	0x00000050


	//----- nvinfo : EIATTR_MIN_STACK_SIZE
	.align		4
.L_61:
        /*00fc*/ 	.byte	0x04, 0x12
        /*00fe*/ 	.short	(.L_63 - .L_62)
	.align		4
.L_62:
        /*0100*/ 	.word	index@(_ZN7cutlass13device_kernelIN5flash11enable_sm90INS1_16FlashAttnFwdSm90INS1_25CollectiveMainloopFwdSm90ILi2EN4cute5tupleIJNS5_1CILi1EEES8_S8_EEENS6_IJNS7_ILi128EEENS7_ILi160EEESA_EEELi128ENS_12float_e4m3_tEfNS_4arch4Sm90ELb0ELb1ELb1ELb0ELb1ELb0ELb0ELb1ELb1ELb1ELb1ELb0EEENS1_21CollectiveEpilogueFwdINS6_IJSA_SA_SB_EEES9_NS_10bfloat16_tESF_Li256ELb0ELb1ELb1ELb1EEENS1_19SingleTileSchedulerILb0ELb1ELb1ELi128EEEEEEEEEvNT_6ParamsE)
        /*0104*/ 	.word	0x00000008


	//----- nvinfo : EIATTR_MIN_STACK_SIZE
	.align		4
.L_63:
        /*0108*/ 	.byte	0x04, 0x12
        /*010a*/ 	.short	(.L_65 - .L_64)
	.align		4
.L_64:
        /*010c*/ 	.word	index@(_ZN7cutlass13device_kernelIN5flash11enable_sm90INS1_16FlashAttnFwdSm90INS1_25CollectiveMainloopFwdSm90ILi2EN4cute5tupleIJNS5_1CILi1EEES8_S8_EEENS6_IJNS7_ILi128EEENS7_ILi160EEESA_EEELi128ENS_12float_e4m3_tEfNS_4arch4Sm90ELb0ELb1ELb1ELb1ELb1ELb0ELb0ELb1ELb1ELb1ELb1ELb0EEENS1_21CollectiveEpilogueFwdINS6_IJSA_SA_SB_EEES9_NS_10bfloat16_tESF_Li256ELb1ELb1ELb1ELb1EEENS1_36VarlenDynamicPersistentTileSchedulerILi128ELi160ELi256ELi128ELb1ELb1ELb1ELb1ELb0ELb1EEEEEEEEEvNT_6ParamsE)
        /*0110*/ 	.word	0x00000020


	//----- nvinfo : EIATTR_MIN_STACK_SIZE
	.align		4
.L_65:
        /*0114*/ 	.byte	0x04, 0x12
        /*0116*/ 	.short	(.L_67 - .L_66)
	.align		4
.L_66:
        /*0118*/ 	.word	index@(_ZN7cutlass13device_kernelIN5flash11enable_sm90INS1_16FlashAttnFwdSm90INS1_25CollectiveMainloopFwdSm90ILi2EN4cute5tupleIJNS5_1CILi1EEES8_S8_EEENS6_IJNS7_ILi128EEENS7_ILi160EEESA_EEELi128ENS_12float_e4m3_tEfNS_4arch4Sm90ELb0ELb1ELb1ELb1ELb1ELb1ELb0ELb1ELb1ELb1ELb1ELb0EEENS1_21CollectiveEpilogueFwdINS6_IJSA_SA_SB_EEES9_NS_10bfloat16_tESF_Li256ELb1ELb1ELb1ELb1EEENS1_36VarlenDynamicPersistentTileSchedulerILi128ELi160ELi256ELi128ELb1ELb1ELb1ELb1ELb0ELb1EEEEEEEEEvNT_6ParamsE)
        /*011c*/ 	.word	0x00000040


	//----- nvinfo : EIATTR_MIN_STACK_SIZE
	.align		4
.L_67:
        /*0120*/ 	.byte	0x04, 0x12
        /*0122*/ 	.short	(.L_69 - .L_68)
	.align		4
.L_68:
        /*0124*/ 	.word	index@(_ZN7cutlass13device_kernelIN5flash11enable_sm90INS1_16FlashAttnFwdSm90INS1_25CollectiveMainloopFwdSm90ILi2EN4cute5tupleIJNS5_1CILi1EEES8_S8_EEENS6_IJNS7_ILi128EEENS7_ILi160EEESA_EEELi128ENS_12float_e4m3_tEfNS_4arch4Sm90ELb1ELb0ELb1ELb0ELb1ELb0ELb0ELb1ELb1ELb1ELb1ELb0EEENS1_21CollectiveEpilogueFwdINS6_IJSA_SA_SB_EEES9_NS_10bfloat16_tESF_Li256ELb0ELb1ELb1ELb1EEENS1_19SingleTileSchedulerILb0ELb1ELb1ELi128EEEEEEEEEvNT_6ParamsE)
        /*0128*/ 	.word	0x00000008


	//----- nvinfo : EIATTR_MIN_STACK_SIZE
	.align		4
.L_69:
        /*012c*/ 	.byte	0x04, 0x12
        /*012e*/ 	.short	(.L_71 - .L_70)
	.align		4
.L_70:
        /*0130*/ 	.word	index@(_ZN7cutlass13device_kernelIN5flash11enable_sm90INS1_16FlashAttnFwdSm90INS1_25CollectiveMainloopFwdSm90ILi2EN4cute5tupleIJNS5_1CILi1EEES8_S8_EEENS6_IJNS7_ILi128EEENS7_ILi160EEESA_EEELi128ENS_12float_e4m3_tEfNS_4arch4Sm90ELb1ELb0ELb1ELb1ELb1ELb0ELb0ELb1ELb1ELb1ELb1ELb0EEENS1_21CollectiveEpilogueFwdINS6_IJSA_SA_SB_EEES9_NS_10bfloat16_tESF_Li256ELb1ELb1ELb1ELb1EEENS1_36VarlenDynamicPersistentTileSchedulerILi128ELi160ELi256ELi128ELb1ELb1ELb1ELb1ELb1ELb1EEEEEEEEEvNT_6ParamsE)
        /*0134*/ 	.word	0x00000028


	//----- nvinfo : EIATTR_MIN_STACK_SIZE
	.align		4
.L_71:
        /*0138*/ 	.byte	0x04, 0x12
        /*013a*/ 	.short	(.L_73 - .L_72)
	.align		4
.L_72:
        /*013c*/ 	.word	index@(_ZN7cutlass13device_kernelIN5flash11enable_sm90INS1_16FlashAttnFwdSm90INS1_25CollectiveMainloopFwdSm90ILi2EN4cute5tupleIJNS5_1CILi1EEES8_S8_EEENS6_IJNS7_ILi128EEENS7_ILi160EEESA_EEELi128ENS_12float_e4m3_tEfNS_4arch4Sm90ELb1ELb0ELb1ELb1ELb1ELb1ELb0ELb1ELb1ELb1ELb1ELb0EEENS1_21CollectiveEpilogueFwdINS6_IJSA_SA_SB_EEES9_NS_10bfloat16_tESF_Li256ELb1ELb1ELb1ELb1EEENS1_36VarlenDynamicPersistentTileSchedulerILi128ELi160ELi256ELi128ELb1ELb1ELb1ELb1ELb1ELb1EEEEEEEEEvNT_6ParamsE)
        /*0140*/ 	.word	0x00000048
.L_73:


//--------------------- .nv.compat                --------------------------
	.section	.nv.compat,"",@"SHT_CUDA_COMPAT_INFO"
	.align	4
        /*0000*/ 	.byte	0x02, 0x09, 0x01, 0x00, 0x02, 0x02, 0x04, 0x00, 0x02, 0x05, 0x05, 0x00, 0x03, 0x07, 0x01, 0x01
        /*0010*/ 	.byte	0x02, 0x03, 0x01, 0x00, 0x02, 0x06, 0x01, 0x00, 0x04, 0x0b, 0x08, 0x00, 0x00, 0x00, 0x00, 0x00
        /*0020*/ 	.byte	0x00, 0x00, 0x00, 0x00


//--------------------- .nv.info._ZN7cutlass13device_kernelIN5flash11enable_sm90INS1_16FlashAttnFwdSm90INS1_25CollectiveMainloopFwdSm90ILi2EN4cute5tupleIJNS5_1CILi1EEES8_S8_EEENS6_IJNS7_ILi128EEENS7_ILi160EEESA_EEELi128ENS_12float_e4m3_tEfNS_4arch4Sm90ELb0ELb0ELb1ELb0ELb1ELb0ELb0ELb1ELb1ELb1ELb1ELb0EEENS1_21CollectiveEpilogueFwdINS6_IJSA_SA_SB_EEES9_NS_10bfloat16_tESF_Li256ELb0ELb1ELb1ELb1EEENS1_19SingleTileSchedulerILb0ELb1ELb1ELi128EEEEEEEEEvNT_6ParamsE --------------------------
	.section	.nv.info._ZN7cutlass13device_kernelIN5flash11enable_sm90INS1_16FlashAttnFwdSm90INS1_25CollectiveMainloopFwdSm90ILi2EN4cute5tupleIJNS5_1CILi1EEES8_S8_EEENS6_IJNS7_ILi128EEENS7_ILi160EEESA_EEELi128ENS_12float_e4m3_tEfNS_4arch4Sm90ELb0ELb0ELb1ELb0ELb1ELb0ELb0ELb1ELb1ELb1ELb1ELb0EEENS1_21CollectiveEpilogueFwdINS6_IJSA_SA_SB_EEES9_NS_10bfloat16_tESF_Li256ELb0ELb1ELb1ELb1EEENS1_19SingleTileSchedulerILb0ELb1ELb1ELi128EEEEEEEEEvNT_6ParamsE,"",@"SHT_CUDA_INFO"
	.sectionflags	@""
	.align	4


	//----- nvinfo : EIATTR_CUDA_API_VERSION
	.align		4
        /*0000*/ 	.byte	0x04, 0x37
        /*0002*/ 	.short	(.L_75 - .L_74)
.L_74:
        /*0004*/ 	.word	0x00000082


	//----- nvinfo : EIATTR_KPARAM_INFO
	.align		4
.L_75:
        /*0008*/ 	.byte	0x04, 0x17
        /*000a*/ 	.short	(.L_77 - .L_76)
.L_76:
        /*000c*/ 	.word	0x00000000
        /*0010*/ 	.short	0x0000
        /*0012*/ 	.short	0x0070
        /*0014*/ 	.byte	0x00, 0xf0, 0x01, 0x28


	//----- nvinfo : EIATTR_SPARSE_MMA_MASK
	.align		4
.L_77:
        /*0018*/ 	.byte	0x03, 0x50
        /*001a*/ 	.short	0x0000


	//----- nvinfo : EIATTR_MAXREG_COUNT
	.align		4
        /*001c*/ 	.byte	0x03, 0x1b
        /*001e*/ 	.short	0x00a8


	//----- nvinfo : EIATTR_NUM_BARRIERS
	.align		4
        /*0020*/ 	.byte	0x02, 0x4c
        /*0022*/ 	.byte	0x10
	.zero		1


	//----- nvinfo : EIATTR_EXTERNS
	.align		4
        /*0024*/ 	.byte	0x04, 0x0f
        /*0026*/ 	.short	(.L_79 - .L_78)


	//   ....[0]....
	.align		4
.L_78:
        /*0028*/ 	.word	index@(__assertfail)


	//----- nvinfo : EIATTR_ANNOTATIONS
	.align		4
.L_79:
        /*002c*/ 	.byte	0x04, 0x55
        /*002e*/ 	.short	(.L_81 - .L_80)


	//   ....[0]....
.L_80:
        /*0030*/ 	.word	0x00000001
        /*0034*/ 	.byte	0xf0, 0xc3, 0x00, 0x00, 0x01, 0x00, 0x00, 0x00, 0xe0, 0xf1, 0x00, 0x00, 0x01, 0x00, 0x00, 0x00
        /*0044*/ 	.byte	0x90, 0xf8, 0x00, 0x00


	//----- nvinfo : EIATTR_MERCURY_ISA_VERSION
	.align		4
.L_81:
        /*0048*/ 	.byte	0x03, 0x5f
        /*004a*/ 	.short	0x0101


	//----- nvinfo : EIATTR_INT_WARP_WIDE_INSTR_OFFSETS
	.align		4
        /*004c*/ 	.byte	0x04, 0x31
        /*004e*/ 	.short	(.L_83 - .L_82)


	//   ....[0]....
.L_82:
        /*0050*/ 	.word	0x000000c0


	//   ....[1]....
        /*0054*/ 	.word	0x000000d0


	//   ....[2]....
        /*0058*/ 	.word	0x00000170


	//----- nvinfo : EIATTR_COOP_GROUP_MASK_REGIDS
	.align		4
.L_83:
        /*005c*/ 	.byte	0x04, 0x29
        /*005e*/ 	.short	(.L_85 - .L_84)


	//   ....[0]....
.L_84:
        /*0060*/ 	.word	0xffffffff


	//   ....[1]....
        /*0064*/ 	.word	0xffffffff


	//   ....[2]....
        /*0068*/ 	.word	0xffffffff


	//   ....[3]....
        /*006c*/ 	.word	0xffffffff


	//   ....[4]....
        /*0070*/ 	.word	0xffffffff


	//   ....[5]....
        /*0074*/ 	.word	0xffffffff


	//   ....[6]....
        /*0078*/ 	.word	0xffffffff


	//   ....[7]....
        /*007c*/ 	.word	0xffffffff


	//   ....[8]....
        /*0080*/ 	.word	0xffffffff


	//   ....[9]....
        /*0084*/ 	.word	0xffffffff


	//   ....[10]....
        /*0088*/ 	.word	0xffffffff


	//   ....[11]....
        /*008c*/ 	.word	0xffffffff


	//   ....[12]....
        /*0090*/ 	.word	0xffffffff


	//   ....[13]....
        /*0094*/ 	.word	0xffffffff


	//   ....[14]....
        /*0098*/ 	.word	0xffffffff


	//   ....[15]....
        /*009c*/ 	.word	0xffffffff


	//   ....[16]....
        /*00a0*/ 	.word	0xffffffff


	//   ....[17]....
        /*00a4*/ 	.word	0xffffffff


	//   ....[18]....
        /*00a8*/ 	.word	0xffffffff


	//   ....[19]....
        /*00ac*/ 	.word	0xffffffff


	//   ....[20]....
        /*00b0*/ 	.word	0xffffffff


	//   ....[21]....
        /*00b4*/ 	.word	0xffffffff


	//   ....[22]....
        /*00b8*/ 	.word	0xffffffff


	//   ....[23]....
        /*00bc*/ 	.word	0xffffffff


	//   ....[24]....
        /*00c0*/ 	.word	0xffffffff


	//   ....[25]....
        /*00c4*/ 	.word	0xffffffff


	//   ....[26]....
        /*00c8*/ 	.word	0xffffffff


	//   ....[27]....
        /*00cc*/ 	.word	0xffffffff


	//   ....[28]....
        /*00d0*/ 	.word	0xffffffff


	//   ....[29]....
        /*00d4*/ 	.word	0xffffffff


	//   ....[30]....
        /*00d8*/ 	.word	0xffffffff


	//   ....[31]....
        /*00dc*/ 	.word	0xffffffff


	//   ....[32]....
        /*00e0*/ 	.word	0xffffffff


	//   ....[33]....
        /*00e4*/ 	.word	0xffffffff


	//   ....[34]....
        /*00e8*/ 	.word	0xffffffff


	//   ....[35]....
        /*00ec*/ 	.word	0xffffffff


	//   ....[36]....
        /*00f0*/ 	.word	0xffffffff


	//   ....[37]....
        /*00f4*/ 	.word	0xffffffff


	//   ....[38]....
        /*00f8*/ 	.word	0xffffffff


	//   ....[39]....
        /*00fc*/ 	.word	0xffffffff


	//   ....[40]....
        /*0100*/ 	.word	0xffffffff


	//   ....[41]....
        /*0104*/ 	.word	0xffffffff


	//   ....[42]....
        /*0108*/ 	.word	0xffffffff


	//   ....[43]....
        /*010c*/ 	.word	0xffffffff


	//   ....[44]....
        /*0110*/ 	.word	0xffffffff


	//   ....[45]....
        /*0114*/ 	.word	0xffffffff


	//   ....[46]....
        /*0118*/ 	.word	0xffffffff


	//   ....[47]....
        /*011c*/ 	.word	0xffffffff


	//   ....[48]....
        /*0120*/ 	.word	0xffffffff


	//   ....[49]....
        /*0124*/ 	.word	0xffffffff


	//   ....[50]....
        /*0128*/ 	.word	0xffffffff


	//   ....[51]....
        /*012c*/ 	.word	0xffffffff


	//   ....[52]....
        /*0130*/ 	.word	0xffffffff


	//   ....[53]....
        /*0134*/ 	.word	0xffffffff


	//   ....[54]....
        /*0138*/ 	.word	0xffffffff


	//   ....[55]....
        /*013c*/ 	.word	0xffffffff


	//   ....[56]....
        /*0140*/ 	.word	0xffffffff


	//   ....[57]....
        /*0144*/ 	.word	0xffffffff


	//   ....[58]....
        /*0148*/ 	.word	0xffffffff


	//   ....[59]....
        /*014c*/ 	.word	0xffffffff


	//   ....[60]....
        /*0150*/ 	.word	0xffffffff


	//   ....[61]....
        /*0154*/ 	.word	0xffffffff


	//   ....[62]....
        /*0158*/ 	.word	0xffffffff


	//   ....[63]....
        /*015c*/ 	.word	0xffffffff


	//   ....[64]....
        /*0160*/ 	.word	0xffffffff


	//   ....[65]....
        /*0164*/ 	.word	0xffffffff


	//   ....[66]....
        /*0168*/ 	.word	0xffffffff


	//   ....[67]....
        /*016c*/ 	.word	0xffffffff


	//   ....[68]....
        /*0170*/ 	.word	0xffffffff


	//   ....[69]....
        /*0174*/ 	.word	0xffffffff


	//   ....[70]....
        /*0178*/ 	.word	0xffffffff


	//   ....[71]....
        /*017c*/ 	.word	0xffffffff


	//   ....[72]....
        /*0180*/ 	.word	0xffffffff


	//   ....[73]....
        /*0184*/ 	.word	0xffffffff


	//   ....[74]....
        /*0188*/ 	.word	0xffffffff


	//   ....[75]....
        /*018c*/ 	.word	0xffffffff


	//   ....[76]....
        /*0190*/ 	.word	0xffffffff


	//   ....[77]....
        /*0194*/ 	.word	0xffffffff


	//   ....[78]....
        /*0198*/ 	.word	0xffffffff


	//   ....[79]....
        /*019c*/ 	.word	0xffffffff


	//   ....[80]....
        /*01a0*/ 	.word	0xffffffff


	//   ....[81]....
        /*01a4*/ 	.word	0xffffffff


	//   ....[82]....
        /*01a8*/ 	.word	0xffffffff


	//   ....[83]....
        /*01ac*/ 	.word	0xffffffff


	//   ....[84]....
        /*01b0*/ 	.word	0xffffffff


	//   ....[85]....
        /*01b4*/ 	.word	0xffffffff


	//   ....[86]....
        /*01b8*/ 	.word	0xffffffff


	//   ....[87]....
        /*01bc*/ 	.word	0xffffffff


	//   ....[88]....
        /*01c0*/ 	.word	0xffffffff


	//   ....[89]....
        /*01c4*/ 	.word	0xffffffff


	//   ....[90]....
        /*01c8*/ 	.word	0xffffffff


	//   ....[91]....
        /*01cc*/ 	.word	0xffffffff


	//   ....[92]....
        /*01d0*/ 	.word	0xffffffff


	//   ....[93]....
        /*01d4*/ 	.word	0xffffffff


	//   ....[94]....
        /*01d8*/ 	.word	0xffffffff


	//   ....[95]....
        /*01dc*/ 	.word	0xffffffff


	//   ....[96]....
        /*01e0*/ 	.word	0xffffffff


	//   ....[97]....
        /*01e4*/ 	.word	0xffffffff


	//   ....[98]....
        /*01e8*/ 	.word	0xffffffff


	//   ....[99]....
        /*01ec*/ 	.word	0xffffffff


	//   ....[100]....
        /*01f0*/ 	.word	0xffffffff


	//   ....[101]....
        /*01f4*/ 	.word	0xffffffff


	//   ....[102]....
        /*01f8*/ 	.word	0xffffffff


	//   ....[103]....
        /*01fc*/ 	.word	0xffffffff


	//   ....[104]....
        /*0200*/ 	.word	0xffffffff


	//   ....[105]....
        /*0204*/ 	.word	0xffffffff


	//   ....[106]....
        /*0208*/ 	.word	0xffffffff


	//   ....[107]....
        /*020c*/ 	.word	0xffffffff


	//   ....[108]....
        /*0210*/ 	.word	0xffffffff


	//   ....[109]....
        /*0214*/ 	.word	0xffffffff


	//   ....[110]....
        /*0218*/ 	.word	0xffffffff


	//   ....[111]....
        /*021c*/ 	.word	0xffffffff


	//   ....[112]....
        /*0220*/ 	.word	0xffffffff


	//   ....[113]....
        /*0224*/ 	.word	0xffffffff


	//   ....[114]....
        /*0228*/ 	.word	0xffffffff


	//   ....[115]....
        /*022c*/ 	.word	0xffffffff


	//   ....[116]....
        /*0230*/ 	.word	0xffffffff


	//   ....[117]....
        /*0234*/ 	.word	0xffffffff


	//   ....[118]....
        /*0238*/ 	.word	0xffffffff


	//   ....[119]....
        /*023c*/ 	.word	0xffffffff


	//   ....[120]....
        /*0240*/ 	.word	0xffffffff


	//   ....[121]....
        /*0244*/ 	.word	0xffffffff


	//   ....[122]....
        /*0248*/ 	.word	0xffffffff


	//   ....[123]....
        /*024c*/ 	.word	0xffffffff


	//   ....[124]....
        /*0250*/ 	.word	0xffffffff


	//   ....[125]....
        /*0254*/ 	.word	0xffffffff


	//   ....[126]....
        /*0258*/ 	.word	0xffffffff


	//   ....[127]....
        /*025c*/ 	.word	0xffffffff


	//   ....[128]....
        /*0260*/ 	.word	0xffffffff


	//   ....[129]....
        /*0264*/ 	.word	0xffffffff


	//   ....[130]....
        /*0268*/ 	.word	0xffffffff


	//   ....[131]....
        /*026c*/ 	.word	0xffffffff


	//   ....[132]....
        /*0270*/ 	.word	0xffffffff


	//   ....[133]....
        /*0274*/ 	.word	0xffffffff


	//   ....[134]....
        /*0278*/ 	.word	0xffffffff


	//   ....[135]....
        /*027c*/ 	.word	0xffffffff


	//   ....[136]....
        /*0280*/ 	.word	0xffffffff


	//   ....[137]....
        /*0284*/ 	.word	0xffffffff


	//   ....[138]....
        /*0288*/ 	.word	0xffffffff


	//   ....[139]....
        /*028c*/ 	.word	0xffffffff


	//   ....[140]....
        /*0290*/ 	.word	0xffffffff


	//   ....[141]....
        /*0294*/ 	.word	0xffffffff


	//   ....[142]....
        /*0298*/ 	.word	0xffffffff


	//   ....[143]....
        /*029c*/ 	.word	0xffffffff


	//   ....[144]....
        /*02a0*/ 	.word	0xffffffff


	//   ....[145]....
        /*02a4*/ 	.word	0xffffffff


	//   ....[146]....
        /*02a8*/ 	.word	0xffffffff


	//   ....[147]....
        /*02ac*/ 	.word	0xffffffff


	//   ....[148]....
        /*02b0*/ 	.word	0xffffffff


	//   ....[149]....
        /*02b4*/ 	.word	0xffffffff


	//   ....[150]....
        /*02b8*/ 	.word	0xffffffff


	//   ....[151]....
        /*02bc*/ 	.word	0xffffffff


	//   ....[152]....
        /*02c0*/ 	.word	0xffffffff


	//   ....[153]....
        /*02c4*/ 	.word	0xffffffff


	//   ....[154]....
        /*02c8*/ 	.word	0xffffffff


	//   ....[155]....
        /*02cc*/ 	.word	0xffffffff


	//   ....[156]....
        /*02d0*/ 	.word	0xffffffff


	//   ....[157]....
        /*02d4*/ 	.word	0xffffffff


	//   ....[158]....
        /*02d8*/ 	.word	0xffffffff


	//   ....[159]....
        /*02dc*/ 	.word	0xffffffff


	//   ....[160]....
        /*02e0*/ 	.word	0xffffffff


	//   ....[161]....
        /*02e4*/ 	.word	0xffffffff


	//   ....[162]....
        /*02e8*/ 	.word	0xffffffff


	//   ....[163]....
        /*02ec*/ 	.word	0xffffffff


	//   ....[164]....
        /*02f0*/ 	.word	0xffffffff


	//   ....[165]....
        /*02f4*/ 	.word	0xffffffff


	//   ....[166]....
        /*02f8*/ 	.word	0xffffffff


	//   ....[167]....
        /*02fc*/ 	.word	0xffffffff


	//   ....[168]....
        /*0300*/ 	.word	0xffffffff


	//   ....[169]....
        /*0304*/ 	.word	0xffffffff


	//   ....[170]....
        /*0308*/ 	.word	0xffffffff


	//   ....[171]....
        /*030c*/ 	.word	0xffffffff


	//   ....[172]....
        /*0310*/ 	.word	0xffffffff


	//   ....[173]....
        /*0314*/ 	.word	0xffffffff


	//   ....[174]....
        /*0318*/ 	.word	0xffffffff


	//   ....[175]....
        /*031c*/ 	.word	0xffffffff


	//   ....[176]....
        /*0320*/ 	.word	0xffffffff


	//   ....[177]....
        /*0324*/ 	.word	0xffffffff


	//   ....[178]....
        /*0328*/ 	.word	0xffffffff


	//   ....[179]....
        /*032c*/ 	.word	0xffffffff


	//   ....[180]....
        /*0330*/ 	.word	0xffffffff


	//   ....[181]....
        /*0334*/ 	.word	0xffffffff


	//   ....[182]....
        /*0338*/ 	.word	0xffffffff


	//   ....[183]....
        /*033c*/ 	.word	0xffffffff


	//   ....[184]....
        /*0340*/ 	.word	0xffffffff


	//   ....[185]....
        /*0344*/ 	.word	0xffffffff


	//   ....[186]....
        /*0348*/ 	.word	0xffffffff


	//   ....[187]....
        /*034c*/ 	.word	0xffffffff


	//   ....[188]....
        /*0350*/ 	.word	0xffffffff


	//   ....[189]....
        /*0354*/ 	.word	0x0500000f


	//   ....[190]....
        /*0358*/ 	.word	0x0500000f


	//   ....[191]....
        /*035c*/ 	.word	0x0500000f


	//   ....[192]....
        /*0360*/ 	.word	0x0500000f


	//   ....[193]....
        /*0364*/ 	.word	0x0500000f


	//   ....[194]....
        /*0368*/ 	.word	0x0500000f


	//   ....[195]....
        /*036c*/ 	.word	0x0500000f


	//   ....[196]....
        /*0370*/ 	.word	0x0500000f


	//   ....[197]....
        /*0374*/ 	.word	0x0500000f


	//   ....[198]....
        /*0378*/ 	.word	0x0500000f


	//   ....[199]....
        /*037c*/ 	.word	0x0500000f


	//   ....[200]....
        /*0380*/ 	.word	0x0500000f


	//   ....[201]....
        /*0384*/ 	.word	0x0500000f


	//   ....[202]....
        /*0388*/ 	.word	0x0500000f


	//   ....[203]....
        /*038c*/ 	.word	0x0500000f


	//   ....[204]....
        /*0390*/ 	.word	0x0500000f


	//   ....[205]....
        /*0394*/ 	.word	0x0500000f


	//   ....[206]....
        /*0398*/ 	.word	0x0500000f


	//   ....[207]....
        /*039c*/ 	.word	0x0500000f


	//   ....[208]....
        /*03a0*/ 	.word	0x0500000f


	//   ....[209]....
        /*03a4*/ 	.word	0x0500000f


	//   ....[210]....
        /*03a8*/ 	.word	0x0500000f


	//   ....[211]....
        /*03ac*/ 	.word	0x0500000f


	//   ....[212]....
        /*03b0*/ 	.word	0x0500000f


	//   ....[213]....
        /*03b4*/ 	.word	0x0500000f


	//   ....[214]....
        /*03b8*/ 	.word	0x0500000f


	//   ....[215]....
        /*03bc*/ 	.word	0x0500000f


	//   ....[216]....
        /*03c0*/ 	.word	0x0500000f


	//   ....[217]....
        /*03c4*/ 	.word	0x0500000f


	//   ....[218]....
        /*03c8*/ 	.word	0x0500000f


	//   ....[219]....
        /*03cc*/ 	.word	0x0500000f


	//   ....[220]....
        /*03d0*/ 	.word	0x0500000f


	//   ....[221]....
        /*03d4*/ 	.word	0x0500000f


	//   ....[222]....
        /*03d8*/ 	.word	0x0500000f


	//   ....[223]....
        /*03dc*/ 	.word	0x0500000f


	//   ....[224]....
        /*03e0*/ 	.word	0x0500000f


	//   ....[225]....
        /*03e4*/ 	.word	0x0500000f


	//   ....[226]....
        /*03e8*/ 	.word	0x0500000f


	//   ....[227]....
        /*03ec*/ 	.word	0x0500000f


	//   ....[228]....
        /*03f0*/ 	.word	0x0500000f


	//   ....[229]....
        /*03f4*/ 	.word	0x0500000f


	//   ....[230]....
        /*03f8*/ 	.word	0x0500000f


	//   ....[231]....
        /*03fc*/ 	.word	0x0500000f


	//   ....[232]....
        /*0400*/ 	.word	0x0500000f


	//   ....[233]....
        /*0404*/ 	.word	0x0500000f


	//   ....[234]....
        /*0408*/ 	.word	0x0500000f


	//   ....[235]....
        /*040c*/ 	.word	0x0500000f


	//   ....[236]....
        /*0410*/ 	.word	0x0500000f


	//   ....[237]....
        /*0414*/ 	.word	0x0500000f


	//   ....[238]....
        /*0418*/ 	.word	0x0500000f


	//   ....[239]....
        /*041c*/ 	.word	0x0500000f


	//   ....[240]....
        /*0420*/ 	.word	0x0500000f


	//   ....[241]....
        /*0424*/ 	.word	0x0500000f


	//   ....[242]....
        /*0428*/ 	.word	0x0500000f


	//   ....[243]....
        /*042c*/ 	.word	0x0500000f


	//   ....[244]....
        /*0430*/ 	.word	0x0500000f


	//   ....[245]....
        /*0434*/ 	.word	0x0500000f


	//   ....[246]....
        /*0438*/ 	.word	0x0500000f


	//   ....[247]....
        /*043c*/ 	.word	0x0500000f


	//   ....[248]....
        /*0440*/ 	.word	0x0500000f


	//   ....[249]....
        /*0444*/ 	.word	0x0500000f


	//   ....[250]....
        /*0448*/ 	.word	0x0500000f


	//   ....[251]....
        /*044c*/ 	.word	0x0500000f


	//   ....[252]....
        /*0450*/ 	.word	0x0500000f


	//   ....[253]....
        /*0454*/ 	.word	0x0500000f


	//   ....[254]....
        /*0458*/ 	.word	0x0500000f


	//   ....[255]....
        /*045c*/ 	.word	0x0500000f


	//   ....[0]....
        /*0460*/ 	.word	0x0500000f


	//   ....[1]....
        /*0464*/ 	.word	0x0500000f


	//   ....[2]....
        /*0468*/ 	.word	0x0500000f


	//   ....[3]....
        /*046c*/ 	.word	0x0500000f


	//   ....[4]....
        /*0470*/ 	.word	0x0500000f


	//   ....[5]....
        /*0474*/ 	.word	0x0500000f


	//   ....[6]....
        /*0478*/ 	.word	0x0500000f


	//   ....[7]....
        /*047c*/ 	.word	0x0500000f


	//   ....[8]....
        /*0480*/ 	.word	0x0500000f


	//   ....[9]....
        /*0484*/ 	.word	0x0500000f


	//   ....[10]....
        /*0488*/ 	.word	0x0500000f


	//   ....[11]....
        /*048c*/ 	.word	0x0500000f


	//   ....[12]....
        /*0490*/ 	.word	0x0500000f


	//   ....[13]....
        /*0494*/ 	.word	0x0500000f


	//   ....[14]....
        /*0498*/ 	.word	0x0500000f


	//   ....[15]....
        /*049c*/ 	.word	0x0500000f


	//   ....[16]....
        /*04a0*/ 	.word	0x0500000f


	//   ....[17]....
        /*04a4*/ 	.word	0x0500000f


	//   ....[18]....
        /*04a8*/ 	.word	0x0500000f


	//   ....[19]....
        /*04ac*/ 	.word	0x0500000f


	//   ....[20]....
        /*04b0*/ 	.word	0x0500000f


	//   ....[21]....
        /*04b4*/ 	.word	0x0500000f


	//   ....[22]....
        /*04b8*/ 	.word	0x0500000f


	//   ....[23]....
        /*04bc*/ 	.word	0x0500000f


	//   ....[24]....
        /*04c0*/ 	.word	0x0500000f


	//   ....[25]....
        /*04c4*/ 	.word	0x0500000f


	//   ....[26]....
        /*04c8*/ 	.word	0x0500000f


	//   ....[27]....
        /*04cc*/ 	.word	0x0500000f


	//   ....[28]....
        /*04d0*/ 	.word	0x0500000f


	//   ....[29]....
        /*04d4*/ 	.word	0x0500000f


	//----- nvinfo : EIATTR_COOP_GROUP_INSTR_OFFSETS
	.align		4
.L_85:
        /*04d8*/ 	.byte	0x04, 0x28
        /*04da*/ 	.short	(.L_87 - .L_86)


	//   ....[0]....
.L_86:
        /*04dc*/ 	.word	0x00000070


	//   ....[1]....
        /*04e0*/ 	.word	0x000000b0


	//   ....[2]....
        /*04e4*/ 	.word	0x000002d0


	//   ....[3]....
        /*04e8*/ 	.word	0x00000430


	//   ....[4]....
        /*04ec*/ 	.word	0x00000550


	//   ....[5]....
        /*04f0*/ 	.word	0x000006b0


	//   ....[6]....
        /*04f4*/ 	.word	0x000010e0


	//   ....[7]....
        /*04f8*/ 	.word	0x00003530


	//   ....[8]....
        /*04fc*/ 	.word	0x000035f0


	//   ....[9]....
        /*0500*/ 	.word	0x000039e0


	//   ....[10]....
        /*0504*/ 	.word	0x00003ad0


	//   ....[11]....
        /*0508*/ 	.word	0x00006b80


	//   ....[12]....
        /*050c*/ 	.word	0x00006bb0


	//   ....[13]....
        /*0510*/ 	.word	0x00006be0


	//   ....[14]....
        /*0514*/ 	.word	0x00006bf0


	//   ....[15]....
        /*0518*/ 	.word	0x000086f0


	//   ....[16]....
        /*051c*/ 	.word	0x00008700


	//   ....[17]....
        /*0520*/ 	.word	0x00008780


	//   ....[18]....
        /*0524*/ 	.word	0x00008790


	//   ....[19]....
        /*0528*/ 	.word	0x00009620


	//   ....[20]....
        /*052c*/ 	.word	0x00009630


	//   ....[21]....
        /*0530*/ 	.word	0x00009640


	//   ....[22]....
        /*0534*/ 	.word	0x00009660


	//   ....[23]....
        /*0538*/ 	.word	0x00009670


	//   ....[24]....
        /*053c*/ 	.word	0x00009680


	//   ....[25]....
        /*0540*/ 	.word	0x00009690


	//   ....[26]....
        /*0544*/ 	.word	0x000096a0


	//   ....[27]....
        /*0548*/ 	.word	0x000096b0


	//   ....[28]....
        /*054c*/ 	.word	0x000096c0


	//   ....[29]....
        /*0550*/ 	.word	0x000096d0


	//   ....[30]....
        /*0554*/ 	.word	0x000096f0


	//   ....[31]....
        /*0558*/ 	.word	0x00009700


	//   ....[32]....
        /*055c*/ 	.word	0x00009710


	//   ....[33]....
        /*0560*/ 	.word	0x00009720


	//   ....[34]....
        /*0564*/ 	.word	0x00009730


	//   ....[35]....
        /*0568*/ 	.word	0x00009740


	//   ....[36]....
        /*056c*/ 	.word	0x00009750


	//   ....[37]....
        /*0570*/ 	.word	0x00009760


	//   ....[38]....
        /*0574*/ 	.word	0x00009770


	//   ....[39]....
        /*0578*/ 	.word	0x00009780


	//   ....[40]....
        /*057c*/ 	.word	0x00009790


	//   ....[41]....
        /*0580*/ 	.word	0x000097a0


	//   ....[42]....
        /*0584*/ 	.word	0x000097b0


	//   ....[43]....
        /*0588*/ 	.word	0x000097c0


	//   ....[44]....
        /*058c*/ 	.word	0x000097d0


	//   ....[45]....
        /*0590*/ 	.word	0x000097e0


	//   ....[46]....
        /*0594*/ 	.word	0x000097f0


	//   ....[47]....
        /*0598*/ 	.word	0x00009810


	//   ....[48]....
        /*059c*/ 	.word	0x00009820


	//   ....[49]....
        /*05a0*/ 	.word	0x00009830


	//   ....[50]....
        /*05a4*/ 	.word	0x00009840


	//   ....[51]....
        /*05a8*/ 	.word	0x00009850


	//   ....[52]....
        /*05ac*/ 	.word	0x00009860


	//   ....[53]....
        /*05b0*/ 	.word	0x00009870


	//   ....[54]....
        /*05b4*/ 	.word	0x00009880


	//   ....[55]....
        /*05b8*/ 	.word	0x00009890


	//   ....[56]....
        /*05bc*/ 	.word	0x000098b0


	//   ....[57]....
        /*05c0*/ 	.word	0x000098c0


	//   ....[58]....
        /*05c4*/ 	.word	0x000098d0


	//   ....[59]....
        /*05c8*/ 	.word	0x000098f0


	//   ....[60]....
        /*05cc*/ 	.word	0x00009900


	//   ....[61]....
        /*05d0*/ 	.word	0x00009910


	//   ....[62]....
        /*05d4*/ 	.word	0x00009920


	//   ....[63]....
        /*05d8*/ 	.word	0x00009930


	//   ....[64]....
        /*05dc*/ 	.word	0x00009940


	//   ....[65]....
        /*05e0*/ 	.word	0x00009960


	//   ....[66]....
        /*05e4*/ 	.word	0x00009970


	//   ....[67]....
        /*05e8*/ 	.word	0x00009980


	//   ....[68]....
        /*05ec*/ 	.word	0x00009990


	//   ....[69]....
        /*05f0*/ 	.word	0x000099a0


	//   ....[70]....
        /*05f4*/ 	.word	0x000099d0


	//   ....[71]....
        /*05f8*/ 	.word	0x00009a00


	//   ....[72]....
        /*05fc*/ 	.word	0x00009a30


	//   ....[73]....
        /*0600*/ 	.word	0x00009a60


	//   ....[74]....
        /*0604*/ 	.word	0x00009aa0


	//   ....[75]....
        /*0608*/ 	.word	0x00009ad0


	//   ....[76]....
        /*060c*/ 	.word	0x00009b00


	//   ....[77]....
        /*0610*/ 	.word	0x00009b30


	//   ....[78]....
        /*0614*/ 	.word	0x00009b50


	//   ....[79]....
        /*0618*/ 	.word	0x00009b60


	//   ....[80]....
        /*061c*/ 	.word	0x00009b80


	//   ....[81]....
        /*0620*/ 	.word	0x00009b90


	//   ....[82]....
        /*0624*/ 	.word	0x00009ba0


	//   ....[83]....
        /*0628*/ 	.word	0x0000a000


	//   ....[84]....
        /*062c*/ 	.word	0x0000a040


	//   ....[85]....
        /*0630*/ 	.word	0x0000a080


	//   ....[86]....
        /*0634*/ 	.word	0x0000a0c0


	//   ....[87]....
        /*0638*/ 	.word	0x0000a0f0


	//   ....[88]....
        /*063c*/ 	.word	0x0000a130


	//   ....[89]....
        /*0640*/ 	.word	0x0000a7f0


	//   ....[90]....
        /*0644*/ 	.word	0x0000a820


	//   ....[91]....
        /*0648*/ 	.word	0x0000b370


	//   ....[92]....
        /*064c*/ 	.word	0x0000c830


	//   ....[93]....
        /*0650*/ 	.word	0x0000c870


	//   ....[94]....
        /*0654*/ 	.word	0x0000c8a0


	//   ....[95]....
        /*0658*/ 	.word	0x0000c8d0


	//   ....[96]....
        /*065c*/ 	.word	0x0000c8f0


	//   ....[97]....
        /*0660*/ 	.word	0x0000c930


	//   ....[98]....
        /*0664*/ 	.word	0x0000c950


	//   ....[99]....
        /*0668*/ 	.word	0x0000c990


	//   ....[100]....
        /*066c*/ 	.word	0x0000c9b0


	//   ....[101]....
        /*0670*/ 	.word	0x0000c9f0


	//   ....[102]....
        /*0674*/ 	.word	0x0000ca10


	//   ....[103]....
        /*0678*/ 	.word	0x0000ca50


	//   ....[104]....
        /*067c*/ 	.word	0x0000ca70


	//   ....[105]....
        /*0680*/ 	.word	0x0000cab0


	//   ....[106]....
        /*0684*/ 	.word	0x0000cad0


	//   ....[107]....
        /*0688*/ 	.word	0x0000cb10


	//   ....[108]....
        /*068c*/ 	.word	0x0000cb20


	//   ....[109]....
        /*0690*/ 	.word	0x0000cb30


	//   ....[110]....
        /*0694*/ 	.word	0x0000cb40


	//   ....[111]....
        /*0698*/ 	.word	0x0000cb50


	//   ....[112]....
        /*069c*/ 	.word	0x0000d070


	//   ....[113]....
        /*06a0*/ 	.word	0x0000d0a0


	//   ....[114]....
        /*06a4*/ 	.word	0x0000d130


	//   ....[115]....
        /*06a8*/ 	.word	0x0000d160


	//   ....[116]....
        /*06ac*/ 	.word	0x0000d180


	//   ....[117]....
        /*06b0*/ 	.word	0x0000d1c0


	//   ....[118]....
        /*06b4*/ 	.word	0x0000d1f0


	//   ....[119]....
        /*06b8*/ 	.word	0x0000d240


	//   ....[120]....
        /*06bc*/ 	.word	0x0000d270


	//   ....[121]....
        /*06c0*/ 	.word	0x0000d290


	//   ....[122]....
        /*06c4*/ 	.word	0x0000d2f0


	//   ....[123]....
        /*06c8*/ 	.word	0x0000d310


	//   ....[124]....
        /*06cc*/ 	.word	0x0000d360


	//   ....[125]....
        /*06d0*/ 	.word	0x0000d380


	//   ....[126]....
        /*06d4*/ 	.word	0x0000d3e0


	//   ....[127]....
        /*06d8*/ 	.word	0x0000d400


	//   ....[128]....
        /*06dc*/ 	.word	0x0000d420


	//   ....[129]....
        /*06e0*/ 	.word	0x0000d440


	//   ....[130]....
        /*06e4*/ 	.word	0x0000d460


	//   ....[131]....
        /*06e8*/ 	.word	0x0000d4e0


	//   ....[132]....
        /*06ec*/ 	.word	0x0000da40


	//   ....[133]....
        /*06f0*/ 	.word	0x0000da70


	//   ....[134]....
        /*06f4*/ 	.word	0x0000daa0


	//   ....[135]....
        /*06f8*/ 	.word	0x0000dad0


	//   ....[136]....
        /*06fc*/ 	.word	0x0000db20


	//   ....[137]....
        /*0700*/ 	.word	0x0000db30


	//   ....[138]....
        /*0704*/ 	.word	0x0000db80


	//   ....[139]....
        /*0708*/ 	.word	0x0000dbb0


	//   ....[140]....
        /*070c*/ 	.word	0x0000dc20


	//   ....[141]....
        /*0710*/ 	.word	0x0000dc40


	//   ....[142]....
        /*0714*/ 	.word	0x0000dc70


	//   ....[143]....
        /*0718*/ 	.word	0x0000dca0


	//   ....[144]....
        /*071c*/ 	.word	0x0000dce0


	//   ....[145]....
        /*0720*/ 	.word	0x0000dd10


	//   ....[146]....
        /*0724*/ 	.word	0x0000dd70


	//   ....[147]....
        /*0728*/ 	.word	0x0000dda0


	//   ....[148]....
        /*072c*/ 	.word	0x0000e600


	//   ....[149]....
        /*0730*/ 	.word	0x0000e620


	//   ....[150]....
        /*0734*/ 	.word	0x0000e630


	//   ....[151]....
        /*0738*/ 	.word	0x0000e640


	//   ....[152]....
        /*073c*/ 	.word	0x0000e650


	//   ....[153]....
        /*0740*/ 	.word	0x0000e6a0


	//   ....[154]....
        /*0744*/ 	.word	0x0000e6c0


	//   ....[155]....
        /*0748*/ 	.word	0x0000e6e0


	//   ....[156]....
        /*074c*/ 	.word	0x0000e6f0


	//   ....[157]....
        /*0750*/ 	.word	0x0000e730


	//   ....[158]....
        /*0754*/ 	.word	0x0000e740


	//   ....[159]....
        /*0758*/ 	.word	0x0000e780


	//   ....[160]....
        /*075c*/ 	.word	0x0000e790


	//   ....[161]....
        /*0760*/ 	.word	0x0000e7d0


	//   ....[162]....
        /*0764*/ 	.word	0x0000e7e0


	//   ....[163]....
        /*0768*/ 	.word	0x0000e820


	//   ....[164]....
        /*076c*/ 	.word	0x0000e830


	//   ....[165]....
        /*0770*/ 	.word	0x0000e840


	//   ....[166]....
        /*0774*/ 	.word	0x0000e880


	//   ....[167]....
        /*0778*/ 	.word	0x0000e8a0


	//   ....[168]....
        /*077c*/ 	.word	0x0000ec80


	//   ....[169]....
        /*0780*/ 	.word	0x0000eca0


	//   ....[170]....
        /*0784*/ 	.word	0x0000ecc0


	//   ....[171]....
        /*0788*/ 	.word	0x0000ecd0


	//   ....[172]....
        /*078c*/ 	.word	0x0000ece0


	//   ....[173]....
        /*0790*/ 	.word	0x0000ecf0


	//   ....[174]....
        /*0794*/ 	.word	0x0000ed10


	//   ....[175]....
        /*0798*/ 	.word	0x0000ed30


	//   ....[176]....
        /*079c*/ 	.word	0x0000ed60


	//   ....[177]....
        /*07a0*/ 	.word	0x0000ed80


	//   ....[178]....
        /*07a4*/ 	.word	0x0000edb0


	//   ....[179]....
        /*07a8*/ 	.word	0x0000edd0


	//   ....[180]....
        /*07ac*/ 	.word	0x0000ee00


	//   ....[181]....
        /*07b0*/ 	.word	0x0000ee20


	//   ....[182]....
        /*07b4*/ 	.word	0x0000ee40


	//   ....[183]....
        /*07b8*/ 	.word	0x0000ee60


	//   ....[184]....
        /*07bc*/ 	.word	0x0000ee80


	//   ....[185]....
        /*07c0*/ 	.word	0x0000eeb0


	//   ....[186]....
        /*07c4*/ 	.word	0x0000ef50


	//   ....[187]....
        /*07c8*/ 	.word	0x0000ef70


	//   ....[188]....
        /*07cc*/ 	.word	0x0000ff10


	//   ....[189]....
        /*07d0*/ 	.word	0x00010410


	//   ....[190]....
        /*07d4*/ 	.word	0x00010500


	//   ....[191]....
        /*07d8*/ 	.word	0x000105d0


	//   ....[192]....
        /*07dc*/ 	.word	0x00010650


	//   ....[193]....
        /*07e0*/ 	.word	0x00010700


	//   ....[194]....
        /*07e4*/ 	.word	0x00010760


	//   ....[195]....
        /*07e8*/ 	.word	0x00010810


	//   ....[196]....
        /*07ec*/ 	.word	0x00010870


	//   ....[197]....
        /*07f0*/ 	.word	0x00010920


	//   ....[198]....
        /*07f4*/ 	.word	0x00010980


	//   ....[199]....
        /*07f8*/ 	.word	0x00010a30


	//   ....[200]....
        /*07fc*/ 	.word	0x00010a90


	//   ....[201]....
        /*0800*/ 	.word	0x00010b40


	//   ....[202]....
        /*0804*/ 	.word	0x00010ba0


	//   ....[203]....
        /*0808*/ 	.word	0x00010c50


	//   ....[204]....
        /*080c*/ 	.word	0x00010cb0


	//   ....[205]....
        /*0810*/ 	.word	0x00010d70


	//   ....[206]....
        /*0814*/ 	.word	0x00010e00


	//   ....[207]....
        /*0818*/ 	.word	0x00010ea0


	//   ....[208]....
        /*081c*/ 	.word	0x00010f30


	//   ....[209]....
        /*0820*/ 	.word	0x00011000


	//   ....[210]....
        /*0824*/ 	.word	0x00011170


	//   ....[211]....
        /*0828*/ 	.word	0x00011230


	//   ....[212]....
        /*082c*/ 	.word	0x00011320


	//   ....[213]....
        /*0830*/ 	.word	0x00011370


	//   ....[214]....
        /*0834*/ 	.word	0x00011440


	//   ....[215]....
        /*0838*/ 	.word	0x00011490


	//   ....[216]....
        /*083c*/ 	.word	0x00011580


	//   ....[217]....
        /*0840*/ 	.word	0x000115d0


	//   ....[218]....
        /*0844*/ 	.word	0x000116c0


	//   ....[219]....
        /*0848*/ 	.word	0x00011710


	//   ....[220]....
        /*084c*/ 	.word	0x00011780


	//   ....[221]....
        /*0850*/ 	.word	0x00011840


	//   ....[222]....
        /*0854*/ 	.word	0x000118c0


	//   ....[223]....
        /*0858*/ 	.word	0x00011960


	//   ....[224]....
        /*085c*/ 	.word	0x000119d0


	//   ....[225]....
        /*0860*/ 	.word	0x00011a80


	//   ....[226]....
        /*0864*/ 	.word	0x00011ae0


	//   ....[227]....
        /*0868*/ 	.word	0x00011ba0


	//   ....[228]....
        /*086c*/ 	.word	0x00011c10


	//   ....[229]....
        /*0870*/ 	.word	0x00011cc0


	//   ....[230]....
        /*0874*/ 	.word	0x00011d50


	//   ....[231]....
        /*0878*/ 	.word	0x00011db0


	//   ....[232]....
        /*087c*/ 	.word	0x00011e60


	//   ....[233]....
        /*0880*/ 	.word	0x00011f10


	//   ....[234]....
        /*0884*/ 	.word	0x00011f70


	//   ....[235]....
        /*0888*/ 	.word	0x00012050


	//   ....[236]....
        /*088c*/ 	.word	0x000120d0


	//   ....[237]....
        /*0890*/ 	.word	0x00012190


	//   ....[238]....
        /*0894*/ 	.word	0x000121f0


	//   ....[239]....
        /*0898*/ 	.word	0x000122b0


	//   ....[240]....
        /*089c*/ 	.word	0x00012310


	//   ....[241]....
        /*08a0*/ 	.word	0x000123d0


	//   ....[242]....
        /*08a4*/ 	.word	0x00012430


	//   ....[243]....
        /*08a8*/ 	.word	0x000124e0


	//   ....[244]....
        /*08ac*/ 	.word	0x00012560


	//   ....[245]....
        /*08b0*/ 	.word	0x00012620


	//   ....[246]....
        /*08b4*/ 	.word	0x00012760


	//   ....[247]....
        /*08b8*/ 	.word	0x00012800


	//   ....[248]....
        /*08bc*/ 	.word	0x00012860


	//   ....[249]....
        /*08c0*/ 	.word	0x00012910


	//   ....[250]....
        /*08c4*/ 	.word	0x000129a0


	//   ....[251]....
        /*08c8*/ 	.word	0x00012a30


	//   ....[252]....
        /*08cc*/ 	.word	0x00012a90


	//   ....[253]....
        /*08d0*/ 	.word	0x00012b40


	//   ....[254]....
        /*08d4*/ 	.word	0x00012ba0


	//   ....[255]....
        /*08d8*/ 	.word	0x00012c50


	//   ....[0]....
        /*08dc*/ 	.word	0x00012cb0


	//   ....[1]....
        /*08e0*/ 	.word	0x00012d60


	//   ....[2]....
        /*08e4*/ 	.word	0x00012dc0


	//   ....[3]....
        /*08e8*/ 	.word	0x00012e70


	//   ....[4]....
        /*08ec*/ 	.word	0x00012ed0


	//   ....[5]....
        /*08f0*/ 	.word	0x00012f40


	//   ....[6]....
        /*08f4*/ 	.word	0x00013010


	//   ....[7]....
        /*08f8*/ 	.word	0x000130a0


	//   ....[8]....
        /*08fc*/ 	.word	0x00013100


	//   ....[9]....
        /*0900*/ 	.word	0x000131b0


	//   ....[10]....
        /*0904*/ 	.word	0x00013290


	//   ....[11]....
        /*0908*/ 	.word	0x00013330


	//   ....[12]....
        /*090c*/ 	.word	0x000133a0


	//   ....[13]....
        /*0910*/ 	.word	0x00013440


	//   ....[14]....
        /*0914*/ 	.word	0x000134a0


	//   ....[15]....
        /*0918*/ 	.word	0x00013540


	//   ....[16]....
        /*091c*/ 	.word	0x000135a0


	//   ....[17]....
        /*0920*/ 	.word	0x00013650


	//   ....[18]....
        /*0924*/ 	.word	0x000136b0


	//   ....[19]....
        /*0928*/ 	.word	0x00013750


	//   ....[20]....
        /*092c*/ 	.word	0x000137b0


	//   ....[21]....
        /*0930*/ 	.word	0x00013860


	//   ....[22]....
        /*0934*/ 	.word	0x000138c0


	//   ....[23]....
        /*0938*/ 	.word	0x00013960


	//   ....[24]....
        /*093c*/ 	.word	0x000139c0


	//   ....[25]....
        /*0940*/ 	.word	0x00013a70


	//   ....[26]....
        /*0944*/ 	.word	0x00013b00


	//   ....[27]....
        /*0948*/ 	.word	0x00013b90


	//   ....[28]....
        /*094c*/ 	.word	0x00013bf0


	//   ....[29]....
        /*0950*/ 	.word	0x00013c90


	//----- nvinfo : EIATTR_REG_RECONFIG
	.align		4
.L_87:
        /*0954*/ 	.byte	0x01, 0x54
	.zero		2


	//----- nvinfo : EIATTR_SYSCALL_OFFSETS
	.align		4
        /*0958*/ 	.byte	0x04, 0x46
        /*095a*/ 	.short	(.L_89 - .L_88)


	//   ....[0]....
.L_88:
        /*095c*/ 	.word	0x000012a0


	//   ....[1]....
        /*0960*/ 	.word	0x0000bac0


	//   ....[2]....
        /*0964*/ 	.word	0x0000bc00


	//   ....[3]....
        /*0968*/ 	.word	0x0000bd40


	//   ....[4]....
        /*096c*/ 	.word	0x0000be60


	//   ....[5]....
        /*0970*/ 	.word	0x0000d7e0


	//----- nvinfo : EIATTR_MBARRIER_INSTR_OFFSETS
	.align		4
.L_89:
        /*0974*/ 	.byte	0x04, 0x39
        /*0976*/ 	.short	(.L_91 - .L_90)


	//   ....[0]....
.L_90:
        /*0978*/ 	.word	0x00000180
        /*097c*/ 	.word	0x000000ff
        /*0980*/ 	.word	0x00022800
        /*0984*/ 	.short	0x0100
        /*0986*/ 	.byte	0x08
	.zero		1


	//   ....[1]....
        /*0988*/ 	.word	0x00000190
        /*098c*/ 	.word	0x000000ff
        /*0990*/ 	.word	0x00022820
        /*0994*/ 	.short	0x0100
        /*0996*/ 	.byte	0x08
	.zero		1


	//   ....[2]....
        /*0998*/ 	.word	0x00000280
        /*099c*/ 	.word	0x000000ff
        /*09a0*/ 	.word	0x00022830
        /*09a4*/ 	.short	0x0100
        /*09a6*/ 	.byte	0x08
	.zero		1


	//   ....[3]....
        /*09a8*/ 	.word	0x00000290
        /*09ac*/ 	.word	0x000000ff
        /*09b0*/ 	.word	0x00022840
        /*09b4*/ 	.short	0x0100
        /*09b6*/ 	.byte	0x08
	.zero		1


	//   ....[4]....
        /*09b8*/ 	.word	0x000002a0
        /*09bc*/ 	.word	0x000000ff
        /*09c0*/ 	.word	0x00022838
        /*09c4*/ 	.short	0x0100
        /*09c6*/ 	.byte	0x08
	.zero		1


	//   ....[5]....
        /*09c8*/ 	.word	0x000002b0
        /*09cc*/ 	.word	0x000000ff
        /*09d0*/ 	.word	0x00022848
        /*09d4*/ 	.short	0x0100
        /*09d6*/ 	.byte	0x08
	.zero		1


	//   ....[6]....
        /*09d8*/ 	.word	0x000003e0
        /*09dc*/ 	.word	0x000000ff
        /*09e0*/ 	.word	0x00022850
        /*09e4*/ 	.short	0x0100
        /*09e6*/ 	.byte	0x08
	.zero		1


	//   ....[7]....
        /*09e8*/ 	.word	0x000003f0
        /*09ec*/ 	.word	0x000000ff
        /*09f0*/ 	.word	0x00022860
        /*09f4*/ 	.short	0x0100
        /*09f6*/ 	.byte	0x08
	.zero		1


	//   ....[8]....
        /*09f8*/ 	.word	0x00000400
        /*09fc*/ 	.word	0x000000ff
        /*0a00*/ 	.word	0x00022858
        /*0a04*/ 	.short	0x0100
        /*0a06*/ 	.byte	0x08
	.zero		1


	//   ....[9]....
        /*0a08*/ 	.word	0x00000410
        /*0a0c*/ 	.word	0x000000ff
        /*0a10*/ 	.word	0x00022868
        /*0a14*/ 	.short	0x0100
        /*0a16*/ 	.byte	0x08
	.zero		1


	//   ....[10]....
        /*0a18*/ 	.word	0x00000500
        /*0a1c*/ 	.word	0x000000ff
        /*0a20*/ 	.word	0x00022870
        /*0a24*/ 	.short	0x0100
        /*0a26*/ 	.byte	0x06
	.zero		1


	//   ....[11]....
        /*0a28*/ 	.word	0x00000510
        /*0a2c*/ 	.word	0x000000ff
        /*0a30*/ 	.word	0x00022880
        /*0a34*/ 	.short	0x0100
        /*0a36*/ 	.byte	0x06
	.zero		1


	//   ....[12]....
        /*0a38*/ 	.word	0x00000520
        /*0a3c*/ 	.word	0x000000ff
        /*0a40*/ 	.word	0x00022878
        /*0a44*/ 	.short	0x0100
        /*0a46*/ 	.byte	0x06
	.zero		1


	//   ....[13]....
        /*0a48*/ 	.word	0x00000530
        /*0a4c*/ 	.word	0x000000ff
        /*0a50*/ 	.word	0x00022888
        /*0a54*/ 	.short	0x0100
        /*0a56*/ 	.byte	0x06
	.zero		1


	//   ....[14]....
        /*0a58*/ 	.word	0x00000660
        /*0a5c*/ 	.word	0x000000ff
        /*0a60*/ 	.word	0x00022890
        /*0a64*/ 	.short	0x0100
        /*0a66*/ 	.byte	0x08
	.zero		1


	//   ....[15]....
        /*0a68*/ 	.word	0x00000670
        /*0a6c*/ 	.word	0x000000ff
        /*0a70*/ 	.word	0x000228a0
        /*0a74*/ 	.short	0x0100
        /*0a76*/ 	.byte	0x08
	.zero		1


	//   ....[16]....
        /*0a78*/ 	.word	0x00000680
        /*0a7c*/ 	.word	0x000000ff
        /*0a80*/ 	.word	0x00022898
        /*0a84*/ 	.short	0x0100
        /*0a86*/ 	.byte	0x08
	.zero		1


	//   ....[17]....
        /*0a88*/ 	.word	0x00000690
        /*0a8c*/ 	.word	0x000000ff
        /*0a90*/ 	.word	0x000228a8
        /*0a94*/ 	.short	0x0100
        /*0a96*/ 	.byte	0x08
	.zero		1


	//   ....[18]....
        /*0a98*/ 	.word	0x000007d0
        /*0a9c*/ 	.word	0x000000ff
        /*0aa0*/ 	.word	0x000228b0
        /*0aa4*/ 	.short	0x0100
        /*0aa6*/ 	.byte	0x08
	.zero		1


	//   ....[19]....
        /*0aa8*/ 	.word	0x000007e0
        /*0aac*/ 	.word	0x000000ff
        /*0ab0*/ 	.word	0x000228c0
        /*0ab4*/ 	.short	0x0100
        /*0ab6*/ 	.byte	0x08
	.zero		1


	//   ....[20]....
        /*0ab8*/ 	.word	0x000007f0
        /*0abc*/ 	.word	0x000000ff
        /*0ac0*/ 	.word	0x000228b8
        /*0ac4*/ 	.short	0x0100
        /*0ac6*/ 	.byte	0x08
	.zero		1


	//   ....[21]....
        /*0ac8*/ 	.word	0x00000800
        /*0acc*/ 	.word	0x000000ff
        /*0ad0*/ 	.word	0x000228c8
        /*0ad4*/ 	.short	0x0100
        /*0ad6*/ 	.byte	0x08
	.zero		1


	//   ....[22]....
        /*0ad8*/ 	.word	0x00001570
        /*0adc*/ 	.word	0x000000ff
        /*0ae0*/ 	.word	0x00022800
        /*0ae4*/ 	.short	0x010a
        /*0ae6*/ 	.byte	0x29
	.zero		1


	//   ....[23]....
        /*0ae8*/ 	.word	0x00001600
        /*0aec*/ 	.word	0x000000ff
        /*0af0*/ 	.word	0x00022830
        /*0af4*/ 	.short	0x010a
        /*0af6*/ 	.byte	0x29
	.zero		1


	//   ....[24]....
        /*0af8*/ 	.word	0x00001660
        /*0afc*/ 	.word	0x000000ff
        /*0b00*/ 	.word	0x00022830
        /*0b04*/ 	.short	0x010a
        /*0b06*/ 	.byte	0x29
	.zero		1


	//   ....[25]....
        /*0b08*/ 	.word	0x00002950
        /*0b0c*/ 	.word	0x000000ff
        /*0b10*/ 	.word	0x00000000
        /*0b14*/ 	.short	0x0101
        /*0b16*/ 	.byte	0x04
	.zero		1


	//   ....[26]....
        /*0b18*/ 	.word	0x00005080
        /*0b1c*/ 	.word	0x000000ff
        /*0b20*/ 	.word	0x00022830
        /*0b24*/ 	.short	0x010a
        /*0b26*/ 	.byte	0x04
	.zero		1


	//   ....[27]....
        /*0b28*/ 	.word	0x000050c0
        /*0b2c*/ 	.word	0x000000ff
        /*0b30*/ 	.word	0x00022830
        /*0b34*/ 	.short	0x010a
        /*0b36*/ 	.byte	0x04
	.zero		1


	//   ....[28]....
        /*0b38*/ 	.word	0x000059b0
        /*0b3c*/ 	.word	0x000000ff
        /*0b40*/ 	.word	0x00022850
        /*0b44*/ 	.short	0x010a
        /*0b46*/ 	.byte	0x04
	.zero		1


	//   ....[29]....
        /*0b48*/ 	.word	0x000059f0
        /*0b4c*/ 	.word	0x000000ff
        /*0b50*/ 	.word	0x00022850
        /*0b54*/ 	.short	0x010a
        /*0b56*/ 	.byte	0x04
	.zero		1


	//   ....[30]....
        /*0b58*/ 	.word	0x000062c0
        /*0b5c*/ 	.word	0x000000ff
        /*0b60*/ 	.word	0x00000000
        /*0b64*/ 	.short	0x0101
        /*0b66*/ 	.byte	0x04
	.zero		1


	//   ....[31]....
        /*0b68*/ 	.word	0x00007d00
        /*0b6c*/ 	.word	0x000000ff
        /*0b70*/ 	.word	0x00000000
        /*0b74*/ 	.short	0x0101
        /*0b76*/ 	.byte	0x04
	.zero		1


	//   ....[32]....
        /*0b78*/ 	.word	0x000083a0
        /*0b7c*/ 	.word	0x000000ff
        /*0b80*/ 	.word	0x00022850
        /*0b84*/ 	.short	0x010a
        /*0b86*/ 	.byte	0x09
	.zero		1


	//   ....[33]....
        /*0b88*/ 	.word	0x000083e0
        /*0b8c*/ 	.word	0x000000ff
        /*0b90*/ 	.word	0x00022850
        /*0b94*/ 	.short	0x010a
        /*0b96*/ 	.byte	0x09
	.zero		1


	//   ....[34]....
        /*0b98*/ 	.word	0x00008a50
        /*0b9c*/ 	.word	0x000000ff
        /*0ba0*/ 	.word	0x00000000
        /*0ba4*/ 	.short	0x0101
        /*0ba6*/ 	.byte	0x04
	.zero		1


	//   ....[35]....
        /*0ba8*/ 	.word	0x0000a120
        /*0bac*/ 	.word	0x000000ff
        /*0bb0*/ 	.word	0x00000000
        /*0bb4*/ 	.short	0x0101
        /*0bb6*/ 	.byte	0x04
	.zero		1


	//   ....[36]....
        /*0bb8*/ 	.word	0x0000c4e0
        /*0bbc*/ 	.word	0x000000ff
        /*0bc0*/ 	.word	0x00022880
        /*0bc4*/ 	.short	0x010a
        /*0bc6*/ 	.byte	0x2a
	.zero		1


	//   ....[37]....
        /*0bc8*/ 	.word	0x0000cd40
        /*0bcc*/ 	.word	0x000000ff
        /*0bd0*/ 	.word	0x00022870
        /*0bd4*/ 	.short	0x0107
        /*0bd6*/ 	.byte	0x2a
	.zero		1


	//   ....[38]....
        /*0bd8*/ 	.word	0x0000cdd0
        /*0bdc*/ 	.word	0x000000ff
        /*0be0*/ 	.word	0x00022870
        /*0be4*/ 	.short	0x0101
        /*0be6*/ 	.byte	0x2a
	.zero		1


	//   ....[39]....
        /*0be8*/ 	.word	0x0000ce00
        /*0bec*/ 	.word	0x000000ff
        /*0bf0*/ 	.word	0x00022840
        /*0bf4*/ 	.short	0x010a
        /*0bf6*/ 	.byte	0x2a
	.zero		1


	//   ....[40]....
        /*0bf8*/ 	.word	0x0000d580
        /*0bfc*/ 	.word	0x000000ff
        /*0c00*/ 	.word	0x00022830
        /*0c04*/ 	.short	0x0107
        /*0c06*/ 	.byte	0x2a
	.zero		1


	//   ....[41]....
        /*0c08*/ 	.word	0x0000d610
        /*0c0c*/ 	.word	0x000000ff
        /*0c10*/ 	.word	0x00022830
        /*0c14*/ 	.short	0x0101
        /*0c16*/ 	.byte	0x2a
	.zero		1


	//   ....[42]....
        /*0c18*/ 	.word	0x0000de90
        /*0c1c*/ 	.word	0x000000ff
        /*0c20*/ 	.word	0x00022800
        /*0c24*/ 	.short	0x0107
        /*0c26*/ 	.byte	0x2a
	.zero		1


	//   ....[43]....
        /*0c28*/ 	.word	0x0000ded0
        /*0c2c*/ 	.word	0x000000ff
        /*0c30*/ 	.word	0x00022800
        /*0c34*/ 	.short	0x0101
        /*0c36*/ 	.byte	0x2a
	.zero		1


	//   ....[44]....
        /*0c38*/ 	.word	0x0000dee0
        /*0c3c*/ 	.word	0x000000ff
        /*0c40*/ 	.word	0x00022820
        /*0c44*/ 	.short	0x010a
        /*0c46*/ 	.byte	0x2a
	.zero		1


	//   ....[45]....
        /*0c48*/ 	.word	0x0000e330
        /*0c4c*/ 	.word	0x00000003
        /*0c50*/ 	.word	0x00022880
        /*0c54*/ 	.short	0x010a
        /*0c56*/ 	.byte	0x3f
	.zero		1


	//   ....[46]....
        /*0c58*/ 	.word	0x0000e970
        /*0c5c*/ 	.word	0x00000003
        /*0c60*/ 	.word	0x00022870
        /*0c64*/ 	.short	0x0107
        /*0c66*/ 	.byte	0x3f
	.zero		1


	//   ....[47]....
        /*0c68*/ 	.word	0x0000ea00
        /*0c6c*/ 	.word	0x00000003
        /*0c70*/ 	.word	0x00022870
        /*0c74*/ 	.short	0x0101
        /*0c76*/ 	.byte	0x3f
	.zero		1


	//   ....[48]....
        /*0c78*/ 	.word	0x0000ea30
        /*0c7c*/ 	.word	0x00000003
        /*0c80*/ 	.word	0x00022840
        /*0c84*/ 	.short	0x010a
        /*0c86*/ 	.byte	0x3f
	.zero		1


	//   ....[49]....
        /*0c88*/ 	.word	0x0000f000
        /*0c8c*/ 	.word	0x00000003
        /*0c90*/ 	.word	0x00022830
        /*0c94*/ 	.short	0x0107
        /*0c96*/ 	.byte	0x3f
	.zero		1


	//   ....[50]....
        /*0c98*/ 	.word	0x0000f0a0
        /*0c9c*/ 	.word	0x00000003
        /*0ca0*/ 	.word	0x00022830
        /*0ca4*/ 	.short	0x0101
        /*0ca6*/ 	.byte	0x3f
	.zero		1


	//   ....[51]....
        /*0ca8*/ 	.word	0x0000f120
        /*0cac*/ 	.word	0x00000006
        /*0cb0*/ 	.word	0x00022870
        /*0cb4*/ 	.short	0x010a
        /*0cb6*/ 	.byte	0x3f
	.zero		1


	//   ....[52]....
        /*0cb8*/ 	.word	0x0000f1b0
        /*0cbc*/ 	.word	0x00000006
        /*0cc0*/ 	.word	0x00022860
        /*0cc4*/ 	.short	0x010a
        /*0cc6*/ 	.byte	0x3f
	.zero		1


	//   ....[53]....
        /*0cc8*/ 	.word	0x0000f6a0
        /*0ccc*/ 	.word	0x00000006
        /*0cd0*/ 	.word	0x00022850
        /*0cd4*/ 	.short	0x0101
        /*0cd6*/ 	.byte	0x3f
	.zero		1


	//   ....[54]....
        /*0cd8*/ 	.word	0x0000f740
        /*0cdc*/ 	.word	0x00000006
        /*0ce0*/ 	.word	0x00000000
        /*0ce4*/ 	.short	0x0101
        /*0ce6*/ 	.byte	0x3f
	.zero		1


	//   ....[55]....
        /*0ce8*/ 	.word	0x0000f810
        /*0cec*/ 	.word	0x00000003
        /*0cf0*/ 	.word	0x00022870
        /*0cf4*/ 	.short	0x010a
        /*0cf6*/ 	.byte	0x3f
	.zero		1


	//   ....[56]....
        /*0cf8*/ 	.word	0x0000f8c0
        /*0cfc*/ 	.word	0x00000003
        /*0d00*/ 	.word	0x00022860
        /*0d04*/ 	.short	0x010a
        /*0d06*/ 	.byte	0x3f
	.zero		1


	//   ....[57]....
        /*0d08*/ 	.word	0x0000fda0
        /*0d0c*/ 	.word	0x00000003
        /*0d10*/ 	.word	0x00022850
        /*0d14*/ 	.short	0x0101
        /*0d16*/ 	.byte	0x3f
	.zero		1


	//   ....[58]....
        /*0d18*/ 	.word	0x0000fe30
        /*0d1c*/ 	.word	0x00000003
        /*0d20*/ 	.word	0x00000000
        /*0d24*/ 	.short	0x0101
        /*0d26*/ 	.byte	0x3f
	.zero		1


	//   ....[59]....
        /*0d28*/ 	.word	0x0000fec0
        /*0d2c*/ 	.word	0x00000007
        /*0d30*/ 	.word	0x00022820
        /*0d34*/ 	.short	0x010a
        /*0d36*/ 	.byte	0x3f
	.zero		1


	//   ....[60]....
        /*0d38*/ 	.word	0x0000ffe0
        /*0d3c*/ 	.word	0x00000005
        /*0d40*/ 	.word	0x00022840
        /*0d44*/ 	.short	0x010a
        /*0d46*/ 	.byte	0x3f
	.zero		1


	//   ....[61]....
        /*0d48*/ 	.word	0x00010080
        /*0d4c*/ 	.word	0x00000007
        /*0d50*/ 	.word	0x00022840
        /*0d54*/ 	.short	0x010a
        /*0d56*/ 	.byte	0x3f
	.zero		1


	//   ....[62]....
        /*0d58*/ 	.word	0x000100c0
        /*0d5c*/ 	.word	0x00000005
        /*0d60*/ 	.word	0x00022860
        /*0d64*/ 	.short	0x010a
        /*0d66*/ 	.byte	0x3f
	.zero		1


	//   ....[63]....
        /*0d68*/ 	.word	0x00010100
        /*0d6c*/ 	.word	0x00000007
        /*0d70*/ 	.word	0x00022860
        /*0d74*/ 	.short	0x010a
        /*0d76*/ 	.byte	0x3f
	.zero		1


	//   ....[64]....
        /*0d78*/ 	.word	0x00010140
        /*0d7c*/ 	.word	0x00000005
        /*0d80*/ 	.word	0x00022880
        /*0d84*/ 	.short	0x010a
        /*0d86*/ 	.byte	0x3f
	.zero		1


	//   ....[65]....
        /*0d88*/ 	.word	0x00010180
        /*0d8c*/ 	.word	0x00000007
        /*0d90*/ 	.word	0x00022880
        /*0d94*/ 	.short	0x010a
        /*0d96*/ 	.byte	0x3f
	.zero		1


	//   ....[66]....
        /*0d98*/ 	.word	0x000101f0
        /*0d9c*/ 	.word	0x00000003
        /*0da0*/ 	.word	0x00022800
        /*0da4*/ 	.short	0x010a
        /*0da6*/ 	.byte	0x3f
	.zero		1


	//   ....[67]....
        /*0da8*/ 	.word	0x00010250
        /*0dac*/ 	.word	0x00000005
        /*0db0*/ 	.word	0x00022830
        /*0db4*/ 	.short	0x010a
        /*0db6*/ 	.byte	0x3f
	.zero		1


	//   ....[68]....
        /*0db8*/ 	.word	0x000102b0
        /*0dbc*/ 	.word	0x00000008
        /*0dc0*/ 	.word	0x00022830
        /*0dc4*/ 	.short	0x010a
        /*0dc6*/ 	.byte	0x3f
	.zero		1


	//   ....[69]....
        /*0dc8*/ 	.word	0x00010310
        /*0dcc*/ 	.word	0x00000009
        /*0dd0*/ 	.word	0x00022850
        /*0dd4*/ 	.short	0x010a
        /*0dd6*/ 	.byte	0x3f
	.zero		1


	//   ....[70]....
        /*0dd8*/ 	.word	0x00010370
        /*0ddc*/ 	.word	0x00000005
        /*0de0*/ 	.word	0x00022850
        /*0de4*/ 	.short	0x010a
        /*0de6*/ 	.byte	0x3f
	.zero		1


	//   ....[71]....
        /*0de8*/ 	.word	0x00010450
        /*0dec*/ 	.word	0x00000003
        /*0df0*/ 	.word	0x00022880
        /*0df4*/ 	.short	0x010a
        /*0df6*/ 	.byte	0x3f
	.zero		1


	//   ....[72]....
        /*0df8*/ 	.word	0x000110c0
        /*0dfc*/ 	.word	0x00000003
        /*0e00*/ 	.word	0x00022840
        /*0e04*/ 	.short	0x010a
        /*0e06*/ 	.byte	0x3f
	.zero		1


	//   ....[73]....
        /*0e08*/ 	.word	0x00012660
        /*0e0c*/ 	.word	0x00000003
        /*0e10*/ 	.word	0x00022820
        /*0e14*/ 	.short	0x010a
        /*0e16*/ 	.byte	0x3f
	.zero		1


	//   ....[74]....
        /*0e18*/ 	.word	0x000126b0
        /*0e1c*/ 	.word	0x00000003
        /*0e20*/ 	.word	0x00022880
        /*0e24*/ 	.short	0x010a
        /*0e26*/ 	.byte	0x3f
	.zero		1


	//   ....[75]....
        /*0e28*/ 	.word	0x000131e0
        /*0e2c*/ 	.word	0x00000003
        /*0e30*/ 	.word	0x00022840
        /*0e34*/ 	.short	0x010a
        /*0e36*/ 	.byte	0x3f
	.zero		1


	//   ....[76]....
        /*0e38*/ 	.word	0x00013cc0
        /*0e3c*/ 	.word	0x00000006
        /*0e40*/ 	.word	0x00022870
        /*0e44*/ 	.short	0x010a
        /*0e46*/ 	.byte	0x3f
	.zero		1


	//   ....[77]....
        /*0e48*/ 	.word	0x00013d10
        /*0e4c*/ 	.word	0x00000006
        /*0e50*/ 	.word	0x00022860
        /*0e54*/ 	.short	0x010a
        /*0e56*/ 	.byte	0x3f
	.zero		1


	//   ....[78]....
        /*0e58*/ 	.word	0x00013d60
        /*0e5c*/ 	.word	0x00000003
        /*0e60*/ 	.word	0x00022870
        /*0e64*/ 	.short	0x010a
        /*0e66*/ 	.byte	0x3f
	.zero		1


	//   ....[79]....
        /*0e68*/ 	.word	0x00013db0
        /*0e6c*/ 	.word	0x00000003
        /*0e70*/ 	.word	0x00022860
        /*0e74*/ 	.short	0x010a
        /*0e76*/ 	.byte	0x3f
	.zero		1


	//   ....[80]....
        /*0e78*/ 	.word	0x00013e00
        /*0e7c*/ 	.word	0x00000007
        /*0e80*/ 	.word	0x00022820
        /*0e84*/ 	.short	0x010a
        /*0e86*/ 	.byte	0x3f
	.zero		1


	//   ....[81]....
        /*0e88*/ 	.word	0x00013e50
        /*0e8c*/ 	.word	0x00000005
        /*0e90*/ 	.word	0x00022840
        /*0e94*/ 	.short	0x010a
        /*0e96*/ 	.byte	0x3f
	.zero		1


	//   ....[82]....
        /*0e98*/ 	.word	0x00013ea0
        /*0e9c*/ 	.word	0x00000007
        /*0ea0*/ 	.word	0x00022840
        /*0ea4*/ 	.short	0x010a
        /*0ea6*/ 	.byte	0x3f
	.zero		1


	//   ....[83]....
        /*0ea8*/ 	.word	0x00013ef0
        /*0eac*/ 	.word	0x00000005
        /*0eb0*/ 	.word	0x00022860
        /*0eb4*/ 	.short	0x010a
        /*0eb6*/ 	.byte	0x3f
	.zero		1


	//   ....[84]....
        /*0eb8*/ 	.word	0x00013f40
        /*0ebc*/ 	.word	0x00000007
        /*0ec0*/ 	.word	0x00022860
        /*0ec4*/ 	.short	0x010a
        /*0ec6*/ 	.byte	0x3f
	.zero		1


	//   ....[85]....
        /*0ec8*/ 	.word	0x00013f90
        /*0ecc*/ 	.word	0x00000005
        /*0ed0*/ 	.word	0x00022880
        /*0ed4*/ 	.short	0x010a
        /*0ed6*/ 	.byte	0x3f
	.zero		1


	//----- nvinfo : EIATTR_NUM_MBARRIERS
	.align		4
.L_91:
        /*0ed8*/ 	.byte	0x03, 0x38
        /*0eda*/ 	.short	0x0016


	//----- nvinfo : EIATTR_EXIT_INSTR_OFFSETS
	.align		4
        /*0edc*/ 	.byte	0x04, 0x1c
        /*0ede*/ 	.short	(.L_93 - .L_92)


	//   ....[0]....
.L_92:
        /*0ee0*/ 	.word	0x000101d0


	//----- nvinfo : EIATTR_MAX_THREADS
	.align		4
.L_93:
        /*0ee4*/ 	.byte	0x04, 0x05
        /*0ee6*/ 	.short	(.L_95 - .L_94)
.L_94:
        /*0ee8*/ 	.word	0x00000180
        /*0eec*/ 	.word	0x00000001
        /*0ef0*/ 	.word	0x00000001


	//----- nvinfo : EIATTR_CRS_STACK_SIZE
	.align		4
.L_95:
        /*0ef4*/ 	.byte	0x04, 0x1e
        /*0ef6*/ 	.short	(.L_97 - .L_96)
.L_96:
        /*0ef8*/ 	.word	0x00000000


	//----- nvinfo : EIATTR_CBANK_PARAM_SIZE
	.align		4
.L_97:
        /*0efc*/ 	.byte	0x03, 0x19
        /*0efe*/ 	.short	0x0a70


	//----- nvinfo : EIATTR_PARAM_CBANK
	.align		4
        /*0f00*/ 	.byte	0x04, 0x0a
        /*0f02*/ 	.short	(.L_99 - .L_98)
	.align		4
.L_98:
        /*0f04*/ 	.word	index@(.nv.constant0._ZN7cutlass13device_kernelIN5flash11enable_sm90INS1_16FlashAttnFwdSm90INS1_25CollectiveMainloopFwdSm90ILi2EN4cute5tupleIJNS5_1CILi1EEES8_S8_EEENS6_IJNS7_ILi128EEENS7_ILi160EEESA_EEELi128ENS_12float_e4m3_tEfNS_4arch4Sm90ELb0ELb0ELb1ELb0ELb1ELb0ELb0ELb1ELb1ELb1ELb1ELb0EEENS1_21CollectiveEpilogueFwdINS6_IJSA_SA_SB_EEES9_NS_10bfloat16_tESF_Li256ELb0ELb1ELb1ELb1EEENS1_19SingleTileSchedulerILb0ELb1ELb1ELi128EEEEEEEEEvNT_6ParamsE)
        /*0f08*/ 	.short	0x0210
        /*0f0a*/ 	.short	0x0a70


	//----- nvinfo : EIATTR_SW_WAR
	.align		4
.L_99:
        /*0f0c*/ 	.byte	0x04, 0x36
        /*0f0e*/ 	.short	(.L_101 - .L_100)
.L_100:
        /*0f10*/ 	.word	0x00000008
.L_101:


//--------------------- .nv.info._ZN7cutlass13device_kernelIN5flash11enable_sm90INS1_16FlashAttnFwdSm90INS1_25CollectiveMainloopFwdSm90ILi2EN4cute5tupleIJNS5_1CILi1EEES8_S8_EEENS6_IJNS7_ILi128EEENS7_ILi160EEESA_EEELi128ENS_12float_e4m3_tEfNS_4arch4Sm90ELb0ELb0ELb1ELb1ELb1ELb0ELb0ELb1ELb1ELb1ELb1ELb0EEENS1_21CollectiveEpilogueFwdINS6_IJSA_SA_SB_EEES9_NS_10bfloat16_tESF_Li256ELb1ELb1ELb1ELb1EEENS1_36VarlenDynamicPersistentTileSchedulerILi128ELi160ELi256ELi128ELb1ELb1ELb1ELb0ELb1ELb1EEEEEEEEEvNT_6ParamsE --------------------------
	.section	.nv.info._ZN7cutlass13device_kernelIN5flash11enable_sm90INS1_16FlashAttnFwdSm90INS1_25CollectiveMainloopFwdSm90ILi2EN4cute5tupleIJNS5_1CILi1EEES8_S8_EEENS6_IJNS7_ILi128EEENS7_ILi160EEESA_EEELi128ENS_12float_e4m3_tEfNS_4arch4Sm90ELb0ELb0ELb1ELb1ELb1ELb0ELb0ELb1ELb1ELb1ELb1ELb0EEENS1_21CollectiveEpilogueFwdINS6_IJSA_SA_SB_EEES9_NS_10bfloat16_tESF_Li256ELb1ELb1ELb1ELb1EEENS1_36VarlenDynamicPersistentTileSchedulerILi128ELi160ELi256ELi128ELb1ELb1ELb1ELb0ELb1ELb1EEEEEEEEEvNT_6ParamsE,"",@"SHT_CUDA_INFO"
	.sectionflags	@""
	.align	4


	//----- nvinfo : EIATTR_CUDA_API_VERSION
	.align		4
        /*0000*/ 	.byte	0x04, 0x37
        /*0002*/ 	.short	(.L_103 - .L_102)
.L_102:
        /*0004*/ 	.word	0x00000082


	//----- nvinfo : EIATTR_KPARAM_INFO
	.align		4
.L_103:
        /*0008*/ 	.byte	0x04, 0x17
        /*000a*/ 	.short	(.L_105 - .L_104)
.L_104:
        /*000c*/ 	.word	0x00000000
        /*0010*/ 	.short	0x0000
        /*0012*/ 	.short	0x0070
        /*0014*/ 	.byte	0x00, 0xf0, 0x01, 0x2a


	//----- nvinfo : EIATTR_SPARSE_MMA_MASK
	.align		4
.L_105:
        /*0018*/ 	.byte	0x03, 0x50
        /*001a*/ 	.short	0x0000


	//----- nvinfo : EIATTR_MAXREG_COUNT
	.align		4
        /*001c*/ 	.byte	0x03, 0x1b
        /*001e*/ 	.short	0x00a8


	//----- nvinfo : EIATTR_NUM_BARRIERS
	.align		4
        /*0020*/ 	.byte	0x02, 0x4c
        /*0022*/ 	.byte	0x10
	.zero		1


	//----- nvinfo : EIATTR_EXTERNS
	.align		4
        /*0024*/ 	.byte	0x04, 0x0f
        /*0026*/ 	.short	(.L_107 - .L_106)


	//   ....[0]....
	.align		4
.L_106:
        /*0028*/ 	.word	index@(__assertfail)


	//----- nvinfo : EIATTR_ANNOTATIONS
	.align		4
.L_107:
        /*002c*/ 	.byte	0x04, 0x55
        /*002e*/ 	.short	(.L_109 - .L_108)


	//   ....[0]....
.L_108:
        /*0030*/ 	.word	0x00000001
        /*0034*/ 	.byte	0x70, 0xd0, 0x00, 0x00, 0x01, 0x00, 0x00, 0x00, 0x90, 0xd0, 0x00, 0x00, 0x01, 0x00, 0x00, 0x00
        /* <DEDUP_REMOVED lines=24> */
        /*01c4*/ 	.byte	0x00, 0x3c, 0x01, 0x00, 0x01, 0x00, 0x00, 0x00, 0x90, 0x3c, 0x01, 0x00


	//----- nvinfo : EIATTR_MERCURY_ISA_VERSION
	.align		4
.L_109:
        /*01d0*/ 	.byte	0x03, 0x5f
        /*01d2*/ 	.short	0x0101


	//----- nvinfo : EIATTR_UNUSED_LOAD_BYTE_OFFSET
	.align		4
        /*01d4*/ 	.byte	0x04, 0x44
        /*01d6*/ 	.short	(.L_111 - .L_110)


	//   ....[0]....
.L_110:
        /*01d8*/ 	.word	0x00000980
        /*01dc*/ 	.word	0x0000fff0


	//   ....[1]....
        /*01e0*/ 	.word	0x000094a0
        /*01e4*/ 	.word	0x0000fff0


	//----- nvinfo : EIATTR_INT_WARP_WIDE_INSTR_OFFSETS
	.align		4
.L_111:
        /*01e8*/ 	.byte	0x04, 0x31
        /*01ea*/ 	.short	(.L_113 - .L_112)


	//   ....[0]....
.L_112:
        /*01ec*/ 	.word	0x000000c0


	//   ....[1]....
        /*01f0*/ 	.word	0x000000d0


	//   ....[2]....
        /*01f4*/ 	.word	0x00000170


	//   ....[3]....
        /*01f8*/ 	.word	0x0000e7a0


	//   ....[4]....
        /*01fc*/ 	.word	0x0000e830


	//   ....[5]....
        /*0200*/ 	.word	0x00012830


	//   ....[6]....
        /*0204*/ 	.word	0x000128c0


	//----- nvinfo : EIATTR_COOP_GROUP_MASK_REGIDS
	.align		4
.L_113:
        /*0208*/ 	.byte	0x04, 0x29
        /*020a*/ 	.short	(.L_115 - .L_114)


	//   ....[0]....
.L_114:
        /*020c*/ 	.word	0xffffffff


	//   ....[1]....
        /*0210*/ 	.word	0xffffffff


	//   ....[2]....
        /*0214*/ 	.word	0xffffffff


	//   ....[3]....
        /*0218*/ 	.word	0xffffffff


	//   ....[4]....
        /*021c*/ 	.word	0xffffffff


	//   ....[5]....
        /*0220*/ 	.word	0xffffffff


	//   ....[6]....
        /*0224*/ 	.word	0xffffffff


	//   ....[7]....
        /*0228*/ 	.word	0xffffffff


	//   ....[8]....
        /*022c*/ 	.word	0xffffffff


	//   ....[9]....
        /*0230*/ 	.word	0xffffffff


	//   ....[10]....
        /*0234*/ 	.word	0xffffffff


	//   ....[11]....
        /*0238*/ 	.word	0xffffffff


	//   ....[12]....
        /*023c*/ 	.word	0xffffffff


	//   ....[13]....
        /*0240*/ 	.word	0xffffffff


	//   ....[14]....
        /*0244*/ 	.word	0xffffffff


	//   ....[15]....
        /*0248*/ 	.word	0xffffffff


	//   ....[16]....
        /*024c*/ 	.word	0xffffffff


	//   ....[17]....
        /*0250*/ 	.word	0xffffffff


	//   ....[18]....
        /*0254*/ 	.word	0xffffffff


	//   ....[19]....
        /*0258*/ 	.word	0xffffffff


	//   ....[20]....
        /*025c*/ 	.word	0xffffffff


	//   ....[21]....
        /*0260*/ 	.word	0xffffffff


	//   ....[22]....
        /*0264*/ 	.word	0xffffffff


	//   ....[23]....
        /*0268*/ 	.word	0xffffffff


	//   ....[24]....
        /*026c*/ 	.word	0xffffffff


	//   ....[25]....
        /*0270*/ 	.word	0xffffffff


	//   ....[26]....
        /*0274*/ 	.word	0xffffffff


	//   ....[27]....
        /*0278*/ 	.word	0xffffffff


	//   ....[28]....
        /*027c*/ 	.word	0xffffffff


	//   ....[29]....
        /*0280*/ 	.word	0xffffffff


	//   ....[30]....
        /*0284*/ 	.word	0xffffffff


	//   ....[31]....
        /*0288*/ 	.word	0xffffffff


	//   ....[32]....
        /*028c*/ 	.word	0xffffffff


	//   ....[33]....
        /*0290*/ 	.word	0xffffffff


	//   ....[34]....
        /*0294*/ 	.word	0xffffffff


	//   ....[35]....
        /*0298*/ 	.word	0xffffffff


	//   ....[36]....
        /*029c*/ 	.word	0xffffffff


	//   ....[37]....
        /*02a0*/ 	.word	0xffffffff


	//   ....[38]....
        /*02a4*/ 	.word	0xffffffff


	//   ....[39]....
        /*02a8*/ 	.word	0xffffffff


	//   ....[40]....
        /*02ac*/ 	.word	0xffffffff


	//   ....[41]....
        /*02b0*/ 	.word	0xffffffff


	//   ....[42]....
        /*02b4*/ 	.word	0xffffffff


	//   ....[43]....
        /*02b8*/ 	.word	0xffffffff


	//   ....[44]....
        /*02bc*/ 	.word	0xffffffff


	//   ....[45]....
        /*02c0*/ 	.word	0xffffffff


	//   ....[46]....
        /*02c4*/ 	.word	0xffffffff


	//   ....[47]....
        /*02c8*/ 	.word	0xffffffff


	//   ....[48]....
        /*02cc*/ 	.word	0xffffffff


	//   ....[49]....
        /*02d0*/ 	.word	0xffffffff


	//   ....[50]....
        /*02d4*/ 	.word	0xffffffff


	//   ....[51]....
        /*02d8*/ 	.word	0xffffffff


	//   ....[52]....
        /*02dc*/ 	.word	0xffffffff


	//   ....[53]....
        /*02e0*/ 	.word	0xffffffff


	//   ....[54]....
        /*02e4*/ 	.word	0xffffffff


	//   ....[55]....
        /*02e8*/ 	.word	0xffffffff


	//   ....[56]....
        /*02ec*/ 	.word	0xffffffff


	//   ....[57]....
        /*02f0*/ 	.word	0xffffffff


	//   ....[58]....
        /*02f4*/ 	.word	0xffffffff


	//   ....[59]....
        /*02f8*/ 	.word	0xffffffff


	//   ....[60]....
        /*02fc*/ 	.word	0xffffffff


	//   ....[61]....
        /*0300*/ 	.word	0xffffffff


	//   ....[62]....
        /*0304*/ 	.word	0xffffffff


	//   ....[63]....
        /*0308*/ 	.word	0xffffffff


	//   ....[64]....
        /*030c*/ 	.word	0xffffffff


	//   ....[65]....
        /*0310*/ 	.word	0xffffffff


	//   ....[66]....
        /*0314*/ 	.word	0xffffffff


	//   ....[67]....
        /*0318*/ 	.word	0xffffffff


	//   ....[68]....
        /*031c*/ 	.word	0xffffffff


	//   ....[69]....
        /*0320*/ 	.word	0xffffffff


	//   ....[70]....
        /*0324*/ 	.word	0xffffffff


	//   ....[71]....
        /*0328*/ 	.word	0xffffffff


	//   ....[72]....
        /*032c*/ 	.word	0xffffffff


	//   ....[73]....
        /*0330*/ 	.word	0xffffffff


	//   ....[74]....
        /*0334*/ 	.word	0xffffffff


	//   ....[75]....
        /*0338*/ 	.word	0xffffffff


	//   ....[76]....
        /*033c*/ 	.word	0xffffffff


	//   ....[77]....
        /*0340*/ 	.word	0xffffffff


	//   ....[78]....
        /*0344*/ 	.word	0xffffffff


	//   ....[79]....
        /*0348*/ 	.word	0xffffffff


	//   ....[80]....
        /*034c*/ 	.word	0xffffffff


	//   ....[81]....
        /*0350*/ 	.word	0xffffffff


	//   ....[82]....
        /*0354*/ 	.word	0xffffffff


	//   ....[83]....
        /*0358*/ 	.word	0xffffffff


	//   ....[84]....
        /*035c*/ 	.word	0xffffffff


	//   ....[85]....
        /*0360*/ 	.word	0xffffffff


	//   ....[86]....
        /*0364*/ 	.word	0xffffffff


	//   ....[87]....
        /*0368*/ 	.word	0xffffffff


	//   ....[88]....
        /*036c*/ 	.word	0xffffffff


	//   ....[89]....
        /*0370*/ 	.word	0xffffffff


	//   ....[90]....
        /*0374*/ 	.word	0xffffffff


	//   ....[91]....
        /*0378*/ 	.word	0xffffffff


	//   ....[92]....
        /*037c*/ 	.word	0xffffffff


	//   ....[93]....
        /*0380*/ 	.word	0xffffffff


	//   ....[94]....
        /*0384*/ 	.word	0xffffffff


	//   ....[95]....
        /*0388*/ 	.word	0xffffffff


	//   ....[96]....
        /*038c*/ 	.word	0xffffffff


	//   ....[97]....
        /*0390*/ 	.word	0xffffffff


	//   ....[98]....
        /*0394*/ 	.word	0xffffffff


	//   ....[99]....
        /*0398*/ 	.word	0xffffffff


	//   ....[100]....
        /*039c*/ 	.word	0xffffffff


	//   ....[101]....
        /*03a0*/ 	.word	0xffffffff


	//   ....[102]....
        /*03a4*/ 	.word	0xffffffff


	//   ....[103]....
        /*03a8*/ 	.word	0xffffffff


	//   ....[104]....
        /*03ac*/ 	.word	0xffffffff


	//   ....[105]....
        /*03b0*/ 	.word	0xffffffff


	//   ....[106]....
        /*03b4*/ 	.word	0xffffffff


	//   ....[107]....
        /*03b8*/ 	.word	0xffffffff


	//   ....[108]....
        /*03bc*/ 	.word	0xffffffff


	//   ....[109]....
        /*03c0*/ 	.word	0xffffffff


	//   ....[110]....
        /*03c4*/ 	.word	0xffffffff


	//   ....[111]....
        /*03c8*/ 	.word	0xffffffff


	//   ....[112]....
        /*03cc*/ 	.word	0xffffffff


	//   ....[113]....
        /*03d0*/ 	.word	0xffffffff


	//   ....[114]....
        /*03d4*/ 	.word	0xffffffff


	//   ....[115]....
        /*03d8*/ 	.word	0xffffffff


	//   ....[116]....
        /*03dc*/ 	.word	0xffffffff


	//   ....[117]....
        /*03e0*/ 	.word	0xffffffff


	//   ....[118]....
        /*03e4*/ 	.word	0xffffffff


	//   ....[119]....
        /*03e8*/ 	.word	0xffffffff


	//   ....[120]....
        /*03ec*/ 	.word	0xffffffff


	//   ....[121]....
        /*03f0*/ 	.word	0xffffffff


	//   ....[122]....
        /*03f4*/ 	.word	0xffffffff


	//   ....[123]....
        /*03f8*/ 	.word	0xffffffff


	//   ....[124]....
        /*03fc*/ 	.word	0xffffffff


	//   ....[125]....
        /*0400*/ 	.word	0xffffffff


	//   ....[126]....
        /*0404*/ 	.word	0xffffffff


	//   ....[127]....
        /*0408*/ 	.word	0xffffffff


	//   ....[128]....
        /*040c*/ 	.word	0xffffffff


	//   ....[129]....
        /*0410*/ 	.word	0xffffffff


	//   ....[130]....
        /*0414*/ 	.word	0xffffffff


	//   ....[131]....
        /*0418*/ 	.word	0xffffffff


	//   ....[132]....
        /*041c*/ 	.word	0xffffffff


	//   ....[133]....
        /*0420*/ 	.word	0xffffffff


	//   ....[134]....
        /*0424*/ 	.word	0xffffffff


	//   ....[135]....
        /*0428*/ 	.word	0xffffffff


	//   ....[136]....
        /*042c*/ 	.word	0xffffffff


	//   ....[137]....
        /*0430*/ 	.word	0xffffffff


	//   ....[138]....
        /*0434*/ 	.word	0xffffffff


	//   ....[139]....
        /*0438*/ 	.word	0xffffffff


	//   ....[140]....
        /*043c*/ 	.word	0xffffffff


	//   ....[141]....
        /*0440*/ 	.word	0xffffffff


	//   ....[142]....
        /*0444*/ 	.word	0xffffffff


	//   ....[143]....
        /*0448*/ 	.word	0xffffffff


	//   ....[144]....
        /*044c*/ 	.word	0xffffffff


	//   ....[145]....
        /*0450*/ 	.word	0xffffffff


	//   ....[146]....
        /*0454*/ 	.word	0xffffffff


	//   ....[147]....
        /*0458*/ 	.word	0xffffffff


	//   ....[148]....
        /*045c*/ 	.word	0xffffffff


	//   ....[149]....
        /*0460*/ 	.word	0xffffffff


	//   ....[150]....
        /*0464*/ 	.word	0xffffffff


	//   ....[151]....
        /*0468*/ 	.word	0xffffffff


	//   ....[152]....
        /*046c*/ 	.word	0xffffffff


	//   ....[153]....
        /*0470*/ 	.word	0xffffffff


	//   ....[154]....
        /*0474*/ 	.word	0xffffffff


	//   ....[155]....
        /*0478*/ 	.word	0xffffffff


	//   ....[156]....
        /*047c*/ 	.word	0xffffffff


	//   ....[157]....
        /*0480*/ 	.word	0xffffffff


	//   ....[158]....
        /*0484*/ 	.word	0xffffffff


	//   ....[159]....
        /*0488*/ 	.word	0xffffffff


	//   ....[160]....
        /*048c*/ 	.word	0xffffffff


	//   ....[161]....
        /*0490*/ 	.word	0xffffffff


	//   ....[162]....
        /*0494*/ 	.word	0xffffffff


	//   ....[163]....
        /*0498*/ 	.word	0xffffffff


	//   ....[164]....
        /*049c*/ 	.word	0xffffffff


	//   ....[165]....
        /*04a0*/ 	.word	0xffffffff


	//   ....[166]....
        /*04a4*/ 	.word	0xffffffff


	//   ....[167]....
        /*04a8*/ 	.word	0xffffffff


	//   ....[168]....
        /*04ac*/ 	.word	0xffffffff


	//   ....[169]....
        /*04b0*/ 	.word	0xffffffff


	//   ....[170]....
        /*04b4*/ 	.word	0xffffffff


	//   ....[171]....
        /*04b8*/ 	.word	0xffffffff


	//   ....[172]....
        /*04bc*/ 	.word	0xffffffff


	//   ....[173]....
        /*04c0*/ 	.word	0xffffffff


	//   ....[174]....
        /*04c4*/ 	.word	0xffffffff


	//   ....[175]....
        /*04c8*/ 	.word	0xffffffff


	//   ....[176]....
        /*04cc*/ 	.word	0xffffffff


	//   ....[177]....
        /*04d0*/ 	.word	0xffffffff


	//   ....[178]....
        /*04d4*/ 	.word	0xffffffff


	//   ....[179]....
        /*04d8*/ 	.word	0xffffffff


	//   ....[180]....
        /*04dc*/ 	.word	0xffffffff


	//   ....[181]....
        /*04e0*/ 	.word	0xffffffff


	//   ....[182]....
        /*04e4*/ 	.word	0xffffffff


	//   ....[183]....
        /*04e8*/ 	.word	0xffffffff


	//   ....[184]....
        /*04ec*/ 	.word	0xffffffff


	//   ....[185]....
        /*04f0*/ 	.word	0xffffffff


	//   ....[186]....
        /*04f4*/ 	.word	0xffffffff


	//   ....[187]....
        /*04f8*/ 	.word	0xffffffff


	//   ....[188]....
        /*04fc*/ 	.word	0xffffffff


	//   ....[189]....
        /*0500*/ 	.word	0xffffffff


	//   ....[190]....
        /*0504*/ 	.word	0xffffffff


	//   ....[191]....
        /*0508*/ 	.word	0xffffffff


	//   ....[192]....
        /*050c*/ 	.word	0xffffffff


	//   ....[193]....
        /*0510*/ 	.word	0xffffffff


	//   ....[194]....
        /*0514*/ 	.word	0xffffffff


	//   ....[195]....
        /*0518*/ 	.word	0xffffffff


	//   ....[196]....
        /*051c*/ 	.word	0xffffffff


	//   ....[197]....
        /*0520*/ 	.word	0xffffffff


	//   ....[198]....
        /*0524*/ 	.word	0xffffffff


	//   ....[199]....
        /*0528*/ 	.word	0xffffffff


	//   ....[200]....
        /*052c*/ 	.word	0xffffffff


	//   ....[201]....
        /*0530*/ 	.word	0xffffffff


	//   ....[202]....
        /*0534*/ 	.word	0xffffffff


	//   ....[203]....
        /*0538*/ 	.word	0xffffffff


	//   ....[204]....
        /*053c*/ 	.word	0xffffffff


	//   ....[205]....
        /*0540*/ 	.word	0xffffffff


	//   ....[206]....
        /*0544*/ 	.word	0xffffffff


	//   ....[207]....
        /*0548*/ 	.word	0xffffffff


	//   ....[208]....
        /*054c*/ 	.word	0xffffffff


	//   ....[209]....
        /*0550*/ 	.word	0xffffffff


	//   ....[210]....
        /*0554*/ 	.word	0xffffffff


	//   ....[211]....
        /*0558*/ 	.word	0xffffffff


	//   ....[212]....
        /*055c*/ 	.word	0xffffffff


	//   ....[213]....
        /*0560*/ 	.word	0xffffffff


	//   ....[214]....
        /*0564*/ 	.word	0xffffffff


	//   ....[215]....
        /*0568*/ 	.word	0xffffffff


	//   ....[216]....
        /*056c*/ 	.word	0xffffffff


	//   ....[217]....
        /*0570*/ 	.word	0xffffffff


	//   ....[218]....
        /*0574*/ 	.word	0xffffffff


	//   ....[219]....
        /*0578*/ 	.word	0xffffffff


	//   ....[220]....
        /*057c*/ 	.word	0xffffffff


	//   ....[221]....
        /*0580*/ 	.word	0xffffffff


	//   ....[222]....
        /*0584*/ 	.word	0xffffffff


	//   ....[223]....
        /*0588*/ 	.word	0xffffffff


	//   ....[224]....
        /*058c*/ 	.word	0xffffffff


	//   ....[225]....
        /*0590*/ 	.word	0xffffffff


	//   ....[226]....
        /*0594*/ 	.word	0xffffffff


	//   ....[227]....
        /*0598*/ 	.word	0xffffffff


	//   ....[228]....
        /*059c*/ 	.word	0xffffffff


	//   ....[229]....
        /*05a0*/ 	.word	0xffffffff


	//   ....[230]....
        /*05a4*/ 	.word	0xffffffff


	//   ....[231]....
        /*05a8*/ 	.word	0xffffffff


	//   ....[232]....
        /*05ac*/ 	.word	0xffffffff


	//   ....[233]....
        /*05b0*/ 	.word	0xffffffff


	//   ....[234]....
        /*05b4*/ 	.word	0xffffffff


	//   ....[235]....
        /*05b8*/ 	.word	0xffffffff


	//   ....[236]....
        /*05bc*/ 	.word	0xffffffff


	//   ....[237]....
        /*05c0*/ 	.word	0xffffffff


	//   ....[238]....
        /*05c4*/ 	.word	0xffffffff


	//   ....[239]....
        /*05c8*/ 	.word	0x0500000f


	//   ....[240]....
        /*05cc*/ 	.word	0x0500000f


	//   ....[241]....
        /*05d0*/ 	.word	0x0500000f


	//   ....[242]....
        /*05d4*/ 	.word	0x0500000f


	//   ....[243]....
        /*05d8*/ 	.word	0x0500000f


	//   ....[244]....
        /*05dc*/ 	.word	0x0500000f


	//   ....[245]....
        /*05e0*/ 	.word	0x0500000f


	//   ....[246]....
        /*05e4*/ 	.word	0x0500000f


	//   ....[247]....
        /*05e8*/ 	.word	0x0500000f


	//   ....[248]....
        /*05ec*/ 	.word	0x0500000f


	//   ....[249]....
        /*05f0*/ 	.word	0x0500000f


	//   ....[250]....
        /*05f4*/ 	.word	0x0500000f


	//   ....[251]....
        /*05f8*/ 	.word	0x0500000f


	//   ....[252]....
        /*05fc*/ 	.word	0x0500000f


	//   ....[253]....
        /*0600*/ 	.word	0x0500000f


	//   ....[254]....
        /*0604*/ 	.word	0x0500000f


	//   ....[255]....
        /*0608*/ 	.word	0x0500000f


	//   ....[0]....
        /*060c*/ 	.word	0x0500000f


	//   ....[1]....
        /*0610*/ 	.word	0x0500000f


	//   ....[2]....
        /*0614*/ 	.word	0x0500000f


	//   ....[3]....
        /*0618*/ 	.word	0x0500000f


	//   ....[4]....
        /*061c*/ 	.word	0x0500000f


	//   ....[5]....
        /*0620*/ 	.word	0x0500000f


	//   ....[6]....
        /*0624*/ 	.word	0x0500000f


	//   ....[7]....
        /*0628*/ 	.word	0x0500000f


	//   ....[8]....
        /*062c*/ 	.word	0x0500000f


	//   ....[9]....
        /*0630*/ 	.word	0x0500000f


	//   ....[10]....
        /*0634*/ 	.word	0x0500000f


	//   ....[11]....
        /*0638*/ 	.word	0x0500000f


	//   ....[12]....
        /*063c*/ 	.word	0x0500000f


	//   ....[13]....
        /*0640*/ 	.word	0x0500000f


	//   ....[14]....
        /*0644*/ 	.word	0x0500000f


	//   ....[15]....
        /*0648*/ 	.word	0x0500000f


	//   ....[16]....
        /*064c*/ 	.word	0x0500000f


	//   ....[17]....
        /*0650*/ 	.word	0x0500000f


	//   ....[18]....
        /*0654*/ 	.word	0x0500000f


	//   ....[19]....
        /*0658*/ 	.word	0x0500000f


	//   ....[20]....
        /*065c*/ 	.word	0x0500000f


	//   ....[21]....
        /*0660*/ 	.word	0x0500000f


	//   ....[22]....
        /*0664*/ 	.word	0x0500000f


	//   ....[23]....
        /*0668*/ 	.word	0x0500000f


	//   ....[24]....
        /*066c*/ 	.word	0x0500000f


	//   ....[25]....
        /*0670*/ 	.word	0x0500000f


	//   ....[26]....
        /*0674*/ 	.word	0x0500000f


	//   ....[27]....
        /*0678*/ 	.word	0x0500000f


	//   ....[28]....
        /*067c*/ 	.word	0x0500000f


	//   ....[29]....
        /*0680*/ 	.word	0x0500000f


	//   ....[30]....
        /*0684*/ 	.word	0x0500000f


	//   ....[31]....
        /*0688*/ 	.word	0x0500000f


	//   ....[32]....
        /*068c*/ 	.word	0x0500000f


	//   ....[33]....
        /*0690*/ 	.word	0x0500000f


	//   ....[34]....
        /*0694*/ 	.word	0x0500000f


	//   ....[35]....
        /*0698*/ 	.word	0x0500000f


	//   ....[36]....
        /*069c*/ 	.word	0x0500000f


	//   ....[37]....
        /*06a0*/ 	.word	0x0500000f


	//   ....[38]....
        /*06a4*/ 	.word	0x0500000f


	//   ....[39]....
        /*06a8*/ 	.word	0x0500000f


	//   ....[40]....
        /*06ac*/ 	.word	0x0500000f


	//   ....[41]....
        /*06b0*/ 	.word	0x0500000f


	//   ....[42]....
        /*06b4*/ 	.word	0x0500000f


	//   ....[43]....
        /*06b8*/ 	.word	0x0500000f


	//   ....[44]....
        /*06bc*/ 	.word	0x0500000f


	//   ....[45]....
        /*06c0*/ 	.word	0x0500000f


	//   ....[46]....
        /*06c4*/ 	.word	0x0500000f


	//   ....[47]....
        /*06c8*/ 	.word	0x0500000f


	//   ....[48]....
        /*06cc*/ 	.word	0x0500000f


	//   ....[49]....
        /*06d0*/ 	.word	0x0500000f


	//   ....[50]....
        /*06d4*/ 	.word	0x0500000f


	//   ....[51]....
        /*06d8*/ 	.word	0x0500000f


	//   ....[52]....
        /*06dc*/ 	.word	0x0500000f


	//   ....[53]....
        /*06e0*/ 	.word	0x0500000f


	//   ....[54]....
        /*06e4*/ 	.word	0x0500000f


	//   ....[55]....
        /*06e8*/ 	.word	0x0500000f


	//   ....[56]....
        /*06ec*/ 	.word	0x0500000f


	//   ....[57]....
        /*06f0*/ 	.word	0x0500000f


	//   ....[58]....
        /*06f4*/ 	.word	0x0500000f


	//   ....[59]....
        /*06f8*/ 	.word	0x0500000f


	//   ....[60]....
        /*06fc*/ 	.word	0x0500000f


	//   ....[61]....
        /*0700*/ 	.word	0x0500000f


	//   ....[62]....
        /*0704*/ 	.word	0x0500000f


	//   ....[63]....
        /*0708*/ 	.word	0x0500000f


	//   ....[64]....
        /*070c*/ 	.word	0x0500000f


	//   ....[65]....
        /*0710*/ 	.word	0x0500000f


	//   ....[66]....
        /*0714*/ 	.word	0x0500000f


	//   ....[67]....
        /*0718*/ 	.word	0x0500000f


	//   ....[68]....
        /*071c*/ 	.word	0x0500000f


	//   ....[69]....
        /*0720*/ 	.word	0x0500000f


	//   ....[70]....
        /*0724*/ 	.word	0x0500000f


	//   ....[71]....
        /*0728*/ 	.word	0x0500000f


	//   ....[72]....
        /*072c*/ 	.word	0x0500000f


	//   ....[73]....
        /*0730*/ 	.word	0x0500000f


	//   ....[74]....
        /*0734*/ 	.word	0x0500000f


	//   ....[75]....
        /*0738*/ 	.word	0x0500000f


	//   ....[76]....
        /*073c*/ 	.word	0x0500000f


	//   ....[77]....
        /*0740*/ 	.word	0x0500000f


	//   ....[78]....
        /*0744*/ 	.word	0x0500000f


	//   ....[79]....
        /*0748*/ 	.word	0x0500000f


	//   ....[80]....
        /*074c*/ 	.word	0x0500000f


	//----- nvinfo : EIATTR_COOP_GROUP_INSTR_OFFSETS
	.align		4
.L_115:
        /*0750*/ 	.byte	0x04, 0x28
        /*0752*/ 	.short	(.L_117 - .L_116)


	//   ....[0]....
.L_116:
        /*0754*/ 	.word	0x00000080


	//   ....[1]....
        /*0758*/ 	.word	0x00000090


	//   ....[2]....
        /*075c*/ 	.word	0x000002d0


	//   ....[3]....
        /*0760*/ 	.word	0x00000430


	//   ....[4]....
        /*0764*/ 	.word	0x00000550


	//   ....[5]....
        /*0768*/ 	.word	0x000006b0


	//   ....[6]....
        /*076c*/ 	.word	0x00001850


	//   ....[7]....
        /*0770*/ 	.word	0x00003a70


	//   ....[8]....
        /*0774*/ 	.word	0x00003ad0


	//   ....[9]....
        /*0778*/ 	.word	0x00004130


	//   ....[10]....
        /*077c*/ 	.word	0x000041c0


	//   ....[11]....
        /*0780*/ 	.word	0x00007200


	//   ....[12]....
        /*0784*/ 	.word	0x00007230


	//   ....[13]....
        /*0788*/ 	.word	0x00007250


	//   ....[14]....
        /*078c*/ 	.word	0x00007270


	//   ....[15]....
        /*0790*/ 	.word	0x00008ce0


	//   ....[16]....
        /*0794*/ 	.word	0x00008cf0


	//   ....[17]....
        /*0798*/ 	.word	0x00008d70


	//   ....[18]....
        /*079c*/ 	.word	0x00008d80


	//   ....[19]....
        /*07a0*/ 	.word	0x00009d10


	//   ....[20]....
        /*07a4*/ 	.word	0x00009d20


	//   ....[21]....
        /*07a8*/ 	.word	0x00009d30


	//   ....[22]....
        /*07ac*/ 	.word	0x00009d40


	//   ....[23]....
        /*07b0*/ 	.word	0x00009d50


	//   ....[24]....
        /*07b4*/ 	.word	0x00009d60


	//   ....[25]....
        /*07b8*/ 	.word	0x00009d70


	//   ....[26]....
        /*07bc*/ 	.word	0x00009d80


	//   ....[27]....
        /*07c0*/ 	.word	0x00009d90


	//   ....[28]....
        /*07c4*/ 	.word	0x00009da0


	//   ....[29]....
        /*07c8*/ 	.word	0x00009db0


	//   ....[30]....
        /*07cc*/ 	.word	0x00009dc0


	//   ....[31]....
        /*07d0*/ 	.word	0x00009dd0


	//   ....[32]....
        /*07d4*/ 	.word	0x00009de0


	//   ....[33]....
        /*07d8*/ 	.word	0x00009df0


	//   ....[34]....
        /*07dc*/ 	.word	0x00009e00


	//   ....[35]....
        /*07e0*/ 	.word	0x00009e10


	//   ....[36]....
        /*07e4*/ 	.word	0x00009e20


	//   ....[37]....
        /*07e8*/ 	.word	0x00009e30


	//   ....[38]....
        /*07ec*/ 	.word	0x00009e40


	//   ....[39]....
        /*07f0*/ 	.word	0x00009e50


	//   ....[40]....
        /*07f4*/ 	.word	0x00009e60


	//   ....[41]....
        /*07f8*/ 	.word	0x00009e70


	//   ....[42]....
        /*07fc*/ 	.word	0x00009e80


	//   ....[43]....
        /*0800*/ 	.word	0x00009e90


	//   ....[44]....
        /*0804*/ 	.word	0x00009ea0


	//   ....[45]....
        /*0808*/ 	.word	0x00009eb0


	//   ....[46]....
        /*080c*/ 	.word	0x00009ec0


	//   ....[47]....
        /*0810*/ 	.word	0x00009ed0


	//   ....[48]....
        /*0814*/ 	.word	0x00009ee0


	//   ....[49]....
        /*0818*/ 	.word	0x00009ef0


	//   ....[50]....
        /*081c*/ 	.word	0x00009f00


	//   ....[51]....
        /*0820*/ 	.word	0x00009f10


	//   ....[52]....
        /*0824*/ 	.word	0x00009f20


	//   ....[53]....
        /*0828*/ 	.word	0x00009f30


	//   ....[54]....
        /*082c*/ 	.word	0x00009f40


	//   ....[55]....
        /*0830*/ 	.word	0x00009f50


	//   ....[56]....
        /*0834*/ 	.word	0x00009f60


	//   ....[57]....
        /*0838*/ 	.word	0x00009f70


	//   ....[58]....
        /*083c*/ 	.word	0x00009fa0


	//   ....[59]....
        /*0840*/ 	.word	0x00009fb0


	//   ....[60]....
        /*0844*/ 	.word	0x00009fc0


	//   ....[61]....
        /*0848*/ 	.word	0x00009fd0


	//   ....[62]....
        /*084c*/ 	.word	0x00009fe0


	//   ....[63]....
        /*0850*/ 	.word	0x0000a000


	//   ....[64]....
        /*0854*/ 	.word	0x0000a010


	//   ....[65]....
        /*0858*/ 	.word	0x0000a020


	//   ....[66]....
        /*085c*/ 	.word	0x0000a030


	//   ....[67]....
        /*0860*/ 	.word	0x0000a040


	//   ....[68]....
        /*0864*/ 	.word	0x0000a050


	//   ....[69]....
        /*0868*/ 	.word	0x0000a060


	//   ....[70]....
        /*086c*/ 	.word	0x0000a090


	//   ....[71]....
        /*0870*/ 	.word	0x0000a0b0


	//   ....[72]....
        /*0874*/ 	.word	0x0000a0e0


	//   ....[73]....
        /*0878*/ 	.word	0x0000a110


	//   ....[74]....
        /*087c*/ 	.word	0x0000a140


	//   ....[75]....
        /*0880*/ 	.word	0x0000a170


	//   ....[76]....
        /*0884*/ 	.word	0x0000a1a0


	//   ....[77]....
        /*0888*/ 	.word	0x0000a1d0


	//   ....[78]....
        /*088c*/ 	.word	0x0000a1f0


	//   ....[79]....
        /*0890*/ 	.word	0x0000a220


	//   ....[80]....
        /*0894*/ 	.word	0x0000a250


	//   ....[81]....
        /*0898*/ 	.word	0x0000a280


	//   ....[82]....
        /*089c*/ 	.word	0x0000a2b0


	//   ....[83]....
        /*08a0*/ 	.word	0x0000ac60


	//   ....[84]....
        /*08a4*/ 	.word	0x0000aca0


	//   ....[85]....
        /*08a8*/ 	.word	0x0000acd0


	//   ....[86]....
        /*08ac*/ 	.word	0x0000acf0


	//   ....[87]....
        /*08b0*/ 	.word	0x0000b3e0


	//   ....[88]....
        /*08b4*/ 	.word	0x0000b420


	//   ....[89]....
        /*08b8*/ 	.word	0x0000b4e0


	//   ....[90]....
        /*08bc*/ 	.word	0x0000b500


	//   ....[91]....
        /*08c0*/ 	.word	0x0000b5c0


	//   ....[92]....
        /*08c4*/ 	.word	0x0000b5e0


	//   ....[93]....
        /*08c8*/ 	.word	0x0000b6b0


	//   ....[94]....
        /*08cc*/ 	.word	0x0000b6d0


	//   ....[95]....
        /*08d0*/ 	.word	0x0000ba80


	//   ....[96]....
        /*08d4*/ 	.word	0x0000ba90


	//   ....[97]....
        /*08d8*/ 	.word	0x0000bec0


	//   ....[98]....
        /*08dc*/ 	.word	0x0000bed0


	//   ....[99]....
        /*08e0*/ 	.word	0x0000cbd0


	//   ....[100]....
        /*08e4*/ 	.word	0x0000cc00


	//   ....[101]....
        /*08e8*/ 	.word	0x0000ccd0


	//   ....[102]....
        /*08ec*/ 	.word	0x0000ccf0


	//   ....[103]....
        /*08f0*/ 	.word	0x0000cdb0


	//   ....[104]....
        /*08f4*/ 	.word	0x0000cdd0


	//   ....[105]....
        /*08f8*/ 	.word	0x0000cea0


	//   ....[106]....
        /*08fc*/ 	.word	0x0000cec0


	//   ....[107]....
        /*0900*/ 	.word	0x0000d000


	//   ....[108]....
        /*0904*/ 	.word	0x0000d220


	//   ....[109]....
        /*0908*/ 	.word	0x0000d250


	//   ....[110]....
        /*090c*/ 	.word	0x0000d280


	//   ....[111]....
        /*0910*/ 	.word	0x0000d2b0


	//   ....[112]....
        /*0914*/ 	.word	0x0000d2e0


	//   ....[113]....
        /*0918*/ 	.word	0x0000d320


	//   ....[114]....
        /*091c*/ 	.word	0x0000d4a0


	//   ....[115]....
        /*0920*/ 	.word	0x0000d4d0


	//   ....[116]....
        /*0924*/ 	.word	0x0000d500


	//   ....[117]....
        /*0928*/ 	.word	0x0000d530


	//   ....[118]....
        /*092c*/ 	.word	0x0000d560


	//   ....[119]....
        /*0930*/ 	.word	0x0000d590


	//   ....[120]....
        /*0934*/ 	.word	0x0000d620


	//   ....[121]....
        /*0938*/ 	.word	0x0000d670


	//   ....[122]....
        /*093c*/ 	.word	0x0000d680


	//   ....[123]....
        /*0940*/ 	.word	0x0000d720


	//   ....[124]....
        /*0944*/ 	.word	0x0000f690


	//   ....[125]....
        /*0948*/ 	.word	0x0000f6c0


	//   ....[126]....
        /*094c*/ 	.word	0x0000f760


	//   ....[127]....
        /*0950*/ 	.word	0x0000f770


	//   ....[128]....
        /*0954*/ 	.word	0x0000f7c0


	//   ....[129]....
        /*0958*/ 	.word	0x0000f7d0


	//   ....[130]....
        /*095c*/ 	.word	0x0000f820


	//   ....[131]....
        /*0960*/ 	.word	0x0000f830


	//   ....[132]....
        /*0964*/ 	.word	0x0000f880


	//   ....[133]....
        /*0968*/ 	.word	0x0000f890


	//   ....[134]....
        /*096c*/ 	.word	0x0000f8e0


	//   ....[135]....
        /*0970*/ 	.word	0x0000f8f0


	//   ....[136]....
        /*0974*/ 	.word	0x0000f940


	//   ....[137]....
        /*0978*/ 	.word	0x0000f950


	//   ....[138]....
        /*097c*/ 	.word	0x0000f960


	//   ....[139]....
        /*0980*/ 	.word	0x0000f9b0


	//   ....[140]....
        /*0984*/ 	.word	0x0000fa00


	//   ....[141]....
        /*0988*/ 	.word	0x0000fa10


	//   ....[142]....
        /*098c*/ 	.word	0x0000fa20


	//   ....[143]....
        /*0990*/ 	.word	0x0000fa80


	//   ....[144]....
        /*0994*/ 	.word	0x0000ff00


	//   ....[145]....
        /*0998*/ 	.word	0x0000ff30


	//   ....[146]....
        /*099c*/ 	.word	0x0000ff60


	//   ....[147]....
        /*09a0*/ 	.word	0x0000ffb0


	//   ....[148]....
        /*09a4*/ 	.word	0x0000ffd0


	//   ....[149]....
        /*09a8*/ 	.word	0x00010030


	//   ....[150]....
        /*09ac*/ 	.word	0x00010060


	//   ....[151]....
        /*09b0*/ 	.word	0x000100a0


	//   ....[152]....
        /*09b4*/ 	.word	0x000100f0


	//   ....[153]....
        /*09b8*/ 	.word	0x00010120


	//   ....[154]....
        /*09bc*/ 	.word	0x00010170


	//   ....[155]....
        /*09c0*/ 	.word	0x00010190


	//   ....[156]....
        /*09c4*/ 	.word	0x000101e0


	//   ....[157]....
        /*09c8*/ 	.word	0x00010200


	//   ....[158]....
        /*09cc*/ 	.word	0x00010210


	//   ....[159]....
        /*09d0*/ 	.word	0x00010250


	//   ....[160]....
        /*09d4*/ 	.word	0x000102b0


	//   ....[161]....
        /*09d8*/ 	.word	0x000102d0


	//   ....[162]....
        /*09dc*/ 	.word	0x000102f0


	//   ....[163]....
        /*09e0*/ 	.word	0x00010340


	//   ....[164]....
        /*09e4*/ 	.word	0x000109f0


	//   ....[165]....
        /*09e8*/ 	.word	0x00010a20


	//   ....[166]....
        /*09ec*/ 	.word	0x00010a50


	//   ....[167]....
        /*09f0*/ 	.word	0x00010a90


	//   ....[168]....
        /*09f4*/ 	.word	0x00010ae0


	//   ....[169]....
        /*09f8*/ 	.word	0x00010b00


	//   ....[170]....
        /*09fc*/ 	.word	0x00010b50


	//   ....[171]....
        /*0a00*/ 	.word	0x00010b70


	//   ....[172]....
        /*0a04*/ 	.word	0x00010bc0


	//   ....[173]....
        /*0a08*/ 	.word	0x00010be0


	//   ....[174]....
        /*0a0c*/ 	.word	0x00010c30


	//   ....[175]....
        /*0a10*/ 	.word	0x00010c50


	//   ....[176]....
        /*0a14*/ 	.word	0x00010ca0


	//   ....[177]....
        /*0a18*/ 	.word	0x00010cc0


	//   ....[178]....
        /*0a1c*/ 	.word	0x00010cf0


	//   ....[179]....
        /*0a20*/ 	.word	0x00010d10


	//   ....[180]....
        /*0a24*/ 	.word	0x00011620


	//   ....[181]....
        /*0a28*/ 	.word	0x00011640


	//   ....[182]....
        /*0a2c*/ 	.word	0x00011650


	//   ....[183]....
        /*0a30*/ 	.word	0x00011660


	//   ....[184]....
        /*0a34*/ 	.word	0x00011670


	//   ....[185]....
        /*0a38*/ 	.word	0x00011680


	//   ....[186]....
        /*0a3c*/ 	.word	0x000116e0


	//   ....[187]....
        /*0a40*/ 	.word	0x00011720


	//   ....[188]....
        /*0a44*/ 	.word	0x00011740


	//   ....[189]....
        /*0a48*/ 	.word	0x00011750


	//   ....[190]....
        /*0a4c*/ 	.word	0x00011790


	//   ....[191]....
        /*0a50*/ 	.word	0x000117a0


	//   ....[192]....
        /*0a54*/ 	.word	0x000117e0


	//   ....[193]....
        /*0a58*/ 	.word	0x000117f0


	//   ....[194]....
        /*0a5c*/ 	.word	0x00011830


	//   ....[195]....
        /*0a60*/ 	.word	0x00011840


	//   ....[196]....
        /*0a64*/ 	.word	0x00011850


	//   ....[197]....
        /*0a68*/ 	.word	0x00011860


	//   ....[198]....
        /*0a6c*/ 	.word	0x00011870


	//   ....[199]....
        /*0a70*/ 	.word	0x00011910


	//   ....[200]....
        /*0a74*/ 	.word	0x00011cc0


	//   ....[201]....
        /*0a78*/ 	.word	0x00011cd0


	//   ....[202]....
        /*0a7c*/ 	.word	0x00011ce0


	//   ....[203]....
        /*0a80*/ 	.word	0x00011cf0


	//   ....[204]....
        /*0a84*/ 	.word	0x00011d00


	//   ....[205]....
        /*0a88*/ 	.word	0x00011d10


	//   ....[206]....
        /*0a8c*/ 	.word	0x00011d30


	//   ....[207]....
        /*0a90*/ 	.word	0x00011d80


	//   ....[208]....
        /*0a94*/ 	.word	0x00011dc0


	//   ....[209]....
        /*0a98*/ 	.word	0x00011de0


	//   ....[210]....
        /*0a9c*/ 	.word	0x00011df0


	//   ....[211]....
        /*0aa0*/ 	.word	0x00011e30


	//   ....[212]....
        /*0aa4*/ 	.word	0x00011e40


	//   ....[213]....
        /*0aa8*/ 	.word	0x00011e80


	//   ....[214]....
        /*0aac*/ 	.word	0x00011e90


	//   ....[215]....
        /*0ab0*/ 	.word	0x00011ed0


	//   ....[216]....
        /*0ab4*/ 	.word	0x00011ee0


	//   ....[217]....
        /*0ab8*/ 	.word	0x00011ef0


	//   ....[218]....
        /*0abc*/ 	.word	0x00011f00


	//   ....[219]....
        /*0ac0*/ 	.word	0x00011f10


	//   ....[220]....
        /*0ac4*/ 	.word	0x00013230


	//   ....[221]....
        /*0ac8*/ 	.word	0x00013260


	//   ....[222]....
        /*0acc*/ 	.word	0x00013290


	//   ....[223]....
        /*0ad0*/ 	.word	0x000132c0


	//   ....[224]....
        /*0ad4*/ 	.word	0x000132f0


	//   ....[225]....
        /*0ad8*/ 	.word	0x00013300


	//   ....[226]....
        /*0adc*/ 	.word	0x00013340


	//   ....[227]....
        /*0ae0*/ 	.word	0x00013350


	//   ....[228]....
        /*0ae4*/ 	.word	0x000134c0


	//   ....[229]....
        /*0ae8*/ 	.word	0x000134f0


	//   ....[230]....
        /*0aec*/ 	.word	0x00013520


	//   ....[231]....
        /*0af0*/ 	.word	0x00013550


	//   ....[232]....
        /*0af4*/ 	.word	0x00013580


	//   ....[233]....
        /*0af8*/ 	.word	0x000135c0


	//   ....[234]....
        /*0afc*/ 	.word	0x00013640


	//   ....[235]....
        /*0b00*/ 	.word	0x00013690


	//   ....[236]....
        /*0b04*/ 	.word	0x000136a0


	//   ....[237]....
        /*0b08*/ 	.word	0x00013730


	//   ....[238]....
        /*0b0c*/ 	.word	0x00013db0


	//   ....[239]....
        /*0b10*/ 	.word	0x00014300


	//   ....[240]....
        /*0b14*/ 	.word	0x000143e0


	//   ....[241]....
        /*0b18*/ 	.word	0x000144b0


	//   ....[242]....
        /*0b1c*/ 	.word	0x00014530


	//   ....[243]....
        /*0b20*/ 	.word	0x000145f0


	//   ....[244]....
        /*0b24*/ 	.word	0x00014650


	//   ....[245]....
        /*0b28*/ 	.word	0x00014710


	//   ....[246]....
        /*0b2c*/ 	.word	0x00014770


	//   ....[247]....
        /*0b30*/ 	.word	0x00014830


	//   ....[248]....
        /*0b34*/ 	.word	0x00014890


	//   ....[249]....
        /*0b38*/ 	.word	0x00014950


	//   ....[250]....
        /*0b3c*/ 	.word	0x000149b0


	//   ....[251]....
        /*0b40*/ 	.word	0x00014a70


	//   ....[252]....
        /*0b44*/ 	.word	0x00014ad0


	//   ....[253]....
        /*0b48*/ 	.word	0x00014b90


	//   ....[254]....
        /*0b4c*/ 	.word	0x00014bf0


	//   ....[255]....
        /*0b50*/ 	.word	0x00014cb0


	//   ....[0]....
        /*0b54*/ 	.word	0x00014d10


	//   ....[1]....
        /*0b58*/ 	.word	0x00014dd0


	//   ....[2]....
        /*0b5c*/ 	.word	0x00014e30


	//   ....[3]....
        /*0b60*/ 	.word	0x00014f00


	//   ....[4]....
        /*0b64*/ 	.word	0x000150c0


	//   ....[5]....
        /*0b68*/ 	.word	0x00015150


	//   ....[6]....
        /*0b6c*/ 	.word	0x00015220


	//   ....[7]....
        /*0b70*/ 	.word	0x00015270


	//   ....[8]....
        /*0b74*/ 	.word	0x00015340


	//   ....[9]....
        /*0b78*/ 	.word	0x00015390


	//   ....[10]....
        /*0b7c*/ 	.word	0x00015410


	//   ....[11]....
        /*0b80*/ 	.word	0x000154c0


	//   ....[12]....
        /*0b84*/ 	.word	0x00015540


	//   ....[13]....
        /*0b88*/ 	.word	0x000155f0


	//   ....[14]....
        /*0b8c*/ 	.word	0x00015670


	//   ....[15]....
        /*0b90*/ 	.word	0x00015720


	//   ....[16]....
        /*0b94*/ 	.word	0x000157a0


	//   ....[17]....
        /*0b98*/ 	.word	0x00015840


	//   ....[18]....
        /*0b9c*/ 	.word	0x000158c0


	//   ....[19]....
        /*0ba0*/ 	.word	0x00015960


	//   ....[20]....
        /*0ba4*/ 	.word	0x000159d0


	//   ....[21]....
        /*0ba8*/ 	.word	0x00015a80


	//   ....[22]....
        /*0bac*/ 	.word	0x00015b00


	//   ....[23]....
        /*0bb0*/ 	.word	0x00015ba0


	//   ....[24]....
        /*0bb4*/ 	.word	0x00015c40


	//   ....[25]....
        /*0bb8*/ 	.word	0x00015cb0


	//   ....[26]....
        /*0bbc*/ 	.word	0x00015d30


	//   ....[27]....
        /*0bc0*/ 	.word	0x00015de0


	//   ....[28]....
        /*0bc4*/ 	.word	0x00015e40


	//   ....[29]....
        /*0bc8*/ 	.word	0x00015f00


	//   ....[30]....
        /*0bcc*/ 	.word	0x00015f60


	//   ....[31]....
        /*0bd0*/ 	.word	0x00016020


	//   ....[32]....
        /*0bd4*/ 	.word	0x00016080


	//   ....[33]....
        /*0bd8*/ 	.word	0x00016140


	//   ....[34]....
        /*0bdc*/ 	.word	0x000161a0


	//   ....[35]....
        /*0be0*/ 	.word	0x00016250


	//   ....[36]....
        /*0be4*/ 	.word	0x000162b0


	//   ....[37]....
        /*0be8*/ 	.word	0x00016360


	//   ....[38]....
        /*0bec*/ 	.word	0x000163d0


	//   ....[39]....
        /*0bf0*/ 	.word	0x00016470


	//   ....[40]....
        /*0bf4*/ 	.word	0x000165a0


	//   ....[41]....
        /*0bf8*/ 	.word	0x00016640


	//   ....[42]....
        /*0bfc*/ 	.word	0x000166a0


	//   ....[43]....
        /*0c00*/ 	.word	0x00016750


	//   ....[44]....
        /*0c04*/ 	.word	0x000167d0


	//   ....[45]....
        /*0c08*/ 	.word	0x00016860


	//   ....[46]....
        /*0c0c*/ 	.word	0x000168f0


	//   ....[47]....
        /*0c10*/ 	.word	0x00016980


	//   ....[48]....
        /*0c14*/ 	.word	0x000169e0


	//   ....[49]....
        /*0c18*/ 	.word	0x00016a90


	//   ....[50]....
        /*0c1c*/ 	.word	0x00016af0


	//   ....[51]....
        /*0c20*/ 	.word	0x00016ba0


	//   ....[52]....
        /*0c24*/ 	.word	0x00016c00


	//   ....[53]....
        /*0c28*/ 	.word	0x00016cb0


	//   ....[54]....
        /*0c2c*/ 	.word	0x00016d10


	//   ....[55]....
        /*0c30*/ 	.word	0x00016dc0


	//   ....[56]....
        /*0c34*/ 	.word	0x00016e20


	//   ....[57]....
        /*0c38*/ 	.word	0x00016ed0


	//   ....[58]....
        /*0c3c*/ 	.word	0x00016f30


	//   ....[59]....
        /*0c40*/ 	.word	0x00016fe0


	//   ....[60]....
        /*0c44*/ 	.word	0x000170d0


	//   ....[61]....
        /*0c48*/ 	.word	0x00017160


	//   ....[62]....
        /*0c4c*/ 	.word	0x000171c0


	//   ....[63]....
        /*0c50*/ 	.word	0x00017270


	//   ....[64]....
        /*0c54*/ 	.word	0x000172f0


	//   ....[65]....
        /*0c58*/ 	.word	0x00017380


	//   ....[66]....
        /*0c5c*/ 	.word	0x00017410


	//   ....[67]....
        /*0c60*/ 	.word	0x000174a0


	//   ....[68]....
        /*0c64*/ 	.word	0x00017500


	//   ....[69]....
        /*0c68*/ 	.word	0x000175b0


	//   ....[70]....
        /*0c6c*/ 	.word	0x00017610


	//   ....[71]....
        /*0c70*/ 	.word	0x000176c0


	//   ....[72]....
        /*0c74*/ 	.word	0x00017720


	//   ....[73]....
        /*0c78*/ 	.word	0x000177d0


	//   ....[74]....
        /*0c7c*/ 	.word	0x00017830


	//   ....[75]....
        /*0c80*/ 	.word	0x000178e0


	//   ....[76]....
        /*0c84*/ 	.word	0x00017940


	//   ....[77]....
        /*0c88*/ 	.word	0x000179f0


	//   ....[78]....
        /*0c8c*/ 	.word	0x00017a50


	//   ....[79]....
        /*0c90*/ 	.word	0x00017b00


	//   ....[80]....
        /*0c94*/ 	.word	0x00017d50


	//----- nvinfo : EIATTR_REG_RECONFIG
	.align		4
.L_117:
        /*0c98*/ 	.byte	0x01, 0x54
	.zero		2


	//----- nvinfo : EIATTR_SYSCALL_OFFSETS
	.align		4
        /*0c9c*/ 	.byte	0x04, 0x46
        /*0c9e*/ 	.short	(.L_119 - .L_118)


	//   ....[0]....
.L_118:
        /*0ca0*/ 	.word	0x00001a30


	//   ....[1]....
        /*0ca4*/ 	.word	0x0000e9a0


	//   ....[2]....
        /*0ca8*/ 	.word	0x0000eb10


	//   ....[3]....
        /*0cac*/ 	.word	0x0000ec60


	//   ....[4]....
        /*0cb0*/ 	.word	0x0000eda0


	//   ....[5]....
        /*0cb4*/ 	.word	0x00010690


	//----- nvinfo : EIATTR_MBARRIER_INSTR_OFFSETS
	.align		4
.L_119:
        /*0cb8*/ 	.byte	0x04, 0x39
        /*0cba*/ 	.short	(.L_121 - .L_120)


	//   ....[0]....
.L_120:
        /*0cbc*/ 	.word	0x00000180
        /*0cc0*/ 	.word	0x000000ff
        /*0cc4*/ 	.word	0x00022800
        /*0cc8*/ 	.short	0x0100
        /*0cca*/ 	.byte	0x08
	.zero		1


	//   ....[1]....
        /*0ccc*/ 	.word	0x00000190
        /*0cd0*/ 	.word	0x000000ff
        /*0cd4*/ 	.word	0x00022820
        /*0cd8*/ 	.short	0x0100
        /*0cda*/ 	.byte	0x08
	.zero		1


	//   ....[2]....
        /*0cdc*/ 	.word	0x00000280
        /*0ce0*/ 	.word	0x000000ff
        /*0ce4*/ 	.word	0x00022830
        /*0ce8*/ 	.short	0x0100
        /*0cea*/ 	.byte	0x08
	.zero		1


	//   ....[3]....
        /*0cec*/ 	.word	0x00000290
        /*0cf0*/ 	.word	0x000000ff
        /*0cf4*/ 	.word	0x00022840
        /*0cf8*/ 	.short	0x0100
        /*0cfa*/ 	.byte	0x08
	.zero		1


	//   ....[4]....
        /*0cfc*/ 	.word	0x000002a0
        /*0d00*/ 	.word	0x000000ff
        /*0d04*/ 	.word	0x00022838
        /*0d08*/ 	.short	0x0100
        /*0d0a*/ 	.byte	0x08
	.zero		1


	//   ....[5]....
        /*0d0c*/ 	.word	0x000002b0
        /*0d10*/ 	.word	0x000000ff
        /*0d14*/ 	.word	0x00022848
        /*0d18*/ 	.short	0x0100
        /*0d1a*/ 	.byte	0x08
	.zero		1


	//   ....[6]....
        /*0d1c*/ 	.word	0x000003e0
        /*0d20*/ 	.word	0x000000ff
        /*0d24*/ 	.word	0x00022850
        /*0d28*/ 	.short	0x0100
        /*0d2a*/ 	.byte	0x08
	.zero		1


	//   ....[7]....
        /*0d2c*/ 	.word	0x000003f0
        /*0d30*/ 	.word	0x000000ff
        /*0d34*/ 	.word	0x00022860
        /*0d38*/ 	.short	0x0100
        /*0d3a*/ 	.byte	0x08
	.zero		1


	//   ....[8]....
        /*0d3c*/ 	.word	0x00000400
        /*0d40*/ 	.word	0x000000ff
        /*0d44*/ 	.word	0x00022858
        /*0d48*/ 	.short	0x0100
        /*0d4a*/ 	.byte	0x08
	.zero		1


	//   ....[9]....
        /*0d4c*/ 	.word	0x00000410
        /*0d50*/ 	.word	0x000000ff
        /*0d54*/ 	.word	0x00022868
        /*0d58*/ 	.short	0x0100
        /*0d5a*/ 	.byte	0x08
	.zero		1


	//   ....[10]....
        /*0d5c*/ 	.word	0x00000500
        /*0d60*/ 	.word	0x000000ff
        /*0d64*/ 	.word	0x00022870
        /*0d68*/ 	.short	0x0100
        /*0d6a*/ 	.byte	0x06
	.zero		1


	//   ....[11]....
        /*0d6c*/ 	.word	0x00000510
        /*0d70*/ 	.word	0x000000ff
        /*0d74*/ 	.word	0x00022880
        /*0d78*/ 	.short	0x0100
        /*0d7a*/ 	.byte	0x06
	.zero		1


	//   ....[12]....
        /*0d7c*/ 	.word	0x00000520
        /*0d80*/ 	.word	0x000000ff
        /*0d84*/ 	.word	0x00022878
        /*0d88*/ 	.short	0x0100
        /*0d8a*/ 	.byte	0x06
	.zero		1


	//   ....[13]....
        /*0d8c*/ 	.word	0x00000530
        /*0d90*/ 	.word	0x000000ff
        /*0d94*/ 	.word	0x00022888
        /*0d98*/ 	.short	0x0100
        /*0d9a*/ 	.byte	0x06
	.zero		1


	//   ....[14]....
        /*0d9c*/ 	.word	0x00000660
        /*0da0*/ 	.word	0x000000ff
        /*0da4*/ 	.word	0x00022890
        /*0da8*/ 	.short	0x0100
        /*0daa*/ 	.byte	0x08
	.zero		1


	//   ....[15]....
        /*0dac*/ 	.word	0x00000670
        /*0db0*/ 	.word	0x000000ff
        /*0db4*/ 	.word	0x000228a0
        /*0db8*/ 	.short	0x0100
        /*0dba*/ 	.byte	0x08
	.zero		1


	//   ....[16]....
        /*0dbc*/ 	.word	0x00000680
        /*0dc0*/ 	.word	0x000000ff
        /*0dc4*/ 	.word	0x00022898
        /*0dc8*/ 	.short	0x0100
        /*0dca*/ 	.byte	0x08
	.zero		1


	//   ....[17]....
        /*0dcc*/ 	.word	0x00000690
        /*0dd0*/ 	.word	0x000000ff
        /*0dd4*/ 	.word	0x000228a8
        /*0dd8*/ 	.short	0x0100
        /*0dda*/ 	.byte	0x08
	.zero		1


	//   ....[18]....
        /*0ddc*/ 	.word	0x000007e0
        /*0de0*/ 	.word	0x000000ff
        /*0de4*/ 	.word	0x000228b0
        /*0de8*/ 	.short	0x0100
        /*0dea*/ 	.byte	0x08
	.zero		1


	//   ....[19]....
        /*0dec*/ 	.word	0x000007f0
        /*0df0*/ 	.word	0x000000ff
        /*0df4*/ 	.word	0x000228c0
        /*0df8*/ 	.short	0x0100
        /*0dfa*/ 	.byte	0x08
	.zero		1


	//   ....[20]....
        /*0dfc*/ 	.word	0x00000800
        /*0e00*/ 	.word	0x000000ff
        /*0e04*/ 	.word	0x000228b8
        /*0e08*/ 	.short	0x0100
        /*0e0a*/ 	.byte	0x08
	.zero		1


	//   ....[21]....
        /*0e0c*/ 	.word	0x00000810
        /*0e10*/ 	.word	0x000000ff
        /*0e14*/ 	.word	0x000228c8
        /*0e18*/ 	.short	0x0100
        /*0e1a*/ 	.byte	0x08
	.zero		1


	//   ....[22]....
        /*0e1c*/ 	.word	0x00001c80
        /*0e20*/ 	.word	0x000000ff
        /*0e24*/ 	.word	0x00022800
        /*0e28*/ 	.short	0x010a
        /*0e2a*/ 	.byte	0x36
	.zero		1


	//   ....[23]....
        /*0e2c*/ 	.word	0x00001d40
        /*0e30*/ 	.word	0x00000004
        /*0e34*/ 	.word	0x00022830
        /*0e38*/ 	.short	0x010a
        /*0e3a*/ 	.byte	0x3f
	.zero		1


	//   ....[24]....
        /*0e3c*/ 	.word	0x00001d80
        /*0e40*/ 	.word	0x00000004
        /*0e44*/ 	.word	0x00022830
        /*0e48*/ 	.short	0x010a
        /*0e4a*/ 	.byte	0x3f
	.zero		1


	//   ....[25]....
        /*0e4c*/ 	.word	0x00002f20
        /*0e50*/ 	.word	0x000000ff
        /*0e54*/ 	.word	0x00000000
        /*0e58*/ 	.short	0x0101
        /*0e5a*/ 	.byte	0x06
	.zero		1


	//   ....[26]....
        /*0e5c*/ 	.word	0x00005710
        /*0e60*/ 	.word	0x000000ff
        /*0e64*/ 	.word	0x00022830
        /*0e68*/ 	.short	0x010a
        /*0e6a*/ 	.byte	0x06
	.zero		1


	//   ....[27]....
        /*0e6c*/ 	.word	0x00005750
        /*0e70*/ 	.word	0x000000ff
        /*0e74*/ 	.word	0x00022830
        /*0e78*/ 	.short	0x010a
        /*0e7a*/ 	.byte	0x06
	.zero		1


	//   ....[28]....
        /*0e7c*/ 	.word	0x00006010
        /*0e80*/ 	.word	0x000000ff
        /*0e84*/ 	.word	0x00022850
        /*0e88*/ 	.short	0x010a
        /*0e8a*/ 	.byte	0x06
	.zero		1


	//   ....[29]....
        /*0e8c*/ 	.word	0x00006050
        /*0e90*/ 	.word	0x000000ff
        /*0e94*/ 	.word	0x00022850
        /*0e98*/ 	.short	0x010a
        /*0e9a*/ 	.byte	0x06
	.zero		1


	//   ....[30]....
        /*0e9c*/ 	.word	0x000069c0
        /*0ea0*/ 	.word	0x000000ff
        /*0ea4*/ 	.word	0x00000000
        /*0ea8*/ 	.short	0x0101
        /*0eaa*/ 	.byte	0x06
	.zero		1


	//   ....[31]....
        /*0eac*/ 	.word	0x000083a0
        /*0eb0*/ 	.word	0x000000ff
        /*0eb4*/ 	.word	0x00000000
        /*0eb8*/ 	.short	0x0101
        /*0eba*/ 	.byte	0x06
	.zero		1


	//   ....[32]....
        /*0ebc*/ 	.word	0x00008a30
        /*0ec0*/ 	.word	0x000000ff
        /*0ec4*/ 	.word	0x00022850
        /*0ec8*/ 	.short	0x010a
        /*0eca*/ 	.byte	0x05
	.zero		1


	//   ....[33]....
        /*0ecc*/ 	.word	0x00008a70
        /*0ed0*/ 	.word	0x000000ff
        /*0ed4*/ 	.word	0x00022850
        /*0ed8*/ 	.short	0x010a
        /*0eda*/ 	.byte	0x05
	.zero		1


	//   ....[34]....
        /*0edc*/ 	.word	0x00009070
        /*0ee0*/ 	.word	0x000000ff
        /*0ee4*/ 	.word	0x00000000
        /*0ee8*/ 	.short	0x0101
        /*0eea*/ 	.byte	0x04
	.zero		1


	//   ....[35]....
        /*0eec*/ 	.word	0x0000b410
        /*0ef0*/ 	.word	0x00000024
        /*0ef4*/ 	.word	0x00000000
        /*0ef8*/ 	.short	0x0101
        /*0efa*/ 	.byte	0x3f
	.zero		1


	//   ....[36]....
        /*0efc*/ 	.word	0x0000b880
        /*0f00*/ 	.word	0x00000024
        /*0f04*/ 	.word	0x00000000
        /*0f08*/ 	.short	0x0101
        /*0f0a*/ 	.byte	0x3f
	.zero		1


	//   ....[37]....
        /*0f0c*/ 	.word	0x0000f360
        /*0f10*/ 	.word	0x00000000
        /*0f14*/ 	.word	0x00022880
        /*0f18*/ 	.short	0x010a
        /*0f1a*/ 	.byte	0x3f
	.zero		1


	//   ....[38]....
        /*0f1c*/ 	.word	0x0000fbe0
        /*0f20*/ 	.word	0x00000000
        /*0f24*/ 	.word	0x00022870
        /*0f28*/ 	.short	0x0107
        /*0f2a*/ 	.byte	0x3f
	.zero		1


	//   ....[39]....
        /*0f2c*/ 	.word	0x0000fca0
        /*0f30*/ 	.word	0x00000000
        /*0f34*/ 	.word	0x00022870
        /*0f38*/ 	.short	0x0101
        /*0f3a*/ 	.byte	0x3f
	.zero		1


	//   ....[40]....
        /*0f3c*/ 	.word	0x0000fcd0
        /*0f40*/ 	.word	0x00000000
        /*0f44*/ 	.word	0x00022840
        /*0f48*/ 	.short	0x010a
        /*0f4a*/ 	.byte	0x3f
	.zero		1


	//   ....[41]....
        /*0f4c*/ 	.word	0x000103e0
        /*0f50*/ 	.word	0x00000000
        /*0f54*/ 	.word	0x00022830
        /*0f58*/ 	.short	0x0107
        /*0f5a*/ 	.byte	0x3f
	.zero		1


	//   ....[42]....
        /*0f5c*/ 	.word	0x000104a0
        /*0f60*/ 	.word	0x00000000
        /*0f64*/ 	.word	0x00022830
        /*0f68*/ 	.short	0x0101
        /*0f6a*/ 	.byte	0x3f
	.zero		1


	//   ....[43]....
        /*0f6c*/ 	.word	0x00010dd0
        /*0f70*/ 	.word	0x00000010
        /*0f74*/ 	.word	0x00022800
        /*0f78*/ 	.short	0x0107
        /*0f7a*/ 	.byte	0x3f
	.zero		1


	//   ....[44]....
        /*0f7c*/ 	.word	0x00010ec0
        /*0f80*/ 	.word	0x00000010
        /*0f84*/ 	.word	0x00022800
        /*0f88*/ 	.short	0x0101
        /*0f8a*/ 	.byte	0x3f
	.zero		1


	//   ....[45]....
        /*0f8c*/ 	.word	0x00010ee0
        /*0f90*/ 	.word	0x00000010
        /*0f94*/ 	.word	0x00022820
        /*0f98*/ 	.short	0x010a
        /*0f9a*/ 	.byte	0x3f
	.zero		1


	//   ....[46]....
        /*0f9c*/ 	.word	0x000113b0
        /*0fa0*/ 	.word	0x00000000
        /*0fa4*/ 	.word	0x00022880
        /*0fa8*/ 	.short	0x010a
        /*0faa*/ 	.byte	0x3f
	.zero		1


	//   ....[47]....
        /*0fac*/ 	.word	0x00011990
        /*0fb0*/ 	.word	0x00000000
        /*0fb4*/ 	.word	0x00022870
        /*0fb8*/ 	.short	0x0107
        /*0fba*/ 	.byte	0x3f
	.zero		1


	//   ....[48]....
        /*0fbc*/ 	.word	0x00011a50
        /*0fc0*/ 	.word	0x00000000
        /*0fc4*/ 	.word	0x00022870
        /*0fc8*/ 	.short	0x0101
        /*0fca*/ 	.byte	0x3f
	.zero		1


	//   ....[49]....
        /*0fcc*/ 	.word	0x00011a80
        /*0fd0*/ 	.word	0x00000000
        /*0fd4*/ 	.word	0x00022840
        /*0fd8*/ 	.short	0x010a
        /*0fda*/ 	.byte	0x3f
	.zero		1


	//   ....[50]....
        /*0fdc*/ 	.word	0x00012020
        /*0fe0*/ 	.word	0x00000000
        /*0fe4*/ 	.word	0x00022830
        /*0fe8*/ 	.short	0x0107
        /*0fea*/ 	.byte	0x3f
	.zero		1


	//   ....[51]....
        /*0fec*/ 	.word	0x000120e0
        /*0ff0*/ 	.word	0x00000000
        /*0ff4*/ 	.word	0x00022830
        /*0ff8*/ 	.short	0x0101
        /*0ffa*/ 	.byte	0x3f
	.zero		1


	//   ....[52]....
        /*0ffc*/ 	.word	0x00012170
        /*1000*/ 	.word	0x00000012
        /*1004*/ 	.word	0x00022870
        /*1008*/ 	.short	0x010a
        /*100a*/ 	.byte	0x3f
	.zero		1


	//   ....[53]....
        /*100c*/ 	.word	0x00012200
        /*1010*/ 	.word	0x00000012
        /*1014*/ 	.word	0x00022860
        /*1018*/ 	.short	0x010a
        /*101a*/ 	.byte	0x3f
	.zero		1


	//   ....[54]....
        /*101c*/ 	.word	0x00012700
        /*1020*/ 	.word	0x00000012
        /*1024*/ 	.word	0x00022850
        /*1028*/ 	.short	0x0101
        /*102a*/ 	.byte	0x3f
	.zero		1


	//   ....[55]....
        /*102c*/ 	.word	0x00012790
        /*1030*/ 	.word	0x00000012
        /*1034*/ 	.word	0x00000000
        /*1038*/ 	.short	0x0101
        /*103a*/ 	.byte	0x3f
	.zero		1


	//   ....[56]....
        /*103c*/ 	.word	0x00012960
        /*1040*/ 	.word	0x00000011
        /*1044*/ 	.word	0x00022870
        /*1048*/ 	.short	0x010a
        /*104a*/ 	.byte	0x3f
	.zero		1


	//   ....[57]....
        /*104c*/ 	.word	0x000129f0
        /*1050*/ 	.word	0x00000011
        /*1054*/ 	.word	0x00022860
        /*1058*/ 	.short	0x010a
        /*105a*/ 	.byte	0x3f
	.zero		1


	//   ....[58]....
        /*105c*/ 	.word	0x00012ef0
        /*1060*/ 	.word	0x00000011
        /*1064*/ 	.word	0x00022850
        /*1068*/ 	.short	0x0101
        /*106a*/ 	.byte	0x3f
	.zero		1


	//   ....[59]....
        /*106c*/ 	.word	0x00012fb0
        /*1070*/ 	.word	0x00000011
        /*1074*/ 	.word	0x00000000
        /*1078*/ 	.short	0x0101
        /*107a*/ 	.byte	0x3f
	.zero		1


	//   ....[60]....
        /*107c*/ 	.word	0x00013d30
        /*1080*/ 	.word	0x00000007
        /*1084*/ 	.word	0x00022820
        /*1088*/ 	.short	0x010a
        /*108a*/ 	.byte	0x3f
	.zero		1


	//   ....[61]....
        /*108c*/ 	.word	0x00013eb0
        /*1090*/ 	.word	0x00000005
        /*1094*/ 	.word	0x00022840
        /*1098*/ 	.short	0x010a
        /*109a*/ 	.byte	0x3f
	.zero		1


	//   ....[62]....
        /*109c*/ 	.word	0x00013f50
        /*10a0*/ 	.word	0x00000003
        /*10a4*/ 	.word	0x00022840
        /*10a8*/ 	.short	0x010a
        /*10aa*/ 	.byte	0x3f
	.zero		1


	//   ....[63]....
        /*10ac*/ 	.word	0x00013f90
        /*10b0*/ 	.word	0x00000005
        /*10b4*/ 	.word	0x00022860
        /*10b8*/ 	.short	0x010a
        /*10ba*/ 	.byte	0x3f
	.zero		1


	//   ....[64]....
        /*10bc*/ 	.word	0x00013fd0
        /*10c0*/ 	.word	0x00000003
        /*10c4*/ 	.word	0x00022860
        /*10c8*/ 	.short	0x010a
        /*10ca*/ 	.byte	0x3f
	.zero		1


	//   ....[65]....
        /*10cc*/ 	.word	0x00014010
        /*10d0*/ 	.word	0x00000005
        /*10d4*/ 	.word	0x00022880
        /*10d8*/ 	.short	0x010a
        /*10da*/ 	.byte	0x3f
	.zero		1


	//   ....[66]....
        /*10dc*/ 	.word	0x00014050
        /*10e0*/ 	.word	0x00000003
        /*10e4*/ 	.word	0x00022880
        /*10e8*/ 	.short	0x010a
        /*10ea*/ 	.byte	0x3f
	.zero		1


	//   ....[67]....
        /*10ec*/ 	.word	0x000140c0
        /*10f0*/ 	.word	0x00000003
        /*10f4*/ 	.word	0x00022800
        /*10f8*/ 	.short	0x010a
        /*10fa*/ 	.byte	0x3f
	.zero		1


	//   ....[68]....
        /*10fc*/ 	.word	0x00014110
        /*1100*/ 	.word	0x00000004
        /*1104*/ 	.word	0x00022830
        /*1108*/ 	.short	0x010a
        /*110a*/ 	.byte	0x3f
	.zero		1


	//   ....[69]....
        /*110c*/ 	.word	0x00014170
        /*1110*/ 	.word	0x00000009
        /*1114*/ 	.word	0x00022830
        /*1118*/ 	.short	0x010a
        /*111a*/ 	.byte	0x3f
	.zero		1


	//   ....[70]....
        /*111c*/ 	.word	0x000141d0
        /*1120*/ 	.word	0x00000009
        /*1124*/ 	.word	0x00022850
        /*1128*/ 	.short	0x010a
        /*112a*/ 	.byte	0x3f
	.zero		1


	//   ....[71]....
        /*112c*/ 	.word	0x00014230
        /*1130*/ 	.word	0x00000003
        /*1134*/ 	.word	0x00022850
        /*1138*/ 	.short	0x010a
        /*113a*/ 	.byte	0x3f
	.zero		1


	//   ....[72]....
        /*113c*/ 	.word	0x00014330
        /*1140*/ 	.word	0x00000000
        /*1144*/ 	.word	0x00022880
        /*1148*/ 	.short	0x010a
        /*114a*/ 	.byte	0x3f
	.zero		1


	//   ....[73]....
        /*114c*/ 	.word	0x00015010
        /*1150*/ 	.word	0x00000000
        /*1154*/ 	.word	0x00022840
        /*1158*/ 	.short	0x010a
        /*115a*/ 	.byte	0x3f
	.zero		1


	//   ....[74]....
        /*115c*/ 	.word	0x000164a0
        /*1160*/ 	.word	0x00000010
        /*1164*/ 	.word	0x00022820
        /*1168*/ 	.short	0x010a
        /*116a*/ 	.byte	0x3f
	.zero		1


	//   ....[75]....
        /*116c*/ 	.word	0x000164f0
        /*1170*/ 	.word	0x00000000
        /*1174*/ 	.word	0x00022880
        /*1178*/ 	.short	0x010a
        /*117a*/ 	.byte	0x3f
	.zero		1


	//   ....[76]....
        /*117c*/ 	.word	0x00017020
        /*1180*/ 	.word	0x00000000
        /*1184*/ 	.word	0x00022840
        /*1188*/ 	.short	0x010a
        /*118a*/ 	.byte	0x3f
	.zero		1


	//   ....[77]....
        /*118c*/ 	.word	0x00017b30
        /*1190*/ 	.word	0x00000012
        /*1194*/ 	.word	0x00022870
        /*1198*/ 	.short	0x010a
        /*119a*/ 	.byte	0x3f
	.zero		1


	//   ....[78]....
        /*119c*/ 	.word	0x00017b80
        /*11a0*/ 	.word	0x00000012
        /*11a4*/ 	.word	0x00022860
        /*11a8*/ 	.short	0x010a
        /*11aa*/ 	.byte	0x3f
	.zero		1


	//   ....[79]....
        /*11ac*/ 	.word	0x00017bd0
        /*11b0*/ 	.word	0x00000011
        /*11b4*/ 	.word	0x00022870
        /*11b8*/ 	.short	0x010a
        /*11ba*/ 	.byte	0x3f
	.zero		1


	//   ....[80]....
        /*11bc*/ 	.word	0x00017c20
        /*11c0*/ 	.word	0x00000011
        /*11c4*/ 	.word	0x00022860
        /*11c8*/ 	.short	0x010a
        /*11ca*/ 	.byte	0x3f
	.zero		1


	//   ....[81]....
        /*11cc*/ 	.word	0x00017c70
        /*11d0*/ 	.word	0x00000007
        /*11d4*/ 	.word	0x00022820
        /*11d8*/ 	.short	0x010a
        /*11da*/ 	.byte	0x3f
	.zero		1


	//   ....[82]....
        /*11dc*/ 	.word	0x00017e10
        /*11e0*/ 	.word	0x00000005
        /*11e4*/ 	.word	0x00022840
        /*11e8*/ 	.short	0x010a
        /*11ea*/ 	.byte	0x3f
	.zero		1


	//   ....[83]....
        /*11ec*/ 	.word	0x00017e60
        /*11f0*/ 	.word	0x00000003
        /*11f4*/ 	.word	0x00022840
        /*11f8*/ 	.short	0x010a
        /*11fa*/ 	.byte	0x3f
	.zero		1


	//   ....[84]....
        /*11fc*/ 	.word	0x00017eb0
        /*1200*/ 	.word	0x00000005
        /*1204*/ 	.word	0x00022860
        /*1208*/ 	.short	0x010a
        /*120a*/ 	.byte	0x3f
	.zero		1


	//   ....[85]....
        /*120c*/ 	.word	0x00017f00
        /*1210*/ 	.word	0x00000003
        /*1214*/ 	.word	0x00022860
        /*1218*/ 	.short	0x010a
        /*121a*/ 	.byte	0x3f
	.zero		1


	//   ....[86]....
        /*121c*/ 	.word	0x00017f50
        /*1220*/ 	.word	0x00000005
        /*1224*/ 	.word	0x00022880
        /*1228*/ 	.short	0x010a
        /*122a*/ 	.byte	0x3f
	.zero		1


	//----- nvinfo : EIATTR_NUM_MBARRIERS
	.align		4
.L_121:
        /*122c*/ 	.byte	0x03, 0x38
        /*122e*/ 	.short	0x0016


	//----- nvinfo : EIATTR_EXIT_INSTR_OFFSETS
	.align		4
        /*1230*/ 	.byte	0x04, 0x1c
        /*1232*/ 	.short	(.L_123 - .L_122)


	//   ....[0]....
.L_122:
        /*1234*/ 	.word	0x000009c0


	//   ....[1]....
        /*1238*/ 	.word	0x0000cfb0


	//   ....[2]....
        /*123c*/ 	.word	0x000140a0


	//----- nvinfo : EIATTR_MAX_THREADS
	.align		4
.L_123:
        /*1240*/ 	.byte	0x04, 0x05
        /*1242*/ 	.short	(.L_125 - .L_124)
.L_124:
        /*1244*/ 	.word	0x00000180
        /*1248*/ 	.word	0x00000001
        /*124c*/ 	.word	0x00000001


	//----- nvinfo : EIATTR_CRS_STACK_SIZE
	.align		4
.L_125:
        /*1250*/ 	.byte	0x04, 0x1e
        /*1252*/ 	.short	(.L_127 - .L_126)
.L_126:
        /*1254*/ 	.word	0x00000000


	//----- nvinfo : EIATTR_CBANK_PARAM_SIZE
	.align		4
.L_127:
        /*1258*/ 	.byte	0x03, 0x19
        /*125a*/ 	.short	0x0af0


	//----- nvinfo : EIATTR_PARAM_CBANK
	.align		4
        /*125c*/ 	.byte	0x04, 0x0a
        /*125e*/ 	.short	(.L_129 - .L_128)
	.align		4
.L_128:
        /*1260*/ 	.word	index@(.nv.constant0._ZN7cutlass13device_kernelIN5flash11enable_sm90INS1_16FlashAttnFwdSm90INS1_25CollectiveMainloopFwdSm90ILi2EN4cute5tupleIJNS5_1CILi1EEES8_S8_EEENS6_IJNS7_ILi128EEENS7_ILi160EEESA_EEELi128ENS_12float_e4m3_tEfNS_4arch4Sm90ELb0ELb0ELb1ELb1ELb1ELb0ELb0ELb1ELb1ELb1ELb1ELb0EEENS1_21CollectiveEpilogueFwdINS6_IJSA_SA_SB_EEES9_NS_10bfloat16_tESF_Li256ELb1ELb1ELb1ELb1EEENS1_36VarlenDynamicPersistentTileSchedulerILi128ELi160ELi256ELi128ELb1ELb1ELb1ELb0ELb1ELb1EEEEEEEEEvNT_6ParamsE)
        /*1264*/ 	.short	0x0210
        /*1266*/ 	.short	0x0af0


	//----- nvinfo : EIATTR_SW_WAR
	.align		4
.L_129:
        /*1268*/ 	.byte	0x04, 0x36
        /*126a*/ 	.short	(.L_131 - .L_130)
.L_130:
        /*126c*/ 	.word	0x00000008
.L_131:


//--------------------- .nv.info._ZN7cutlass13device_kernelIN5flash11enable_sm90INS1_16FlashAttnFwdSm90INS1_25CollectiveMainloopFwdSm90ILi2EN4cute5tupleIJNS5_1CILi1EEES8_S8_EEENS6_IJNS7_ILi128EEENS7_ILi160EEESA_EEELi128ENS_12float_e4m3_tEfNS_4arch4Sm90ELb0ELb0ELb1ELb1ELb1ELb1ELb0ELb1ELb1ELb1ELb1ELb0EEENS1_21CollectiveEpilogueFwdINS6_IJSA_SA_SB_EEES9_NS_10bfloat16_tESF_Li256ELb1ELb1ELb1ELb1EEENS1_36VarlenDynamicPersistentTileSchedulerILi128ELi160ELi256ELi128ELb1ELb1ELb1ELb0ELb1ELb1EEEEEEEEEvNT_6ParamsE --------------------------
	.section	.nv.info._ZN7cutlass13device_kernelIN5flash11enable_sm90INS1_16FlashAttnFwdSm90INS1_25CollectiveMainloopFwdSm90ILi2EN4cute5tupleIJNS5_1CILi1EEES8_S8_EEENS6_IJNS7_ILi128EEENS7_ILi160EEESA_EEELi128ENS_12float_e4m3_tEfNS_4arch4Sm90ELb0ELb0ELb1ELb1ELb1ELb1ELb0ELb1ELb1ELb1ELb1ELb0EEENS1_21CollectiveEpilogueFwdINS6_IJSA_SA_SB_EEES9_NS_10bfloat16_tESF_Li256ELb1ELb1ELb1ELb1EEENS1_36VarlenDynamicPersistentTileSchedulerILi128ELi160ELi256ELi128ELb1ELb1ELb1ELb0ELb1ELb1EEEEEEEEEvNT_6ParamsE,"",@"SHT_CUDA_INFO"
	.sectionflags	@""
	.align	4


	//----- nvinfo : EIATTR_CUDA_API_VERSION
	.align		4
        /*0000*/ 	.byte	0x04, 0x37
        /*0002*/ 	.short	(.L_133 - .L_132)
.L_132:
        /*0004*/ 	.word	0x00000082


	//----- nvinfo : EIATTR_KPARAM_INFO
	.align		4
.L_133:
        /*0008*/ 	.byte	0x04, 0x17
        /*000a*/ 	.short	(.L_135 - .L_134)
.L_134:
        /*000c*/ 	.word	0x00000000
        /*0010*/ 	.short	0x0000
        /*0012*/ 	.short	0x0070
        /*0014*/ 	.byte	0x00, 0xf0, 0x01, 0x2a


	//----- nvinfo : EIATTR_SPARSE_MMA_MASK
	.align		4
.L_135:
        /*0018*/ 	.byte	0x03, 0x50
        /*001a*/ 	.short	0x0000


	//----- nvinfo : EIATTR_MAXREG_COUNT
	.align		4
        /*001c*/ 	.byte	0x03, 0x1b
        /*001e*/ 	.short	0x00a8


	//----- nvinfo : EIATTR_NUM_BARRIERS
	.align		4
        /*0020*/ 	.byte	0x02, 0x4c
        /*0022*/ 	.byte	0x10
	.zero		1


	//----- nvinfo : EIATTR_EXTERNS
	.align		4
        /*0024*/ 	.byte	0x04, 0x0f
        /*0026*/ 	.short	(.L_137 - .L_136)


	//   ....[0]....
	.align		4
.L_136:
        /*0028*/ 	.word	index@(__assertfail)


	//----- nvinfo : EIATTR_ANNOTATIONS
	.align		4
.L_137:
        /*002c*/ 	.byte	0x04, 0x55
        /*002e*/ 	.short	(.L_139 - .L_138)


	//   ....[0]....
.L_138:
        /* <DEDUP_REMOVED lines=32> */
        /*0224*/ 	.byte	0x60, 0x72, 0x02, 0x00


	//----- nvinfo : EIATTR_MERCURY_ISA_VERSION
	.align		4
.L_139:
        /*0228*/ 	.byte	0x03, 0x5f
        /*022a*/ 	.short	0x0101


	//----- nvinfo : EIATTR_UNUSED_LOAD_BYTE_OFFSET
	.align		4
        /*022c*/ 	.byte	0x04, 0x44
        /*022e*/ 	.short	(.L_141 - .L_140)


	//   ....[0]....
.L_140:
        /*0230*/ 	.word	0x00000aa0
        /*0234*/ 	.word	0x0000fff0


	//   ....[1]....
        /*0238*/ 	.word	0x000164a0
        /*023c*/ 	.word	0x0000fff0


	//----- nvinfo : EIATTR_INT_WARP_WIDE_INSTR_OFFSETS
	.align		4
.L_141:
        /*0240*/ 	.byte	0x04, 0x31
        /*0242*/ 	.short	(.L_143 - .L_142)


	//   ....[0]....
.L_142:
        /*0244*/ 	.word	0x00000130


	//   ....[1]....
        /*0248*/ 	.word	0x00000170


	//   ....[2]....
        /*024c*/ 	.word	0x000001e0


	//   ....[3]....
        /*0250*/ 	.word	0x0001ce70


	//   ....[4]....
        /*0254*/ 	.word	0x0001cf00


	//   ....[5]....
        /*0258*/ 	.word	0x00020ff0


	//   ....[6]....
        /*025c*/ 	.word	0x00021080


	//----- nvinfo : EIATTR_COOP_GROUP_MASK_REGIDS
	.align		4
.L_143:
        /*0260*/ 	.byte	0x04, 0x29
        /*0262*/ 	.short	(.L_145 - .L_144)


	//   ....[0]....
.L_144:
        /*0264*/ 	.word	0xffffffff


	//   ....[1]....
        /*0268*/ 	.word	0xffffffff


	//   ....[2]....
        /*026c*/ 	.word	0xffffffff


	//   ....[3]....
        /*0270*/ 	.word	0xffffffff


	//   ....[4]....
        /*0274*/ 	.word	0xffffffff


	//   ....[5]....
        /*0278*/ 	.word	0xffffffff


	//   ....[6]....
        /*027c*/ 	.word	0xffffffff


	//   ....[7]....
        /*0280*/ 	.word	0xffffffff


	//   ....[8]....
        /*0284*/ 	.word	0xffffffff


	//   ....[9]....
        /*0288*/ 	.word	0xffffffff


	//   ....[10]....
        /*028c*/ 	.word	0xffffffff


	//   ....[11]....
        /*0290*/ 	.word	0xffffffff


	//   ....[12]....
        /*0294*/ 	.word	0xffffffff


	//   ....[13]....
        /*0298*/ 	.word	0xffffffff


	//   ....[14]....
        /*029c*/ 	.word	0xffffffff


	//   ....[15]....
        /*02a0*/ 	.word	0xffffffff


	//   ....[16]....
        /*02a4*/ 	.word	0xffffffff


	//   ....[17]....
        /*02a8*/ 	.word	0xffffffff


	//   ....[18]....
        /*02ac*/ 	.word	0xffffffff


	//   ....[19]....
        /*02b0*/ 	.word	0xffffffff


	//   ....[20]....
        /*02b4*/ 	.word	0xffffffff


	//   ....[21]....
        /*02b8*/ 	.word	0xffffffff


	//   ....[22]....
        /*02bc*/ 	.word	0xffffffff


	//   ....[23]....
        /*02c0*/ 	.word	0xffffffff


	//   ....[24]....
        /*02c4*/ 	.word	0xffffffff


	//   ....[25]....
        /*02c8*/ 	.word	0xffffffff


	//   ....[26]....
        /*02cc*/ 	.word	0xffffffff


	//   ....[27]....
        /*02d0*/ 	.word	0xffffffff


	//   ....[28]....
        /*02d4*/ 	.word	0xffffffff


	//   ....[29]....
        /*02d8*/ 	.word	0xffffffff


	//   ....[30]....
        /*02dc*/ 	.word	0xffffffff


	//   ....[31]....
        /*02e0*/ 	.word	0xffffffff


	//   ....[32]....
        /*02e4*/ 	.word	0xffffffff


	//   ....[33]....
        /*02e8*/ 	.word	0xffffffff


	//   ....[34]....
        /*02ec*/ 	.word	0xffffffff


	//   ....[35]....
        /*02f0*/ 	.word	0xffffffff


	//   ....[36]....
        /*02f4*/ 	.word	0xffffffff


	//   ....[37]....
        /*02f8*/ 	.word	0xffffffff


	//   ....[38]....
        /*02fc*/ 	.word	0xffffffff


	//   ....[39]....
        /*0300*/ 	.word	0xffffffff


	//   ....[40]....
        /*0304*/ 	.word	0xffffffff


	//   ....[41]....
        /*0308*/ 	.word	0xffffffff


	//   ....[42]....
        /*030c*/ 	.word	0xffffffff


	//   ....[43]....
        /*0310*/ 	.word	0xffffffff


	//   ....[44]....
        /*0314*/ 	.word	0xffffffff


	//   ....[45]....
        /*0318*/ 	.word	0xffffffff


	//   ....[46]....
        /*031c*/ 	.word	0xffffffff


	//   ....[47]....
        /*0320*/ 	.word	0xffffffff


	//   ....[48]....
        /*0324*/ 	.word	0xffffffff


	//   ....[49]....
        /*0328*/ 	.word	0xffffffff


	//   ....[50]....
        /*032c*/ 	.word	0xffffffff


	//   ....[51]....
        /*0330*/ 	.word	0xffffffff


	//   ....[52]....
        /*0334*/ 	.word	0xffffffff


	//   ....[53]....
        /*0338*/ 	.word	0xffffffff


	//   ....[54]....
        /*033c*/ 	.word	0xffffffff


	//   ....[55]....
        /*0340*/ 	.word	0xffffffff


	//   ....[56]....
        /*0344*/ 	.word	0xffffffff


	//   ....[57]....
        /*0348*/ 	.word	0xffffffff


	//   ....[58]....
        /*034c*/ 	.word	0xffffffff


	//   ....[59]....
        /*0350*/ 	.word	0xffffffff


	//   ....[60]....
        /*0354*/ 	.word	0xffffffff


	//   ....[61]....
        /*0358*/ 	.word	0xffffffff


	//   ....[62]....
        /*035c*/ 	.word	0xffffffff


	//   ....[63]....
        /*0360*/ 	.word	0xffffffff


	//   ....[64]....
        /*0364*/ 	.word	0xffffffff


	//   ....[65]....
        /*0368*/ 	.word	0xffffffff


	//   ....[66]....
        /*036c*/ 	.word	0xffffffff


	//   ....[67]....
        /*0370*/ 	.word	0xffffffff


	//   ....[68]....
        /*0374*/ 	.word	0xffffffff


	//   ....[69]....
        /*0378*/ 	.word	0xffffffff


	//   ....[70]....
        /*037c*/ 	.word	0xffffffff


	//   ....[71]....
        /*0380*/ 	.word	0xffffffff


	//   ....[72]....
        /*0384*/ 	.word	0xffffffff


	//   ....[73]....
        /*0388*/ 	.word	0xffffffff


	//   ....[74]....
        /*038c*/ 	.word	0xffffffff


	//   ....[75]....
        /*0390*/ 	.word	0xffffffff


	//   ....[76]....
        /*0394*/ 	.word	0xffffffff


	//   ....[77]....
        /*0398*/ 	.word	0xffffffff


	//   ....[78]....
        /*039c*/ 	.word	0xffffffff


	//   ....[79]....
        /*03a0*/ 	.word	0xffffffff


	//   ....[80]....
        /*03a4*/ 	.word	0xffffffff


	//   ....[81]....
        /*03a8*/ 	.word	0xffffffff


	//   ....[82]....
        /*03ac*/ 	.word	0xffffffff


	//   ....[83]....
        /*03b0*/ 	.word	0xffffffff


	//   ....[84]....
        /*03b4*/ 	.word	0xffffffff


	//   ....[85]....
        /*03b8*/ 	.word	0xffffffff


	//   ....[86]....
        /*03bc*/ 	.word	0xffffffff


	//   ....[87]....
        /*03c0*/ 	.word	0xffffffff


	//   ....[88]....
        /*03c4*/ 	.word	0xffffffff


	//   ....[89]....
        /*03c8*/ 	.word	0xffffffff


	//   ....[90]....
        /*03cc*/ 	.word	0xffffffff


	//   ....[91]....
        /*03d0*/ 	.word	0xffffffff


	//   ....[92]....
        /*03d4*/ 	.word	0xffffffff


	//   ....[93]....
        /*03d8*/ 	.word	0xffffffff


	//   ....[94]....
        /*03dc*/ 	.word	0xffffffff


	//   ....[95]....
        /*03e0*/ 	.word	0xffffffff


	//   ....[96]....
        /*03e4*/ 	.word	0xffffffff


	//   ....[97]....
        /*03e8*/ 	.word	0xffffffff


	//   ....[98]....
        /*03ec*/ 	.word	0xffffffff


	//   ....[99]....
        /*03f0*/ 	.word	0xffffffff


	//   ....[100]....
        /*03f4*/ 	.word	0xffffffff


	//   ....[101]....
        /*03f8*/ 	.word	0xffffffff


	//   ....[102]....
        /*03fc*/ 	.word	0xffffffff


	//   ....[103]....
        /*0400*/ 	.word	0xffffffff


	//   ....[104]....
        /*0404*/ 	.word	0xffffffff


	//   ....[105]....
        /*0408*/ 	.word	0xffffffff


	//   ....[106]....
        /*040c*/ 	.word	0xffffffff


	//   ....[107]....
        /*0410*/ 	.word	0xffffffff


	//   ....[108]....
        /*0414*/ 	.word	0xffffffff


	//   ....[109]....
        /*0418*/ 	.word	0xffffffff


	//   ....[110]....
        /*041c*/ 	.word	0xffffffff


	//   ....[111]....
        /*0420*/ 	.word	0xffffffff


	//   ....[112]....
        /*0424*/ 	.word	0xffffffff


	//   ....[113]....
        /*0428*/ 	.word	0xffffffff


	//   ....[114]....
        /*042c*/ 	.word	0xffffffff


	//   ....[115]....
        /*0430*/ 	.word	0xffffffff


	//   ....[116]....
        /*0434*/ 	.word	0xffffffff


	//   ....[117]....
        /*0438*/ 	.word	0xffffffff


	//   ....[118]....
        /*043c*/ 	.word	0xffffffff


	//   ....[119]....
        /*0440*/ 	.word	0xffffffff


	//   ....[120]....
        /*0444*/ 	.word	0xffffffff


	//   ....[121]....
        /*0448*/ 	.word	0xffffffff


	//   ....[122]....
        /*044c*/ 	.word	0xffffffff


	//   ....[123]....
        /*0450*/ 	.word	0xffffffff


	//   ....[124]....
        /*0454*/ 	.word	0xffffffff


	//   ....[125]....
        /*0458*/ 	.word	0xffffffff


	//   ....[126]....
        /*045c*/ 	.word	0xffffffff


	//   ....[127]....
        /*0460*/ 	.word	0xffffffff


	//   ....[128]....
        /*0464*/ 	.word	0xffffffff


	//   ....[129]....
        /*0468*/ 	.word	0xffffffff


	//   ....[130]....
        /*046c*/ 	.word	0xffffffff


	//   ....[131]....
        /*0470*/ 	.word	0xffffffff


	//   ....[132]....
        /*0474*/ 	.word	0xffffffff


	//   ....[133]....
        /*0478*/ 	.word	0xffffffff


	//   ....[134]....
        /*047c*/ 	.word	0xffffffff


	//   ....[135]....
        /*0480*/ 	.word	0xffffffff


	//   ....[136]....
        /*0484*/ 	.word	0xffffffff


	//   ....[137]....
        /*0488*/ 	.word	0xffffffff


	//   ....[138]....
        /*048c*/ 	.word	0xffffffff


	//   ....[139]....
        /*0490*/ 	.word	0xffffffff


	//   ....[140]....
        /*0494*/ 	.word	0xffffffff


	//   ....[141]....
        /*0498*/ 	.word	0xffffffff


	//   ....[142]....
        /*049c*/ 	.word	0xffffffff


	//   ....[143]....
        /*04a0*/ 	.word	0xffffffff


	//   ....[144]....
        /*04a4*/ 	.word	0xffffffff


	//   ....[145]....
        /*04a8*/ 	.word	0xffffffff


	//   ....[146]....
        /*04ac*/ 	.word	0xffffffff


	//   ....[147]....
        /*04b0*/ 	.word	0xffffffff


	//   ....[148]....
        /*04b4*/ 	.word	0xffffffff


	//   ....[149]....
        /*04b8*/ 	.word	0xffffffff


	//   ....[150]....
        /*04bc*/ 	.word	0xffffffff


	//   ....[151]....
        /*04c0*/ 	.word	0xffffffff


	//   ....[152]....
        /*04c4*/ 	.word	0xffffffff


	//   ....[153]....
        /*04c8*/ 	.word	0xffffffff


	//   ....[154]....
        /*04cc*/ 	.word	0xffffffff


	//   ....[155]....
        /*04d0*/ 	.word	0xffffffff


	//   ....[156]....
        /*04d4*/ 	.word	0xffffffff


	//   ....[157]....
        /*04d8*/ 	.word	0xffffffff


	//   ....[158]....
        /*04dc*/ 	.word	0xffffffff


	//   ....[159]....
        /*04e0*/ 	.word	0xffffffff


	//   ....[160]....
        /*04e4*/ 	.word	0xffffffff


	//   ....[161]....
        /*04e8*/ 	.word	0xffffffff


	//   ....[162]....
        /*04ec*/ 	.word	0xffffffff


	//   ....[163]....
        /*04f0*/ 	.word	0xffffffff


	//   ....[164]....
        /*04f4*/ 	.word	0xffffffff


	//   ....[165]....
        /*04f8*/ 	.word	0xffffffff


	//   ....[166]....
        /*04fc*/ 	.word	0xffffffff


	//   ....[167]....
        /*0500*/ 	.word	0xffffffff


	//   ....[168]....
        /*0504*/ 	.word	0xffffffff


	//   ....[169]....
        /*0508*/ 	.word	0xffffffff


	//   ....[170]....
        /*050c*/ 	.word	0xffffffff


	//   ....[171]....
        /*0510*/ 	.word	0xffffffff


	//   ....[172]....
        /*0514*/ 	.word	0xffffffff


	//   ....[173]....
        /*0518*/ 	.word	0xffffffff


	//   ....[174]....
        /*051c*/ 	.word	0xffffffff


	//   ....[175]....
        /*0520*/ 	.word	0xffffffff


	//   ....[176]....
        /*0524*/ 	.word	0xffffffff


	//   ....[177]....
        /*0528*/ 	.word	0xffffffff


	//   ....[178]....
        /*052c*/ 	.word	0xffffffff


	//   ....[179]....
        /*0530*/ 	.word	0xffffffff


	//   ....[180]....
        /*0534*/ 	.word	0xffffffff


	//   ....[181]....
        /*0538*/ 	.word	0xffffffff


	//   ....[182]....
        /*053c*/ 	.word	0xffffffff


	//   ....[183]....
        /*0540*/ 	.word	0xffffffff


	//   ....[184]....
        /*0544*/ 	.word	0xffffffff


	//   ....[185]....
        /*0548*/ 	.word	0xffffffff


	//   ....[186]....
        /*054c*/ 	.word	0xffffffff


	//   ....[187]....
        /*0550*/ 	.word	0xffffffff


	//   ....[188]....
        /*0554*/ 	.word	0xffffffff


	//   ....[189]....
        /*0558*/ 	.word	0xffffffff


	//   ....[190]....
        /*055c*/ 	.word	0xffffffff


	//   ....[191]....
        /*0560*/ 	.word	0xffffffff


	//   ....[192]....
        /*0564*/ 	.word	0xffffffff


	//   ....[193]....
        /*0568*/ 	.word	0xffffffff


	//   ....[194]....
        /*056c*/ 	.word	0xffffffff


	//   ....[195]....
        /*0570*/ 	.word	0xffffffff


	//   ....[196]....
        /*0574*/ 	.word	0xffffffff


	//   ....[197]....
        /*0578*/ 	.word	0xffffffff


	//   ....[198]....
        /*057c*/ 	.word	0xffffffff


	//   ....[199]....
        /*0580*/ 	.word	0xffffffff


	//   ....[200]....
        /*0584*/ 	.word	0xffffffff


	//   ....[201]....
        /*0588*/ 	.word	0xffffffff


	//   ....[202]....
        /*058c*/ 	.word	0xffffffff


	//   ....[203]....
        /*0590*/ 	.word	0xffffffff


	//   ....[204]....
        /*0594*/ 	.word	0xffffffff


	//   ....[205]....
        /*0598*/ 	.word	0xffffffff


	//   ....[206]....
        /*059c*/ 	.word	0xffffffff


	//   ....[207]....
        /*05a0*/ 	.word	0xffffffff


	//   ....[208]....
        /*05a4*/ 	.word	0xffffffff


	//   ....[209]....
        /*05a8*/ 	.word	0xffffffff


	//   ....[210]....
        /*05ac*/ 	.word	0xffffffff


	//   ....[211]....
        /*05b0*/ 	.word	0xffffffff


	//   ....[212]....
        /*05b4*/ 	.word	0xffffffff


	//   ....[213]....
        /*05b8*/ 	.word	0xffffffff


	//   ....[214]....
        /*05bc*/ 	.word	0xffffffff


	//   ....[215]....
        /*05c0*/ 	.word	0xffffffff


	//   ....[216]....
        /*05c4*/ 	.word	0xffffffff


	//   ....[217]....
        /*05c8*/ 	.word	0xffffffff


	//   ....[218]....
        /*05cc*/ 	.word	0xffffffff


	//   ....[219]....
        /*05d0*/ 	.word	0xffffffff


	//   ....[220]....
        /*05d4*/ 	.word	0xffffffff


	//   ....[221]....
        /*05d8*/ 	.word	0xffffffff


	//   ....[222]....
        /*05dc*/ 	.word	0xffffffff


	//   ....[223]....
        /*05e0*/ 	.word	0xffffffff


	//   ....[224]....
        /*05e4*/ 	.word	0xffffffff


	//   ....[225]....
        /*05e8*/ 	.word	0xffffffff


	//   ....[226]....
        /*05ec*/ 	.word	0xffffffff


	//   ....[227]....
        /*05f0*/ 	.word	0xffffffff


	//   ....[228]....
        /*05f4*/ 	.word	0xffffffff


	//   ....[229]....
        /*05f8*/ 	.word	0xffffffff


	//   ....[230]....
        /*05fc*/ 	.word	0xffffffff


	//   ....[231]....
        /*0600*/ 	.word	0xffffffff


	//   ....[232]....
        /*0604*/ 	.word	0xffffffff


	//   ....[233]....
        /*0608*/ 	.word	0xffffffff


	//   ....[234]....
        /*060c*/ 	.word	0xffffffff


	//   ....[235]....
        /*0610*/ 	.word	0xffffffff


	//   ....[236]....
        /*0614*/ 	.word	0xffffffff


	//   ....[237]....
        /*0618*/ 	.word	0xffffffff


	//   ....[238]....
        /*061c*/ 	.word	0xffffffff


	//   ....[239]....
        /*0620*/ 	.word	0xffffffff


	//   ....[240]....
        /*0624*/ 	.word	0xffffffff


	//   ....[241]....
        /*0628*/ 	.word	0xffffffff


	//   ....[242]....
        /*062c*/ 	.word	0xffffffff


	//   ....[243]....
        /*0630*/ 	.word	0xffffffff


	//   ....[244]....
        /*0634*/ 	.word	0xffffffff


	//   ....[245]....
        /*0638*/ 	.word	0xffffffff


	//   ....[246]....
        /*063c*/ 	.word	0xffffffff


	//   ....[247]....
        /*0640*/ 	.word	0xffffffff


	//   ....[248]....
        /*0644*/ 	.word	0xffffffff


	//   ....[249]....
        /*0648*/ 	.word	0xffffffff


	//   ....[250]....
        /*064c*/ 	.word	0xffffffff


	//   ....[251]....
        /*0650*/ 	.word	0xffffffff


	//   ....[252]....
        /*0654*/ 	.word	0xffffffff


	//   ....[253]....
        /*0658*/ 	.word	0xffffffff


	//   ....[254]....
        /*065c*/ 	.word	0xffffffff


	//   ....[255]....
        /*0660*/ 	.word	0xffffffff


	//   ....[0]....
        /*0664*/ 	.word	0xffffffff


	//   ....[1]....
        /*0668*/ 	.word	0xffffffff


	//   ....[2]....
        /*066c*/ 	.word	0xffffffff


	//   ....[3]....
        /*0670*/ 	.word	0xffffffff


	//   ....[4]....
        /*0674*/ 	.word	0xffffffff


	//   ....[5]....
        /*0678*/ 	.word	0xffffffff


	//   ....[6]....
        /*067c*/ 	.word	0xffffffff


	//   ....[7]....
        /*0680*/ 	.word	0xffffffff


	//   ....[8]....
        /*0684*/ 	.word	0xffffffff


	//   ....[9]....
        /*0688*/ 	.word	0xffffffff


	//   ....[10]....
        /*068c*/ 	.word	0xffffffff


	//   ....[11]....
        /*0690*/ 	.word	0xffffffff


	//   ....[12]....
        /*0694*/ 	.word	0xffffffff


	//   ....[13]....
        /*0698*/ 	.word	0xffffffff


	//   ....[14]....
        /*069c*/ 	.word	0xffffffff


	//   ....[15]....
        /*06a0*/ 	.word	0xffffffff


	//   ....[16]....
        /*06a4*/ 	.word	0xffffffff


	//   ....[17]....
        /*06a8*/ 	.word	0x0500000f


	//   ....[18]....
        /*06ac*/ 	.word	0x0500000f


	//   ....[19]....
        /*06b0*/ 	.word	0x0500000f


	//   ....[20]....
        /*06b4*/ 	.word	0x0500000f


	//   ....[21]....
        /*06b8*/ 	.word	0x0500000f


	//   ....[22]....
        /*06bc*/ 	.word	0x0500000f


	//   ....[23]....
        /*06c0*/ 	.word	0x0500000f


	//   ....[24]....
        /*06c4*/ 	.word	0x0500000f


	//   ....[25]....
        /*06c8*/ 	.word	0x0500000f


	//   ....[26]....
        /*06cc*/ 	.word	0x0500000f


	//   ....[27]....
        /*06d0*/ 	.word	0x0500000f


	//   ....[28]....
        /*06d4*/ 	.word	0x0500000f


	//   ....[29]....
        /*06d8*/ 	.word	0x0500000f


	//   ....[30]....
        /*06dc*/ 	.word	0x0500000f


	//   ....[31]....
        /*06e0*/ 	.word	0x0500000f


	//   ....[32]....
        /*06e4*/ 	.word	0x0500000f


	//   ....[33]....
        /*06e8*/ 	.word	0x0500000f


	//   ....[34]....
        /*06ec*/ 	.word	0x0500000f


	//   ....[35]....
        /*06f0*/ 	.word	0x0500000f


	//   ....[36]....
        /*06f4*/ 	.word	0x0500000f


	//   ....[37]....
        /*06f8*/ 	.word	0x0500000f


	//   ....[38]....
        /*06fc*/ 	.word	0x0500000f


	//   ....[39]....
        /*0700*/ 	.word	0x0500000f


	//   ....[40]....
        /*0704*/ 	.word	0x0500000f


	//   ....[41]....
        /*0708*/ 	.word	0x0500000f


	//   ....[42]....
        /*070c*/ 	.word	0x0500000f


	//   ....[43]....
        /*0710*/ 	.word	0x0500000f


	//   ....[44]....
        /*0714*/ 	.word	0x0500000f


	//   ....[45]....
        /*0718*/ 	.word	0x0500000f


	//   ....[46]....
        /*071c*/ 	.word	0x0500000f


	//   ....[47]....
        /*0720*/ 	.word	0x0500000f


	//   ....[48]....
        /*0724*/ 	.word	0x0500000f


	//   ....[49]....
        /*0728*/ 	.word	0x0500000f


	//   ....[50]....
        /*072c*/ 	.word	0x0500000f


	//   ....[51]....
        /*0730*/ 	.word	0x0500000f


	//   ....[52]....
        /*0734*/ 	.word	0x0500000f


	//   ....[53]....
        /*0738*/ 	.word	0x0500000f


	//   ....[54]....
        /*073c*/ 	.word	0x0500000f


	//   ....[55]....
        /*0740*/ 	.word	0x0500000f


	//   ....[56]....
        /*0744*/ 	.word	0x0500000f


	//   ....[57]....
        /*0748*/ 	.word	0x0500000f


	//   ....[58]....
        /*074c*/ 	.word	0x0500000f


	//   ....[59]....
        /*0750*/ 	.word	0x0500000f


	//   ....[60]....
        /*0754*/ 	.word	0x0500000f


	//   ....[61]....
        /*0758*/ 	.word	0x0500000f


	//   ....[62]....
        /*075c*/ 	.word	0x0500000f


	//   ....[63]....
        /*0760*/ 	.word	0x0500000f


	//   ....[64]....
        /*0764*/ 	.word	0x0500000f


	//   ....[65]....
        /*0768*/ 	.word	0x0500000f


	//   ....[66]....
        /*076c*/ 	.word	0x0500000f


	//   ....[67]....
        /*0770*/ 	.word	0x0500000f


	//   ....[68]....
        /*0774*/ 	.word	0x0500000f


	//   ....[69]....
        /*0778*/ 	.word	0x0500000f


	//   ....[70]....
        /*077c*/ 	.word	0x0500000f


	//   ....[71]....
        /*0780*/ 	.word	0x0500000f


	//   ....[72]....
        /*0784*/ 	.word	0x0500000f


	//   ....[73]....
        /*0788*/ 	.word	0x0500000f


	//   ....[74]....
        /*078c*/ 	.word	0x0500000f


	//   ....[75]....
        /*0790*/ 	.word	0x0500000f


	//   ....[76]....
        /*0794*/ 	.word	0x0500000f


	//   ....[77]....
        /*0798*/ 	.word	0x0500000f


	//   ....[78]....
        /*079c*/ 	.word	0x0500000f


	//   ....[79]....
        /*07a0*/ 	.word	0x0500000f


	//   ....[80]....
        /*07a4*/ 	.word	0x0500000f


	//   ....[81]....
        /*07a8*/ 	.word	0x0500000f


	//   ....[82]....
        /*07ac*/ 	.word	0x0500000f


	//   ....[83]....
        /*07b0*/ 	.word	0x0500000f


	//   ....[84]....
        /*07b4*/ 	.word	0x0500000f


	//   ....[85]....
        /*07b8*/ 	.word	0x0500000f


	//   ....[86]....
        /*07bc*/ 	.word	0x0500000f


	//   ....[87]....
        /*07c0*/ 	.word	0x0500000f


	//   ....[88]....
        /*07c4*/ 	.word	0x0500000f


	//   ....[89]....
        /*07c8*/ 	.word	0x0500000f


	//   ....[90]....
        /*07cc*/ 	.word	0x0500000f


	//   ....[91]....
        /*07d0*/ 	.word	0x0500000f


	//   ....[92]....
        /*07d4*/ 	.word	0x0500000f


	//   ....[93]....
        /*07d8*/ 	.word	0x0500000f


	//   ....[94]....
        /*07dc*/ 	.word	0x0500000f


	//   ....[95]....
        /*07e0*/ 	.word	0x0500000f


	//   ....[96]....
        /*07e4*/ 	.word	0x0500000f


	//   ....[97]....
        /*07e8*/ 	.word	0x0500000f


	//   ....[98]....
        /*07ec*/ 	.word	0x0500000f


	//   ....[99]....
        /*07f0*/ 	.word	0x0500000f


	//   ....[100]....
        /*07f4*/ 	.word	0x0500000f


	//   ....[101]....
        /*07f8*/ 	.word	0x0500000f


	//   ....[102]....
        /*07fc*/ 	.word	0x0500000f


	//   ....[103]....
        /*0800*/ 	.word	0x0500000f


	//   ....[104]....
        /*0804*/ 	.word	0x0500000f


	//   ....[105]....
        /*0808*/ 	.word	0x0500000f


	//   ....[106]....
        /*080c*/ 	.word	0x0500000f


	//   ....[107]....
        /*0810*/ 	.word	0x0500000f


	//   ....[108]....
        /*0814*/ 	.word	0x0500000f


	//   ....[109]....
        /*0818*/ 	.word	0x0500000f


	//   ....[110]....
        /*081c*/ 	.word	0x0500000f


	//   ....[111]....
        /*0820*/ 	.word	0x0500000f


	//   ....[112]....
        /*0824*/ 	.word	0x0500000f


	//   ....[113]....
        /*0828*/ 	.word	0x0500000f


	//   ....[114]....
        /*082c*/ 	.word	0x0500000f


	//   ....[115]....
        /*0830*/ 	.word	0x0500000f


	//   ....[116]....
        /*0834*/ 	.word	0x0500000f


	//   ....[117]....
        /*0838*/ 	.word	0x0500000f


	//   ....[118]....
        /*083c*/ 	.word	0x0500000f


	//   ....[119]....
        /*0840*/ 	.word	0x0500000f


	//   ....[120]....
        /*0844*/ 	.word	0x0500000f


	//   ....[121]....
        /*0848*/ 	.word	0x0500000f


	//   ....[122]....
        /*084c*/ 	.word	0x0500000f


	//   ....[123]....
        /*0850*/ 	.word	0x0500000f


	//   ....[124]....
        /*0854*/ 	.word	0x0500000f


	//   ....[125]....
        /*0858*/ 	.word	0x0500000f


	//   ....[126]....
        /*085c*/ 	.word	0x0500000f


	//   ....[127]....
        /*0860*/ 	.word	0x0500000f


	//   ....[128]....
        /*0864*/ 	.word	0x0500000f


	//   ....[129]....
        /*0868*/ 	.word	0x0500000f


	//   ....[130]....
        /*086c*/ 	.word	0x0500000f


	//   ....[131]....
        /*0870*/ 	.word	0x0500000f


	//   ....[132]....
        /*0874*/ 	.word	0x0500000f


	//   ....[133]....
        /*0878*/ 	.word	0x0500000f


	//   ....[134]....
        /*087c*/ 	.word	0x0500000f


	//   ....[135]....
        /*0880*/ 	.word	0x0500000f


	//   ....[136]....
        /*0884*/ 	.word	0x0500000f


	//   ....[137]....
        /*0888*/ 	.word	0x0500000f


	//   ....[138]....
        /*088c*/ 	.word	0x0500000f


	//   ....[139]....
        /*0890*/ 	.word	0x0500000f


	//   ....[140]....
        /*0894*/ 	.word	0x0500000f


	//   ....[141]....
        /*0898*/ 	.word	0x0500000f


	//   ....[142]....
        /*089c*/ 	.word	0x0500000f


	//   ....[143]....
        /*08a0*/ 	.word	0x0500000f


	//   ....[144]....
        /*08a4*/ 	.word	0x0500000f


	//   ....[145]....
        /*08a8*/ 	.word	0x0500000f


	//   ....[146]....
        /*08ac*/ 	.word	0x0500000f


	//   ....[147]....
        /*08b0*/ 	.word	0x0500000f


	//   ....[148]....
        /*08b4*/ 	.word	0x0500000f


	//   ....[149]....
        /*08b8*/ 	.word	0x0500000f


	//   ....[150]....
        /*08bc*/ 	.word	0x0500000f


	//   ....[151]....
        /*08c0*/ 	.word	0x0500000f


	//   ....[152]....
        /*08c4*/ 	.word	0x0500000f


	//   ....[153]....
        /*08c8*/ 	.word	0x0500000f


	//   ....[154]....
        /*08cc*/ 	.word	0x0500000f


	//   ....[155]....
        /*08d0*/ 	.word	0x0500000f


	//   ....[156]....
        /*08d4*/ 	.word	0x0500000f


	//   ....[157]....
        /*08d8*/ 	.word	0x0500000f


	//   ....[158]....
        /*08dc*/ 	.word	0x0500000f


	//   ....[159]....
        /*08e0*/ 	.word	0x0500000f


	//   ....[160]....
        /*08e4*/ 	.word	0x0500000f


	//   ....[161]....
        /*08e8*/ 	.word	0x0500000f


	//   ....[162]....
        /*08ec*/ 	.word	0x0500000f


	//   ....[163]....
        /*08f0*/ 	.word	0x0500000f


	//   ....[164]....
        /*08f4*/ 	.word	0x0500000f


	//   ....[165]....
        /*08f8*/ 	.word	0x0500000f


	//   ....[166]....
        /*08fc*/ 	.word	0x0500000f


	//   ....[167]....
        /*0900*/ 	.word	0x0500000f


	//   ....[168]....
        /*0904*/ 	.word	0x0500000f


	//   ....[169]....
        /*0908*/ 	.word	0x0500000f


	//   ....[170]....
        /*090c*/ 	.word	0x0500000f


	//   ....[171]....
        /*0910*/ 	.word	0x0500000f


	//   ....[172]....
        /*0914*/ 	.word	0x0500000f


	//   ....[173]....
        /*0918*/ 	.word	0x0500000f


	//   ....[174]....
        /*091c*/ 	.word	0x0500000f


	//   ....[175]....
        /*0920*/ 	.word	0x0500000f


	//   ....[176]....
        /*0924*/ 	.word	0x0500000f


	//   ....[177]....
        /*0928*/ 	.word	0x0500000f


	//   ....[178]....
        /*092c*/ 	.word	0x0500000f


	//   ....[179]....
        /*0930*/ 	.word	0x0500000f


	//   ....[180]....
        /*0934*/ 	.word	0x0500000f


	//   ....[181]....
        /*0938*/ 	.word	0x0500000f


	//   ....[182]....
        /*093c*/ 	.word	0x0500000f


	//   ....[183]....
        /*0940*/ 	.word	0x0500000f


	//   ....[184]....
        /*0944*/ 	.word	0x0500000f


	//   ....[185]....
        /*0948*/ 	.word	0x0500000f


	//   ....[186]....
        /*094c*/ 	.word	0x0500000f


	//   ....[187]....
        /*0950*/ 	.word	0x0500000f


	//   ....[188]....
        /*0954*/ 	.word	0x0500000f


	//   ....[189]....
        /*0958*/ 	.word	0x0500000f


	//   ....[190]....
        /*095c*/ 	.word	0x0500000f


	//   ....[191]....
        /*0960*/ 	.word	0x0500000f


	//   ....[192]....
        /*0964*/ 	.word	0x0500000f


	//   ....[193]....
        /*0968*/ 	.word	0x0500000f


	//   ....[194]....
        /*096c*/ 	.word	0x0500000f


	//   ....[195]....
        /*0970*/ 	.word	0x0500000f


	//   ....[196]....
        /*0974*/ 	.word	0x0500000f


	//   ....[197]....
        /*0978*/ 	.word	0x0500000f


	//   ....[198]....
        /*097c*/ 	.word	0x0500000f


	//   ....[199]....
        /*0980*/ 	.word	0x0500000f


	//   ....[200]....
        /*0984*/ 	.word	0x0500000f


	//   ....[201]....
        /*0988*/ 	.word	0x0500000f


	//   ....[202]....
        /*098c*/ 	.word	0x0500000f


	//   ....[203]....
        /*0990*/ 	.word	0x0500000f


	//   ....[204]....
        /*0994*/ 	.word	0x0500000f


	//   ....[205]....
        /*0998*/ 	.word	0x0500000f


	//   ....[206]....
        /*099c*/ 	.word	0x0500000f


	//   ....[207]....
        /*09a0*/ 	.word	0x0500000f


	//   ....[208]....
        /*09a4*/ 	.word	0x0500000f


	//   ....[209]....
        /*09a8*/ 	.word	0x0500000f


	//   ....[210]....
        /*09ac*/ 	.word	0x0500000f


	//   ....[211]....
        /*09b0*/ 	.word	0x0500000f


	//   ....[212]....
        /*09b4*/ 	.word	0x0500000f


	//   ....[213]....
        /*09b8*/ 	.word	0x0500000f


	//   ....[214]....
        /*09bc*/ 	.word	0x0500000f


	//   ....[215]....
        /*09c0*/ 	.word	0x0500000f


	//   ....[216]....
        /*09c4*/ 	.word	0x0500000f


	//   ....[217]....
        /*09c8*/ 	.word	0x0500000f


	//   ....[218]....
        /*09cc*/ 	.word	0x0500000f


	//   ....[219]....
        /*09d0*/ 	.word	0x0500000f


	//   ....[220]....
        /*09d4*/ 	.word	0x0500000f


	//   ....[221]....
        /*09d8*/ 	.word	0x0500000f


	//   ....[222]....
        /*09dc*/ 	.word	0x0500000f


	//   ....[223]....
        /*09e0*/ 	.word	0x0500000f


	//   ....[224]....
        /*09e4*/ 	.word	0x0500000f


	//   ....[225]....
        /*09e8*/ 	.word	0x0500000f


	//   ....[226]....
        /*09ec*/ 	.word	0x0500000f


	//   ....[227]....
        /*09f0*/ 	.word	0x0500000f


	//   ....[228]....
        /*09f4*/ 	.word	0x0500000f


	//   ....[229]....
        /*09f8*/ 	.word	0x0500000f


	//   ....[230]....
        /*09fc*/ 	.word	0x0500000f


	//   ....[231]....
        /*0a00*/ 	.word	0x0500000f


	//   ....[232]....
        /*0a04*/ 	.word	0x0500000f


	//   ....[233]....
        /*0a08*/ 	.word	0x0500000f


	//   ....[234]....
        /*0a0c*/ 	.word	0x0500000f


	//   ....[235]....
        /*0a10*/ 	.word	0x0500000f


	//   ....[236]....
        /*0a14*/ 	.word	0x0500000f


	//   ....[237]....
        /*0a18*/ 	.word	0x0500000f


	//   ....[238]....
        /*0a1c*/ 	.word	0x0500000f


	//   ....[239]....
        /*0a20*/ 	.word	0x0500000f


	//   ....[240]....
        /*0a24*/ 	.word	0x0500000f


	//   ....[241]....
        /*0a28*/ 	.word	0x0500000f


	//   ....[242]....
        /*0a2c*/ 	.word	0x0500000f


	//   ....[243]....
        /*0a30*/ 	.word	0x0500000f


	//   ....[244]....
        /*0a34*/ 	.word	0x0500000f


	//----- nvinfo : EIATTR_COOP_GROUP_INSTR_OFFSETS
	.align		4
.L_145:
        /*0a38*/ 	.byte	0x04, 0x28
        /*0a3a*/ 	.short	(.L_147 - .L_146)


	//   ....[0]....
.L_146:
        /*0a3c*/ 	.word	0x00000070


	//   ....[1]....
        /*0a40*/ 	.word	0x00000140


	//   ....[2]....
        /*0a44*/ 	.word	0x00000190


	//   ....[3]....
        /*0a48*/ 	.word	0x000003c0


	//   ....[4]....
        /*0a4c*/ 	.word	0x00000520


	//   ....[5]....
        /*0a50*/ 	.word	0x00000640


	//   ....[6]....
        /*0a54*/ 	.word	0x000007a0


	//   ....[7]....
        /*0a58*/ 	.word	0x00002e90


	//   ....[8]....
        /*0a5c*/ 	.word	0x00002ea0


	//   ....[9]....
        /*0a60*/ 	.word	0x00003d30


	//   ....[10]....
        /*0a64*/ 	.word	0x00003d40


	//   ....[11]....
        /*0a68*/ 	.word	0x00004bd0


	//   ....[12]....
        /*0a6c*/ 	.word	0x00004be0


	//   ....[13]....
        /*0a70*/ 	.word	0x00005f50


	//   ....[14]....
        /*0a74*/ 	.word	0x00005f60


	//   ....[15]....
        /*0a78*/ 	.word	0x00006e30


	//   ....[16]....
        /*0a7c*/ 	.word	0x00006e40


	//   ....[17]....
        /*0a80*/ 	.word	0x00007d90


	//   ....[18]....
        /*0a84*/ 	.word	0x00007da0


	//   ....[19]....
        /*0a88*/ 	.word	0x00008ee0


	//   ....[20]....
        /*0a8c*/ 	.word	0x00008ef0


	//   ....[21]....
        /*0a90*/ 	.word	0x00009000


	//   ....[22]....
        /*0a94*/ 	.word	0x00009010


	//   ....[23]....
        /*0a98*/ 	.word	0x00009130


	//   ....[24]....
        /*0a9c*/ 	.word	0x00009140


	//   ....[25]....
        /*0aa0*/ 	.word	0x000094b0


	//   ....[26]....
        /*0aa4*/ 	.word	0x000094d0


	//   ....[27]....
        /*0aa8*/ 	.word	0x000095b0


	//   ....[28]....
        /*0aac*/ 	.word	0x000095d0


	//   ....[29]....
        /*0ab0*/ 	.word	0x000096b0


	//   ....[30]....
        /*0ab4*/ 	.word	0x000096d0


	//   ....[31]....
        /*0ab8*/ 	.word	0x00009ea0


	//   ....[32]....
        /*0abc*/ 	.word	0x0000a640


	//   ....[33]....
        /*0ac0*/ 	.word	0x0000a650


	//   ....[34]....
        /*0ac4*/ 	.word	0x0000a660


	//   ....[35]....
        /*0ac8*/ 	.word	0x0000a670


	//   ....[36]....
        /*0acc*/ 	.word	0x0000c560


	//   ....[37]....
        /*0ad0*/ 	.word	0x0000c570


	//   ....[38]....
        /*0ad4*/ 	.word	0x0000c580


	//   ....[39]....
        /*0ad8*/ 	.word	0x0000c590


	//   ....[40]....
        /*0adc*/ 	.word	0x00010490


	//   ....[41]....
        /*0ae0*/ 	.word	0x00010500


	//   ....[42]....
        /*0ae4*/ 	.word	0x00010ba0


	//   ....[43]....
        /*0ae8*/ 	.word	0x00010c30


	//   ....[44]....
        /*0aec*/ 	.word	0x00013c60


	//   ....[45]....
        /*0af0*/ 	.word	0x00013cc0


	//   ....[46]....
        /*0af4*/ 	.word	0x000141b0


	//   ....[47]....
        /*0af8*/ 	.word	0x000141d0


	//   ....[48]....
        /*0afc*/ 	.word	0x00015c70


	//   ....[49]....
        /*0b00*/ 	.word	0x00015c80


	//   ....[50]....
        /*0b04*/ 	.word	0x00015d00


	//   ....[51]....
        /*0b08*/ 	.word	0x00015d10


	//   ....[52]....
        /*0b0c*/ 	.word	0x00016900


	//   ....[53]....
        /*0b10*/ 	.word	0x00016940


	//   ....[54]....
        /*0b14*/ 	.word	0x00016970


	//   ....[55]....
        /*0b18*/ 	.word	0x000169a0


	//   ....[56]....
        /*0b1c*/ 	.word	0x000169d0


	//   ....[57]....
        /*0b20*/ 	.word	0x00016a00


	//   ....[58]....
        /*0b24*/ 	.word	0x00016a30


	//   ....[59]....
        /*0b28*/ 	.word	0x00016a60


	//   ....[60]....
        /*0b2c*/ 	.word	0x00016a90


	//   ....[61]....
        /*0b30*/ 	.word	0x00016ac0


	//   ....[62]....
        /*0b34*/ 	.word	0x00016af0


	//   ....[63]....
        /*0b38*/ 	.word	0x00016b20


	//   ....[64]....
        /*0b3c*/ 	.word	0x00016b50


	//   ....[65]....
        /*0b40*/ 	.word	0x00016b80


	//   ....[66]....
        /*0b44*/ 	.word	0x00016bb0


	//   ....[67]....
        /*0b48*/ 	.word	0x00016be0


	//   ....[68]....
        /*0b4c*/ 	.word	0x00016c10


	//   ....[69]....
        /*0b50*/ 	.word	0x00016c40


	//   ....[70]....
        /*0b54*/ 	.word	0x00016c70


	//   ....[71]....
        /*0b58*/ 	.word	0x00016ca0


	//   ....[72]....
        /*0b5c*/ 	.word	0x00016cd0


	//   ....[73]....
        /*0b60*/ 	.word	0x00016d00


	//   ....[74]....
        /*0b64*/ 	.word	0x00016d30


	//   ....[75]....
        /*0b68*/ 	.word	0x00016d60


	//   ....[76]....
        /*0b6c*/ 	.word	0x00016d90


	//   ....[77]....
        /*0b70*/ 	.word	0x00016dc0


	//   ....[78]....
        /*0b74*/ 	.word	0x00016df0


	//   ....[79]....
        /*0b78*/ 	.word	0x00016e20


	//   ....[80]....
        /*0b7c*/ 	.word	0x00016e50


	//   ....[81]....
        /*0b80*/ 	.word	0x00016e80


	//   ....[82]....
        /*0b84*/ 	.word	0x00016eb0


	//   ....[83]....
        /*0b88*/ 	.word	0x00016ee0


	//   ....[84]....
        /*0b8c*/ 	.word	0x00016f10


	//   ....[85]....
        /*0b90*/ 	.word	0x00016f40


	//   ....[86]....
        /*0b94*/ 	.word	0x00016f70


	//   ....[87]....
        /*0b98*/ 	.word	0x00016fa0


	//   ....[88]....
        /*0b9c*/ 	.word	0x00016fd0


	//   ....[89]....
        /*0ba0*/ 	.word	0x00017000


	//   ....[90]....
        /*0ba4*/ 	.word	0x00017030


	//   ....[91]....
        /*0ba8*/ 	.word	0x00017060


	//   ....[92]....
        /*0bac*/ 	.word	0x00017090


	//   ....[93]....
        /*0bb0*/ 	.word	0x000170a0


	//   ....[94]....
        /*0bb4*/ 	.word	0x000170b0


	//   ....[95]....
        /*0bb8*/ 	.word	0x000170c0


	//   ....[96]....
        /*0bbc*/ 	.word	0x000170d0


	//   ....[97]....
        /*0bc0*/ 	.word	0x000170e0


	//   ....[98]....
        /*0bc4*/ 	.word	0x000170f0


	//   ....[99]....
        /*0bc8*/ 	.word	0x00017100


	//   ....[100]....
        /*0bcc*/ 	.word	0x00017130


	//   ....[101]....
        /*0bd0*/ 	.word	0x00017160


	//   ....[102]....
        /*0bd4*/ 	.word	0x00017190


	//   ....[103]....
        /*0bd8*/ 	.word	0x000171c0


	//   ....[104]....
        /*0bdc*/ 	.word	0x000171f0


	//   ....[105]....
        /*0be0*/ 	.word	0x00017220


	//   ....[106]....
        /*0be4*/ 	.word	0x00017250


	//   ....[107]....
        /*0be8*/ 	.word	0x00017280


	//   ....[108]....
        /*0bec*/ 	.word	0x000172b0


	//   ....[109]....
        /*0bf0*/ 	.word	0x000172d0


	//   ....[110]....
        /*0bf4*/ 	.word	0x00017300


	//   ....[111]....
        /*0bf8*/ 	.word	0x00017330


	//   ....[112]....
        /*0bfc*/ 	.word	0x00017360


	//   ....[113]....
        /*0c00*/ 	.word	0x00017390


	//   ....[114]....
        /*0c04*/ 	.word	0x000173c0


	//   ....[115]....
        /*0c08*/ 	.word	0x000173f0


	//   ....[116]....
        /*0c0c*/ 	.word	0x00017c30


	//   ....[117]....
        /*0c10*/ 	.word	0x00017c50


	//   ....[118]....
        /*0c14*/ 	.word	0x00017c60


	//   ....[119]....
        /*0c18*/ 	.word	0x00017c70


	//   ....[120]....
        /*0c1c*/ 	.word	0x00018360


	//   ....[121]....
        /*0c20*/ 	.word	0x00018370


	//   ....[122]....
        /*0c24*/ 	.word	0x000184a0


	//   ....[123]....
        /*0c28*/ 	.word	0x000184b0


	//   ....[124]....
        /*0c2c*/ 	.word	0x000185e0


	//   ....[125]....
        /*0c30*/ 	.word	0x000185f0


	//   ....[126]....
        /*0c34*/ 	.word	0x00018720


	//   ....[127]....
        /*0c38*/ 	.word	0x00018730


	//   ....[128]....
        /*0c3c*/ 	.word	0x00018b60


	//   ....[129]....
        /*0c40*/ 	.word	0x00018b70


	//   ....[130]....
        /*0c44*/ 	.word	0x00019360


	//   ....[131]....
        /*0c48*/ 	.word	0x00019370


	//   ....[132]....
        /*0c4c*/ 	.word	0x0001a290


	//   ....[133]....
        /*0c50*/ 	.word	0x0001a2a0


	//   ....[134]....
        /*0c54*/ 	.word	0x0001a3e0


	//   ....[135]....
        /*0c58*/ 	.word	0x0001a3f0


	//   ....[136]....
        /*0c5c*/ 	.word	0x0001a520


	//   ....[137]....
        /*0c60*/ 	.word	0x0001a530


	//   ....[138]....
        /*0c64*/ 	.word	0x0001a660


	//   ....[139]....
        /*0c68*/ 	.word	0x0001a670


	//   ....[140]....
        /*0c6c*/ 	.word	0x0001a7f0


	//   ....[141]....
        /*0c70*/ 	.word	0x0001a9e0


	//   ....[142]....
        /*0c74*/ 	.word	0x0001aa10


	//   ....[143]....
        /*0c78*/ 	.word	0x0001aa40


	//   ....[144]....
        /*0c7c*/ 	.word	0x0001aa70


	//   ....[145]....
        /*0c80*/ 	.word	0x0001aaa0


	//   ....[146]....
        /*0c84*/ 	.word	0x0001aad0


	//   ....[147]....
        /*0c88*/ 	.word	0x0001ac60


	//   ....[148]....
        /*0c8c*/ 	.word	0x0001ac90


	//   ....[149]....
        /*0c90*/ 	.word	0x0001acc0


	//   ....[150]....
        /*0c94*/ 	.word	0x0001acf0


	//   ....[151]....
        /*0c98*/ 	.word	0x0001ad20


	//   ....[152]....
        /*0c9c*/ 	.word	0x0001ad50


	//   ....[153]....
        /*0ca0*/ 	.word	0x0001ade0


	//   ....[154]....
        /*0ca4*/ 	.word	0x0001ae10


	//   ....[155]....
        /*0ca8*/ 	.word	0x0001ae20


	//   ....[156]....
        /*0cac*/ 	.word	0x0001aeb0


	//   ....[157]....
        /*0cb0*/ 	.word	0x0001bfc0


	//   ....[158]....
        /*0cb4*/ 	.word	0x0001dd20


	//   ....[159]....
        /*0cb8*/ 	.word	0x0001dd50


	//   ....[160]....
        /*0cbc*/ 	.word	0x0001ddd0


	//   ....[161]....
        /*0cc0*/ 	.word	0x0001ddf0


	//   ....[162]....
        /*0cc4*/ 	.word	0x0001de30


	//   ....[163]....
        /*0cc8*/ 	.word	0x0001de50


	//   ....[164]....
        /*0ccc*/ 	.word	0x0001de90


	//   ....[165]....
        /*0cd0*/ 	.word	0x0001deb0


	//   ....[166]....
        /*0cd4*/ 	.word	0x0001def0


	//   ....[167]....
        /*0cd8*/ 	.word	0x0001df10


	//   ....[168]....
        /*0cdc*/ 	.word	0x0001df50


	//   ....[169]....
        /*0ce0*/ 	.word	0x0001df70


	//   ....[170]....
        /*0ce4*/ 	.word	0x0001dfb0


	//   ....[171]....
        /*0ce8*/ 	.word	0x0001dfc0


	//   ....[172]....
        /*0cec*/ 	.word	0x0001dfe0


	//   ....[173]....
        /*0cf0*/ 	.word	0x0001dff0


	//   ....[174]....
        /*0cf4*/ 	.word	0x0001e070


	//   ....[175]....
        /*0cf8*/ 	.word	0x0001e090


	//   ....[176]....
        /*0cfc*/ 	.word	0x0001e0a0


	//   ....[177]....
        /*0d00*/ 	.word	0x0001e0e0


	//   ....[178]....
        /*0d04*/ 	.word	0x0001e5a0


	//   ....[179]....
        /*0d08*/ 	.word	0x0001e5c0


	//   ....[180]....
        /*0d0c*/ 	.word	0x0001e6e0


	//   ....[181]....
        /*0d10*/ 	.word	0x0001e6f0


	//   ....[182]....
        /*0d14*/ 	.word	0x0001e770


	//   ....[183]....
        /*0d18*/ 	.word	0x0001e780


	//   ....[184]....
        /*0d1c*/ 	.word	0x0001e800


	//   ....[185]....
        /*0d20*/ 	.word	0x0001e810


	//   ....[186]....
        /*0d24*/ 	.word	0x0001e890


	//   ....[187]....
        /*0d28*/ 	.word	0x0001e8a0


	//   ....[188]....
        /*0d2c*/ 	.word	0x0001e910


	//   ....[189]....
        /*0d30*/ 	.word	0x0001e920


	//   ....[190]....
        /*0d34*/ 	.word	0x0001e990


	//   ....[191]....
        /*0d38*/ 	.word	0x0001e9a0


	//   ....[192]....
        /*0d3c*/ 	.word	0x0001e9b0


	//   ....[193]....
        /*0d40*/ 	.word	0x0001ea20


	//   ....[194]....
        /*0d44*/ 	.word	0x0001ea30


	//   ....[195]....
        /*0d48*/ 	.word	0x0001ea40


	//   ....[196]....
        /*0d4c*/ 	.word	0x0001ea70


	//   ....[197]....
        /*0d50*/ 	.word	0x0001ea90


	//   ....[198]....
        /*0d54*/ 	.word	0x0001f150


	//   ....[199]....
        /*0d58*/ 	.word	0x0001f180


	//   ....[200]....
        /*0d5c*/ 	.word	0x0001f1c0


	//   ....[201]....
        /*0d60*/ 	.word	0x0001f1e0


	//   ....[202]....
        /*0d64*/ 	.word	0x0001f200


	//   ....[203]....
        /*0d68*/ 	.word	0x0001f2d0


	//   ....[204]....
        /*0d6c*/ 	.word	0x0001f310


	//   ....[205]....
        /*0d70*/ 	.word	0x0001f350


	//   ....[206]....
        /*0d74*/ 	.word	0x0001f390


	//   ....[207]....
        /*0d78*/ 	.word	0x0001f3d0


	//   ....[208]....
        /*0d7c*/ 	.word	0x0001f410


	//   ....[209]....
        /*0d80*/ 	.word	0x0001f450


	//   ....[210]....
        /*0d84*/ 	.word	0x0001f4a0


	//   ....[211]....
        /*0d88*/ 	.word	0x0001f4c0


	//   ....[212]....
        /*0d8c*/ 	.word	0x0001f4d0


	//   ....[213]....
        /*0d90*/ 	.word	0x0001f510


	//   ....[214]....
        /*0d94*/ 	.word	0x0001fe10


	//   ....[215]....
        /*0d98*/ 	.word	0x0001fe30


	//   ....[216]....
        /*0d9c*/ 	.word	0x0001fe40


	//   ....[217]....
        /*0da0*/ 	.word	0x0001fe50


	//   ....[218]....
        /*0da4*/ 	.word	0x0001fea0


	//   ....[219]....
        /*0da8*/ 	.word	0x0001fec0


	//   ....[220]....
        /*0dac*/ 	.word	0x0001fee0


	//   ....[221]....
        /*0db0*/ 	.word	0x0001fef0


	//   ....[222]....
        /*0db4*/ 	.word	0x0001ff30


	//   ....[223]....
        /*0db8*/ 	.word	0x0001ff40


	//   ....[224]....
        /*0dbc*/ 	.word	0x0001ff80


	//   ....[225]....
        /*0dc0*/ 	.word	0x0001ff90


	//   ....[226]....
        /*0dc4*/ 	.word	0x0001ffd0


	//   ....[227]....
        /*0dc8*/ 	.word	0x0001ffe0


	//   ....[228]....
        /*0dcc*/ 	.word	0x00020020


	//   ....[229]....
        /*0dd0*/ 	.word	0x00020030


	//   ....[230]....
        /*0dd4*/ 	.word	0x00020040


	//   ....[231]....
        /*0dd8*/ 	.word	0x00020080


	//   ....[232]....
        /*0ddc*/ 	.word	0x000200a0


	//   ....[233]....
        /*0de0*/ 	.word	0x00020100


	//   ....[234]....
        /*0de4*/ 	.word	0x000204a0


	//   ....[235]....
        /*0de8*/ 	.word	0x000204b0


	//   ....[236]....
        /*0dec*/ 	.word	0x000204c0


	//   ....[237]....
        /*0df0*/ 	.word	0x000204d0


	//   ....[238]....
        /*0df4*/ 	.word	0x000204e0


	//   ....[239]....
        /*0df8*/ 	.word	0x00020530


	//   ....[240]....
        /*0dfc*/ 	.word	0x00020550


	//   ....[241]....
        /*0e00*/ 	.word	0x00020570


	//   ....[242]....
        /*0e04*/ 	.word	0x00020580


	//   ....[243]....
        /*0e08*/ 	.word	0x000205c0


	//   ....[244]....
        /*0e0c*/ 	.word	0x000205d0


	//   ....[245]....
        /*0e10*/ 	.word	0x00020610


	//   ....[246]....
        /*0e14*/ 	.word	0x00020620


	//   ....[247]....
        /*0e18*/ 	.word	0x00020660


	//   ....[248]....
        /*0e1c*/ 	.word	0x00020670


	//   ....[249]....
        /*0e20*/ 	.word	0x000206b0


	//   ....[250]....
        /*0e24*/ 	.word	0x000206c0


	//   ....[251]....
        /*0e28*/ 	.word	0x000206d0


	//   ....[252]....
        /*0e2c*/ 	.word	0x00020710


	//   ....[253]....
        /*0e30*/ 	.word	0x00020730


	//   ....[254]....
        /*0e34*/ 	.word	0x00021940


	//   ....[255]....
        /*0e38*/ 	.word	0x00021970


	//   ....[0]....
        /*0e3c*/ 	.word	0x000219d0


	//   ....[1]....
        /*0e40*/ 	.word	0x00021a00


	//   ....[2]....
        /*0e44*/ 	.word	0x00021a30


	//   ....[3]....
        /*0e48*/ 	.word	0x00021a60


	//   ....[4]....
        /*0e4c*/ 	.word	0x00021a90


	//   ....[5]....
        /*0e50*/ 	.word	0x00021ac0


	//   ....[6]....
        /*0e54*/ 	.word	0x00021c60


	//   ....[7]....
        /*0e58*/ 	.word	0x00021c90


	//   ....[8]....
        /*0e5c*/ 	.word	0x00021cc0


	//   ....[9]....
        /*0e60*/ 	.word	0x00021cf0


	//   ....[10]....
        /*0e64*/ 	.word	0x00021d20


	//   ....[11]....
        /*0e68*/ 	.word	0x00021d50


	//   ....[12]....
        /*0e6c*/ 	.word	0x00021e10


	//   ....[13]....
        /*0e70*/ 	.word	0x00021e30


	//   ....[14]....
        /*0e74*/ 	.word	0x00021e40


	//   ....[15]....
        /*0e78*/ 	.word	0x00021ea0


	//   ....[16]....
        /*0e7c*/ 	.word	0x000224e0


	//   ....[17]....
        /*0e80*/ 	.word	0x000228a0


	//   ....[18]....
        /*0e84*/ 	.word	0x00022930


	//   ....[19]....
        /*0e88*/ 	.word	0x000229c0


	//   ....[20]....
        /*0e8c*/ 	.word	0x00022a50


	//   ....[21]....
        /*0e90*/ 	.word	0x00022ae0


	//   ....[22]....
        /*0e94*/ 	.word	0x00022b70


	//   ....[23]....
        /*0e98*/ 	.word	0x00022c50


	//   ....[24]....
        /*0e9c*/ 	.word	0x00022ce0


	//   ....[25]....
        /*0ea0*/ 	.word	0x00022d80


	//   ....[26]....
        /*0ea4*/ 	.word	0x00022e10


	//   ....[27]....
        /*0ea8*/ 	.word	0x00022ea0


	//   ....[28]....
        /*0eac*/ 	.word	0x00022f30


	//   ....[29]....
        /*0eb0*/ 	.word	0x00023010


	//   ....[30]....
        /*0eb4*/ 	.word	0x000230a0


	//   ....[31]....
        /*0eb8*/ 	.word	0x00023130


	//   ....[32]....
        /*0ebc*/ 	.word	0x000231c0


	//   ....[33]....
        /*0ec0*/ 	.word	0x00023250


	//   ....[34]....
        /*0ec4*/ 	.word	0x000232e0


	//   ....[35]....
        /*0ec8*/ 	.word	0x00023410


	//   ....[36]....
        /*0ecc*/ 	.word	0x000234c0


	//   ....[37]....
        /*0ed0*/ 	.word	0x00023550


	//   ....[38]....
        /*0ed4*/ 	.word	0x000235a0


	//   ....[39]....
        /*0ed8*/ 	.word	0x000235f0


	//   ....[40]....
        /*0edc*/ 	.word	0x000236d0


	//   ....[41]....
        /*0ee0*/ 	.word	0x00023760


	//   ....[42]....
        /*0ee4*/ 	.word	0x000237b0


	//   ....[43]....
        /*0ee8*/ 	.word	0x00023800


	//   ....[44]....
        /*0eec*/ 	.word	0x00023a40


	//   ....[45]....
        /*0ef0*/ 	.word	0x00023b60


	//   ....[46]....
        /*0ef4*/ 	.word	0x00023c80


	//   ....[47]....
        /*0ef8*/ 	.word	0x00023d90


	//   ....[48]....
        /*0efc*/ 	.word	0x00023ec0


	//   ....[49]....
        /*0f00*/ 	.word	0x00023fc0


	//   ....[50]....
        /*0f04*/ 	.word	0x00024020


	//   ....[51]....
        /*0f08*/ 	.word	0x00024070


	//   ....[52]....
        /*0f0c*/ 	.word	0x000240d0


	//   ....[53]....
        /*0f10*/ 	.word	0x00024120


	//   ....[54]....
        /*0f14*/ 	.word	0x00024180


	//   ....[55]....
        /*0f18*/ 	.word	0x000241f0


	//   ....[56]....
        /*0f1c*/ 	.word	0x00024270


	//   ....[57]....
        /*0f20*/ 	.word	0x000242e0


	//   ....[58]....
        /*0f24*/ 	.word	0x00024360


	//   ....[59]....
        /*0f28*/ 	.word	0x000243b0


	//   ....[60]....
        /*0f2c*/ 	.word	0x00024430


	//   ....[61]....
        /*0f30*/ 	.word	0x000244a0


	//   ....[62]....
        /*0f34*/ 	.word	0x00024500


	//   ....[63]....
        /*0f38*/ 	.word	0x00024550


	//   ....[64]....
        /*0f3c*/ 	.word	0x000245d0


	//   ....[65]....
        /*0f40*/ 	.word	0x00024620


	//   ....[66]....
        /*0f44*/ 	.word	0x00024680


	//   ....[67]....
        /*0f48*/ 	.word	0x000246d0


	//   ....[68]....
        /*0f4c*/ 	.word	0x00024730


	//   ....[69]....
        /*0f50*/ 	.word	0x000247b0


	//   ....[70]....
        /*0f54*/ 	.word	0x00024810


	//   ....[71]....
        /*0f58*/ 	.word	0x00024860


	//   ....[72]....
        /*0f5c*/ 	.word	0x000248e0


	//   ....[73]....
        /*0f60*/ 	.word	0x00024950


	//   ....[74]....
        /*0f64*/ 	.word	0x000249b0


	//   ....[75]....
        /*0f68*/ 	.word	0x00024a00


	//   ....[76]....
        /*0f6c*/ 	.word	0x00024a60


	//   ....[77]....
        /*0f70*/ 	.word	0x00024ad0


	//   ....[78]....
        /*0f74*/ 	.word	0x00024b50


	//   ....[79]....
        /*0f78*/ 	.word	0x00024bc0


	//   ....[80]....
        /*0f7c*/ 	.word	0x00024c40


	//   ....[81]....
        /*0f80*/ 	.word	0x00024c90


	//   ....[82]....
        /*0f84*/ 	.word	0x00024d10


	//   ....[83]....
        /*0f88*/ 	.word	0x00024d60


	//   ....[84]....
        /*0f8c*/ 	.word	0x00024dc0


	//   ....[85]....
        /*0f90*/ 	.word	0x00024e30


	//   ....[86]....
        /*0f94*/ 	.word	0x00024ea0


	//   ....[87]....
        /*0f98*/ 	.word	0x00024f10


	//   ....[88]....
        /*0f9c*/ 	.word	0x00024f70


	//   ....[89]....
        /*0fa0*/ 	.word	0x00024fd0


	//   ....[90]....
        /*0fa4*/ 	.word	0x00025030


	//   ....[91]....
        /*0fa8*/ 	.word	0x00025080


	//   ....[92]....
        /*0fac*/ 	.word	0x000250e0


	//   ....[93]....
        /*0fb0*/ 	.word	0x00025150


	//   ....[94]....
        /*0fb4*/ 	.word	0x000251b0


	//   ....[95]....
        /*0fb8*/ 	.word	0x00025200


	//   ....[96]....
        /*0fbc*/ 	.word	0x00025280


	//   ....[97]....
        /*0fc0*/ 	.word	0x000252f0


	//   ....[98]....
        /*0fc4*/ 	.word	0x000253a0


	//   ....[99]....
        /*0fc8*/ 	.word	0x000253f0


	//   ....[100]....
        /*0fcc*/ 	.word	0x00025470


	//   ....[101]....
        /*0fd0*/ 	.word	0x000254e0


	//   ....[102]....
        /*0fd4*/ 	.word	0x00025550


	//   ....[103]....
        /*0fd8*/ 	.word	0x000255a0


	//   ....[104]....
        /*0fdc*/ 	.word	0x00025620


	//   ....[105]....
        /*0fe0*/ 	.word	0x00025690


	//   ....[106]....
        /*0fe4*/ 	.word	0x000256f0


	//   ....[107]....
        /*0fe8*/ 	.word	0x00025740


	//   ....[108]....
        /*0fec*/ 	.word	0x000257c0


	//   ....[109]....
        /*0ff0*/ 	.word	0x00025810


	//   ....[110]....
        /*0ff4*/ 	.word	0x000258a0


	//   ....[111]....
        /*0ff8*/ 	.word	0x00025930


	//   ....[112]....
        /*0ffc*/ 	.word	0x000259c0


	//   ....[113]....
        /*1000*/ 	.word	0x00025a50


	//   ....[114]....
        /*1004*/ 	.word	0x00025ae0


	//   ....[115]....
        /*1008*/ 	.word	0x00025b70


	//   ....[116]....
        /*100c*/ 	.word	0x00025bf0


	//   ....[117]....
        /*1010*/ 	.word	0x00025c40


	//   ....[118]....
        /*1014*/ 	.word	0x00025cd0


	//   ....[119]....
        /*1018*/ 	.word	0x00025d60


	//   ....[120]....
        /*101c*/ 	.word	0x00025de0


	//   ....[121]....
        /*1020*/ 	.word	0x00025e30


	//   ....[122]....
        /*1024*/ 	.word	0x00025ec0


	//   ....[123]....
        /*1028*/ 	.word	0x00025f50


	//   ....[124]....
        /*102c*/ 	.word	0x00025fe0


	//   ....[125]....
        /*1030*/ 	.word	0x00026070


	//   ....[126]....
        /*1034*/ 	.word	0x00026100


	//   ....[127]....
        /*1038*/ 	.word	0x00026190


	//   ....[128]....
        /*103c*/ 	.word	0x00026250


	//   ....[129]....
        /*1040*/ 	.word	0x00026530


	//   ....[130]....
        /*1044*/ 	.word	0x00026630


	//   ....[131]....
        /*1048*/ 	.word	0x000266f0


	//   ....[132]....
        /*104c*/ 	.word	0x000267a0


	//   ....[133]....
        /*1050*/ 	.word	0x00026840


	//   ....[134]....
        /*1054*/ 	.word	0x000268c0


	//   ....[135]....
        /*1058*/ 	.word	0x00026960


	//   ....[136]....
        /*105c*/ 	.word	0x000269e0


	//   ....[137]....
        /*1060*/ 	.word	0x00026a80


	//   ....[138]....
        /*1064*/ 	.word	0x00026b00


	//   ....[139]....
        /*1068*/ 	.word	0x00026ba0


	//   ....[140]....
        /*106c*/ 	.word	0x00026c20


	//   ....[141]....
        /*1070*/ 	.word	0x00026cc0


	//   ....[142]....
        /*1074*/ 	.word	0x00026d40


	//   ....[143]....
        /*1078*/ 	.word	0x00026de0


	//   ....[144]....
        /*107c*/ 	.word	0x00026e60


	//   ....[145]....
        /*1080*/ 	.word	0x00026f00


	//   ....[146]....
        /*1084*/ 	.word	0x00026f60


	//   ....[147]....
        /*1088*/ 	.word	0x00027020


	//   ....[148]....
        /*108c*/ 	.word	0x00027080


	//   ....[149]....
        /*1090*/ 	.word	0x00027150


	//   ....[150]....
        /*1094*/ 	.word	0x00027320


	//   ....[151]....
        /*1098*/ 	.word	0x000273b0


	//   ....[152]....
        /*109c*/ 	.word	0x000274b0


	//   ....[153]....
        /*10a0*/ 	.word	0x00027500


	//   ....[154]....
        /*10a4*/ 	.word	0x00027600


	//   ....[155]....
        /*10a8*/ 	.word	0x00027650


	//   ....[156]....
        /*10ac*/ 	.word	0x00027750


	//   ....[157]....
        /*10b0*/ 	.word	0x000277a0


	//   ....[158]....
        /*10b4*/ 	.word	0x00027800


	//   ....[159]....
        /*10b8*/ 	.word	0x000278f0


	//   ....[160]....
        /*10bc*/ 	.word	0x000279f0


	//   ....[161]....
        /*10c0*/ 	.word	0x00027a40


	//   ....[162]....
        /*10c4*/ 	.word	0x00027aa0


	//   ....[163]....
        /*10c8*/ 	.word	0x00027b80


	//   ....[164]....
        /*10cc*/ 	.word	0x00027be0


	//   ....[165]....
        /*10d0*/ 	.word	0x00027cc0


	//   ....[166]....
        /*10d4*/ 	.word	0x00027d20


	//   ....[167]....
        /*10d8*/ 	.word	0x00027dd0


	//   ....[168]....
        /*10dc*/ 	.word	0x00027e30


	//   ....[169]....
        /*10e0*/ 	.word	0x00027ee0


	//   ....[170]....
        /*10e4*/ 	.word	0x00027f90


	//   ....[171]....
        /*10e8*/ 	.word	0x00028000


	//   ....[172]....
        /*10ec*/ 	.word	0x00028060


	//   ....[173]....
        /*10f0*/ 	.word	0x00028130


	//   ....[174]....
        /*10f4*/ 	.word	0x00028190


	//   ....[175]....
        /*10f8*/ 	.word	0x00028290


	//   ....[176]....
        /*10fc*/ 	.word	0x00028310


	//   ....[177]....
        /*1100*/ 	.word	0x000283d0


	//   ....[178]....
        /*1104*/ 	.word	0x00028450


	//   ....[179]....
        /*1108*/ 	.word	0x00028500


	//   ....[180]....
        /*110c*/ 	.word	0x00028580


	//   ....[181]....
        /*1110*/ 	.word	0x00028630


	//   ....[182]....
        /*1114*/ 	.word	0x000286c0


	//   ....[183]....
        /*1118*/ 	.word	0x00028750


	//   ....[184]....
        /*111c*/ 	.word	0x000287d0


	//   ....[185]....
        /*1120*/ 	.word	0x00028860


	//   ....[186]....
        /*1124*/ 	.word	0x00028990


	//   ....[187]....
        /*1128*/ 	.word	0x00028a30


	//   ....[188]....
        /*112c*/ 	.word	0x00028a90


	//   ....[189]....
        /*1130*/ 	.word	0x00028b40


	//   ....[190]....
        /*1134*/ 	.word	0x00028bd0


	//   ....[191]....
        /*1138*/ 	.word	0x00028c60


	//   ....[192]....
        /*113c*/ 	.word	0x00028cc0


	//   ....[193]....
        /*1140*/ 	.word	0x00028d70


	//   ....[194]....
        /*1144*/ 	.word	0x00028dd0


	//   ....[195]....
        /*1148*/ 	.word	0x00028e80


	//   ....[196]....
        /*114c*/ 	.word	0x00028ee0


	//   ....[197]....
        /*1150*/ 	.word	0x00028f90


	//   ....[198]....
        /*1154*/ 	.word	0x00028ff0


	//   ....[199]....
        /*1158*/ 	.word	0x000290a0


	//   ....[200]....
        /*115c*/ 	.word	0x00029100


	//   ....[201]....
        /*1160*/ 	.word	0x000291b0


	//   ....[202]....
        /*1164*/ 	.word	0x00029240


	//   ....[203]....
        /*1168*/ 	.word	0x000292d0


	//   ....[204]....
        /*116c*/ 	.word	0x00029330


	//   ....[205]....
        /*1170*/ 	.word	0x000293e0


	//   ....[206]....
        /*1174*/ 	.word	0x000294d0


	//   ....[207]....
        /*1178*/ 	.word	0x00029560


	//   ....[208]....
        /*117c*/ 	.word	0x000295c0


	//   ....[209]....
        /*1180*/ 	.word	0x00029670


	//   ....[210]....
        /*1184*/ 	.word	0x000296d0


	//   ....[211]....
        /*1188*/ 	.word	0x00029780


	//   ....[212]....
        /*118c*/ 	.word	0x000297e0


	//   ....[213]....
        /*1190*/ 	.word	0x00029890


	//   ....[214]....
        /*1194*/ 	.word	0x000298f0


	//   ....[215]....
        /*1198*/ 	.word	0x000299a0


	//   ....[216]....
        /*119c*/ 	.word	0x00029a00


	//   ....[217]....
        /*11a0*/ 	.word	0x00029ab0


	//   ....[218]....
        /*11a4*/ 	.word	0x00029b10


	//   ....[219]....
        /*11a8*/ 	.word	0x00029bc0


	//   ....[220]....
        /*11ac*/ 	.word	0x00029c20


	//   ....[221]....
        /*11b0*/ 	.word	0x00029cd0


	//   ....[222]....
        /*11b4*/ 	.word	0x00029d30


	//   ....[223]....
        /*11b8*/ 	.word	0x00029de0


	//   ....[224]....
        /*11bc*/ 	.word	0x00029e40


	//   ....[225]....
        /*11c0*/ 	.word	0x00029ef0


	//   ....[226]....
        /*11c4*/ 	.word	0x0002a0c0


	//   ....[227]....
        /*11c8*/ 	.word	0x0002a160


	//   ....[228]....
        /*11cc*/ 	.word	0x0002a2e0


	//   ....[229]....
        /*11d0*/ 	.word	0x0002a350


	//   ....[230]....
        /*11d4*/ 	.word	0x0002a3c0


	//   ....[231]....
        /*11d8*/ 	.word	0x0002a430


	//   ....[232]....
        /*11dc*/ 	.word	0x0002a4a0


	//   ....[233]....
        /*11e0*/ 	.word	0x0002a520


	//   ....[234]....
        /*11e4*/ 	.word	0x0002a5a0


	//   ....[235]....
        /*11e8*/ 	.word	0x0002a630


	//   ....[236]....
        /*11ec*/ 	.word	0x0002a6a0


	//   ....[237]....
        /*11f0*/ 	.word	0x0002a710


	//   ....[238]....
        /*11f4*/ 	.word	0x0002a780


	//   ....[239]....
        /*11f8*/ 	.word	0x0002a800


	//   ....[240]....
        /*11fc*/ 	.word	0x0002a870


	//   ....[241]....
        /*1200*/ 	.word	0x0002a910


	//   ....[242]....
        /*1204*/ 	.word	0x0002a960


	//   ....[243]....
        /*1208*/ 	.word	0x0002a9f0


	//   ....[244]....
        /*120c*/ 	.word	0x0002ab20


	//----- nvinfo : EIATTR_REG_RECONFIG
	.align		4
.L_147:
        /*1210*/ 	.byte	0x01, 0x54
	.zero		2


	//----- nvinfo : EIATTR_SYSCALL_OFFSETS
	.align		4
        /*1214*/ 	.byte	0x04, 0x46
        /*1216*/ 	.short	(.L_149 - .L_148)


	//   ....[0]....
.L_148:
        /*1218*/ 	.word	0x00001c40


	//   ....[1]....
        /*121c*/ 	.word	0x00001d90


	//   ....[2]....
        /*1220*/ 	.word	0x0000a040


	//   ....[3]....
        /*1224*/ 	.word	0x0000a5b0


	//   ....[4]....
        /*1228*/ 	.word	0x0001d060


	//   ....[5]....
        /*122c*/ 	.word	0x0001d1d0


	//   ....[6]....
        /*1230*/ 	.word	0x0001d320


	//   ....[7]....
        /*1234*/ 	.word	0x0001d460


	//   ....[8]....
        /*1238*/ 	.word	0x0001ee20


	//----- nvinfo : EIATTR_MBARRIER_INSTR_OFFSETS
	.align		4
.L_149:
        /*123c*/ 	.byte	0x04, 0x39
        /*123e*/ 	.short	(.L_151 - .L_150)


	//   ....[0]....
.L_150:
        /*1240*/ 	.word	0x00000270
        /*1244*/ 	.word	0x000000ff
        /*1248*/ 	.word	0x00022800
        /*124c*/ 	.short	0x0100
        /*124e*/ 	.byte	0x08
	.zero		1


	//   ....[1]....
        /*1250*/ 	.word	0x00000280
        /*1254*/ 	.word	0x000000ff
        /*1258*/ 	.word	0x00022820
        /*125c*/ 	.short	0x0100
        /*125e*/ 	.byte	0x08
	.zero		1


	//   ....[2]....
        /*1260*/ 	.word	0x00000370
        /*1264*/ 	.word	0x000000ff
        /*1268*/ 	.word	0x00022830
        /*126c*/ 	.short	0x0100
        /*126e*/ 	.byte	0x08
	.zero		1


	//   ....[3]....
        /*1270*/ 	.word	0x00000380
        /*1274*/ 	.word	0x000000ff
        /*1278*/ 	.word	0x00022840
        /*127c*/ 	.short	0x0100
        /*127e*/ 	.byte	0x08
	.zero		1


	//   ....[4]....
        /*1280*/ 	.word	0x00000390
        /*1284*/ 	.word	0x000000ff
        /*1288*/ 	.word	0x00022838
        /*128c*/ 	.short	0x0100
        /*128e*/ 	.byte	0x08
	.zero		1


	//   ....[5]....
        /*1290*/ 	.word	0x000003a0
        /*1294*/ 	.word	0x000000ff
        /*1298*/ 	.word	0x00022848
        /*129c*/ 	.short	0x0100
        /*129e*/ 	.byte	0x08
	.zero		1


	//   ....[6]....
        /*12a0*/ 	.word	0x000004d0
        /*12a4*/ 	.word	0x000000ff
        /*12a8*/ 	.word	0x00022850
        /*12ac*/ 	.short	0x0100
        /*12ae*/ 	.byte	0x08
	.zero		1


	//   ....[7]....
        /*12b0*/ 	.word	0x000004e0
        /*12b4*/ 	.word	0x000000ff
        /*12b8*/ 	.word	0x00022860
        /*12bc*/ 	.short	0x0100
        /*12be*/ 	.byte	0x08
	.zero		1


	//   ....[8]....
        /*12c0*/ 	.word	0x000004f0
        /*12c4*/ 	.word	0x000000ff
        /*12c8*/ 	.word	0x00022858
        /*12cc*/ 	.short	0x0100
        /*12ce*/ 	.byte	0x08
	.zero		1


	//   ....[9]....
        /*12d0*/ 	.word	0x00000500
        /*12d4*/ 	.word	0x000000ff
        /*12d8*/ 	.word	0x00022868
        /*12dc*/ 	.short	0x0100
        /*12de*/ 	.byte	0x08
	.zero		1


	//   ....[10]....
        /*12e0*/ 	.word	0x000005f0
        /*12e4*/ 	.word	0x000000ff
        /*12e8*/ 	.word	0x00022870
        /*12ec*/ 	.short	0x0100
        /*12ee*/ 	.byte	0x06
	.zero		1


	//   ....[11]....
        /*12f0*/ 	.word	0x00000600
        /*12f4*/ 	.word	0x000000ff
        /*12f8*/ 	.word	0x00022880
        /*12fc*/ 	.short	0x0100
        /*12fe*/ 	.byte	0x06
	.zero		1


	//   ....[12]....
        /*1300*/ 	.word	0x00000610
        /*1304*/ 	.word	0x000000ff
        /*1308*/ 	.word	0x00022878
        /*130c*/ 	.short	0x0100
        /*130e*/ 	.byte	0x06
	.zero		1


	//   ....[13]....
        /*1310*/ 	.word	0x00000620
        /*1314*/ 	.word	0x000000ff
        /*1318*/ 	.word	0x00022888
        /*131c*/ 	.short	0x0100
        /*131e*/ 	.byte	0x06
	.zero		1


	//   ....[14]....
        /*1320*/ 	.word	0x00000750
        /*1324*/ 	.word	0x000000ff
        /*1328*/ 	.word	0x00022890
        /*132c*/ 	.short	0x0100
        /*132e*/ 	.byte	0x08
	.zero		1


	//   ....[15]....
        /*1330*/ 	.word	0x00000760
        /*1334*/ 	.word	0x000000ff
        /*1338*/ 	.word	0x000228a0
        /*133c*/ 	.short	0x0100
        /*133e*/ 	.byte	0x08
	.zero		1


	//   ....[16]....
        /*1340*/ 	.word	0x00000770
        /*1344*/ 	.word	0x000000ff
        /*1348*/ 	.word	0x00022898
        /*134c*/ 	.short	0x0100
        /*134e*/ 	.byte	0x08
	.zero		1


	//   ....[17]....
        /*1350*/ 	.word	0x00000780
        /*1354*/ 	.word	0x000000ff
        /*1358*/ 	.word	0x000228a8
        /*135c*/ 	.short	0x0100
        /*135e*/ 	.byte	0x08
	.zero		1


	//   ....[18]....
        /*1360*/ 	.word	0x000008c0
        /*1364*/ 	.word	0x000000ff
        /*1368*/ 	.word	0x000228b0
        /*136c*/ 	.short	0x0100
        /*136e*/ 	.byte	0x08
	.zero		1


	//   ....[19]....
        /*1370*/ 	.word	0x000008d0
        /*1374*/ 	.word	0x000000ff
        /*1378*/ 	.word	0x000228c0
        /*137c*/ 	.short	0x0100
        /*137e*/ 	.byte	0x08
	.zero		1


	//   ....[20]....
        /*1380*/ 	.word	0x000008e0
        /*1384*/ 	.word	0x000000ff
        /*1388*/ 	.word	0x000228b8
        /*138c*/ 	.short	0x0100
        /*138e*/ 	.byte	0x08
	.zero		1


	//   ....[21]....
        /*1390*/ 	.word	0x000008f0
        /*1394*/ 	.word	0x000000ff
        /*1398*/ 	.word	0x000228c8
        /*139c*/ 	.short	0x0100
        /*139e*/ 	.byte	0x08
	.zero		1


	//   ....[22]....
        /*13a0*/ 	.word	0x00002e40
        /*13a4*/ 	.word	0x00000058
        /*13a8*/ 	.word	0x00022890
        /*13ac*/ 	.short	0x010a
        /*13ae*/ 	.byte	0x3f
	.zero		1


	//   ....[23]....
        /*13b0*/ 	.word	0x00005ef0
        /*13b4*/ 	.word	0x00000058
        /*13b8*/ 	.word	0x00022890
        /*13bc*/ 	.short	0x010a
        /*13be*/ 	.byte	0x3f
	.zero		1


	//   ....[24]....
        /*13c0*/ 	.word	0x00008d40
        /*13c4*/ 	.word	0x00000058
        /*13c8*/ 	.word	0x00022890
        /*13cc*/ 	.short	0x010a
        /*13ce*/ 	.byte	0x3f
	.zero		1


	//   ....[25]....
        /*13d0*/ 	.word	0x00009300
        /*13d4*/ 	.word	0x00000004
        /*13d8*/ 	.word	0x00000000
        /*13dc*/ 	.short	0x0101
        /*13de*/ 	.byte	0x3f
	.zero		1


	//   ....[26]....
        /*13e0*/ 	.word	0x00009340
        /*13e4*/ 	.word	0x00000058
        /*13e8*/ 	.word	0x000228b0
        /*13ec*/ 	.short	0x010a
        /*13ee*/ 	.byte	0x3f
	.zero		1


	//   ....[27]....
        /*13f0*/ 	.word	0x00009850
        /*13f4*/ 	.word	0x00000058
        /*13f8*/ 	.word	0x00000000
        /*13fc*/ 	.short	0x0101
        /*13fe*/ 	.byte	0x3f
	.zero		1


	//   ....[28]....
        /*1400*/ 	.word	0x0000a310
        /*1404*/ 	.word	0x00000012
        /*1408*/ 	.word	0x00022800
        /*140c*/ 	.short	0x010a
        /*140e*/ 	.byte	0x3f
	.zero		1


	//   ....[29]....
        /*1410*/ 	.word	0x0000a360
        /*1414*/ 	.word	0x00000012
        /*1418*/ 	.word	0x00022800
        /*141c*/ 	.short	0x010a
        /*141e*/ 	.byte	0x3f
	.zero		1


	//   ....[30]....
        /*1420*/ 	.word	0x0000abc0
        /*1424*/ 	.word	0x00000012
        /*1428*/ 	.word	0x00022800
        /*142c*/ 	.short	0x010a
        /*142e*/ 	.byte	0x3f
	.zero		1


	//   ....[31]....
        /*1430*/ 	.word	0x0000c990
        /*1434*/ 	.word	0x00000012
        /*1438*/ 	.word	0x00022800
        /*143c*/ 	.short	0x010a
        /*143e*/ 	.byte	0x3f
	.zero		1


	//   ....[32]....
        /*1440*/ 	.word	0x0000e430
        /*1444*/ 	.word	0x00000003
        /*1448*/ 	.word	0x00022830
        /*144c*/ 	.short	0x010a
        /*144e*/ 	.byte	0x3f
	.zero		1


	//   ....[33]....
        /*1450*/ 	.word	0x0000e4c0
        /*1454*/ 	.word	0x00000003
        /*1458*/ 	.word	0x00022830
        /*145c*/ 	.short	0x010a
        /*145e*/ 	.byte	0x3f
	.zero		1


	//   ....[34]....
        /*1460*/ 	.word	0x00010f50
        /*1464*/ 	.word	0x0000004a
        /*1468*/ 	.word	0x00000000
        /*146c*/ 	.short	0x0101
        /*146e*/ 	.byte	0x3f
	.zero		1


	//   ....[35]....
        /*1470*/ 	.word	0x00012120
        /*1474*/ 	.word	0x0000000d
        /*1478*/ 	.word	0x00022830
        /*147c*/ 	.short	0x010a
        /*147e*/ 	.byte	0x3f
	.zero		1


	//   ....[36]....
        /*1480*/ 	.word	0x00012170
        /*1484*/ 	.word	0x0000000d
        /*1488*/ 	.word	0x00022830
        /*148c*/ 	.short	0x010a
        /*148e*/ 	.byte	0x3f
	.zero		1


	//   ....[37]....
        /*1490*/ 	.word	0x00012e90
        /*1494*/ 	.word	0x0000000d
        /*1498*/ 	.word	0x00022850
        /*149c*/ 	.short	0x010a
        /*149e*/ 	.byte	0x3f
	.zero		1


	//   ....[38]....
        /*14a0*/ 	.word	0x00012ed0
        /*14a4*/ 	.word	0x0000000d
        /*14a8*/ 	.word	0x00022850
        /*14ac*/ 	.short	0x010a
        /*14ae*/ 	.byte	0x3f
	.zero		1


	//   ....[39]....
        /*14b0*/ 	.word	0x00013300
        /*14b4*/ 	.word	0x000000a4
        /*14b8*/ 	.word	0x00000000
        /*14bc*/ 	.short	0x0101
        /*14be*/ 	.byte	0x3f
	.zero		1


	//   ....[40]....
        /*14c0*/ 	.word	0x00015260
        /*14c4*/ 	.word	0x000000a6
        /*14c8*/ 	.word	0x00000000
        /*14cc*/ 	.short	0x0101
        /*14ce*/ 	.byte	0x3f
	.zero		1


	//   ....[41]....
        /*14d0*/ 	.word	0x00015930
        /*14d4*/ 	.word	0x0000000b
        /*14d8*/ 	.word	0x00022850
        /*14dc*/ 	.short	0x010a
        /*14de*/ 	.byte	0x3f
	.zero		1


	//   ....[42]....
        /*14e0*/ 	.word	0x000159b0
        /*14e4*/ 	.word	0x0000000b
        /*14e8*/ 	.word	0x00022850
        /*14ec*/ 	.short	0x010a
        /*14ee*/ 	.byte	0x3f
	.zero		1


	//   ....[43]....
        /*14f0*/ 	.word	0x00016390
        /*14f4*/ 	.word	0x00000002
        /*14f8*/ 	.word	0x00000000
        /*14fc*/ 	.short	0x0101
        /*14fe*/ 	.byte	0x3f
	.zero		1


	//   ....[44]....
        /*1500*/ 	.word	0x00018270
        /*1504*/ 	.word	0x00000000
        /*1508*/ 	.word	0x00000000
        /*150c*/ 	.short	0x0101
        /*150e*/ 	.byte	0x3f
	.zero		1


	//   ....[45]....
        /*1510*/ 	.word	0x00018a60
        /*1514*/ 	.word	0x00000008
        /*1518*/ 	.word	0x00000000
        /*151c*/ 	.short	0x0101
        /*151e*/ 	.byte	0x3f
	.zero		1


	//   ....[46]....
        /*1520*/ 	.word	0x0001c0a0
        /*1524*/ 	.word	0x00000017
        /*1528*/ 	.word	0x00022820
        /*152c*/ 	.short	0x010a
        /*152e*/ 	.byte	0x3f
	.zero		1


	//   ....[47]....
        /*1530*/ 	.word	0x0001c150
        /*1534*/ 	.word	0x00000008
        /*1538*/ 	.word	0x000228a0
        /*153c*/ 	.short	0x010a
        /*153e*/ 	.byte	0x3f
	.zero		1


	//   ....[48]....
        /*1540*/ 	.word	0x0001c380
        /*1544*/ 	.word	0x00000008
        /*1548*/ 	.word	0x000228c0
        /*154c*/ 	.short	0x010a
        /*154e*/ 	.byte	0x3f
	.zero		1


	//   ....[49]....
        /*1550*/ 	.word	0x0001c6d0
        /*1554*/ 	.word	0x00000008
        /*1558*/ 	.word	0x000228a0
        /*155c*/ 	.short	0x010a
        /*155e*/ 	.byte	0x3f
	.zero		1


	//   ....[50]....
        /*1560*/ 	.word	0x0001c8f0
        /*1564*/ 	.word	0x00000008
        /*1568*/ 	.word	0x000228c0
        /*156c*/ 	.short	0x010a
        /*156e*/ 	.byte	0x3f
	.zero		1


	//   ....[51]....
        /*1570*/ 	.word	0x0001d9d0
        /*1574*/ 	.word	0x00000004
        /*1578*/ 	.word	0x00022880
        /*157c*/ 	.short	0x010a
        /*157e*/ 	.byte	0x3f
	.zero		1


	//   ....[52]....
        /*1580*/ 	.word	0x0001e260
        /*1584*/ 	.word	0x00000004
        /*1588*/ 	.word	0x00022870
        /*158c*/ 	.short	0x0107
        /*158e*/ 	.byte	0x3f
	.zero		1


	//   ....[53]....
        /*1590*/ 	.word	0x0001e310
        /*1594*/ 	.word	0x00000004
        /*1598*/ 	.word	0x00022870
        /*159c*/ 	.short	0x0101
        /*159e*/ 	.byte	0x3f
	.zero		1


	//   ....[54]....
        /*15a0*/ 	.word	0x0001e360
        /*15a4*/ 	.word	0x00000004
        /*15a8*/ 	.word	0x00022840
        /*15ac*/ 	.short	0x010a
        /*15ae*/ 	.byte	0x3f
	.zero		1


	//   ....[55]....
        /*15b0*/ 	.word	0x0001eb50
        /*15b4*/ 	.word	0x00000004
        /*15b8*/ 	.word	0x00022830
        /*15bc*/ 	.short	0x0107
        /*15be*/ 	.byte	0x3f
	.zero		1


	//   ....[56]....
        /*15c0*/ 	.word	0x0001ec30
        /*15c4*/ 	.word	0x00000004
        /*15c8*/ 	.word	0x00022830
        /*15cc*/ 	.short	0x0101
        /*15ce*/ 	.byte	0x3f
	.zero		1


	//   ....[57]....
        /*15d0*/ 	.word	0x0001f5c0
        /*15d4*/ 	.word	0x00000017
        /*15d8*/ 	.word	0x00022800
        /*15dc*/ 	.short	0x0107
        /*15de*/ 	.byte	0x3f
	.zero		1


	//   ....[58]....
        /*15e0*/ 	.word	0x0001f6c0
        /*15e4*/ 	.word	0x00000017
        /*15e8*/ 	.word	0x00022800
        /*15ec*/ 	.short	0x0101
        /*15ee*/ 	.byte	0x3f
	.zero		1


	//   ....[59]....
        /*15f0*/ 	.word	0x0001f6f0
        /*15f4*/ 	.word	0x00000017
        /*15f8*/ 	.word	0x00022820
        /*15fc*/ 	.short	0x010a
        /*15fe*/ 	.byte	0x3f
	.zero		1


	//   ....[60]....
        /*1600*/ 	.word	0x0001fba0
        /*1604*/ 	.word	0x00000000
        /*1608*/ 	.word	0x00022880
        /*160c*/ 	.short	0x010a
        /*160e*/ 	.byte	0x3f
	.zero		1


	//   ....[61]....
        /*1610*/ 	.word	0x00020180
        /*1614*/ 	.word	0x00000000
        /*1618*/ 	.word	0x00022870
        /*161c*/ 	.short	0x0107
        /*161e*/ 	.byte	0x3f
	.zero		1


	//   ....[62]....
        /*1620*/ 	.word	0x00020230
        /*1624*/ 	.word	0x00000000
        /*1628*/ 	.word	0x00022870
        /*162c*/ 	.short	0x0101
        /*162e*/ 	.byte	0x3f
	.zero		1


	//   ....[63]....
        /*1630*/ 	.word	0x00020260
        /*1634*/ 	.word	0x00000000
        /*1638*/ 	.word	0x00022840
        /*163c*/ 	.short	0x010a
        /*163e*/ 	.byte	0x3f
	.zero		1


	//   ....[64]....
        /*1640*/ 	.word	0x00020800
        /*1644*/ 	.word	0x00000000
        /*1648*/ 	.word	0x00022830
        /*164c*/ 	.short	0x0107
        /*164e*/ 	.byte	0x3f
	.zero		1


	//   ....[65]....
        /*1650*/ 	.word	0x000208b0
        /*1654*/ 	.word	0x00000000
        /*1658*/ 	.word	0x00022830
        /*165c*/ 	.short	0x0101
        /*165e*/ 	.byte	0x3f
	.zero		1


	//   ....[66]....
        /*1660*/ 	.word	0x00020940
        /*1664*/ 	.word	0x00000003
        /*1668*/ 	.word	0x00022870
        /*166c*/ 	.short	0x010a
        /*166e*/ 	.byte	0x3f
	.zero		1


	//   ....[67]....
        /*1670*/ 	.word	0x000209c0
        /*1674*/ 	.word	0x00000003
        /*1678*/ 	.word	0x00022860
        /*167c*/ 	.short	0x010a
        /*167e*/ 	.byte	0x3f
	.zero		1


	//   ....[68]....
        /*1680*/ 	.word	0x00020ec0
        /*1684*/ 	.word	0x00000003
        /*1688*/ 	.word	0x00022850
        /*168c*/ 	.short	0x0101
        /*168e*/ 	.byte	0x3f
	.zero		1


	//   ....[69]....
        /*1690*/ 	.word	0x00020f50
        /*1694*/ 	.word	0x00000003
        /*1698*/ 	.word	0x00000000
        /*169c*/ 	.short	0x0101
        /*169e*/ 	.byte	0x3f
	.zero		1


	//   ....[70]....
        /*16a0*/ 	.word	0x00021110
        /*16a4*/ 	.word	0x00000011
        /*16a8*/ 	.word	0x00022870
        /*16ac*/ 	.short	0x010a
        /*16ae*/ 	.byte	0x3f
	.zero		1


	//   ....[71]....
        /*16b0*/ 	.word	0x00021180
        /*16b4*/ 	.word	0x00000011
        /*16b8*/ 	.word	0x00022860
        /*16bc*/ 	.short	0x010a
        /*16be*/ 	.byte	0x3f
	.zero		1


	//   ....[72]....
        /*16c0*/ 	.word	0x00021690
        /*16c4*/ 	.word	0x00000011
        /*16c8*/ 	.word	0x00022850
        /*16cc*/ 	.short	0x0101
        /*16ce*/ 	.byte	0x3f
	.zero		1


	//   ....[73]....
        /*16d0*/ 	.word	0x00021750
        /*16d4*/ 	.word	0x00000011
        /*16d8*/ 	.word	0x00000000
        /*16dc*/ 	.short	0x0101
        /*16de*/ 	.byte	0x3f
	.zero		1


	//   ....[74]....
        /*16e0*/ 	.word	0x00022460
        /*16e4*/ 	.word	0x00000004
        /*16e8*/ 	.word	0x00022820
        /*16ec*/ 	.short	0x010a
        /*16ee*/ 	.byte	0x3f
	.zero		1


	//   ....[75]....
        /*16f0*/ 	.word	0x000225f0
        /*16f4*/ 	.word	0x00000005
        /*16f8*/ 	.word	0x00022840
        /*16fc*/ 	.short	0x010a
        /*16fe*/ 	.byte	0x3f
	.zero		1


	//   ....[76]....
        /*1700*/ 	.word	0x00022690
        /*1704*/ 	.word	0x0000001f
        /*1708*/ 	.word	0x00022840
        /*170c*/ 	.short	0x010a
        /*170e*/ 	.byte	0x3f
	.zero		1


	//   ....[77]....
        /*1710*/ 	.word	0x000226d0
        /*1714*/ 	.word	0x00000005
        /*1718*/ 	.word	0x00022860
        /*171c*/ 	.short	0x010a
        /*171e*/ 	.byte	0x3f
	.zero		1


	//   ....[78]....
        /*1720*/ 	.word	0x00022710
        /*1724*/ 	.word	0x0000001f
        /*1728*/ 	.word	0x00022860
        /*172c*/ 	.short	0x010a
        /*172e*/ 	.byte	0x3f
	.zero		1


	//   ....[79]....
        /*1730*/ 	.word	0x00022750
        /*1734*/ 	.word	0x00000005
        /*1738*/ 	.word	0x00022880
        /*173c*/ 	.short	0x010a
        /*173e*/ 	.byte	0x3f
	.zero		1


	//   ....[80]....
        /*1740*/ 	.word	0x00022790
        /*1744*/ 	.word	0x0000001f
        /*1748*/ 	.word	0x00022880
        /*174c*/ 	.short	0x010a
        /*174e*/ 	.byte	0x3f
	.zero		1


	//   ....[81]....
        /*1750*/ 	.word	0x000227f0
        /*1754*/ 	.word	0x00000058
        /*1758*/ 	.word	0x00022890
        /*175c*/ 	.short	0x010a
        /*175e*/ 	.byte	0x3f
	.zero		1


	//   ....[82]....
        /*1760*/ 	.word	0x00022ba0
        /*1764*/ 	.word	0x00000058
        /*1768*/ 	.word	0x00022890
        /*176c*/ 	.short	0x010a
        /*176e*/ 	.byte	0x3f
	.zero		1


	//   ....[83]....
        /*1770*/ 	.word	0x00022f60
        /*1774*/ 	.word	0x00000058
        /*1778*/ 	.word	0x00022890
        /*177c*/ 	.short	0x010a
        /*177e*/ 	.byte	0x3f
	.zero		1


	//   ....[84]....
        /*1780*/ 	.word	0x00023310
        /*1784*/ 	.word	0x00000058
        /*1788*/ 	.word	0x000228b0
        /*178c*/ 	.short	0x010a
        /*178e*/ 	.byte	0x3f
	.zero		1


	//   ....[85]....
        /*1790*/ 	.word	0x00023620
        /*1794*/ 	.word	0x00000012
        /*1798*/ 	.word	0x00022800
        /*179c*/ 	.short	0x010a
        /*179e*/ 	.byte	0x3f
	.zero		1


	//   ....[86]....
        /*17a0*/ 	.word	0x00023830
        /*17a4*/ 	.word	0x00000012
        /*17a8*/ 	.word	0x00022800
        /*17ac*/ 	.short	0x010a
        /*17ae*/ 	.byte	0x3f
	.zero		1


	//   ....[87]....
        /*17b0*/ 	.word	0x00023880
        /*17b4*/ 	.word	0x00000003
        /*17b8*/ 	.word	0x00022830
        /*17bc*/ 	.short	0x010a
        /*17be*/ 	.byte	0x3f
	.zero		1


	//   ....[88]....
        /*17c0*/ 	.word	0x000238d0
        /*17c4*/ 	.word	0x0000000d
        /*17c8*/ 	.word	0x00022830
        /*17cc*/ 	.short	0x010a
        /*17ce*/ 	.byte	0x3f
	.zero		1


	//   ....[89]....
        /*17d0*/ 	.word	0x00023920
        /*17d4*/ 	.word	0x0000000d
        /*17d8*/ 	.word	0x00022850
        /*17dc*/ 	.short	0x010a
        /*17de*/ 	.byte	0x3f
	.zero		1


	//   ....[90]....
        /*17e0*/ 	.word	0x00023970
        /*17e4*/ 	.word	0x0000000b
        /*17e8*/ 	.word	0x00022850
        /*17ec*/ 	.short	0x010a
        /*17ee*/ 	.byte	0x3f
	.zero		1


	//   ....[91]....
        /*17f0*/ 	.word	0x00026310
        /*17f4*/ 	.word	0x00000017
        /*17f8*/ 	.word	0x00022820
        /*17fc*/ 	.short	0x010a
        /*17fe*/ 	.byte	0x3f
	.zero		1


	//   ....[92]....
        /*1800*/ 	.word	0x00026360
        /*1804*/ 	.word	0x00000008
        /*1808*/ 	.word	0x000228a0
        /*180c*/ 	.short	0x010a
        /*180e*/ 	.byte	0x3f
	.zero		1


	//   ....[93]....
        /*1810*/ 	.word	0x000263b0
        /*1814*/ 	.word	0x00000008
        /*1818*/ 	.word	0x000228c0
        /*181c*/ 	.short	0x010a
        /*181e*/ 	.byte	0x3f
	.zero		1


	//   ....[94]....
        /*1820*/ 	.word	0x00026400
        /*1824*/ 	.word	0x00000008
        /*1828*/ 	.word	0x000228a0
        /*182c*/ 	.short	0x010a
        /*182e*/ 	.byte	0x3f
	.zero		1


	//   ....[95]....
        /*1830*/ 	.word	0x00026450
        /*1834*/ 	.word	0x00000008
        /*1838*/ 	.word	0x000228c0
        /*183c*/ 	.short	0x010a
        /*183e*/ 	.byte	0x3f
	.zero		1


	//   ....[96]....
        /*1840*/ 	.word	0x00026580
        /*1844*/ 	.word	0x00000004
        /*1848*/ 	.word	0x00022880
        /*184c*/ 	.short	0x010a
        /*184e*/ 	.byte	0x3f
	.zero		1


	//   ....[97]....
        /*1850*/ 	.word	0x00027270
        /*1854*/ 	.word	0x00000004
        /*1858*/ 	.word	0x00022840
        /*185c*/ 	.short	0x010a
        /*185e*/ 	.byte	0x3f
	.zero		1


	//   ....[98]....
        /*1860*/ 	.word	0x00028890
        /*1864*/ 	.word	0x00000017
        /*1868*/ 	.word	0x00022820
        /*186c*/ 	.short	0x010a
        /*186e*/ 	.byte	0x3f
	.zero		1


	//   ....[99]....
        /*1870*/ 	.word	0x000288e0
        /*1874*/ 	.word	0x00000000
        /*1878*/ 	.word	0x00022880
        /*187c*/ 	.short	0x010a
        /*187e*/ 	.byte	0x3f
	.zero		1


	//   ....[100]....
        /*1880*/ 	.word	0x00029420
        /*1884*/ 	.word	0x00000000
        /*1888*/ 	.word	0x00022840
        /*188c*/ 	.short	0x010a
        /*188e*/ 	.byte	0x3f
	.zero		1


	//   ....[101]....
        /*1890*/ 	.word	0x00029f20
        /*1894*/ 	.word	0x00000003
        /*1898*/ 	.word	0x00022870
        /*189c*/ 	.short	0x010a
        /*189e*/ 	.byte	0x3f
	.zero		1


	//   ....[102]....
        /*18a0*/ 	.word	0x00029f70
        /*18a4*/ 	.word	0x00000003
        /*18a8*/ 	.word	0x00022860
        /*18ac*/ 	.short	0x010a
        /*18ae*/ 	.byte	0x3f
	.zero		1


	//   ....[103]....
        /*18b0*/ 	.word	0x00029fc0
        /*18b4*/ 	.word	0x00000011
        /*18b8*/ 	.word	0x00022870
        /*18bc*/ 	.short	0x010a
        /*18be*/ 	.byte	0x3f
	.zero		1


	//   ....[104]....
        /*18c0*/ 	.word	0x0002a010
        /*18c4*/ 	.word	0x00000011
        /*18c8*/ 	.word	0x00022860
        /*18cc*/ 	.short	0x010a
        /*18ce*/ 	.byte	0x3f
	.zero		1


	//   ....[105]....
        /*18d0*/ 	.word	0x0002aa40
        /*18d4*/ 	.word	0x00000004
        /*18d8*/ 	.word	0x00022820
        /*18dc*/ 	.short	0x010a
        /*18de*/ 	.byte	0x3f
	.zero		1


	//   ....[106]....
        /*18e0*/ 	.word	0x0002abe0
        /*18e4*/ 	.word	0x00000005
        /*18e8*/ 	.word	0x00022840
        /*18ec*/ 	.short	0x010a
        /*18ee*/ 	.byte	0x3f
	.zero		1


	//   ....[107]....
        /*18f0*/ 	.word	0x0002ac30
        /*18f4*/ 	.word	0x0000001f
        /*18f8*/ 	.word	0x00022840
        /*18fc*/ 	.short	0x010a
        /*18fe*/ 	.byte	0x3f
	.zero		1


	//   ....[108]....
        /*1900*/ 	.word	0x0002ac80
        /*1904*/ 	.word	0x00000005
        /*1908*/ 	.word	0x00022860
        /*190c*/ 	.short	0x010a
        /*190e*/ 	.byte	0x3f
	.zero		1


	//   ....[109]....
        /*1910*/ 	.word	0x0002acd0
        /*1914*/ 	.word	0x0000001f
        /*1918*/ 	.word	0x00022860
        /*191c*/ 	.short	0x010a
        /*191e*/ 	.byte	0x3f
	.zero		1


	//   ....[110]....
        /*1920*/ 	.word	0x0002ad20
        /*1924*/ 	.word	0x00000005
        /*1928*/ 	.word	0x00022880
        /*192c*/ 	.short	0x010a
        /*192e*/ 	.byte	0x3f
	.zero		1


	//----- nvinfo : EIATTR_NUM_MBARRIERS
	.align		4
.L_151:
        /*1930*/ 	.byte	0x03, 0x38
        /*1932*/ 	.short	0x0016


	//----- nvinfo : EIATTR_EXIT_INSTR_OFFSETS
	.align		4
        /*1934*/ 	.byte	0x04, 0x1c
        /*1936*/ 	.short	(.L_153 - .L_152)


	//   ....[0]....
.L_152:
        /*1938*/ 	.word	0x000227e0


	//----- nvinfo : EIATTR_MAX_THREADS
	.align		4
.L_153:
        /*193c*/ 	.byte	0x04, 0x05
        /*193e*/ 	.short	(.L_155 - .L_154)
.L_154:
        /*1940*/ 	.word	0x00000180
        /*1944*/ 	.word	0x00000001
        /*1948*/ 	.word	0x00000001


	//----- nvinfo : EIATTR_CRS_STACK_SIZE
	.align		4
.L_155:
        /*194c*/ 	.byte	0x04, 0x1e
        /*194e*/ 	.short	(.L_157 - .L_156)
.L_156:
        /*1950*/ 	.word	0x00000000


	//----- nvinfo : EIATTR_CBANK_PARAM_SIZE
	.align		4
.L_157:
        /*1954*/ 	.byte	0x03, 0x19
        /*1956*/ 	.short	0x0af0


	//----- nvinfo : EIATTR_PARAM_CBANK
	.align		4
        /*1958*/ 	.byte	0x04, 0x0a
        /*195a*/ 	.short	(.L_159 - .L_158)
	.align		4
.L_158:
        /*195c*/ 	.word	index@(.nv.constant0._ZN7cutlass13device_kernelIN5flash11enable_sm90INS1_16FlashAttnFwdSm90INS1_25CollectiveMainloopFwdSm90ILi2EN4cute5tupleIJNS5_1CILi1EEES8_S8_EEENS6_IJNS7_ILi128EEENS7_ILi160EEESA_EEELi128ENS_12float_e4m3_tEfNS_4arch4Sm90ELb0ELb0ELb1ELb1ELb1ELb1ELb0ELb1ELb1ELb1ELb1ELb0EEENS1_21CollectiveEpilogueFwdINS6_IJSA_SA_SB_EEES9_NS_10bfloat16_tESF_Li256ELb1ELb1ELb1ELb1EEENS1_36VarlenDynamicPersistentTileSchedulerILi128ELi160ELi256ELi128ELb1ELb1ELb1ELb0ELb1ELb1EEEEEEEEEvNT_6ParamsE)
        /*1960*/ 	.short	0x0210
        /*1962*/ 	.short	0x0af0


	//----- nvinfo : EIATTR_SW_WAR
	.align		4
.L_159:
        /*1964*/ 	.byte	0x04, 0x36
        /*1966*/ 	.short	(.L_161 - .L_160)
.L_160:
        /*1968*/ 	.word	0x00000008
.L_161:


//--------------------- .nv.info._ZN7cutlass13device_kernelIN5flash11enable_sm90INS1_16FlashAttnFwdSm90INS1_25CollectiveMainloopFwdSm90ILi2EN4cute5tupleIJNS5_1CILi1EEES8_S8_EEENS6_IJNS7_ILi128EEENS7_ILi160EEESA_EEELi128ENS_12float_e4m3_tEfNS_4arch4Sm90ELb0ELb1ELb1ELb0ELb1ELb0ELb0ELb1ELb1ELb1ELb1ELb0EEENS1_21CollectiveEpilogueFwdINS6_IJSA_SA_SB_EEES9_NS_10bfloat16_tESF_Li256ELb0ELb1ELb1ELb1EEENS1_19SingleTileSchedulerILb0ELb1ELb1ELi128EEEEEEEEEvNT_6ParamsE --------------------------
	.section	.nv.info._ZN7cutlass13device_kernelIN5flash11enable_sm90INS1_16FlashAttnFwdSm90INS1_25CollectiveMainloopFwdSm90ILi2EN4cute5tupleIJNS5_1CILi1EEES8_S8_EEENS6_IJNS7_ILi128EEENS7_ILi160EEESA_EEELi128ENS_12float_e4m3_tEfNS_4arch4Sm90ELb0ELb1ELb1ELb0ELb1ELb0ELb0ELb1ELb1ELb1ELb1ELb0EEENS1_21CollectiveEpilogueFwdINS6_IJSA_SA_SB_EEES9_NS_10bfloat16_tESF_Li256ELb0ELb1ELb1ELb1EEENS1_19SingleTileSchedulerILb0ELb1ELb1ELi128EEEEEEEEEvNT_6ParamsE,"",@"SHT_CUDA_INFO"
	.sectionflags	@""
	.align	4


	//----- nvinfo : EIATTR_CUDA_API_VERSION
	.align		4
        /*0000*/ 	.byte	0x04, 0x37
        /*0002*/ 	.short	(.L_163 - .L_162)
.L_162:
        /*0004*/ 	.word	0x00000082


	//----- nvinfo : EIATTR_KPARAM_INFO
	.align		4
.L_163:
        /*0008*/ 	.byte	0x04, 0x17
        /*000a*/ 	.short	(.L_165 - .L_164)
.L_164:
        /*000c*/ 	.word	0x00000000
        /*0010*/ 	.short	0x0000
        /*0012*/ 	.short	0x0070
        /*0014*/ 	.byte	0x00, 0xf0, 0x01, 0x28


	//----- nvinfo : EIATTR_SPARSE_MMA_MASK
	.align		4
.L_165:
        /*0018*/ 	.byte	0x03, 0x50
        /*001a*/ 	.short	0x0000


	//----- nvinfo : EIATTR_MAXREG_COUNT
	.align		4
        /*001c*/ 	.byte	0x03, 0x1b
        /*001e*/ 	.short	0x00a8


	//----- nvinfo : EIATTR_NUM_BARRIERS
	.align		4
        /*0020*/ 	.byte	0x02, 0x4c
        /*0022*/ 	.byte	0x10
	.zero		1


	//----- nvinfo : EIATTR_EXTERNS
	.align		4
        /*0024*/ 	.byte	0x04, 0x0f
        /*0026*/ 	.short	(.L_167 - .L_166)


	//   ....[0]....
	.align		4
.L_166:
        /*0028*/ 	.word	index@(__assertfail)


	//----- nvinfo : EIATTR_ANNOTATIONS
	.align		4
.L_167:
        /*002c*/ 	.byte	0x04, 0x55
        /*002e*/ 	.short	(.L_169 - .L_168)


	//   ....[0]....
.L_168:
        /*0030*/ 	.word	0x00000001
        /*0034*/ 	.byte	0xe0, 0x83, 0x01, 0x00, 0x01, 0x00, 0x00, 0x00, 0x10, 0xb2, 0x01, 0x00, 0x01, 0x00, 0x00, 0x00
        /*0044*/ 	.byte	0xc0, 0xb8, 0x01, 0x00


	//----- nvinfo : EIATTR_MERCURY_ISA_VERSION
	.align		4
.L_169:
        /*0048*/ 	.byte	0x03, 0x5f
        /*004a*/ 	.short	0x0101


	//----- nvinfo : EIATTR_INT_WARP_WIDE_INSTR_OFFSETS
	.align		4
        /*004c*/ 	.byte	0x04, 0x31
        /*004e*/ 	.short	(.L_171 - .L_170)


	//   ....[0]....
.L_170:
        /*0050*/ 	.word	0x000000c0


	//   ....[1]....
        /*0054*/ 	.word	0x000000d0


	//   ....[2]....
        /*0058*/ 	.word	0x00000170


	//----- nvinfo : EIATTR_COOP_GROUP_MASK_REGIDS
	.align		4
.L_171:
        /*005c*/ 	.byte	0x04, 0x29
        /*005e*/ 	.short	(.L_173 - .L_172)


	//   ....[0]....
.L_172:
        /*0060*/ 	.word	0xffffffff


	//   ....[1]....
        /*0064*/ 	.word	0xffffffff


	//   ....[2]....
        /*0068*/ 	.word	0xffffffff


	//   ....[3]....
        /*006c*/ 	.word	0xffffffff


	//   ....[4]....
        /*0070*/ 	.word	0xffffffff


	//   ....[5]....
        /*0074*/ 	.word	0xffffffff


	//   ....[6]....
        /*0078*/ 	.word	0xffffffff


	//   ....[7]....
        /*007c*/ 	.word	0xffffffff


	//   ....[8]....
        /*0080*/ 	.word	0xffffffff


	//   ....[9]....
        /*0084*/ 	.word	0xffffffff


	//   ....[10]....
        /*0088*/ 	.word	0xffffffff


	//   ....[11]....
        /*008c*/ 	.word	0xffffffff


	//   ....[12]....
        /*0090*/ 	.word	0xffffffff


	//   ....[13]....
        /*0094*/ 	.word	0xffffffff


	//   ....[14]....
        /*0098*/ 	.word	0xffffffff


	//   ....[15]....
        /*009c*/ 	.word	0xffffffff


	//   ....[16]....
        /*00a0*/ 	.word	0xffffffff


	//   ....[17]....
        /*00a4*/ 	.word	0xffffffff


	//   ....[18]....
        /*00a8*/ 	.word	0xffffffff


	//   ....[19]....
        /*00ac*/ 	.word	0xffffffff


	//   ....[20]....
        /*00b0*/ 	.word	0xffffffff


	//   ....[21]....
        /*00b4*/ 	.word	0xffffffff


	//   ....[22]....
        /*00b8*/ 	.word	0xffffffff


	//   ....[23]....
        /*00bc*/ 	.word	0xffffffff


	//   ....[24]....
        /*00c0*/ 	.word	0xffffffff


	//   ....[25]....
        /*00c4*/ 	.word	0xffffffff


	//   ....[26]....
        /*00c8*/ 	.word	0xffffffff


	//   ....[27]....
        /*00cc*/ 	.word	0xffffffff


	//   ....[28]....
        /*00d0*/ 	.word	0xffffffff


	//   ....[29]....
        /*00d4*/ 	.word	0xffffffff


	//   ....[30]....
        /*00d8*/ 	.word	0xffffffff


	//   ....[31]....
        /*00dc*/ 	.word	0xffffffff


	//   ....[32]....
        /*00e0*/ 	.word	0xffffffff


	//   ....[33]....
        /*00e4*/ 	.word	0xffffffff


	//   ....[34]....
        /*00e8*/ 	.word	0xffffffff


	//   ....[35]....
        /*00ec*/ 	.word	0xffffffff


	//   ....[36]....
        /*00f0*/ 	.word	0xffffffff


	//   ....[37]....
        /*00f4*/ 	.word	0xffffffff


	//   ....[38]....
        /*00f8*/ 	.word	0xffffffff


	//   ....[39]....
        /*00fc*/ 	.word	0xffffffff


	//   ....[40]....
        /*0100*/ 	.word	0xffffffff


	//   ....[41]....
        /*0104*/ 	.word	0xffffffff


	//   ....[42]....
        /*0108*/ 	.word	0xffffffff


	//   ....[43]....
        /*010c*/ 	.word	0xffffffff


	//   ....[44]....
        /*0110*/ 	.word	0xffffffff


	//   ....[45]....
        /*0114*/ 	.word	0xffffffff


	//   ....[46]....
        /*0118*/ 	.word	0xffffffff


	//   ....[47]....
        /*011c*/ 	.word	0xffffffff


	//   ....[48]....
        /*0120*/ 	.word	0xffffffff


	//   ....[49]....
        /*0124*/ 	.word	0xffffffff


	//   ....[50]....
        /*0128*/ 	.word	0xffffffff


	//   ....[51]....
        /*012c*/ 	.word	0xffffffff


	//   ....[52]....
        /*0130*/ 	.word	0xffffffff


	//   ....[53]....
        /*0134*/ 	.word	0xffffffff


	//   ....[54]....
        /*0138*/ 	.word	0xffffffff


	//   ....[55]....
        /*013c*/ 	.word	0xffffffff


	//   ....[56]....
        /*0140*/ 	.word	0xffffffff


	//   ....[57]....
        /*0144*/ 	.word	0xffffffff


	//   ....[58]....
        /*0148*/ 	.word	0xffffffff


	//   ....[59]....
        /*014c*/ 	.word	0xffffffff


	//   ....[60]....
        /*0150*/ 	.word	0xffffffff


	//   ....[61]....
        /*0154*/ 	.word	0xffffffff


	//   ....[62]....
        /*0158*/ 	.word	0xffffffff


	//   ....[63]....
        /*015c*/ 	.word	0xffffffff


	//   ....[64]....
        /*0160*/ 	.word	0xffffffff


	//   ....[65]....
        /*0164*/ 	.word	0xffffffff


	//   ....[66]....
        /*0168*/ 	.word	0xffffffff


	//   ....[67]....
        /*016c*/ 	.word	0xffffffff


	//   ....[68]....
        /*0170*/ 	.word	0xffffffff


	//   ....[69]....
        /*0174*/ 	.word	0xffffffff


	//   ....[70]....
        /*0178*/ 	.word	0xffffffff


	//   ....[71]....
        /*017c*/ 	.word	0xffffffff


	//   ....[72]....
        /*0180*/ 	.word	0xffffffff


	//   ....[73]....
        /*0184*/ 	.word	0xffffffff


	//   ....[74]....
        /*0188*/ 	.word	0xffffffff


	//   ....[75]....
        /*018c*/ 	.word	0xffffffff


	//   ....[76]....
        /*0190*/ 	.word	0xffffffff


	//   ....[77]....
        /*0194*/ 	.word	0xffffffff


	//   ....[78]....
        /*0198*/ 	.word	0xffffffff


	//   ....[79]....
        /*019c*/ 	.word	0xffffffff


	//   ....[80]....
        /*01a0*/ 	.word	0xffffffff


	//   ....[81]....
        /*01a4*/ 	.word	0xffffffff


	//   ....[82]....
        /*01a8*/ 	.word	0xffffffff


	//   ....[83]....
        /*01ac*/ 	.word	0xffffffff


	//   ....[84]....
        /*01b0*/ 	.word	0xffffffff


	//   ....[85]....
        /*01b4*/ 	.word	0xffffffff


	//   ....[86]....
        /*01b8*/ 	.word	0xffffffff


	//   ....[87]....
        /*01bc*/ 	.word	0xffffffff


	//   ....[88]....
        /*01c0*/ 	.word	0xffffffff


	//   ....[89]....
        /*01c4*/ 	.word	0xffffffff


	//   ....[90]....
        /*01c8*/ 	.word	0xffffffff


	//   ....[91]....
        /*01cc*/ 	.word	0xffffffff


	//   ....[92]....
        /*01d0*/ 	.word	0xffffffff


	//   ....[93]....
        /*01d4*/ 	.word	0xffffffff


	//   ....[94]....
        /*01d8*/ 	.word	0xffffffff


	//   ....[95]....
        /*01dc*/ 	.word	0xffffffff


	//   ....[96]....
        /*01e0*/ 	.word	0xffffffff


	//   ....[97]....
        /*01e4*/ 	.word	0xffffffff


	//   ....[98]....
        /*01e8*/ 	.word	0xffffffff


	//   ....[99]....
        /*01ec*/ 	.word	0xffffffff


	//   ....[100]....
        /*01f0*/ 	.word	0xffffffff


	//   ....[101]....
        /*01f4*/ 	.word	0xffffffff


	//   ....[102]....
        /*01f8*/ 	.word	0xffffffff


	//   ....[103]....
        /*01fc*/ 	.word	0xffffffff


	//   ....[104]....
        /*0200*/ 	.word	0xffffffff


	//   ....[105]....
        /*0204*/ 	.word	0xffffffff


	//   ....[106]....
        /*0208*/ 	.word	0xffffffff


	//   ....[107]....
        /*020c*/ 	.word	0xffffffff


	//   ....[108]....
        /*0210*/ 	.word	0xffffffff


	//   ....[109]....
        /*0214*/ 	.word	0xffffffff


	//   ....[110]....
        /*0218*/ 	.word	0xffffffff


	//   ....[111]....
        /*021c*/ 	.word	0xffffffff


	//   ....[112]....
        /*0220*/ 	.word	0xffffffff


	//   ....[113]....
        /*0224*/ 	.word	0xffffffff


	//   ....[114]....
        /*0228*/ 	.word	0xffffffff


	//   ....[115]....
        /*022c*/ 	.word	0xffffffff


	//   ....[116]....
        /*0230*/ 	.word	0xffffffff


	//   ....[117]....
        /*0234*/ 	.word	0xffffffff


	//   ....[118]....
        /*0238*/ 	.word	0xffffffff


	//   ....[119]....
        /*023c*/ 	.word	0xffffffff


	//   ....[120]....
        /*0240*/ 	.word	0xffffffff


	//   ....[121]....
        /*0244*/ 	.word	0xffffffff


	//   ....[122]....
        /*0248*/ 	.word	0xffffffff


	//   ....[123]....
        /*024c*/ 	.word	0xffffffff


	//   ....[124]....
        /*0250*/ 	.word	0xffffffff


	//   ....[125]....
        /*0254*/ 	.word	0xffffffff


	//   ....[126]....
        /*0258*/ 	.word	0xffffffff


	//   ....[127]....
        /*025c*/ 	.word	0xffffffff


	//   ....[128]....
        /*0260*/ 	.word	0xffffffff


	//   ....[129]....
        /*0264*/ 	.word	0xffffffff


	//   ....[130]....
        /*0268*/ 	.word	0xffffffff


	//   ....[131]....
        /*026c*/ 	.word	0xffffffff


	//   ....[132]....
        /*0270*/ 	.word	0xffffffff


	//   ....[133]....
        /*0274*/ 	.word	0xffffffff


	//   ....[134]....
        /*0278*/ 	.word	0xffffffff


	//   ....[135]....
        /*027c*/ 	.word	0xffffffff


	//   ....[136]....
        /*0280*/ 	.word	0xffffffff


	//   ....[137]....
        /*0284*/ 	.word	0xffffffff


	//   ....[138]....
        /*0288*/ 	.word	0xffffffff


	//   ....[139]....
        /*028c*/ 	.word	0xffffffff


	//   ....[140]....
        /*0290*/ 	.word	0xffffffff


	//   ....[141]....
        /*0294*/ 	.word	0xffffffff


	//   ....[142]....
        /*0298*/ 	.word	0xffffffff


	//   ....[143]....
        /*029c*/ 	.word	0xffffffff


	//   ....[144]....
        /*02a0*/ 	.word	0xffffffff


	//   ....[145]....
        /*02a4*/ 	.word	0xffffffff


	//   ....[146]....
        /*02a8*/ 	.word	0xffffffff


	//   ....[147]....
        /*02ac*/ 	.word	0xffffffff


	//   ....[148]....
        /*02b0*/ 	.word	0xffffffff


	//   ....[149]....
        /*02b4*/ 	.word	0xffffffff


	//   ....[150]....
        /*02b8*/ 	.word	0xffffffff


	//   ....[151]....
        /*02bc*/ 	.word	0xffffffff


	//   ....[152]....
        /*02c0*/ 	.word	0xffffffff


	//   ....[153]....
        /*02c4*/ 	.word	0xffffffff


	//   ....[154]....
        /*02c8*/ 	.word	0xffffffff


	//   ....[155]....
        /*02cc*/ 	.word	0xffffffff


	//   ....[156]....
        /*02d0*/ 	.word	0xffffffff


	//   ....[157]....
        /*02d4*/ 	.word	0xffffffff


	//   ....[158]....
        /*02d8*/ 	.word	0xffffffff


	//   ....[159]....
        /*02dc*/ 	.word	0xffffffff


	//   ....[160]....
        /*02e0*/ 	.word	0xffffffff


	//   ....[161]....
        /*02e4*/ 	.word	0xffffffff


	//   ....[162]....
        /*02e8*/ 	.word	0xffffffff


	//   ....[163]....
        /*02ec*/ 	.word	0xffffffff


	//   ....[164]....
        /*02f0*/ 	.word	0xffffffff


	//   ....[165]....
        /*02f4*/ 	.word	0xffffffff


	//   ....[166]....
        /*02f8*/ 	.word	0xffffffff


	//   ....[167]....
        /*02fc*/ 	.word	0xffffffff


	//   ....[168]....
        /*0300*/ 	.word	0xffffffff


	//   ....[169]....
        /*0304*/ 	.word	0xffffffff


	//   ....[170]....
        /*0308*/ 	.word	0xffffffff


	//   ....[171]....
        /*030c*/ 	.word	0xffffffff


	//   ....[172]....
        /*0310*/ 	.word	0xffffffff


	//   ....[173]....
        /*0314*/ 	.word	0xffffffff


	//   ....[174]....
        /*0318*/ 	.word	0xffffffff


	//   ....[175]....
        /*031c*/ 	.word	0xffffffff


	//   ....[176]....
        /*0320*/ 	.word	0xffffffff


	//   ....[177]....
        /*0324*/ 	.word	0xffffffff


	//   ....[178]....
        /*0328*/ 	.word	0xffffffff


	//   ....[179]....
        /*032c*/ 	.word	0xffffffff


	//   ....[180]....
        /*0330*/ 	.word	0xffffffff


	//   ....[181]....
        /*0334*/ 	.word	0xffffffff


	//   ....[182]....
        /*0338*/ 	.word	0xffffffff


	//   ....[183]....
        /*033c*/ 	.word	0xffffffff


	//   ....[184]....
        /*0340*/ 	.word	0xffffffff


	//   ....[185]....
        /*0344*/ 	.word	0xffffffff


	//   ....[186]....
        /*0348*/ 	.word	0xffffffff


	//   ....[187]....
        /*034c*/ 	.word	0xffffffff


	//   ....[188]....
        /*0350*/ 	.word	0xffffffff


	//   ....[189]....
        /*0354*/ 	.word	0xffffffff


	//   ....[190]....
        /*0358*/ 	.word	0xffffffff


	//   ....[191]....
        /*035c*/ 	.word	0xffffffff


	//   ....[192]....
        /*0360*/ 	.word	0xffffffff


	//   ....[193]....
        /*0364*/ 	.word	0xffffffff


	//   ....[194]....
        /*0368*/ 	.word	0xffffffff


	//   ....[195]....
        /*036c*/ 	.word	0xffffffff


	//   ....[196]....
        /*0370*/ 	.word	0xffffffff


	//   ....[197]....
        /*0374*/ 	.word	0xffffffff


	//   ....[198]....
        /*0378*/ 	.word	0xffffffff


	//   ....[199]....
        /*037c*/ 	.word	0xffffffff


	//   ....[200]....
        /*0380*/ 	.word	0xffffffff


	//   ....[201]....
        /*0384*/ 	.word	0xffffffff


	//   ....[202]....
        /*0388*/ 	.word	0xffffffff


	//   ....[203]....
        /*038c*/ 	.word	0x0500000f


	//   ....[204]....
        /*0390*/ 	.word	0x0500000f


	//   ....[205]....
        /*0394*/ 	.word	0x0500000f


	//   ....[206]....
        /*0398*/ 	.word	0x0500000f


	//   ....[207]....
        /*039c*/ 	.word	0x0500000f


	//   ....[208]....
        /*03a0*/ 	.word	0x0500000f


	//   ....[209]....
        /*03a4*/ 	.word	0x0500000f


	//   ....[210]....
        /*03a8*/ 	.word	0x0500000f


	//   ....[211]....
        /*03ac*/ 	.word	0x0500000f


	//   ....[212]....
        /*03b0*/ 	.word	0x0500000f


	//   ....[213]....
        /*03b4*/ 	.word	0x0500000f


	//   ....[214]....
        /*03b8*/ 	.word	0x0500000f


	//   ....[215]....
        /*03bc*/ 	.word	0x0500000f


	//   ....[216]....
        /*03c0*/ 	.word	0x0500000f


	//   ....[217]....
        /*03c4*/ 	.word	0x0500000f


	//   ....[218]....
        /*03c8*/ 	.word	0x0500000f


	//   ....[219]....
        /*03cc*/ 	.word	0x0500000f


	//   ....[220]....
        /*03d0*/ 	.word	0x0500000f


	//   ....[221]....
        /*03d4*/ 	.word	0x0500000f


	//   ....[222]....
        /*03d8*/ 	.word	0x0500000f


	//   ....[223]....
        /*03dc*/ 	.word	0x0500000f


	//   ....[224]....
        /*03e0*/ 	.word	0x0500000f


	//   ....[225]....
        /*03e4*/ 	.word	0x0500000f


	//   ....[226]....
        /*03e8*/ 	.word	0x0500000f


	//   ....[227]....
        /*03ec*/ 	.word	0x0500000f


	//   ....[228]....
        /*03f0*/ 	.word	0x0500000f


	//   ....[229]....
        /*03f4*/ 	.word	0x0500000f


	//   ....[230]....
        /*03f8*/ 	.word	0x0500000f


	//   ....[231]....
        /*03fc*/ 	.word	0x0500000f


	//   ....[232]....
        /*0400*/ 	.word	0x0500000f


	//   ....[233]....
        /*0404*/ 	.word	0x0500000f


	//   ....[234]....
        /*0408*/ 	.word	0x0500000f


	//   ....[235]....
        /*040c*/ 	.word	0x0500000f


	//   ....[236]....
        /*0410*/ 	.word	0x0500000f


	//   ....[237]....
        /*0414*/ 	.word	0x0500000f


	//   ....[238]....
        /*0418*/ 	.word	0x0500000f


	//   ....[239]....
        /*041c*/ 	.word	0x0500000f


	//   ....[240]....
        /*0420*/ 	.word	0x0500000f


	//   ....[241]....
        /*0424*/ 	.word	0x0500000f


	//   ....[242]....
        /*0428*/ 	.word	0x0500000f


	//   ....[243]....
        /*042c*/ 	.word	0x0500000f


	//   ....[244]....
        /*0430*/ 	.word	0x0500000f


	//   ....[245]....
        /*0434*/ 	.word	0x0500000f


	//   ....[246]....
        /*0438*/ 	.word	0x0500000f


	//   ....[247]....
        /*043c*/ 	.word	0x0500000f


	//   ....[248]....
        /*0440*/ 	.word	0x0500000f


	//   ....[249]....
        /*0444*/ 	.word	0x0500000f


	//   ....[250]....
        /*0448*/ 	.word	0x0500000f


	//   ....[251]....
        /*044c*/ 	.word	0x0500000f


	//   ....[252]....
        /*0450*/ 	.word	0x0500000f


	//   ....[253]....
        /*0454*/ 	.word	0x0500000f


	//   ....[254]....
        /*0458*/ 	.word	0x0500000f


	//   ....[255]....
        /*045c*/ 	.word	0x0500000f


	//   ....[0]....
        /*0460*/ 	.word	0x0500000f


	//   ....[1]....
        /*0464*/ 	.word	0x0500000f


	//   ....[2]....
        /*0468*/ 	.word	0x0500000f


	//   ....[3]....
        /*046c*/ 	.word	0x0500000f


	//   ....[4]....
        /*0470*/ 	.word	0x0500000f


	//   ....[5]....
        /*0474*/ 	.word	0x0500000f


	//   ....[6]....
        /*0478*/ 	.word	0x0500000f


	//   ....[7]....
        /*047c*/ 	.word	0x0500000f


	//   ....[8]....
        /*0480*/ 	.word	0x0500000f


	//   ....[9]....
        /*0484*/ 	.word	0x0500000f


	//   ....[10]....
        /*0488*/ 	.word	0x0500000f


	//   ....[11]....
        /*048c*/ 	.word	0x0500000f


	//   ....[12]....
        /*0490*/ 	.word	0x0500000f


	//   ....[13]....
        /*0494*/ 	.word	0x0500000f


	//   ....[14]....
        /*0498*/ 	.word	0x0500000f


	//   ....[15]....
        /*049c*/ 	.word	0x0500000f


	//   ....[16]....
        /*04a0*/ 	.word	0x0500000f


	//   ....[17]....
        /*04a4*/ 	.word	0x0500000f


	//   ....[18]....
        /*04a8*/ 	.word	0x0500000f


	//   ....[19]....
        /*04ac*/ 	.word	0x0500000f


	//   ....[20]....
        /*04b0*/ 	.word	0x0500000f


	//   ....[21]....
        /*04b4*/ 	.word	0x0500000f


	//   ....[22]....
        /*04b8*/ 	.word	0x0500000f


	//   ....[23]....
        /*04bc*/ 	.word	0x0500000f


	//   ....[24]....
        /*04c0*/ 	.word	0x0500000f


	//   ....[25]....
        /*04c4*/ 	.word	0x0500000f


	//   ....[26]....
        /*04c8*/ 	.word	0x0500000f


	//   ....[27]....
        /*04cc*/ 	.word	0x0500000f


	//   ....[28]....
        /*04d0*/ 	.word	0x0500000f


	//   ....[29]....
        /*04d4*/ 	.word	0x0500000f


	//   ....[30]....
        /*04d8*/ 	.word	0x0500000f


	//   ....[31]....
        /*04dc*/ 	.word	0x0500000f


	//   ....[32]....
        /*04e0*/ 	.word	0x0500000f


	//   ....[33]....
        /*04e4*/ 	.word	0x0500000f


	//   ....[34]....
        /*04e8*/ 	.word	0x0500000f


	//   ....[35]....
        /*04ec*/ 	.word	0x0500000f


	//   ....[36]....
        /*04f0*/ 	.word	0x0500000f


	//   ....[37]....
        /*04f4*/ 	.word	0x0500000f


	//   ....[38]....
        /*04f8*/ 	.word	0x0500000f


	//   ....[39]....
        /*04fc*/ 	.word	0x0500000f


	//   ....[40]....
        /*0500*/ 	.word	0x0500000f


	//   ....[41]....
        /*0504*/ 	.word	0x0500000f


	//   ....[42]....
        /*0508*/ 	.word	0x0500000f


	//   ....[43]....
        /*050c*/ 	.word	0x0500000f


	//----- nvinfo : EIATTR_COOP_GROUP_INSTR_OFFSETS
	.align		4
.L_173:
        /*0510*/ 	.byte	0x04, 0x28
        /*0512*/ 	.short	(.L_175 - .L_174)


	//   ....[0]....
.L_174:
        /*0514*/ 	.word	0x00000080


	//   ....[1]....
        /*0518*/ 	.word	0x00000090


	//   ....[2]....
        /*051c*/ 	.word	0x000002d0


	//   ....[3]....
        /*0520*/ 	.word	0x00000430


	//   ....[4]....
        /*0524*/ 	.word	0x00000550


	//   ....[5]....
        /*0528*/ 	.word	0x000006b0


	//   ....[6]....
        /*052c*/ 	.word	0x00001540


	//   ....[7]....
        /*0530*/ 	.word	0x000029b0


	//   ....[8]....
        /*0534*/ 	.word	0x000032b0


	//   ....[9]....
        /*0538*/ 	.word	0x00004760


	//   ....[10]....
        /*053c*/ 	.word	0x00004870


	//   ....[11]....
        /*0540*/ 	.word	0x000053f0


	//   ....[12]....
        /*0544*/ 	.word	0x00005450


	//   ....[13]....
        /*0548*/ 	.word	0x000076c0


	//   ....[14]....
        /*054c*/ 	.word	0x000081f0


	//   ....[15]....
        /*0550*/ 	.word	0x00009850


	//   ....[16]....
        /*0554*/ 	.word	0x00009960


	//   ....[17]....
        /*0558*/ 	.word	0x0000a4f0


	//   ....[18]....
        /*055c*/ 	.word	0x0000a550


	//   ....[19]....
        /*0560*/ 	.word	0x0000d6f0


	//   ....[20]....
        /*0564*/ 	.word	0x0000d720


	//   ....[21]....
        /*0568*/ 	.word	0x0000d740


	//   ....[22]....
        /*056c*/ 	.word	0x0000d760


	//   ....[23]....
        /*0570*/ 	.word	0x0000fce0


	//   ....[24]....
        /*0574*/ 	.word	0x00010810


	//   ....[25]....
        /*0578*/ 	.word	0x00011e60


	//   ....[26]....
        /*057c*/ 	.word	0x00011f80


	//   ....[27]....
        /*0580*/ 	.word	0x00012b20


	//   ....[28]....
        /*0584*/ 	.word	0x00012b80


	//   ....[29]....
        /*0588*/ 	.word	0x00014240


	//   ....[30]....
        /*058c*/ 	.word	0x00014250


	//   ....[31]....
        /*0590*/ 	.word	0x000142d0


	//   ....[32]....
        /*0594*/ 	.word	0x000142e0


	//   ....[33]....
        /*0598*/ 	.word	0x00015160


	//   ....[34]....
        /*059c*/ 	.word	0x00015170


	//   ....[35]....
        /*05a0*/ 	.word	0x00015180


	//   ....[36]....
        /*05a4*/ 	.word	0x000151a0


	//   ....[37]....
        /*05a8*/ 	.word	0x000151b0


	//   ....[38]....
        /*05ac*/ 	.word	0x000151c0


	//   ....[39]....
        /*05b0*/ 	.word	0x000151d0


	//   ....[40]....
        /*05b4*/ 	.word	0x000151f0


	//   ....[41]....
        /*05b8*/ 	.word	0x00015200


	//   ....[42]....
        /*05bc*/ 	.word	0x00015210


	//   ....[43]....
        /*05c0*/ 	.word	0x00015220


	//   ....[44]....
        /*05c4*/ 	.word	0x00015230


	//   ....[45]....
        /*05c8*/ 	.word	0x00015240


	//   ....[46]....
        /*05cc*/ 	.word	0x00015260


	//   ....[47]....
        /*05d0*/ 	.word	0x00015270


	//   ....[48]....
        /*05d4*/ 	.word	0x00015280


	//   ....[49]....
        /*05d8*/ 	.word	0x00015290


	//   ....[50]....
        /*05dc*/ 	.word	0x000152a0


	//   ....[51]....
        /*05e0*/ 	.word	0x000152b0


	//   ....[52]....
        /*05e4*/ 	.word	0x000152c0


	//   ....[53]....
        /*05e8*/ 	.word	0x000152d0


	//   ....[54]....
        /*05ec*/ 	.word	0x000152e0


	//   ....[55]....
        /*05f0*/ 	.word	0x000152f0


	//   ....[56]....
        /*05f4*/ 	.word	0x00015300


	//   ....[57]....
        /*05f8*/ 	.word	0x00015310


	//   ....[58]....
        /*05fc*/ 	.word	0x00015320


	//   ....[59]....
        /*0600*/ 	.word	0x00015330


	//   ....[60]....
        /*0604*/ 	.word	0x00015340


	//   ....[61]....
        /*0608*/ 	.word	0x00015360


	//   ....[62]....
        /*060c*/ 	.word	0x00015370


	//   ....[63]....
        /*0610*/ 	.word	0x00015380


	//   ....[64]....
        /*0614*/ 	.word	0x00015390


	//   ....[65]....
        /*0618*/ 	.word	0x000153a0


	//   ....[66]....
        /*061c*/ 	.word	0x000153c0


	//   ....[67]....
        /*0620*/ 	.word	0x000153d0


	//   ....[68]....
        /*0624*/ 	.word	0x000153f0


	//   ....[69]....
        /*0628*/ 	.word	0x00015400


	//   ....[70]....
        /*062c*/ 	.word	0x00015410


	//   ....[71]....
        /*0630*/ 	.word	0x00015420


	//   ....[72]....
        /*0634*/ 	.word	0x00015440


	//   ....[73]....
        /*0638*/ 	.word	0x00015450


	//   ....[74]....
        /*063c*/ 	.word	0x00015460


	//   ....[75]....
        /*0640*/ 	.word	0x00015470


	//   ....[76]....
        /*0644*/ 	.word	0x00015480


	//   ....[77]....
        /*0648*/ 	.word	0x00015490


	//   ....[78]....
        /*064c*/ 	.word	0x000154a0


	//   ....[79]....
        /*0650*/ 	.word	0x000154b0


	//   ....[80]....
        /*0654*/ 	.word	0x000154d0


	//   ....[81]....
        /*0658*/ 	.word	0x00015500


	//   ....[82]....
        /*065c*/ 	.word	0x00015530


	//   ....[83]....
        /*0660*/ 	.word	0x00015560


	//   ....[84]....
        /*0664*/ 	.word	0x00015590


	//   ....[85]....
        /*0668*/ 	.word	0x000155c0


	//   ....[86]....
        /*066c*/ 	.word	0x000155e0


	//   ....[87]....
        /*0670*/ 	.word	0x000155f0


	//   ....[88]....
        /*0674*/ 	.word	0x00015600


	//   ....[89]....
        /*0678*/ 	.word	0x00015610


	//   ....[90]....
        /*067c*/ 	.word	0x00015620


	//   ....[91]....
        /*0680*/ 	.word	0x00015650


	//   ....[92]....
        /*0684*/ 	.word	0x00015680


	//   ....[93]....
        /*0688*/ 	.word	0x000156b0


	//   ....[94]....
        /*068c*/ 	.word	0x000156c0


	//   ....[95]....
        /*0690*/ 	.word	0x000156d0


	//   ....[96]....
        /*0694*/ 	.word	0x000156e0


	//   ....[97]....
        /*0698*/ 	.word	0x00015b50


	//   ....[98]....
        /*069c*/ 	.word	0x00015b90


	//   ....[99]....
        /*06a0*/ 	.word	0x00015bd0


	//   ....[100]....
        /*06a4*/ 	.word	0x00015c00


	//   ....[101]....
        /*06a8*/ 	.word	0x00015c50


	//   ....[102]....
        /*06ac*/ 	.word	0x00015c80


	//   ....[103]....
        /*06b0*/ 	.word	0x00016340


	//   ....[104]....
        /*06b4*/ 	.word	0x00016370


	//   ....[105]....
        /*06b8*/ 	.word	0x00016ec0


	//   ....[106]....
        /*06bc*/ 	.word	0x00018820


	//   ....[107]....
        /*06c0*/ 	.word	0x00018860


	//   ....[108]....
        /*06c4*/ 	.word	0x00018890


	//   ....[109]....
        /*06c8*/ 	.word	0x000188c0


	//   ....[110]....
        /*06cc*/ 	.word	0x000188d0


	//   ....[111]....
        /*06d0*/ 	.word	0x000188e0


	//   ....[112]....
        /*06d4*/ 	.word	0x00018900


	//   ....[113]....
        /*06d8*/ 	.word	0x00018950


	//   ....[114]....
        /*06dc*/ 	.word	0x00018970


	//   ....[115]....
        /*06e0*/ 	.word	0x000189b0


	//   ....[116]....
        /*06e4*/ 	.word	0x000189d0


	//   ....[117]....
        /*06e8*/ 	.word	0x00018a10


	//   ....[118]....
        /*06ec*/ 	.word	0x00018a30


	//   ....[119]....
        /*06f0*/ 	.word	0x00018a70


	//   ....[120]....
        /*06f4*/ 	.word	0x00018a90


	//   ....[121]....
        /*06f8*/ 	.word	0x00018ac0


	//   ....[122]....
        /*06fc*/ 	.word	0x00018ae0


	//   ....[123]....
        /*0700*/ 	.word	0x00018b00


	//   ....[124]....
        /*0704*/ 	.word	0x00018b30


	//   ....[125]....
        /*0708*/ 	.word	0x00018b50


	//   ....[126]....
        /*070c*/ 	.word	0x00019060


	//   ....[127]....
        /*0710*/ 	.word	0x00019090


	//   ....[128]....
        /*0714*/ 	.word	0x00019120


	//   ....[129]....
        /*0718*/ 	.word	0x00019150


	//   ....[130]....
        /*071c*/ 	.word	0x00019170


	//   ....[131]....
        /*0720*/ 	.word	0x000191b0


	//   ....[132]....
        /*0724*/ 	.word	0x000191e0


	//   ....[133]....
        /*0728*/ 	.word	0x00019230


	//   ....[134]....
        /*072c*/ 	.word	0x00019260


	//   ....[135]....
        /*0730*/ 	.word	0x00019280


	//   ....[136]....
        /*0734*/ 	.word	0x000192e0


	//   ....[137]....
        /*0738*/ 	.word	0x00019300


	//   ....[138]....
        /*073c*/ 	.word	0x00019350


	//   ....[139]....
        /*0740*/ 	.word	0x00019370


	//   ....[140]....
        /*0744*/ 	.word	0x000193c0


	//   ....[141]....
        /*0748*/ 	.word	0x000193e0


	//   ....[142]....
        /*074c*/ 	.word	0x00019420


	//   ....[143]....
        /*0750*/ 	.word	0x00019440


	//   ....[144]....
        /*0754*/ 	.word	0x00019490


	//   ....[145]....
        /*0758*/ 	.word	0x000194c0


	//   ....[146]....
        /*075c*/ 	.word	0x00019a50


	//   ....[147]....
        /*0760*/ 	.word	0x00019a80


	//   ....[148]....
        /*0764*/ 	.word	0x00019ab0


	//   ....[149]....
        /*0768*/ 	.word	0x00019ae0


	//   ....[150]....
        /*076c*/ 	.word	0x00019b30


	//   ....[151]....
        /*0770*/ 	.word	0x00019b80


	//   ....[152]....
        /*0774*/ 	.word	0x00019bb0


	//   ....[153]....
        /*0778*/ 	.word	0x00019bd0


	//   ....[154]....
        /*077c*/ 	.word	0x00019c30


	//   ....[155]....
        /*0780*/ 	.word	0x00019c50


	//   ....[156]....
        /*0784*/ 	.word	0x00019cb0


	//   ....[157]....
        /*0788*/ 	.word	0x00019cc0


	//   ....[158]....
        /*078c*/ 	.word	0x00019cf0


	//   ....[159]....
        /*0790*/ 	.word	0x00019d20


	//   ....[160]....
        /*0794*/ 	.word	0x00019d80


	//   ....[161]....
        /*0798*/ 	.word	0x00019db0


	//   ....[162]....
        /*079c*/ 	.word	0x0001a630


	//   ....[163]....
        /*07a0*/ 	.word	0x0001a650


	//   ....[164]....
        /*07a4*/ 	.word	0x0001a660


	//   ....[165]....
        /*07a8*/ 	.word	0x0001a670


	//   ....[166]....
        /*07ac*/ 	.word	0x0001a680


	//   ....[167]....
        /*07b0*/ 	.word	0x0001a6d0


	//   ....[168]....
        /*07b4*/ 	.word	0x0001a6f0


	//   ....[169]....
        /*07b8*/ 	.word	0x0001a710


	//   ....[170]....
        /*07bc*/ 	.word	0x0001a720


	//   ....[171]....
        /*07c0*/ 	.word	0x0001a760


	//   ....[172]....
        /*07c4*/ 	.word	0x0001a770


	//   ....[173]....
        /*07c8*/ 	.word	0x0001a7b0


	//   ....[174]....
        /*07cc*/ 	.word	0x0001a7c0


	//   ....[175]....
        /*07d0*/ 	.word	0x0001a800


	//   ....[176]....
        /*07d4*/ 	.word	0x0001a810


	//   ....[177]....
        /*07d8*/ 	.word	0x0001a850


	//   ....[178]....
        /*07dc*/ 	.word	0x0001a860


	//   ....[179]....
        /*07e0*/ 	.word	0x0001a870


	//   ....[180]....
        /*07e4*/ 	.word	0x0001a8b0


	//   ....[181]....
        /*07e8*/ 	.word	0x0001a8d0


	//   ....[182]....
        /*07ec*/ 	.word	0x0001acb0


	//   ....[183]....
        /*07f0*/ 	.word	0x0001acd0


	//   ....[184]....
        /*07f4*/ 	.word	0x0001acf0


	//   ....[185]....
        /*07f8*/ 	.word	0x0001ad00


	//   ....[186]....
        /*07fc*/ 	.word	0x0001ad10


	//   ....[187]....
        /*0800*/ 	.word	0x0001ad20


	//   ....[188]....
        /*0804*/ 	.word	0x0001ad40


	//   ....[189]....
        /*0808*/ 	.word	0x0001ad50


	//   ....[190]....
        /*080c*/ 	.word	0x0001ad90


	//   ....[191]....
        /*0810*/ 	.word	0x0001adb0


	//   ....[192]....
        /*0814*/ 	.word	0x0001ade0


	//   ....[193]....
        /*0818*/ 	.word	0x0001ae00


	//   ....[194]....
        /*081c*/ 	.word	0x0001ae30


	//   ....[195]....
        /*0820*/ 	.word	0x0001ae50


	//   ....[196]....
        /*0824*/ 	.word	0x0001ae70


	//   ....[197]....
        /*0828*/ 	.word	0x0001ae90


	//   ....[198]....
        /*082c*/ 	.word	0x0001aeb0


	//   ....[199]....
        /*0830*/ 	.word	0x0001aee0


	//   ....[200]....
        /*0834*/ 	.word	0x0001af80


	//   ....[201]....
        /*0838*/ 	.word	0x0001afa0


	//   ....[202]....
        /*083c*/ 	.word	0x0001bf40


	//   ....[203]....
        /*0840*/ 	.word	0x0001c5c0


	//   ....[204]....
        /*0844*/ 	.word	0x0001c6b0


	//   ....[205]....
        /*0848*/ 	.word	0x0001c7a0


	//   ....[206]....
        /*084c*/ 	.word	0x0001c800


	//   ....[207]....
        /*0850*/ 	.word	0x0001c8b0


	//   ....[208]....
        /*0854*/ 	.word	0x0001c940


	//   ....[209]....
        /*0858*/ 	.word	0x0001c9e0


	//   ....[210]....
        /*085c*/ 	.word	0x0001ca60


	//   ....[211]....
        /*0860*/ 	.word	0x0001cb00


	//   ....[212]....
        /*0864*/ 	.word	0x0001cb90


	//   ....[213]....
        /*0868*/ 	.word	0x0001cc30


	//   ....[214]....
        /*086c*/ 	.word	0x0001ccb0


	//   ....[215]....
        /*0870*/ 	.word	0x0001cd50


	//   ....[216]....
        /*0874*/ 	.word	0x0001cde0


	//   ....[217]....
        /*0878*/ 	.word	0x0001ce80


	//   ....[218]....
        /*087c*/ 	.word	0x0001cf00


	//   ....[219]....
        /*0880*/ 	.word	0x0001cfa0


	//   ....[220]....
        /*0884*/ 	.word	0x0001d030


	//   ....[221]....
        /*0888*/ 	.word	0x0001d0d0


	//   ....[222]....
        /*088c*/ 	.word	0x0001d150


	//   ....[223]....
        /*0890*/ 	.word	0x0001d230


	//   ....[224]....
        /*0894*/ 	.word	0x0001d3a0


	//   ....[225]....
        /*0898*/ 	.word	0x0001d470


	//   ....[226]....
        /*089c*/ 	.word	0x0001d550


	//   ....[227]....
        /*08a0*/ 	.word	0x0001d5a0


	//   ....[228]....
        /*08a4*/ 	.word	0x0001d670


	//   ....[229]....
        /*08a8*/ 	.word	0x0001d6c0


	//   ....[230]....
        /*08ac*/ 	.word	0x0001d7b0


	//   ....[231]....
        /*08b0*/ 	.word	0x0001d800


	//   ....[232]....
        /*08b4*/ 	.word	0x0001d8f0


	//   ....[233]....
        /*08b8*/ 	.word	0x0001d940


	//   ....[234]....
        /*08bc*/ 	.word	0x0001d9b0


	//   ....[235]....
        /*08c0*/ 	.word	0x0001da70


	//   ....[236]....
        /*08c4*/ 	.word	0x0001dae0


	//   ....[237]....
        /*08c8*/ 	.word	0x0001db90


	//   ....[238]....
        /*08cc*/ 	.word	0x0001dc00


	//   ....[239]....
        /*08d0*/ 	.word	0x0001dcb0


	//   ....[240]....
        /*08d4*/ 	.word	0x0001dd10


	//   ....[241]....
        /*08d8*/ 	.word	0x0001ddd0


	//   ....[242]....
        /*08dc*/ 	.word	0x0001de30


	//   ....[243]....
        /*08e0*/ 	.word	0x0001def0


	//   ....[244]....
        /*08e4*/ 	.word	0x0001df80


	//   ....[245]....
        /*08e8*/ 	.word	0x0001dfe0


	//   ....[246]....
        /*08ec*/ 	.word	0x0001e090


	//   ....[247]....
        /*08f0*/ 	.word	0x0001e130


	//   ....[248]....
        /*08f4*/ 	.word	0x0001e190


	//   ....[249]....
        /*08f8*/ 	.word	0x0001e280


	//   ....[250]....
        /*08fc*/ 	.word	0x0001e2f0


	//   ....[251]....
        /*0900*/ 	.word	0x0001e3c0


	//   ....[252]....
        /*0904*/ 	.word	0x0001e420


	//   ....[253]....
        /*0908*/ 	.word	0x0001e4e0


	//   ....[254]....
        /*090c*/ 	.word	0x0001e540


	//   ....[255]....
        /*0910*/ 	.word	0x0001e600


	//   ....[0]....
        /*0914*/ 	.word	0x0001e660


	//   ....[1]....
        /*0918*/ 	.word	0x0001e710


	//   ....[2]....
        /*091c*/ 	.word	0x0001e790


	//   ....[3]....
        /*0920*/ 	.word	0x0001e850


	//   ....[4]....
        /*0924*/ 	.word	0x0001e990


	//   ....[5]....
        /*0928*/ 	.word	0x0001ea30


	//   ....[6]....
        /*092c*/ 	.word	0x0001ea90


	//   ....[7]....
        /*0930*/ 	.word	0x0001eb40


	//   ....[8]....
        /*0934*/ 	.word	0x0001ebd0


	//   ....[9]....
        /*0938*/ 	.word	0x0001ec60


	//   ....[10]....
        /*093c*/ 	.word	0x0001ecc0


	//   ....[11]....
        /*0940*/ 	.word	0x0001ed70


	//   ....[12]....
        /*0944*/ 	.word	0x0001edd0


	//   ....[13]....
        /*0948*/ 	.word	0x0001ee80


	//   ....[14]....
        /*094c*/ 	.word	0x0001eee0


	//   ....[15]....
        /*0950*/ 	.word	0x0001ef90


	//   ....[16]....
        /*0954*/ 	.word	0x0001eff0


	//   ....[17]....
        /*0958*/ 	.word	0x0001f0a0


	//   ....[18]....
        /*095c*/ 	.word	0x0001f100


	//   ....[19]....
        /*0960*/ 	.word	0x0001f1b0


	//   ....[20]....
        /*0964*/ 	.word	0x0001f240


	//   ....[21]....
        /*0968*/ 	.word	0x0001f2d0


	//   ....[22]....
        /*096c*/ 	.word	0x0001f330


	//   ....[23]....
        /*0970*/ 	.word	0x0001f3e0


	//   ....[24]....
        /*0974*/ 	.word	0x0001f4c0


	//   ....[25]....
        /*0978*/ 	.word	0x0001f560


	//   ....[26]....
        /*097c*/ 	.word	0x0001f5d0


	//   ....[27]....
        /*0980*/ 	.word	0x0001f670


	//   ....[28]....
        /*0984*/ 	.word	0x0001f6d0


	//   ....[29]....
        /*0988*/ 	.word	0x0001f770


	//   ....[30]....
        /*098c*/ 	.word	0x0001f7d0


	//   ....[31]....
        /*0990*/ 	.word	0x0001f880


	//   ....[32]....
        /*0994*/ 	.word	0x0001f8e0


	//   ....[33]....
        /*0998*/ 	.word	0x0001f980


	//   ....[34]....
        /*099c*/ 	.word	0x0001f9e0


	//   ....[35]....
        /*09a0*/ 	.word	0x0001fa90


	//   ....[36]....
        /*09a4*/ 	.word	0x0001faf0


	//   ....[37]....
        /*09a8*/ 	.word	0x0001fb90


	//   ....[38]....
        /*09ac*/ 	.word	0x0001fbf0


	//   ....[39]....
        /*09b0*/ 	.word	0x0001fca0


	//   ....[40]....
        /*09b4*/ 	.word	0x0001fd30


	//   ....[41]....
        /*09b8*/ 	.word	0x0001fdc0


	//   ....[42]....
        /*09bc*/ 	.word	0x0001fe20


	//   ....[43]....
        /*09c0*/ 	.word	0x0001fec0


	//----- nvinfo : EIATTR_REG_RECONFIG
	.align		4
.L_175:
        /*09c4*/ 	.byte	0x01, 0x54
	.zero		2


	//----- nvinfo : EIATTR_SYSCALL_OFFSETS
	.align		4
        /*09c8*/ 	.byte	0x04, 0x46
        /*09ca*/ 	.short	(.L_177 - .L_176)


	//   ....[0]....
.L_176:
        /*09cc*/ 	.word	0x00001700


	//   ....[1]....
        /*09d0*/ 	.word	0x00017ab0


	//   ....[2]....
        /*09d4*/ 	.word	0x00017bf0


	//   ....[3]....
        /*09d8*/ 	.word	0x00017d30


	//   ....[4]....
        /*09dc*/ 	.word	0x00017e50


	//   ....[5]....
        /*09e0*/ 	.word	0x000197d0


	//----- nvinfo : EIATTR_MBARRIER_INSTR_OFFSETS
	.align		4
.L_177:
        /*09e4*/ 	.byte	0x04, 0x39
        /*09e6*/ 	.short	(.L_179 - .L_178)


	//   ....[0]....
.L_178:
        /*09e8*/ 	.word	0x00000180
        /*09ec*/ 	.word	0x000000ff
        /*09f0*/ 	.word	0x00022800
        /*09f4*/ 	.short	0x0100
        /*09f6*/ 	.byte	0x08
	.zero		1


	//   ....[1]....
        /*09f8*/ 	.word	0x00000190
        /*09fc*/ 	.word	0x000000ff
        /*0a00*/ 	.word	0x00022820
        /*0a04*/ 	.short	0x0100
        /*0a06*/ 	.byte	0x08
	.zero		1


	//   ....[2]....
        /*0a08*/ 	.word	0x00000280
        /*0a0c*/ 	.word	0x000000ff
        /*0a10*/ 	.word	0x00022830
        /*0a14*/ 	.short	0x0100
        /*0a16*/ 	.byte	0x08
	.zero		1


	//   ....[3]....
        /*0a18*/ 	.word	0x00000290
        /*0a1c*/ 	.word	0x000000ff
        /*0a20*/ 	.word	0x00022840
        /*0a24*/ 	.short	0x0100
        /*0a26*/ 	.byte	0x08
	.zero		1


	//   ....[4]....
        /*0a28*/ 	.word	0x000002a0
        /*0a2c*/ 	.word	0x000000ff
        /*0a30*/ 	.word	0x00022838
        /*0a34*/ 	.short	0x0100
        /*0a36*/ 	.byte	0x08
	.zero		1


	//   ....[5]....
        /*0a38*/ 	.word	0x000002b0
        /*0a3c*/ 	.word	0x000000ff
        /*0a40*/ 	.word	0x00022848
        /*0a44*/ 	.short	0x0100
        /*0a46*/ 	.byte	0x08
	.zero		1


	//   ....[6]....
        /*0a48*/ 	.word	0x000003e0
        /*0a4c*/ 	.word	0x000000ff
        /*0a50*/ 	.word	0x00022850
        /*0a54*/ 	.short	0x0100
        /*0a56*/ 	.byte	0x08
	.zero		1


	//   ....[7]....
        /*0a58*/ 	.word	0x000003f0
        /*0a5c*/ 	.word	0x000000ff
        /*0a60*/ 	.word	0x00022860
        /*0a64*/ 	.short	0x0100
        /*0a66*/ 	.byte	0x08
	.zero		1


	//   ....[8]....
        /*0a68*/ 	.word	0x00000400
        /*0a6c*/ 	.word	0x000000ff
        /*0a70*/ 	.word	0x00022858
        /*0a74*/ 	.short	0x0100
        /*0a76*/ 	.byte	0x08
	.zero		1


	//   ....[9]....
        /*0a78*/ 	.word	0x00000410
        /*0a7c*/ 	.word	0x000000ff
        /*0a80*/ 	.word	0x00022868
        /*0a84*/ 	.short	0x0100
        /*0a86*/ 	.byte	0x08
	.zero		1


	//   ....[10]....
        /*0a88*/ 	.word	0x00000500
        /*0a8c*/ 	.word	0x000000ff
        /*0a90*/ 	.word	0x00022870
        /*0a94*/ 	.short	0x0100
        /*0a96*/ 	.byte	0x06
	.zero		1


	//   ....[11]....
        /*0a98*/ 	.word	0x00000510
        /*0a9c*/ 	.word	0x000000ff
        /*0aa0*/ 	.word	0x00022880
        /*0aa4*/ 	.short	0x0100
        /*0aa6*/ 	.byte	0x06
	.zero		1


	//   ....[12]....
        /*0aa8*/ 	.word	0x00000520
        /*0aac*/ 	.word	0x000000ff
        /*0ab0*/ 	.word	0x00022878
        /*0ab4*/ 	.short	0x0100
        /*0ab6*/ 	.byte	0x06
	.zero		1


	//   ....[13]....
        /*0ab8*/ 	.word	0x00000530
        /*0abc*/ 	.word	0x000000ff
        /*0ac0*/ 	.word	0x00022888
        /*0ac4*/ 	.short	0x0100
        /*0ac6*/ 	.byte	0x06
	.zero		1


	//   ....[14]....
        /*0ac8*/ 	.word	0x00000660
        /*0acc*/ 	.word	0x000000ff
        /*0ad0*/ 	.word	0x00022890
        /*0ad4*/ 	.short	0x0100
        /*0ad6*/ 	.byte	0x08
	.zero		1


	//   ....[15]....
        /*0ad8*/ 	.word	0x00000670
        /*0adc*/ 	.word	0x000000ff
        /*0ae0*/ 	.word	0x000228a0
        /*0ae4*/ 	.short	0x0100
        /*0ae6*/ 	.byte	0x08
	.zero		1


	//   ....[16]....
        /*0ae8*/ 	.word	0x00000680
        /*0aec*/ 	.word	0x000000ff
        /*0af0*/ 	.word	0x00022898
        /*0af4*/ 	.short	0x0100
        /*0af6*/ 	.byte	0x08
	.zero		1


	//   ....[17]....
        /*0af8*/ 	.word	0x00000690
        /*0afc*/ 	.word	0x000000ff
        /*0b00*/ 	.word	0x000228a8
        /*0b04*/ 	.short	0x0100
        /*0b06*/ 	.byte	0x08
	.zero		1


	//   ....[18]....
        /*0b08*/ 	.word	0x000007d0
        /*0b0c*/ 	.word	0x000000ff
        /*0b10*/ 	.word	0x000228b0
        /*0b14*/ 	.short	0x0100
        /*0b16*/ 	.byte	0x08
	.zero		1


	//   ....[19]....
        /*0b18*/ 	.word	0x000007e0
        /*0b1c*/ 	.word	0x000000ff
        /*0b20*/ 	.word	0x000228c0
        /*0b24*/ 	.short	0x0100
        /*0b26*/ 	.byte	0x08
	.zero		1


	//   ....[20]....
        /*0b28*/ 	.word	0x000007f0
        /*0b2c*/ 	.word	0x000000ff
        /*0b30*/ 	.word	0x000228b8
        /*0b34*/ 	.short	0x0100
        /*0b36*/ 	.byte	0x08
	.zero		1


	//   ....[21]....
        /*0b38*/ 	.word	0x00000800
        /*0b3c*/ 	.word	0x000000ff
        /*0b40*/ 	.word	0x000228c8
        /*0b44*/ 	.short	0x0100
        /*0b46*/ 	.byte	0x08
	.zero		1


	//   ....[22]....
        /*0b48*/ 	.word	0x000019d0
        /*0b4c*/ 	.word	0x000000ff
        /*0b50*/ 	.word	0x00022800
        /*0b54*/ 	.short	0x010a
        /*0b56*/ 	.byte	0x29
	.zero		1


	//   ....[23]....
        /*0b58*/ 	.word	0x00001a60
        /*0b5c*/ 	.word	0x000000ff
        /*0b60*/ 	.word	0x00022830
        /*0b64*/ 	.short	0x010a
        /*0b66*/ 	.byte	0x29
	.zero		1


	//   ....[24]....
        /*0b68*/ 	.word	0x00001ac0
        /*0b6c*/ 	.word	0x000000ff
        /*0b70*/ 	.word	0x00022830
        /*0b74*/ 	.short	0x010a
        /*0b76*/ 	.byte	0x29
	.zero		1


	//   ....[25]....
        /*0b78*/ 	.word	0x00002c00
        /*0b7c*/ 	.word	0x000000ff
        /*0b80*/ 	.word	0x00000000
        /*0b84*/ 	.short	0x0101
        /*0b86*/ 	.byte	0x06
	.zero		1


	//   ....[26]....
        /*0b88*/ 	.word	0x00006970
        /*0b8c*/ 	.word	0x000000ff
        /*0b90*/ 	.word	0x00022830
        /*0b94*/ 	.short	0x010a
        /*0b96*/ 	.byte	0x06
	.zero		1


	//   ....[27]....
        /*0b98*/ 	.word	0x000069b0
        /*0b9c*/ 	.word	0x000000ff
        /*0ba0*/ 	.word	0x00022830
        /*0ba4*/ 	.short	0x010a
        /*0ba6*/ 	.byte	0x06
	.zero		1


	//   ....[28]....
        /*0ba8*/ 	.word	0x00007260
        /*0bac*/ 	.word	0x000000ff
        /*0bb0*/ 	.word	0x00022850
        /*0bb4*/ 	.short	0x010a
        /*0bb6*/ 	.byte	0x06
	.zero		1


	//   ....[29]....
        /*0bb8*/ 	.word	0x000072a0
        /*0bbc*/ 	.word	0x000000ff
        /*0bc0*/ 	.word	0x00022850
        /*0bc4*/ 	.short	0x010a
        /*0bc6*/ 	.byte	0x06
	.zero		1


	//   ....[30]....
        /*0bc8*/ 	.word	0x00007b50
        /*0bcc*/ 	.word	0x000000ff
        /*0bd0*/ 	.word	0x00000000
        /*0bd4*/ 	.short	0x0101
        /*0bd6*/ 	.byte	0x06
	.zero		1


	//   ....[31]....
        /*0bd8*/ 	.word	0x0000b260
        /*0bdc*/ 	.word	0x000000ff
        /*0be0*/ 	.word	0x00000000
        /*0be4*/ 	.short	0x0101
        /*0be6*/ 	.byte	0x06
	.zero		1


	//   ....[32]....
        /*0be8*/ 	.word	0x0000bc50
        /*0bec*/ 	.word	0x000000ff
        /*0bf0*/ 	.word	0x00022830
        /*0bf4*/ 	.short	0x010a
        /*0bf6*/ 	.byte	0x06
	.zero		1


	//   ....[33]....
        /*0bf8*/ 	.word	0x0000bc90
        /*0bfc*/ 	.word	0x000000ff
        /*0c00*/ 	.word	0x00022830
        /*0c04*/ 	.short	0x010a
        /*0c06*/ 	.byte	0x06
	.zero		1


	//   ....[34]....
        /*0c08*/ 	.word	0x0000c540
        /*0c0c*/ 	.word	0x000000ff
        /*0c10*/ 	.word	0x00022850
        /*0c14*/ 	.short	0x010a
        /*0c16*/ 	.byte	0x06
	.zero		1


	//   ....[35]....
        /*0c18*/ 	.word	0x0000c580
        /*0c1c*/ 	.word	0x000000ff
        /*0c20*/ 	.word	0x00022850
        /*0c24*/ 	.short	0x010a
        /*0c26*/ 	.byte	0x06
	.zero		1


	//   ....[36]....
        /*0c28*/ 	.word	0x0000ceb0
        /*0c2c*/ 	.word	0x000000ff
        /*0c30*/ 	.word	0x00000000
        /*0c34*/ 	.short	0x0101
        /*0c36*/ 	.byte	0x06
	.zero		1


	//   ....[37]....
        /*0c38*/ 	.word	0x0000e850
        /*0c3c*/ 	.word	0x000000ff
        /*0c40*/ 	.word	0x00000000
        /*0c44*/ 	.short	0x0101
        /*0c46*/ 	.byte	0x06
	.zero		1


	//   ....[38]....
        /*0c48*/ 	.word	0x0000eff0
        /*0c4c*/ 	.word	0x000000ff
        /*0c50*/ 	.word	0x00022830
        /*0c54*/ 	.short	0x010a
        /*0c56*/ 	.byte	0x06
	.zero		1


	//   ....[39]....
        /*0c58*/ 	.word	0x0000f030
        /*0c5c*/ 	.word	0x000000ff
        /*0c60*/ 	.word	0x00022830
        /*0c64*/ 	.short	0x010a
        /*0c66*/ 	.byte	0x06
	.zero		1


	//   ....[40]....
        /*0c68*/ 	.word	0x0000f8a0
        /*0c6c*/ 	.word	0x000000ff
        /*0c70*/ 	.word	0x00022850
        /*0c74*/ 	.short	0x010a
        /*0c76*/ 	.byte	0x06
	.zero		1


	//   ....[41]....
        /*0c78*/ 	.word	0x0000f8e0
        /*0c7c*/ 	.word	0x000000ff
        /*0c80*/ 	.word	0x00022850
        /*0c84*/ 	.short	0x010a
        /*0c86*/ 	.byte	0x06
	.zero		1


	//   ....[42]....
        /*0c88*/ 	.word	0x00010170
        /*0c8c*/ 	.word	0x000000ff
        /*0c90*/ 	.word	0x00000000
        /*0c94*/ 	.short	0x0101
        /*0c96*/ 	.byte	0x06
	.zero		1


	//   ....[43]....
        /*0c98*/ 	.word	0x00013880
        /*0c9c*/ 	.word	0x000000ff
        /*0ca0*/ 	.word	0x00000000
        /*0ca4*/ 	.short	0x0101
        /*0ca6*/ 	.byte	0x06
	.zero		1


	//   ....[44]....
        /*0ca8*/ 	.word	0x00013f00
        /*0cac*/ 	.word	0x000000ff
        /*0cb0*/ 	.word	0x00022850
        /*0cb4*/ 	.short	0x010a
        /*0cb6*/ 	.byte	0x0c
	.zero		1


	//   ....[45]....
        /*0cb8*/ 	.word	0x00013f40
        /*0cbc*/ 	.word	0x000000ff
        /*0cc0*/ 	.word	0x00022850
        /*0cc4*/ 	.short	0x010a
        /*0cc6*/ 	.byte	0x0c
	.zero		1


	//   ....[46]....
        /*0cc8*/ 	.word	0x000145a0
        /*0ccc*/ 	.word	0x000000ff
        /*0cd0*/ 	.word	0x00000000
        /*0cd4*/ 	.short	0x0101
        /*0cd6*/ 	.byte	0x04
	.zero		1


	//   ....[47]....
        /*0cd8*/ 	.word	0x00015c40
        /*0cdc*/ 	.word	0x000000ff
        /*0ce0*/ 	.word	0x00000000
        /*0ce4*/ 	.short	0x0101
        /*0ce6*/ 	.byte	0x04
	.zero		1


	//   ....[48]....
        /*0ce8*/ 	.word	0x000184d0
        /*0cec*/ 	.word	0x000000ff
        /*0cf0*/ 	.word	0x00022880
        /*0cf4*/ 	.short	0x010a
        /*0cf6*/ 	.byte	0x2e
	.zero		1


	//   ....[49]....
        /*0cf8*/ 	.word	0x00018d30
        /*0cfc*/ 	.word	0x000000ff
        /*0d00*/ 	.word	0x00022870
        /*0d04*/ 	.short	0x0107
        /*0d06*/ 	.byte	0x2e
	.zero		1


	//   ....[50]....
        /*0d08*/ 	.word	0x00018dc0
        /*0d0c*/ 	.word	0x000000ff
        /*0d10*/ 	.word	0x00022870
        /*0d14*/ 	.short	0x0101
        /*0d16*/ 	.byte	0x2e
	.zero		1


	//   ....[51]....
        /*0d18*/ 	.word	0x00018df0
        /*0d1c*/ 	.word	0x000000ff
        /*0d20*/ 	.word	0x00022840
        /*0d24*/ 	.short	0x010a
        /*0d26*/ 	.byte	0x2e
	.zero		1


	//   ....[52]....
        /*0d28*/ 	.word	0x00019570
        /*0d2c*/ 	.word	0x000000ff
        /*0d30*/ 	.word	0x00022830
        /*0d34*/ 	.short	0x0107
        /*0d36*/ 	.byte	0x2e
	.zero		1


	//   ....[53]....
        /*0d38*/ 	.word	0x00019600
        /*0d3c*/ 	.word	0x000000ff
        /*0d40*/ 	.word	0x00022830
        /*0d44*/ 	.short	0x0101
        /*0d46*/ 	.byte	0x2e
	.zero		1


	//   ....[54]....
        /*0d48*/ 	.word	0x00019ea0
        /*0d4c*/ 	.word	0x000000ff
        /*0d50*/ 	.word	0x00022800
        /*0d54*/ 	.short	0x0107
        /*0d56*/ 	.byte	0x2e
	.zero		1


	//   ....[55]....
        /*0d58*/ 	.word	0x00019ee0
        /*0d5c*/ 	.word	0x000000ff
        /*0d60*/ 	.word	0x00022800
        /*0d64*/ 	.short	0x0101
        /*0d66*/ 	.byte	0x2e
	.zero		1


	//   ....[56]....
        /*0d68*/ 	.word	0x00019ef0
        /*0d6c*/ 	.word	0x000000ff
        /*0d70*/ 	.word	0x00022820
        /*0d74*/ 	.short	0x010a
        /*0d76*/ 	.byte	0x2e
	.zero		1


	//   ....[57]....
        /*0d78*/ 	.word	0x0001a360
        /*0d7c*/ 	.word	0x00000003
        /*0d80*/ 	.word	0x00022880
        /*0d84*/ 	.short	0x010a
        /*0d86*/ 	.byte	0x3f
	.zero		1


	//   ....[58]....
        /*0d88*/ 	.word	0x0001a9a0
        /*0d8c*/ 	.word	0x00000003
        /*0d90*/ 	.word	0x00022870
        /*0d94*/ 	.short	0x0107
        /*0d96*/ 	.byte	0x3f
	.zero		1


	//   ....[59]....
        /*0d98*/ 	.word	0x0001aa30
        /*0d9c*/ 	.word	0x00000003
        /*0da0*/ 	.word	0x00022870
        /*0da4*/ 	.short	0x0101
        /*0da6*/ 	.byte	0x3f
	.zero		1


	//   ....[60]....
        /*0da8*/ 	.word	0x0001aa60
        /*0dac*/ 	.word	0x00000003
        /*0db0*/ 	.word	0x00022840
        /*0db4*/ 	.short	0x010a
        /*0db6*/ 	.byte	0x3f
	.zero		1


	//   ....[61]....
        /*0db8*/ 	.word	0x0001b030
        /*0dbc*/ 	.word	0x00000003
        /*0dc0*/ 	.word	0x00022830
        /*0dc4*/ 	.short	0x0107
        /*0dc6*/ 	.byte	0x3f
	.zero		1


	//   ....[62]....
        /*0dc8*/ 	.word	0x0001b0d0
        /*0dcc*/ 	.word	0x00000003
        /*0dd0*/ 	.word	0x00022830
        /*0dd4*/ 	.short	0x0101
        /*0dd6*/ 	.byte	0x3f
	.zero		1


	//   ....[63]....
        /*0dd8*/ 	.word	0x0001b150
        /*0ddc*/ 	.word	0x00000006
        /*0de0*/ 	.word	0x00022870
        /*0de4*/ 	.short	0x010a
        /*0de6*/ 	.byte	0x3f
	.zero		1


	//   ....[64]....
        /*0de8*/ 	.word	0x0001b1e0
        /*0dec*/ 	.word	0x00000006
        /*0df0*/ 	.word	0x00022860
        /*0df4*/ 	.short	0x010a
        /*0df6*/ 	.byte	0x3f
	.zero		1


	//   ....[65]....
        /*0df8*/ 	.word	0x0001b6d0
        /*0dfc*/ 	.word	0x00000006
        /*0e00*/ 	.word	0x00022850
        /*0e04*/ 	.short	0x0101
        /*0e06*/ 	.byte	0x3f
	.zero		1


	//   ....[66]....
        /*0e08*/ 	.word	0x0001b770
        /*0e0c*/ 	.word	0x00000006
        /*0e10*/ 	.word	0x00000000
        /*0e14*/ 	.short	0x0101
        /*0e16*/ 	.byte	0x3f
	.zero		1


	//   ....[67]....
        /*0e18*/ 	.word	0x0001b840
        /*0e1c*/ 	.word	0x00000003
        /*0e20*/ 	.word	0x00022870
        /*0e24*/ 	.short	0x010a
        /*0e26*/ 	.byte	0x3f
	.zero		1


	//   ....[68]....
        /*0e28*/ 	.word	0x0001b8f0
        /*0e2c*/ 	.word	0x00000003
        /*0e30*/ 	.word	0x00022860
        /*0e34*/ 	.short	0x010a
        /*0e36*/ 	.byte	0x3f
	.zero		1


	//   ....[69]....
        /*0e38*/ 	.word	0x0001bdd0
        /*0e3c*/ 	.word	0x00000003
        /*0e40*/ 	.word	0x00022850
        /*0e44*/ 	.short	0x0101
        /*0e46*/ 	.byte	0x3f
	.zero		1


	//   ....[70]....
        /*0e48*/ 	.word	0x0001be60
        /*0e4c*/ 	.word	0x00000003
        /*0e50*/ 	.word	0x00000000
        /*0e54*/ 	.short	0x0101
        /*0e56*/ 	.byte	0x3f
	.zero		1


	//   ....[71]....
        /*0e58*/ 	.word	0x0001bef0
        /*0e5c*/ 	.word	0x00000007
        /*0e60*/ 	.word	0x00022820
        /*0e64*/ 	.short	0x010a
        /*0e66*/ 	.byte	0x3f
	.zero		1


	//   ....[72]....
        /*0e68*/ 	.word	0x0001c010
        /*0e6c*/ 	.word	0x00000005
        /*0e70*/ 	.word	0x00022840
        /*0e74*/ 	.short	0x010a
        /*0e76*/ 	.byte	0x3f
	.zero		1


	//   ....[73]....
        /*0e78*/ 	.word	0x0001c0b0
        /*0e7c*/ 	.word	0x00000007
        /*0e80*/ 	.word	0x00022840
        /*0e84*/ 	.short	0x010a
        /*0e86*/ 	.byte	0x3f
	.zero		1


	//   ....[74]....
        /*0e88*/ 	.word	0x0001c0f0
        /*0e8c*/ 	.word	0x00000005
        /*0e90*/ 	.word	0x00022860
        /*0e94*/ 	.short	0x010a
        /*0e96*/ 	.byte	0x3f
	.zero		1


	//   ....[75]....
        /*0e98*/ 	.word	0x0001c130
        /*0e9c*/ 	.word	0x00000007
        /*0ea0*/ 	.word	0x00022860
        /*0ea4*/ 	.short	0x010a
        /*0ea6*/ 	.byte	0x3f
	.zero		1


	//   ....[76]....
        /*0ea8*/ 	.word	0x0001c170
        /*0eac*/ 	.word	0x00000005
        /*0eb0*/ 	.word	0x00022880
        /*0eb4*/ 	.short	0x010a
        /*0eb6*/ 	.byte	0x3f
	.zero		1


	//   ....[77]....
        /*0eb8*/ 	.word	0x0001c1b0
        /*0ebc*/ 	.word	0x00000007
        /*0ec0*/ 	.word	0x00022880
        /*0ec4*/ 	.short	0x010a
        /*0ec6*/ 	.byte	0x3f
	.zero		1


	//   ....[78]....
        /*0ec8*/ 	.word	0x0001c220
        /*0ecc*/ 	.word	0x00000003
        /*0ed0*/ 	.word	0x00022800
        /*0ed4*/ 	.short	0x010a
        /*0ed6*/ 	.byte	0x3f
	.zero		1


	//   ....[79]....
        /*0ed8*/ 	.word	0x0001c280
        /*0edc*/ 	.word	0x00000003
        /*0ee0*/ 	.word	0x00022830
        /*0ee4*/ 	.short	0x010a
        /*0ee6*/ 	.byte	0x3f
	.zero		1


	//   ....[80]....
        /*0ee8*/ 	.word	0x0001c2e0
        /*0eec*/ 	.word	0x0000000e
        /*0ef0*/ 	.word	0x00022830
        /*0ef4*/ 	.short	0x010a
        /*0ef6*/ 	.byte	0x3f
	.zero		1


	//   ....[81]....
        /*0ef8*/ 	.word	0x0001c340
        /*0efc*/ 	.word	0x0000000e
        /*0f00*/ 	.word	0x00022850
        /*0f04*/ 	.short	0x010a
        /*0f06*/ 	.byte	0x3f
	.zero		1


	//   ....[82]....
        /*0f08*/ 	.word	0x0001c3a0
        /*0f0c*/ 	.word	0x0000000e
        /*0f10*/ 	.word	0x00022830
        /*0f14*/ 	.short	0x010a
        /*0f16*/ 	.byte	0x3f
	.zero		1


	//   ....[83]....
        /*0f18*/ 	.word	0x0001c400
        /*0f1c*/ 	.word	0x0000000e
        /*0f20*/ 	.word	0x00022850
        /*0f24*/ 	.short	0x010a
        /*0f26*/ 	.byte	0x3f
	.zero		1


	//   ....[84]....
        /*0f28*/ 	.word	0x0001c460
        /*0f2c*/ 	.word	0x0000000f
        /*0f30*/ 	.word	0x00022830
        /*0f34*/ 	.short	0x010a
        /*0f36*/ 	.byte	0x3f
	.zero		1


	//   ....[85]....
        /*0f38*/ 	.word	0x0001c4c0
        /*0f3c*/ 	.word	0x0000000f
        /*0f40*/ 	.word	0x00022850
        /*0f44*/ 	.short	0x010a
        /*0f46*/ 	.byte	0x3f
	.zero		1


	//   ....[86]....
        /*0f48*/ 	.word	0x0001c520
        /*0f4c*/ 	.word	0x00000003
        /*0f50*/ 	.word	0x00022850
        /*0f54*/ 	.short	0x010a
        /*0f56*/ 	.byte	0x3f
	.zero		1


	//   ....[87]....
        /*0f58*/ 	.word	0x0001c600
        /*0f5c*/ 	.word	0x00000003
        /*0f60*/ 	.word	0x00022880
        /*0f64*/ 	.short	0x010a
        /*0f66*/ 	.byte	0x3f
	.zero		1


	//   ....[88]....
        /*0f68*/ 	.word	0x0001d2f0
        /*0f6c*/ 	.word	0x00000003
        /*0f70*/ 	.word	0x00022840
        /*0f74*/ 	.short	0x010a
        /*0f76*/ 	.byte	0x3f
	.zero		1


	//   ....[89]....
        /*0f78*/ 	.word	0x0001e890
        /*0f7c*/ 	.word	0x00000003
        /*0f80*/ 	.word	0x00022820
        /*0f84*/ 	.short	0x010a
        /*0f86*/ 	.byte	0x3f
	.zero		1


	//   ....[90]....
        /*0f88*/ 	.word	0x0001e8e0
        /*0f8c*/ 	.word	0x00000003
        /*0f90*/ 	.word	0x00022880
        /*0f94*/ 	.short	0x010a
        /*0f96*/ 	.byte	0x3f
	.zero		1


	//   ....[91]....
        /*0f98*/ 	.word	0x0001f410
        /*0f9c*/ 	.word	0x00000003
        /*0fa0*/ 	.word	0x00022840
        /*0fa4*/ 	.short	0x010a
        /*0fa6*/ 	.byte	0x3f
	.zero		1


	//   ....[92]....
        /*0fa8*/ 	.word	0x0001fef0
        /*0fac*/ 	.word	0x00000006
        /*0fb0*/ 	.word	0x00022870
        /*0fb4*/ 	.short	0x010a
        /*0fb6*/ 	.byte	0x3f
	.zero		1


	//   ....[93]....
        /*0fb8*/ 	.word	0x0001ff40
        /*0fbc*/ 	.word	0x00000006
        /*0fc0*/ 	.word	0x00022860
        /*0fc4*/ 	.short	0x010a
        /*0fc6*/ 	.byte	0x3f
	.zero		1


	//   ....[94]....
        /*0fc8*/ 	.word	0x0001ff90
        /*0fcc*/ 	.word	0x00000003
        /*0fd0*/ 	.word	0x00022870
        /*0fd4*/ 	.short	0x010a
        /*0fd6*/ 	.byte	0x3f
	.zero		1


	//   ....[95]....
        /*0fd8*/ 	.word	0x0001ffe0
        /*0fdc*/ 	.word	0x00000003
        /*0fe0*/ 	.word	0x00022860
        /*0fe4*/ 	.short	0x010a
        /*0fe6*/ 	.byte	0x3f
	.zero		1


	//   ....[96]....
        /*0fe8*/ 	.word	0x00020030
        /*0fec*/ 	.word	0x00000007
        /*0ff0*/ 	.word	0x00022820
        /*0ff4*/ 	.short	0x010a
        /*0ff6*/ 	.byte	0x3f
	.zero		1


	//   ....[97]....
        /*0ff8*/ 	.word	0x00020080
        /*0ffc*/ 	.word	0x00000005
        /*1000*/ 	.word	0x00022840
        /*1004*/ 	.short	0x010a
        /*1006*/ 	.byte	0x3f
	.zero		1


	//   ....[98]....
        /*1008*/ 	.word	0x000200d0
        /*100c*/ 	.word	0x00000007
        /*1010*/ 	.word	0x00022840
        /*1014*/ 	.short	0x010a
        /*1016*/ 	.byte	0x3f
	.zero		1


	//   ....[99]....
        /*1018*/ 	.word	0x00020120
        /*101c*/ 	.word	0x00000005
        /*1020*/ 	.word	0x00022860
        /*1024*/ 	.short	0x010a
        /*1026*/ 	.byte	0x3f
	.zero		1


	//   ....[100]....
        /*1028*/ 	.word	0x00020170
        /*102c*/ 	.word	0x00000007
        /*1030*/ 	.word	0x00022860
        /*1034*/ 	.short	0x010a
        /*1036*/ 	.byte	0x3f
	.zero		1


	//   ....[101]....
        /*1038*/ 	.word	0x000201c0
        /*103c*/ 	.word	0x00000005
        /*1040*/ 	.word	0x00022880
        /*1044*/ 	.short	0x010a
        /*1046*/ 	.byte	0x3f
	.zero		1


	//----- nvinfo : EIATTR_NUM_MBARRIERS
	.align		4
.L_179:
        /*1048*/ 	.byte	0x03, 0x38
        /*104a*/ 	.short	0x0016


	//----- nvinfo : EIATTR_EXIT_INSTR_OFFSETS
	.align		4
        /*104c*/ 	.byte	0x04, 0x1c
        /*104e*/ 	.short	(.L_181 - .L_180)


	//   ....[0]....
.L_180:
        /*1050*/ 	.word	0x0001c200


	//----- nvinfo : EIATTR_MAX_THREADS
	.align		4
.L_181:
        /*1054*/ 	.byte	0x04, 0x05
        /*1056*/ 	.short	(.L_183 - .L_182)
.L_182:
        /*1058*/ 	.word	0x00000180
        /*105c*/ 	.word	0x00000001
        /*1060*/ 	.word	0x00000001


	//----- nvinfo : EIATTR_CRS_STACK_SIZE
	.align		4
.L_183:
        /*1064*/ 	.byte	0x04, 0x1e
        /*1066*/ 	.short	(.L_185 - .L_184)
.L_184:
        /*1068*/ 	.word	0x00000000


	//----- nvinfo : EIATTR_CBANK_PARAM_SIZE
	.align		4
.L_185:
        /*106c*/ 	.byte	0x03, 0x19
        /*106e*/ 	.short	0x0a70


	//----- nvinfo : EIATTR_PARAM_CBANK
	.align		4
        /*1070*/ 	.byte	0x04, 0x0a
        /*1072*/ 	.short	(.L_187 - .L_186)
	.align		4
.L_186:
        /*1074*/ 	.word	index@(.nv.constant0._ZN7cutlass13device_kernelIN5flash11enable_sm90INS1_16FlashAttnFwdSm90INS1_25CollectiveMainloopFwdSm90ILi2EN4cute5tupleIJNS5_1CILi1EEES8_S8_EEENS6_IJNS7_ILi128EEENS7_ILi160EEESA_EEELi128ENS_12float_e4m3_tEfNS_4arch4Sm90ELb0ELb1ELb1ELb0ELb1ELb0ELb0ELb1ELb1ELb1ELb1ELb0EEENS1_21CollectiveEpilogueFwdINS6_IJSA_SA_SB_EEES9_NS_10bfloat16_tESF_Li256ELb0ELb1ELb1ELb1EEENS1_19SingleTileSchedulerILb0ELb1ELb1ELi128EEEEEEEEEvNT_6ParamsE)
        /*1078*/ 	.short	0x0210
        /*107a*/ 	.short	0x0a70


	//----- nvinfo : EIATTR_SW_WAR
	.align		4
.L_187:
        /*107c*/ 	.byte	0x04, 0x36
        /*107e*/ 	.short	(.L_189 - .L_188)
.L_188:
        /*1080*/ 	.word	0x00000008
.L_189:


//--------------------- .nv.info._ZN7cutlass13device_kernelIN5flash11enable_sm90INS1_16FlashAttnFwdSm90INS1_25CollectiveMainloopFwdSm90ILi2EN4cute5tupleIJNS5_1CILi1EEES8_S8_EEENS6_IJNS7_ILi128EEENS7_ILi160EEESA_EEELi128ENS_12float_e4m3_tEfNS_4arch4Sm90ELb0ELb1ELb1ELb1ELb1ELb0ELb0ELb1ELb1ELb1ELb1ELb0EEENS1_21CollectiveEpilogueFwdINS6_IJSA_SA_SB_EEES9_NS_10bfloat16_tESF_Li256ELb1ELb1ELb1ELb1EEENS1_36VarlenDynamicPersistentTileSchedulerILi128ELi160ELi256ELi128ELb1ELb1ELb1ELb1ELb0ELb1EEEEEEEEEvNT_6ParamsE --------------------------
	.section	.nv.info._ZN7cutlass13device_kernelIN5flash11enable_sm90INS1_16FlashAttnFwdSm90INS1_25CollectiveMainloopFwdSm90ILi2EN4cute5tupleIJNS5_1CILi1EEES8_S8_EEENS6_IJNS7_ILi128EEENS7_ILi160EEESA_EEELi128ENS_12float_e4m3_tEfNS_4arch4Sm90ELb0ELb1ELb1ELb1ELb1ELb0ELb0ELb1ELb1ELb1ELb1ELb0EEENS1_21CollectiveEpilogueFwdINS6_IJSA_SA_SB_EEES9_NS_10bfloat16_tESF_Li256ELb1ELb1ELb1ELb1EEENS1_36VarlenDynamicPersistentTileSchedulerILi128ELi160ELi256ELi128ELb1ELb1ELb1ELb1ELb0ELb1EEEEEEEEEvNT_6ParamsE,"",@"SHT_CUDA_INFO"
	.sectionflags	@""
	.align	4


	//----- nvinfo : EIATTR_CUDA_API_VERSION
	.align		4
        /*0000*/ 	.byte	0x04, 0x37
        /*0002*/ 	.short	(.L_191 - .L_190)
.L_190:
        /*0004*/ 	.word	0x00000082


	//----- nvinfo : EIATTR_KPARAM_INFO
	.align		4
.L_191:
        /*0008*/ 	.byte	0x04, 0x17
        /*000a*/ 	.short	(.L_193 - .L_192)
.L_192:
        /*000c*/ 	.word	0x00000000
        /*0010*/ 	.short	0x0000
        /*0012*/ 	.short	0x0070
        /*0014*/ 	.byte	0x00, 0xf0, 0x01, 0x2a


	//----- nvinfo : EIATTR_SPARSE_MMA_MASK
	.align		4
.L_193:
        /*0018*/ 	.byte	0x03, 0x50
        /*001a*/ 	.short	0x0000


	//----- nvinfo : EIATTR_MAXREG_COUNT
	.align		4
        /*001c*/ 	.byte	0x03, 0x1b
        /*001e*/ 	.short	0x00a8


	//----- nvinfo : EIATTR_NUM_BARRIERS
	.align		4
        /*0020*/ 	.byte	0x02, 0x4c
        /*0022*/ 	.byte	0x10
	.zero		1


	//----- nvinfo : EIATTR_EXTERNS
	.align		4
        /*0024*/ 	.byte	0x04, 0x0f
        /*0026*/ 	.short	(.L_195 - .L_194)


	//   ....[0]....
	.align		4
.L_194:
        /*0028*/ 	.word	index@(__assertfail)


	//----- nvinfo : EIATTR_ANNOTATIONS
	.align		4
.L_195:
        /*002c*/ 	.byte	0x04, 0x55
        /*002e*/ 	.short	(.L_197 - .L_196)


	//   ....[0]....
.L_196:
        /* <DEDUP_REMOVED lines=24> */


	//----- nvinfo : EIATTR_MERCURY_ISA_VERSION
	.align		4
.L_197:
        /*0198*/ 	.byte	0x03, 0x5f
        /*019a*/ 	.short	0x0101


	//----- nvinfo : EIATTR_UNUSED_LOAD_BYTE_OFFSET
	.align		4
        /*019c*/ 	.byte	0x04, 0x44
        /*019e*/ 	.short	(.L_199 - .L_198)


	//   ....[0]....
.L_198:
        /*01a0*/ 	.word	0x00000980
        /*01a4*/ 	.word	0x0000fff0


	//   ....[1]....
        /*01a8*/ 	.word	0x00014f00
        /*01ac*/ 	.word	0x0000fff0


	//----- nvinfo : EIATTR_INT_WARP_WIDE_INSTR_OFFSETS
	.align		4
.L_199:
        /*01b0*/ 	.byte	0x04, 0x31
        /*01b2*/ 	.short	(.L_201 - .L_200)


	//   ....[0]....
.L_200:
        /*01b4*/ 	.word	0x000000c0


	//   ....[1]....
        /*01b8*/ 	.word	0x000000d0


	//   ....[2]....
        /*01bc*/ 	.word	0x00000170


	//   ....[3]....
        /*01c0*/ 	.word	0x0001abf0


	//   ....[4]....
        /*01c4*/ 	.word	0x0001ac80


	//   ....[5]....
        /*01c8*/ 	.word	0x0001ece0


	//   ....[6]....
        /*01cc*/ 	.word	0x0001ed70


	//----- nvinfo : EIATTR_COOP_GROUP_MASK_REGIDS
	.align		4
.L_201:
        /*01d0*/ 	.byte	0x04, 0x29
        /*01d2*/ 	.short	(.L_203 - .L_202)


	//   ....[0]....
.L_202:
        /*01d4*/ 	.word	0xffffffff


	//   ....[1]....
        /*01d8*/ 	.word	0xffffffff


	//   ....[2]....
        /*01dc*/ 	.word	0xffffffff


	//   ....[3]....
        /*01e0*/ 	.word	0xffffffff


	//   ....[4]....
        /*01e4*/ 	.word	0xffffffff


	//   ....[5]....
        /*01e8*/ 	.word	0xffffffff


	//   ....[6]....
        /*01ec*/ 	.word	0xffffffff


	//   ....[7]....
        /*01f0*/ 	.word	0xffffffff


	//   ....[8]....
        /*01f4*/ 	.word	0xffffffff


	//   ....[9]....
        /*01f8*/ 	.word	0xffffffff


	//   ....[10]....
        /*01fc*/ 	.word	0xffffffff


	//   ....[11]....
        /*0200*/ 	.word	0xffffffff


	//   ....[12]....
        /*0204*/ 	.word	0xffffffff


	//   ....[13]....
        /*0208*/ 	.word	0xffffffff


	//   ....[14]....
        /*020c*/ 	.word	0xffffffff


	//   ....[15]....
        /*0210*/ 	.word	0xffffffff


	//   ....[16]....
        /*0214*/ 	.word	0xffffffff


	//   ....[17]....
        /*0218*/ 	.word	0xffffffff


	//   ....[18]....
        /*021c*/ 	.word	0xffffffff


	//   ....[19]....
        /*0220*/ 	.word	0xffffffff


	//   ....[20]....
        /*0224*/ 	.word	0xffffffff


	//   ....[21]....
        /*0228*/ 	.word	0xffffffff


	//   ....[22]....
        /*022c*/ 	.word	0xffffffff


	//   ....[23]....
        /*0230*/ 	.word	0xffffffff


	//   ....[24]....
        /*0234*/ 	.word	0xffffffff


	//   ....[25]....
        /*0238*/ 	.word	0xffffffff


	//   ....[26]....
        /*023c*/ 	.word	0xffffffff


	//   ....[27]....
        /*0240*/ 	.word	0xffffffff


	//   ....[28]....
        /*0244*/ 	.word	0xffffffff


	//   ....[29]....
        /*0248*/ 	.word	0xffffffff


	//   ....[30]....
        /*024c*/ 	.word	0xffffffff


	//   ....[31]....
        /*0250*/ 	.word	0xffffffff


	//   ....[32]....
        /*0254*/ 	.word	0xffffffff


	//   ....[33]....
        /*0258*/ 	.word	0xffffffff


	//   ....[34]....
        /*025c*/ 	.word	0xffffffff


	//   ....[35]....
        /*0260*/ 	.word	0xffffffff


	//   ....[36]....
        /*0264*/ 	.word	0xffffffff


	//   ....[37]....
        /*0268*/ 	.word	0xffffffff


	//   ....[38]....
        /*026c*/ 	.word	0xffffffff


	//   ....[39]....
        /*0270*/ 	.word	0xffffffff


	//   ....[40]....
        /*0274*/ 	.word	0xffffffff


	//   ....[41]....
        /*0278*/ 	.word	0xffffffff


	//   ....[42]....
        /*027c*/ 	.word	0xffffffff


	//   ....[43]....
        /*0280*/ 	.word	0xffffffff


	//   ....[44]....
        /*0284*/ 	.word	0xffffffff


	//   ....[45]....
        /*0288*/ 	.word	0xffffffff


	//   ....[46]....
        /*028c*/ 	.word	0xffffffff


	//   ....[47]....
        /*0290*/ 	.word	0xffffffff


	//   ....[48]....
        /*0294*/ 	.word	0xffffffff


	//   ....[49]....
        /*0298*/ 	.word	0xffffffff


	//   ....[50]....
        /*029c*/ 	.word	0xffffffff


	//   ....[51]....
        /*02a0*/ 	.word	0xffffffff


	//   ....[52]....
        /*02a4*/ 	.word	0xffffffff


	//   ....[53]....
        /*02a8*/ 	.word	0xffffffff


	//   ....[54]....
        /*02ac*/ 	.word	0xffffffff


	//   ....[55]....
        /*02b0*/ 	.word	0xffffffff


	//   ....[56]....
        /*02b4*/ 	.word	0xffffffff


	//   ....[57]....
        /*02b8*/ 	.word	0xffffffff


	//   ....[58]....
        /*02bc*/ 	.word	0xffffffff


	//   ....[59]....
        /*02c0*/ 	.word	0xffffffff


	//   ....[60]....
        /*02c4*/ 	.word	0xffffffff


	//   ....[61]....
        /*02c8*/ 	.word	0xffffffff


	//   ....[62]....
        /*02cc*/ 	.word	0xffffffff


	//   ....[63]....
        /*02d0*/ 	.word	0xffffffff


	//   ....[64]....
        /*02d4*/ 	.word	0xffffffff


	//   ....[65]....
        /*02d8*/ 	.word	0xffffffff


	//   ....[66]....
        /*02dc*/ 	.word	0xffffffff


	//   ....[67]....
        /*02e0*/ 	.word	0xffffffff


	//   ....[68]....
        /*02e4*/ 	.word	0xffffffff


	//   ....[69]....
        /*02e8*/ 	.word	0xffffffff


	//   ....[70]....
        /*02ec*/ 	.word	0xffffffff


	//   ....[71]....
        /*02f0*/ 	.word	0xffffffff


	//   ....[72]....
        /*02f4*/ 	.word	0xffffffff


	//   ....[73]....
        /*02f8*/ 	.word	0xffffffff


	//   ....[74]....
        /*02fc*/ 	.word	0xffffffff


	//   ....[75]....
        /*0300*/ 	.word	0xffffffff


	//   ....[76]....
        /*0304*/ 	.word	0xffffffff


	//   ....[77]....
        /*0308*/ 	.word	0xffffffff


	//   ....[78]....
        /*030c*/ 	.word	0xffffffff


	//   ....[79]....
        /*0310*/ 	.word	0xffffffff


	//   ....[80]....
        /*0314*/ 	.word	0xffffffff


	//   ....[81]....
        /*0318*/ 	.word	0xffffffff


	//   ....[82]....
        /*031c*/ 	.word	0xffffffff


	//   ....[83]....
        /*0320*/ 	.word	0xffffffff


	//   ....[84]....
        /*0324*/ 	.word	0xffffffff


	//   ....[85]....
        /*0328*/ 	.word	0xffffffff


	//   ....[86]....
        /*032c*/ 	.word	0xffffffff


	//   ....[87]....
        /*0330*/ 	.word	0xffffffff


	//   ....[88]....
        /*0334*/ 	.word	0xffffffff


	//   ....[89]....
        /*0338*/ 	.word	0xffffffff


	//   ....[90]....
        /*033c*/ 	.word	0xffffffff


	//   ....[91]....
        /*0340*/ 	.word	0xffffffff


	//   ....[92]....
        /*0344*/ 	.word	0xffffffff


	//   ....[93]....
        /*0348*/ 	.word	0xffffffff


	//   ....[94]....
        /*034c*/ 	.word	0xffffffff


	//   ....[95]....
        /*0350*/ 	.word	0xffffffff


	//   ....[96]....
        /*0354*/ 	.word	0xffffffff


	//   ....[97]....
        /*0358*/ 	.word	0xffffffff


	//   ....[98]....
        /*035c*/ 	.word	0xffffffff


	//   ....[99]....
        /*0360*/ 	.word	0xffffffff


	//   ....[100]....
        /*0364*/ 	.word	0xffffffff


	//   ....[101]....
        /*0368*/ 	.word	0xffffffff


	//   ....[102]....
        /*036c*/ 	.word	0xffffffff


	//   ....[103]....
        /*0370*/ 	.word	0xffffffff


	//   ....[104]....
        /*0374*/ 	.word	0xffffffff


	//   ....[105]....
        /*0378*/ 	.word	0xffffffff


	//   ....[106]....
        /*037c*/ 	.word	0xffffffff


	//   ....[107]....
        /*0380*/ 	.word	0xffffffff


	//   ....[108]....
        /*0384*/ 	.word	0xffffffff


	//   ....[109]....
        /*0388*/ 	.word	0xffffffff


	//   ....[110]....
        /*038c*/ 	.word	0xffffffff


	//   ....[111]....
        /*0390*/ 	.word	0xffffffff


	//   ....[112]....
        /*0394*/ 	.word	0xffffffff


	//   ....[113]....
        /*0398*/ 	.word	0xffffffff


	//   ....[114]....
        /*039c*/ 	.word	0xffffffff


	//   ....[115]....
        /*03a0*/ 	.word	0xffffffff


	//   ....[116]....
        /*03a4*/ 	.word	0xffffffff


	//   ....[117]....
        /*03a8*/ 	.word	0xffffffff


	//   ....[118]....
        /*03ac*/ 	.word	0xffffffff


	//   ....[119]....
        /*03b0*/ 	.word	0xffffffff


	//   ....[120]....
        /*03b4*/ 	.word	0xffffffff


	//   ....[121]....
        /*03b8*/ 	.word	0xffffffff


	//   ....[122]....
        /*03bc*/ 	.word	0xffffffff


	//   ....[123]....
        /*03c0*/ 	.word	0xffffffff


	//   ....[124]....
        /*03c4*/ 	.word	0xffffffff


	//   ....[125]....
        /*03c8*/ 	.word	0xffffffff


	//   ....[126]....
        /*03cc*/ 	.word	0xffffffff


	//   ....[127]....
        /*03d0*/ 	.word	0xffffffff


	//   ....[128]....
        /*03d4*/ 	.word	0xffffffff


	//   ....[129]....
        /*03d8*/ 	.word	0xffffffff


	//   ....[130]....
        /*03dc*/ 	.word	0xffffffff


	//   ....[131]....
        /*03e0*/ 	.word	0xffffffff


	//   ....[132]....
        /*03e4*/ 	.word	0xffffffff


	//   ....[133]....
        /*03e8*/ 	.word	0xffffffff


	//   ....[134]....
        /*03ec*/ 	.word	0xffffffff


	//   ....[135]....
        /*03f0*/ 	.word	0xffffffff


	//   ....[136]....
        /*03f4*/ 	.word	0xffffffff


	//   ....[137]....
        /*03f8*/ 	.word	0xffffffff


	//   ....[138]....
        /*03fc*/ 	.word	0xffffffff


	//   ....[139]....
        /*0400*/ 	.word	0xffffffff


	//   ....[140]....
        /*0404*/ 	.word	0xffffffff


	//   ....[141]....
        /*0408*/ 	.word	0xffffffff


	//   ....[142]....
        /*040c*/ 	.word	0xffffffff


	//   ....[143]....
        /*0410*/ 	.word	0xffffffff


	//   ....[144]....
        /*0414*/ 	.word	0xffffffff


	//   ....[145]....
        /*0418*/ 	.word	0xffffffff


	//   ....[146]....
        /*041c*/ 	.word	0xffffffff


	//   ....[147]....
        /*0420*/ 	.word	0xffffffff


	//   ....[148]....
        /*0424*/ 	.word	0xffffffff


	//   ....[149]....
        /*0428*/ 	.word	0xffffffff


	//   ....[150]....
        /*042c*/ 	.word	0xffffffff


	//   ....[151]....
        /*0430*/ 	.word	0xffffffff


	//   ....[152]....
        /*0434*/ 	.word	0xffffffff


	//   ....[153]....
        /*0438*/ 	.word	0xffffffff


	//   ....[154]....
        /*043c*/ 	.word	0xffffffff


	//   ....[155]....
        /*0440*/ 	.word	0xffffffff


	//   ....[156]....
        /*0444*/ 	.word	0xffffffff


	//   ....[157]....
        /*0448*/ 	.word	0xffffffff


	//   ....[158]....
        /*044c*/ 	.word	0xffffffff


	//   ....[159]....
        /*0450*/ 	.word	0xffffffff


	//   ....[160]....
        /*0454*/ 	.word	0xffffffff


	//   ....[161]....
        /*0458*/ 	.word	0xffffffff


	//   ....[162]....
        /*045c*/ 	.word	0xffffffff


	//   ....[163]....
        /*0460*/ 	.word	0xffffffff


	//   ....[164]....
        /*0464*/ 	.word	0xffffffff


	//   ....[165]....
        /*0468*/ 	.word	0xffffffff


	//   ....[166]....
        /*046c*/ 	.word	0xffffffff


	//   ....[167]....
        /*0470*/ 	.word	0xffffffff


	//   ....[168]....
        /*0474*/ 	.word	0xffffffff


	//   ....[169]....
        /*0478*/ 	.word	0xffffffff


	//   ....[170]....
        /*047c*/ 	.word	0xffffffff


	//   ....[171]....
        /*0480*/ 	.word	0xffffffff


	//   ....[172]....
        /*0484*/ 	.word	0xffffffff


	//   ....[173]....
        /*0488*/ 	.word	0xffffffff


	//   ....[174]....
        /*048c*/ 	.word	0xffffffff


	//   ....[175]....
        /*0490*/ 	.word	0xffffffff


	//   ....[176]....
        /*0494*/ 	.word	0xffffffff


	//   ....[177]....
        /*0498*/ 	.word	0xffffffff


	//   ....[178]....
        /*049c*/ 	.word	0xffffffff


	//   ....[179]....
        /*04a0*/ 	.word	0xffffffff


	//   ....[180]....
        /*04a4*/ 	.word	0xffffffff


	//   ....[181]....
        /*04a8*/ 	.word	0xffffffff


	//   ....[182]....
        /*04ac*/ 	.word	0xffffffff


	//   ....[183]....
        /*04b0*/ 	.word	0xffffffff


	//   ....[184]....
        /*04b4*/ 	.word	0xffffffff


	//   ....[185]....
        /*04b8*/ 	.word	0xffffffff


	//   ....[186]....
        /*04bc*/ 	.word	0xffffffff


	//   ....[187]....
        /*04c0*/ 	.word	0xffffffff


	//   ....[188]....
        /*04c4*/ 	.word	0xffffffff


	//   ....[189]....
        /*04c8*/ 	.word	0xffffffff


	//   ....[190]....
        /*04cc*/ 	.word	0xffffffff


	//   ....[191]....
        /*04d0*/ 	.word	0xffffffff


	//   ....[192]....
        /*04d4*/ 	.word	0xffffffff


	//   ....[193]....
        /*04d8*/ 	.word	0xffffffff


	//   ....[194]....
        /*04dc*/ 	.word	0xffffffff


	//   ....[195]....
        /*04e0*/ 	.word	0xffffffff


	//   ....[196]....
        /*04e4*/ 	.word	0xffffffff


	//   ....[197]....
        /*04e8*/ 	.word	0xffffffff


	//   ....[198]....
        /*04ec*/ 	.word	0xffffffff


	//   ....[199]....
        /*04f0*/ 	.word	0xffffffff


	//   ....[200]....
        /*04f4*/ 	.word	0xffffffff


	//   ....[201]....
        /*04f8*/ 	.word	0xffffffff


	//   ....[202]....
        /*04fc*/ 	.word	0xffffffff


	//   ....[203]....
        /*0500*/ 	.word	0xffffffff


	//   ....[204]....
        /*0504*/ 	.word	0xffffffff


	//   ....[205]....
        /*0508*/ 	.word	0xffffffff


	//   ....[206]....
        /*050c*/ 	.word	0xffffffff


	//   ....[207]....
        /*0510*/ 	.word	0xffffffff


	//   ....[208]....
        /*0514*/ 	.word	0xffffffff


	//   ....[209]....
        /*0518*/ 	.word	0xffffffff


	//   ....[210]....
        /*051c*/ 	.word	0xffffffff


	//   ....[211]....
        /*0520*/ 	.word	0xffffffff


	//   ....[212]....
        /*0524*/ 	.word	0xffffffff


	//   ....[213]....
        /*0528*/ 	.word	0xffffffff


	//   ....[214]....
        /*052c*/ 	.word	0xffffffff


	//   ....[215]....
        /*0530*/ 	.word	0xffffffff


	//   ....[216]....
        /*0534*/ 	.word	0xffffffff


	//   ....[217]....
        /*0538*/ 	.word	0xffffffff


	//   ....[218]....
        /*053c*/ 	.word	0xffffffff


	//   ....[219]....
        /*0540*/ 	.word	0xffffffff


	//   ....[220]....
        /*0544*/ 	.word	0xffffffff


	//   ....[221]....
        /*0548*/ 	.word	0xffffffff


	//   ....[222]....
        /*054c*/ 	.word	0xffffffff


	//   ....[223]....
        /*0550*/ 	.word	0xffffffff


	//   ....[224]....
        /*0554*/ 	.word	0xffffffff


	//   ....[225]....
        /*0558*/ 	.word	0xffffffff


	//   ....[226]....
        /*055c*/ 	.word	0xffffffff


	//   ....[227]....
        /*0560*/ 	.word	0xffffffff


	//   ....[228]....
        /*0564*/ 	.word	0xffffffff


	//   ....[229]....
        /*0568*/ 	.word	0xffffffff


	//   ....[230]....
        /*056c*/ 	.word	0xffffffff


	//   ....[231]....
        /*0570*/ 	.word	0xffffffff


	//   ....[232]....
        /*0574*/ 	.word	0xffffffff


	//   ....[233]....
        /*0578*/ 	.word	0xffffffff


	//   ....[234]....
        /*057c*/ 	.word	0xffffffff


	//   ....[235]....
        /*0580*/ 	.word	0xffffffff


	//   ....[236]....
        /*0584*/ 	.word	0xffffffff


	//   ....[237]....
        /*0588*/ 	.word	0xffffffff


	//   ....[238]....
        /*058c*/ 	.word	0xffffffff


	//   ....[239]....
        /*0590*/ 	.word	0xffffffff


	//   ....[240]....
        /*0594*/ 	.word	0xffffffff


	//   ....[241]....
        /*0598*/ 	.word	0xffffffff


	//   ....[242]....
        /*059c*/ 	.word	0xffffffff


	//   ....[243]....
        /*05a0*/ 	.word	0xffffffff


	//   ....[244]....
        /*05a4*/ 	.word	0xffffffff


	//   ....[245]....
        /*05a8*/ 	.word	0xffffffff


	//   ....[246]....
        /*05ac*/ 	.word	0xffffffff


	//   ....[247]....
        /*05b0*/ 	.word	0xffffffff


	//   ....[248]....
        /*05b4*/ 	.word	0xffffffff


	//   ....[249]....
        /*05b8*/ 	.word	0xffffffff


	//   ....[250]....
        /*05bc*/ 	.word	0xffffffff


	//   ....[251]....
        /*05c0*/ 	.word	0xffffffff


	//   ....[252]....
        /*05c4*/ 	.word	0xffffffff


	//   ....[253]....
        /*05c8*/ 	.word	0x0500000f


	//   ....[254]....
        /*05cc*/ 	.word	0x0500000f


	//   ....[255]....
        /*05d0*/ 	.word	0x0500000f


	//   ....[0]....
        /*05d4*/ 	.word	0x0500000f


	//   ....[1]....
        /*05d8*/ 	.word	0x0500000f


	//   ....[2]....
        /*05dc*/ 	.word	0x0500000f


	//   ....[3]....
        /*05e0*/ 	.word	0x0500000f


	//   ....[4]....
        /*05e4*/ 	.word	0x0500000f


	//   ....[5]....
        /*05e8*/ 	.word	0x0500000f


	//   ....[6]....
        /*05ec*/ 	.word	0x0500000f


	//   ....[7]....
        /*05f0*/ 	.word	0x0500000f


	//   ....[8]....
        /*05f4*/ 	.word	0x0500000f


	//   ....[9]....
        /*05f8*/ 	.word	0x0500000f


	//   ....[10]....
        /*05fc*/ 	.word	0x0500000f


	//   ....[11]....
        /*0600*/ 	.word	0x0500000f


	//   ....[12]....
        /*0604*/ 	.word	0x0500000f


	//   ....[13]....
        /*0608*/ 	.word	0x0500000f


	//   ....[14]....
        /*060c*/ 	.word	0x0500000f


	//   ....[15]....
        /*0610*/ 	.word	0x0500000f


	//   ....[16]....
        /*0614*/ 	.word	0x0500000f


	//   ....[17]....
        /*0618*/ 	.word	0x0500000f


	//   ....[18]....
        /*061c*/ 	.word	0x0500000f


	//   ....[19]....
        /*0620*/ 	.word	0x0500000f


	//   ....[20]....
        /*0624*/ 	.word	0x0500000f


	//   ....[21]....
        /*0628*/ 	.word	0x0500000f


	//   ....[22]....
        /*062c*/ 	.word	0x0500000f


	//   ....[23]....
        /*0630*/ 	.word	0x0500000f


	//   ....[24]....
        /*0634*/ 	.word	0x0500000f


	//   ....[25]....
        /*0638*/ 	.word	0x0500000f


	//   ....[26]....
        /*063c*/ 	.word	0x0500000f


	//   ....[27]....
        /*0640*/ 	.word	0x0500000f


	//   ....[28]....
        /*0644*/ 	.word	0x0500000f


	//   ....[29]....
        /*0648*/ 	.word	0x0500000f


	//   ....[30]....
        /*064c*/ 	.word	0x0500000f


	//   ....[31]....
        /*0650*/ 	.word	0x0500000f


	//   ....[32]....
        /*0654*/ 	.word	0x0500000f


	//   ....[33]....
        /*0658*/ 	.word	0x0500000f


	//   ....[34]....
        /*065c*/ 	.word	0x0500000f


	//   ....[35]....
        /*0660*/ 	.word	0x0500000f


	//   ....[36]....
        /*0664*/ 	.word	0x0500000f


	//   ....[37]....
        /*0668*/ 	.word	0x0500000f


	//   ....[38]....
        /*066c*/ 	.word	0x0500000f


	//   ....[39]....
        /*0670*/ 	.word	0x0500000f


	//   ....[40]....
        /*0674*/ 	.word	0x0500000f


	//   ....[41]....
        /*0678*/ 	.word	0x0500000f


	//   ....[42]....
        /*067c*/ 	.word	0x0500000f


	//   ....[43]....
        /*0680*/ 	.word	0x0500000f


	//   ....[44]....
        /*0684*/ 	.word	0x0500000f


	//   ....[45]....
        /*0688*/ 	.word	0x0500000f


	//   ....[46]....
        /*068c*/ 	.word	0x0500000f


	//   ....[47]....
        /*0690*/ 	.word	0x0500000f


	//   ....[48]....
        /*0694*/ 	.word	0x0500000f


	//   ....[49]....
        /*0698*/ 	.word	0x0500000f


	//   ....[50]....
        /*069c*/ 	.word	0x0500000f


	//   ....[51]....
        /*06a0*/ 	.word	0x0500000f


	//   ....[52]....
        /*06a4*/ 	.word	0x0500000f


	//   ....[53]....
        /*06a8*/ 	.word	0x0500000f


	//   ....[54]....
        /*06ac*/ 	.word	0x0500000f


	//   ....[55]....
        /*06b0*/ 	.word	0x0500000f


	//   ....[56]....
        /*06b4*/ 	.word	0x0500000f


	//   ....[57]....
        /*06b8*/ 	.word	0x0500000f


	//   ....[58]....
        /*06bc*/ 	.word	0x0500000f


	//   ....[59]....
        /*06c0*/ 	.word	0x0500000f


	//   ....[60]....
        /*06c4*/ 	.word	0x0500000f


	//   ....[61]....
        /*06c8*/ 	.word	0x0500000f


	//   ....[62]....
        /*06cc*/ 	.word	0x0500000f


	//   ....[63]....
        /*06d0*/ 	.word	0x0500000f


	//   ....[64]....
        /*06d4*/ 	.word	0x0500000f


	//   ....[65]....
        /*06d8*/ 	.word	0x0500000f


	//   ....[66]....
        /*06dc*/ 	.word	0x0500000f


	//   ....[67]....
        /*06e0*/ 	.word	0x0500000f


	//   ....[68]....
        /*06e4*/ 	.word	0x0500000f


	//   ....[69]....
        /*06e8*/ 	.word	0x0500000f


	//   ....[70]....
        /*06ec*/ 	.word	0x0500000f


	//   ....[71]....
        /*06f0*/ 	.word	0x0500000f


	//   ....[72]....
        /*06f4*/ 	.word	0x0500000f


	//   ....[73]....
        /*06f8*/ 	.word	0x0500000f


	//   ....[74]....
        /*06fc*/ 	.word	0x0500000f


	//   ....[75]....
        /*0700*/ 	.word	0x0500000f


	//   ....[76]....
        /*0704*/ 	.word	0x0500000f


	//   ....[77]....
        /*0708*/ 	.word	0x0500000f


	//   ....[78]....
        /*070c*/ 	.word	0x0500000f


	//   ....[79]....
        /*0710*/ 	.word	0x0500000f


	//   ....[80]....
        /*0714*/ 	.word	0x0500000f


	//   ....[81]....
        /*0718*/ 	.word	0x0500000f


	//   ....[82]....
        /*071c*/ 	.word	0x0500000f


	//   ....[83]....
        /*0720*/ 	.word	0x0500000f


	//   ....[84]....
        /*0724*/ 	.word	0x0500000f


	//   ....[85]....
        /*0728*/ 	.word	0x0500000f


	//   ....[86]....
        /*072c*/ 	.word	0x0500000f


	//   ....[87]....
        /*0730*/ 	.word	0x0500000f


	//   ....[88]....
        /*0734*/ 	.word	0x0500000f


	//   ....[89]....
        /*0738*/ 	.word	0x0500000f


	//   ....[90]....
        /*073c*/ 	.word	0x0500000f


	//   ....[91]....
        /*0740*/ 	.word	0x0500000f


	//   ....[92]....
        /*0744*/ 	.word	0x0500000f


	//   ....[93]....
        /*0748*/ 	.word	0x0500000f


	//   ....[94]....
        /*074c*/ 	.word	0x0500000f


	//----- nvinfo : EIATTR_COOP_GROUP_INSTR_OFFSETS
	.align		4
.L_203:
        /*0750*/ 	.byte	0x04, 0x28
        /*0752*/ 	.short	(.L_205 - .L_204)


	//   ....[0]....
.L_204:
        /*0754*/ 	.word	0x00000080


	//   ....[1]....
        /*0758*/ 	.word	0x00000090


	//   ....[2]....
        /*075c*/ 	.word	0x000002d0


	//   ....[3]....
        /*0760*/ 	.word	0x00000430


	//   ....[4]....
        /*0764*/ 	.word	0x00000550


	//   ....[5]....
        /*0768*/ 	.word	0x000006b0


	//   ....[6]....
        /*076c*/ 	.word	0x00001ca0


	//   ....[7]....
        /*0770*/ 	.word	0x00002d10


	//   ....[8]....
        /*0774*/ 	.word	0x00003fc0


	//   ....[9]....
        /*0778*/ 	.word	0x00004eb0


	//   ....[10]....
        /*077c*/ 	.word	0x00004f70


	//   ....[11]....
        /*0780*/ 	.word	0x00005a20


	//   ....[12]....
        /*0784*/ 	.word	0x00005a70


	//   ....[13]....
        /*0788*/ 	.word	0x00007d30


	//   ....[14]....
        /*078c*/ 	.word	0x00009580


	//   ....[15]....
        /*0790*/ 	.word	0x0000a390


	//   ....[16]....
        /*0794*/ 	.word	0x0000a3c0


	//   ....[17]....
        /*0798*/ 	.word	0x0000a980


	//   ....[18]....
        /*079c*/ 	.word	0x0000aa10


	//   ....[19]....
        /*07a0*/ 	.word	0x0000dc30


	//   ....[20]....
        /*07a4*/ 	.word	0x0000dc50


	//   ....[21]....
        /*07a8*/ 	.word	0x0000dc70


	//   ....[22]....
        /*07ac*/ 	.word	0x0000dc90


	//   ....[23]....
        /*07b0*/ 	.word	0x00010340


	//   ....[24]....
        /*07b4*/ 	.word	0x00011b90


	//   ....[25]....
        /*07b8*/ 	.word	0x000129a0


	//   ....[26]....
        /*07bc*/ 	.word	0x000129d0


	//   ....[27]....
        /*07c0*/ 	.word	0x00012f90


	//   ....[28]....
        /*07c4*/ 	.word	0x00013020


	//   ....[29]....
        /*07c8*/ 	.word	0x00014740


	//   ....[30]....
        /*07cc*/ 	.word	0x00014750


	//   ....[31]....
        /*07d0*/ 	.word	0x000147d0


	//   ....[32]....
        /*07d4*/ 	.word	0x000147e0


	//   ....[33]....
        /*07d8*/ 	.word	0x00015760


	//   ....[34]....
        /*07dc*/ 	.word	0x00015770


	//   ....[35]....
        /*07e0*/ 	.word	0x00015780


	//   ....[36]....
        /*07e4*/ 	.word	0x00015790


	//   ....[37]....
        /*07e8*/ 	.word	0x000157a0


	//   ....[38]....
        /*07ec*/ 	.word	0x000157b0


	//   ....[39]....
        /*07f0*/ 	.word	0x000157c0


	//   ....[40]....
        /*07f4*/ 	.word	0x000157d0


	//   ....[41]....
        /*07f8*/ 	.word	0x000157e0


	//   ....[42]....
        /*07fc*/ 	.word	0x000157f0


	//   ....[43]....
        /*0800*/ 	.word	0x00015800


	//   ....[44]....
        /*0804*/ 	.word	0x00015810


	//   ....[45]....
        /*0808*/ 	.word	0x00015820


	//   ....[46]....
        /*080c*/ 	.word	0x00015830


	//   ....[47]....
        /*0810*/ 	.word	0x00015840


	//   ....[48]....
        /*0814*/ 	.word	0x00015850


	//   ....[49]....
        /*0818*/ 	.word	0x00015860


	//   ....[50]....
        /*081c*/ 	.word	0x00015870


	//   ....[51]....
        /*0820*/ 	.word	0x00015880


	//   ....[52]....
        /*0824*/ 	.word	0x00015890


	//   ....[53]....
        /*0828*/ 	.word	0x000158a0


	//   ....[54]....
        /*082c*/ 	.word	0x000158c0


	//   ....[55]....
        /*0830*/ 	.word	0x000158e0


	//   ....[56]....
        /*0834*/ 	.word	0x000158f0


	//   ....[57]....
        /*0838*/ 	.word	0x00015900


	//   ....[58]....
        /*083c*/ 	.word	0x00015910


	//   ....[59]....
        /*0840*/ 	.word	0x00015920


	//   ....[60]....
        /*0844*/ 	.word	0x00015940


	//   ....[61]....
        /*0848*/ 	.word	0x00015950


	//   ....[62]....
        /*084c*/ 	.word	0x00015960


	//   ....[63]....
        /*0850*/ 	.word	0x00015970


	//   ....[64]....
        /*0854*/ 	.word	0x00015990


	//   ....[65]....
        /*0858*/ 	.word	0x000159a0


	//   ....[66]....
        /*085c*/ 	.word	0x000159b0


	//   ....[67]....
        /*0860*/ 	.word	0x000159c0


	//   ....[68]....
        /*0864*/ 	.word	0x000159e0


	//   ....[69]....
        /*0868*/ 	.word	0x00015a00


	//   ....[70]....
        /*086c*/ 	.word	0x00015a30


	//   ....[71]....
        /*0870*/ 	.word	0x00015a40


	//   ....[72]....
        /*0874*/ 	.word	0x00015a60


	//   ....[73]....
        /*0878*/ 	.word	0x00015a80


	//   ....[74]....
        /*087c*/ 	.word	0x00015ab0


	//   ....[75]....
        /*0880*/ 	.word	0x00015ac0


	//   ....[76]....
        /*0884*/ 	.word	0x00015ad0


	//   ....[77]....
        /*0888*/ 	.word	0x00015af0


	//   ....[78]....
        /*088c*/ 	.word	0x00015b20


	//   ....[79]....
        /*0890*/ 	.word	0x00015b40


	//   ....[80]....
        /*0894*/ 	.word	0x00015b60


	//   ....[81]....
        /*0898*/ 	.word	0x00015b90


	//   ....[82]....
        /*089c*/ 	.word	0x00015bc0


	//   ....[83]....
        /*08a0*/ 	.word	0x00015bf0


	//   ....[84]....
        /*08a4*/ 	.word	0x00015c10


	//   ....[85]....
        /*08a8*/ 	.word	0x00015c30


	//   ....[86]....
        /*08ac*/ 	.word	0x00015c40


	//   ....[87]....
        /*08b0*/ 	.word	0x00015c50


	//   ....[88]....
        /*08b4*/ 	.word	0x00015c60


	//   ....[89]....
        /*08b8*/ 	.word	0x00015c70


	//   ....[90]....
        /*08bc*/ 	.word	0x00015c90


	//   ....[91]....
        /*08c0*/ 	.word	0x00015cc0


	//   ....[92]....
        /*08c4*/ 	.word	0x00015cf0


	//   ....[93]....
        /*08c8*/ 	.word	0x00015d20


	//   ....[94]....
        /*08cc*/ 	.word	0x00015d50


	//   ....[95]....
        /*08d0*/ 	.word	0x00015d80


	//   ....[96]....
        /*08d4*/ 	.word	0x00015db0


	//   ....[97]....
        /*08d8*/ 	.word	0x000166c0


	//   ....[98]....
        /*08dc*/ 	.word	0x00016700


	//   ....[99]....
        /*08e0*/ 	.word	0x00016730


	//   ....[100]....
        /*08e4*/ 	.word	0x00016760


	//   ....[101]....
        /*08e8*/ 	.word	0x00016e20


	//   ....[102]....
        /*08ec*/ 	.word	0x00016e60


	//   ....[103]....
        /*08f0*/ 	.word	0x00016f20


	//   ....[104]....
        /*08f4*/ 	.word	0x00016f40


	//   ....[105]....
        /*08f8*/ 	.word	0x00017000


	//   ....[106]....
        /*08fc*/ 	.word	0x00017020


	//   ....[107]....
        /*0900*/ 	.word	0x000170f0


	//   ....[108]....
        /*0904*/ 	.word	0x00017110


	//   ....[109]....
        /*0908*/ 	.word	0x00017560


	//   ....[110]....
        /*090c*/ 	.word	0x00017570


	//   ....[111]....
        /*0910*/ 	.word	0x000179a0


	//   ....[112]....
        /*0914*/ 	.word	0x000179b0


	//   ....[113]....
        /*0918*/ 	.word	0x00018720


	//   ....[114]....
        /*091c*/ 	.word	0x00018740


	//   ....[115]....
        /*0920*/ 	.word	0x00018800


	//   ....[116]....
        /*0924*/ 	.word	0x00018820


	//   ....[117]....
        /*0928*/ 	.word	0x000188e0


	//   ....[118]....
        /*092c*/ 	.word	0x00018900


	//   ....[119]....
        /*0930*/ 	.word	0x000189d0


	//   ....[120]....
        /*0934*/ 	.word	0x000189f0


	//   ....[121]....
        /*0938*/ 	.word	0x00018b40


	//   ....[122]....
        /*093c*/ 	.word	0x00018d50


	//   ....[123]....
        /*0940*/ 	.word	0x00018d80


	//   ....[124]....
        /*0944*/ 	.word	0x00018db0


	//   ....[125]....
        /*0948*/ 	.word	0x00018de0


	//   ....[126]....
        /*094c*/ 	.word	0x00018e10


	//   ....[127]....
        /*0950*/ 	.word	0x00018e60


	//   ....[128]....
        /*0954*/ 	.word	0x00018fe0


	//   ....[129]....
        /*0958*/ 	.word	0x00019010


	//   ....[130]....
        /*095c*/ 	.word	0x00019040


	//   ....[131]....
        /*0960*/ 	.word	0x00019070


	//   ....[132]....
        /*0964*/ 	.word	0x000190a0


	//   ....[133]....
        /*0968*/ 	.word	0x000190d0


	//   ....[134]....
        /*096c*/ 	.word	0x00019160


	//   ....[135]....
        /*0970*/ 	.word	0x000191c0


	//   ....[136]....
        /*0974*/ 	.word	0x000191d0


	//   ....[137]....
        /*0978*/ 	.word	0x00019220


	//   ....[138]....
        /*097c*/ 	.word	0x0001bb00


	//   ....[139]....
        /*0980*/ 	.word	0x0001bb30


	//   ....[140]....
        /*0984*/ 	.word	0x0001bbd0


	//   ....[141]....
        /*0988*/ 	.word	0x0001bbe0


	//   ....[142]....
        /*098c*/ 	.word	0x0001bc30


	//   ....[143]....
        /*0990*/ 	.word	0x0001bc40


	//   ....[144]....
        /*0994*/ 	.word	0x0001bc90


	//   ....[145]....
        /*0998*/ 	.word	0x0001bca0


	//   ....[146]....
        /*099c*/ 	.word	0x0001bcf0


	//   ....[147]....
        /*09a0*/ 	.word	0x0001bd00


	//   ....[148]....
        /*09a4*/ 	.word	0x0001bd50


	//   ....[149]....
        /*09a8*/ 	.word	0x0001bd60


	//   ....[150]....
        /*09ac*/ 	.word	0x0001bdb0


	//   ....[151]....
        /*09b0*/ 	.word	0x0001bdc0


	//   ....[152]....
        /*09b4*/ 	.word	0x0001bdd0


	//   ....[153]....
        /*09b8*/ 	.word	0x0001be20


	//   ....[154]....
        /*09bc*/ 	.word	0x0001be70


	//   ....[155]....
        /*09c0*/ 	.word	0x0001be80


	//   ....[156]....
        /*09c4*/ 	.word	0x0001be90


	//   ....[157]....
        /*09c8*/ 	.word	0x0001bef0


	//   ....[158]....
        /*09cc*/ 	.word	0x0001c370


	//   ....[159]....
        /*09d0*/ 	.word	0x0001c3a0


	//   ....[160]....
        /*09d4*/ 	.word	0x0001c3f0


	//   ....[161]....
        /*09d8*/ 	.word	0x0001c420


	//   ....[162]....
        /*09dc*/ 	.word	0x0001c460


	//   ....[163]....
        /*09e0*/ 	.word	0x0001c490


	//   ....[164]....
        /*09e4*/ 	.word	0x0001c4e0


	//   ....[165]....
        /*09e8*/ 	.word	0x0001c510


	//   ....[166]....
        /*09ec*/ 	.word	0x0001c560


	//   ....[167]....
        /*09f0*/ 	.word	0x0001c590


	//   ....[168]....
        /*09f4*/ 	.word	0x0001c5e0


	//   ....[169]....
        /*09f8*/ 	.word	0x0001c600


	//   ....[170]....
        /*09fc*/ 	.word	0x0001c650


	//   ....[171]....
        /*0a00*/ 	.word	0x0001c670


	//   ....[172]....
        /*0a04*/ 	.word	0x0001c6b0


	//   ....[173]....
        /*0a08*/ 	.word	0x0001c6d0


	//   ....[174]....
        /*0a0c*/ 	.word	0x0001c6f0


	//   ....[175]....
        /*0a10*/ 	.word	0x0001c730


	//   ....[176]....
        /*0a14*/ 	.word	0x0001c750


	//   ....[177]....
        /*0a18*/ 	.word	0x0001c7b0


	//   ....[178]....
        /*0a1c*/ 	.word	0x0001cea0


	//   ....[179]....
        /*0a20*/ 	.word	0x0001ced0


	//   ....[180]....
        /*0a24*/ 	.word	0x0001cf00


	//   ....[181]....
        /*0a28*/ 	.word	0x0001cf40


	//   ....[182]....
        /*0a2c*/ 	.word	0x0001cf90


	//   ....[183]....
        /*0a30*/ 	.word	0x0001cfb0


	//   ....[184]....
        /*0a34*/ 	.word	0x0001d000


	//   ....[185]....
        /*0a38*/ 	.word	0x0001d020


	//   ....[186]....
        /*0a3c*/ 	.word	0x0001d070


	//   ....[187]....
        /*0a40*/ 	.word	0x0001d090


	//   ....[188]....
        /*0a44*/ 	.word	0x0001d0e0


	//   ....[189]....
        /*0a48*/ 	.word	0x0001d100


	//   ....[190]....
        /*0a4c*/ 	.word	0x0001d150


	//   ....[191]....
        /*0a50*/ 	.word	0x0001d170


	//   ....[192]....
        /*0a54*/ 	.word	0x0001d1b0


	//   ....[193]....
        /*0a58*/ 	.word	0x0001d1d0


	//   ....[194]....
        /*0a5c*/ 	.word	0x0001daf0


	//   ....[195]....
        /*0a60*/ 	.word	0x0001db10


	//   ....[196]....
        /*0a64*/ 	.word	0x0001db20


	//   ....[197]....
        /*0a68*/ 	.word	0x0001db30


	//   ....[198]....
        /*0a6c*/ 	.word	0x0001db40


	//   ....[199]....
        /*0a70*/ 	.word	0x0001db50


	//   ....[200]....
        /*0a74*/ 	.word	0x0001dbb0


	//   ....[201]....
        /*0a78*/ 	.word	0x0001dbf0


	//   ....[202]....
        /*0a7c*/ 	.word	0x0001dc10


	//   ....[203]....
        /*0a80*/ 	.word	0x0001dc20


	//   ....[204]....
        /*0a84*/ 	.word	0x0001dc60


	//   ....[205]....
        /*0a88*/ 	.word	0x0001dc70


	//   ....[206]....
        /*0a8c*/ 	.word	0x0001dcb0


	//   ....[207]....
        /*0a90*/ 	.word	0x0001dcc0


	//   ....[208]....
        /*0a94*/ 	.word	0x0001dd00


	//   ....[209]....
        /*0a98*/ 	.word	0x0001dd10


	//   ....[210]....
        /*0a9c*/ 	.word	0x0001dd20


	//   ....[211]....
        /*0aa0*/ 	.word	0x0001dd30


	//   ....[212]....
        /*0aa4*/ 	.word	0x0001dd40


	//   ....[213]....
        /*0aa8*/ 	.word	0x0001dde0


	//   ....[214]....
        /*0aac*/ 	.word	0x0001e180


	//   ....[215]....
        /*0ab0*/ 	.word	0x0001e190


	//   ....[216]....
        /*0ab4*/ 	.word	0x0001e1a0


	//   ....[217]....
        /*0ab8*/ 	.word	0x0001e1b0


	//   ....[218]....
        /*0abc*/ 	.word	0x0001e1c0


	//   ....[219]....
        /*0ac0*/ 	.word	0x0001e1d0


	//   ....[220]....
        /*0ac4*/ 	.word	0x0001e1f0


	//   ....[221]....
        /*0ac8*/ 	.word	0x0001e210


	//   ....[222]....
        /*0acc*/ 	.word	0x0001e230


	//   ....[223]....
        /*0ad0*/ 	.word	0x0001e240


	//   ....[224]....
        /*0ad4*/ 	.word	0x0001e260


	//   ....[225]....
        /*0ad8*/ 	.word	0x0001e280


	//   ....[226]....
        /*0adc*/ 	.word	0x0001e2b0


	//   ....[227]....
        /*0ae0*/ 	.word	0x0001e2d0


	//   ....[228]....
        /*0ae4*/ 	.word	0x0001e300


	//   ....[229]....
        /*0ae8*/ 	.word	0x0001e320


	//   ....[230]....
        /*0aec*/ 	.word	0x0001e340


	//   ....[231]....
        /*0af0*/ 	.word	0x0001e350


	//   ....[232]....
        /*0af4*/ 	.word	0x0001e380


	//   ....[233]....
        /*0af8*/ 	.word	0x0001e3a0


	//   ....[234]....
        /*0afc*/ 	.word	0x0001f6b0


	//   ....[235]....
        /*0b00*/ 	.word	0x0001f6d0


	//   ....[236]....
        /*0b04*/ 	.word	0x0001f700


	//   ....[237]....
        /*0b08*/ 	.word	0x0001f730


	//   ....[238]....
        /*0b0c*/ 	.word	0x0001f760


	//   ....[239]....
        /*0b10*/ 	.word	0x0001f770


	//   ....[240]....
        /*0b14*/ 	.word	0x0001f7a0


	//   ....[241]....
        /*0b18*/ 	.word	0x0001f7e0


	//   ....[242]....
        /*0b1c*/ 	.word	0x0001f950


	//   ....[243]....
        /*0b20*/ 	.word	0x0001f980


	//   ....[244]....
        /*0b24*/ 	.word	0x0001f9c0


	//   ....[245]....
        /*0b28*/ 	.word	0x0001f9f0


	//   ....[246]....
        /*0b2c*/ 	.word	0x0001fa20


	//   ....[247]....
        /*0b30*/ 	.word	0x0001fa50


	//   ....[248]....
        /*0b34*/ 	.word	0x0001fae0


	//   ....[249]....
        /*0b38*/ 	.word	0x0001fb30


	//   ....[250]....
        /*0b3c*/ 	.word	0x0001fb40


	//   ....[251]....
        /*0b40*/ 	.word	0x0001fb80


	//   ....[252]....
        /*0b44*/ 	.word	0x00020650


	//   ....[253]....
        /*0b48*/ 	.word	0x00020d20


	//   ....[254]....
        /*0b4c*/ 	.word	0x00020e00


	//   ....[255]....
        /*0b50*/ 	.word	0x00020ef0


	//   ....[0]....
        /*0b54*/ 	.word	0x00020f50


	//   ....[1]....
        /*0b58*/ 	.word	0x00021010


	//   ....[2]....
        /*0b5c*/ 	.word	0x00021070


	//   ....[3]....
        /*0b60*/ 	.word	0x00021130


	//   ....[4]....
        /*0b64*/ 	.word	0x00021190


	//   ....[5]....
        /*0b68*/ 	.word	0x00021250


	//   ....[6]....
        /*0b6c*/ 	.word	0x000212b0


	//   ....[7]....
        /*0b70*/ 	.word	0x00021370


	//   ....[8]....
        /*0b74*/ 	.word	0x000213d0


	//   ....[9]....
        /*0b78*/ 	.word	0x00021490


	//   ....[10]....
        /*0b7c*/ 	.word	0x000214f0


	//   ....[11]....
        /*0b80*/ 	.word	0x000215b0


	//   ....[12]....
        /*0b84*/ 	.word	0x00021610


	//   ....[13]....
        /*0b88*/ 	.word	0x000216d0


	//   ....[14]....
        /*0b8c*/ 	.word	0x00021730


	//   ....[15]....
        /*0b90*/ 	.word	0x000217f0


	//   ....[16]....
        /*0b94*/ 	.word	0x00021850


	//   ....[17]....
        /*0b98*/ 	.word	0x00021920


	//   ....[18]....
        /*0b9c*/ 	.word	0x00021ae0


	//   ....[19]....
        /*0ba0*/ 	.word	0x00021b70


	//   ....[20]....
        /*0ba4*/ 	.word	0x00021c40


	//   ....[21]....
        /*0ba8*/ 	.word	0x00021c90


	//   ....[22]....
        /*0bac*/ 	.word	0x00021d60


	//   ....[23]....
        /*0bb0*/ 	.word	0x00021db0


	//   ....[24]....
        /*0bb4*/ 	.word	0x00021e30


	//   ....[25]....
        /*0bb8*/ 	.word	0x00021ee0


	//   ....[26]....
        /*0bbc*/ 	.word	0x00021f60


	//   ....[27]....
        /*0bc0*/ 	.word	0x00022010


	//   ....[28]....
        /*0bc4*/ 	.word	0x00022090


	//   ....[29]....
        /*0bc8*/ 	.word	0x00022140


	//   ....[30]....
        /*0bcc*/ 	.word	0x000221c0


	//   ....[31]....
        /*0bd0*/ 	.word	0x00022260


	//   ....[32]....
        /*0bd4*/ 	.word	0x000222e0


	//   ....[33]....
        /*0bd8*/ 	.word	0x00022380


	//   ....[34]....
        /*0bdc*/ 	.word	0x000223f0


	//   ....[35]....
        /*0be0*/ 	.word	0x000224a0


	//   ....[36]....
        /*0be4*/ 	.word	0x00022510


	//   ....[37]....
        /*0be8*/ 	.word	0x000225c0


	//   ....[38]....
        /*0bec*/ 	.word	0x00022660


	//   ....[39]....
        /*0bf0*/ 	.word	0x000226d0


	//   ....[40]....
        /*0bf4*/ 	.word	0x00022750


	//   ....[41]....
        /*0bf8*/ 	.word	0x00022800


	//   ....[42]....
        /*0bfc*/ 	.word	0x00022860


	//   ....[43]....
        /*0c00*/ 	.word	0x00022920


	//   ....[44]....
        /*0c04*/ 	.word	0x00022980


	//   ....[45]....
        /*0c08*/ 	.word	0x00022a40


	//   ....[46]....
        /*0c0c*/ 	.word	0x00022aa0


	//   ....[47]....
        /*0c10*/ 	.word	0x00022b60


	//   ....[48]....
        /*0c14*/ 	.word	0x00022bc0


	//   ....[49]....
        /*0c18*/ 	.word	0x00022c70


	//   ....[50]....
        /*0c1c*/ 	.word	0x00022cd0


	//   ....[51]....
        /*0c20*/ 	.word	0x00022d90


	//   ....[52]....
        /*0c24*/ 	.word	0x00022df0


	//   ....[53]....
        /*0c28*/ 	.word	0x00022e90


	//   ....[54]....
        /*0c2c*/ 	.word	0x00022fc0


	//   ....[55]....
        /*0c30*/ 	.word	0x00023060


	//   ....[56]....
        /*0c34*/ 	.word	0x000230c0


	//   ....[57]....
        /*0c38*/ 	.word	0x00023170


	//   ....[58]....
        /*0c3c*/ 	.word	0x000231f0


	//   ....[59]....
        /*0c40*/ 	.word	0x00023280


	//   ....[60]....
        /*0c44*/ 	.word	0x00023310


	//   ....[61]....
        /*0c48*/ 	.word	0x000233a0


	//   ....[62]....
        /*0c4c*/ 	.word	0x00023400


	//   ....[63]....
        /*0c50*/ 	.word	0x000234b0


	//   ....[64]....
        /*0c54*/ 	.word	0x00023510


	//   ....[65]....
        /*0c58*/ 	.word	0x000235c0


	//   ....[66]....
        /*0c5c*/ 	.word	0x00023620


	//   ....[67]....
        /*0c60*/ 	.word	0x000236d0


	//   ....[68]....
        /*0c64*/ 	.word	0x00023730


	//   ....[69]....
        /*0c68*/ 	.word	0x000237e0


	//   ....[70]....
        /*0c6c*/ 	.word	0x00023840


	//   ....[71]....
        /*0c70*/ 	.word	0x000238f0


	//   ....[72]....
        /*0c74*/ 	.word	0x00023950


	//   ....[73]....
        /*0c78*/ 	.word	0x00023a00


	//   ....[74]....
        /*0c7c*/ 	.word	0x00023af0


	//   ....[75]....
        /*0c80*/ 	.word	0x00023b80


	//   ....[76]....
        /*0c84*/ 	.word	0x00023be0


	//   ....[77]....
        /*0c88*/ 	.word	0x00023c80


	//   ....[78]....
        /*0c8c*/ 	.word	0x00023d10


	//   ....[79]....
        /*0c90*/ 	.word	0x00023da0


	//   ....[80]....
        /*0c94*/ 	.word	0x00023e20


	//   ....[81]....
        /*0c98*/ 	.word	0x00023eb0


	//   ....[82]....
        /*0c9c*/ 	.word	0x00023f40


	//   ....[83]....
        /*0ca0*/ 	.word	0x00023fd0


	//   ....[84]....
        /*0ca4*/ 	.word	0x00024050


	//   ....[85]....
        /*0ca8*/ 	.word	0x000240e0


	//   ....[86]....
        /*0cac*/ 	.word	0x00024160


	//   ....[87]....
        /*0cb0*/ 	.word	0x000241f0


	//   ....[88]....
        /*0cb4*/ 	.word	0x00024250


	//   ....[89]....
        /*0cb8*/ 	.word	0x00024300


	//   ....[90]....
        /*0cbc*/ 	.word	0x00024390


	//   ....[91]....
        /*0cc0*/ 	.word	0x00024420


	//   ....[92]....
        /*0cc4*/ 	.word	0x00024480


	//   ....[93]....
        /*0cc8*/ 	.word	0x00024530


	//   ....[94]....
        /*0ccc*/ 	.word	0x00024780


	//----- nvinfo : EIATTR_REG_RECONFIG
	.align		4
.L_205:
        /*0cd0*/ 	.byte	0x01, 0x54
	.zero		2


	//----- nvinfo : EIATTR_SYSCALL_OFFSETS
	.align		4
        /*0cd4*/ 	.byte	0x04, 0x46
        /*0cd6*/ 	.short	(.L_207 - .L_206)


	//   ....[0]....
.L_206:
        /*0cd8*/ 	.word	0x00001e80


	//   ....[1]....
        /*0cdc*/ 	.word	0x0001adf0


	//   ....[2]....
        /*0ce0*/ 	.word	0x0001af60


	//   ....[3]....
        /*0ce4*/ 	.word	0x0001b0b0


	//   ....[4]....
        /*0ce8*/ 	.word	0x0001b1f0


	//   ....[5]....
        /*0cec*/ 	.word	0x0001cad0


	//----- nvinfo : EIATTR_MBARRIER_INSTR_OFFSETS
	.align		4
.L_207:
        /*0cf0*/ 	.byte	0x04, 0x39
        /*0cf2*/ 	.short	(.L_209 - .L_208)


	//   ....[0]....
.L_208:
        /*0cf4*/ 	.word	0x00000180
        /*0cf8*/ 	.word	0x000000ff
        /*0cfc*/ 	.word	0x00022800
        /*0d00*/ 	.short	0x0100
        /*0d02*/ 	.byte	0x08
	.zero		1


	//   ....[1]....
        /*0d04*/ 	.word	0x00000190
        /*0d08*/ 	.word	0x000000ff
        /*0d0c*/ 	.word	0x00022820
        /*0d10*/ 	.short	0x0100
        /*0d12*/ 	.byte	0x08
	.zero		1


	//   ....[2]....
        /*0d14*/ 	.word	0x00000280
        /*0d18*/ 	.word	0x000000ff
        /*0d1c*/ 	.word	0x00022830
        /*0d20*/ 	.short	0x0100
        /*0d22*/ 	.byte	0x08
	.zero		1


	//   ....[3]....
        /*0d24*/ 	.word	0x00000290
        /*0d28*/ 	.word	0x000000ff
        /*0d2c*/ 	.word	0x00022840
        /*0d30*/ 	.short	0x0100
        /*0d32*/ 	.byte	0x08
	.zero		1


	//   ....[4]....
        /*0d34*/ 	.word	0x000002a0
        /*0d38*/ 	.word	0x000000ff
        /*0d3c*/ 	.word	0x00022838
        /*0d40*/ 	.short	0x0100
        /*0d42*/ 	.byte	0x08
	.zero		1


	//   ....[5]....
        /*0d44*/ 	.word	0x000002b0
        /*0d48*/ 	.word	0x000000ff
        /*0d4c*/ 	.word	0x00022848
        /*0d50*/ 	.short	0x0100
        /*0d52*/ 	.byte	0x08
	.zero		1


	//   ....[6]....
        /*0d54*/ 	.word	0x000003e0
        /*0d58*/ 	.word	0x000000ff
        /*0d5c*/ 	.word	0x00022850
        /*0d60*/ 	.short	0x0100
        /*0d62*/ 	.byte	0x08
	.zero		1


	//   ....[7]....
        /*0d64*/ 	.word	0x000003f0
        /*0d68*/ 	.word	0x000000ff
        /*0d6c*/ 	.word	0x00022860
        /*0d70*/ 	.short	0x0100
        /*0d72*/ 	.byte	0x08
	.zero		1


	//   ....[8]....
        /*0d74*/ 	.word	0x00000400
        /*0d78*/ 	.word	0x000000ff
        /*0d7c*/ 	.word	0x00022858
        /*0d80*/ 	.short	0x0100
        /*0d82*/ 	.byte	0x08
	.zero		1


	//   ....[9]....
        /*0d84*/ 	.word	0x00000410
        /*0d88*/ 	.word	0x000000ff
        /*0d8c*/ 	.word	0x00022868
        /*0d90*/ 	.short	0x0100
        /*0d92*/ 	.byte	0x08
	.zero		1


	//   ....[10]....
        /*0d94*/ 	.word	0x00000500
        /*0d98*/ 	.word	0x000000ff
        /*0d9c*/ 	.word	0x00022870
        /*0da0*/ 	.short	0x0100
        /*0da2*/ 	.byte	0x06
	.zero		1


	//   ....[11]....
        /*0da4*/ 	.word	0x00000510
        /*0da8*/ 	.word	0x000000ff
        /*0dac*/ 	.word	0x00022880
        /*0db0*/ 	.short	0x0100
        /*0db2*/ 	.byte	0x06
	.zero		1


	//   ....[12]....
        /*0db4*/ 	.word	0x00000520
        /*0db8*/ 	.word	0x000000ff
        /*0dbc*/ 	.word	0x00022878
        /*0dc0*/ 	.short	0x0100
        /*0dc2*/ 	.byte	0x06
	.zero		1


	//   ....[13]....
        /*0dc4*/ 	.word	0x00000530
        /*0dc8*/ 	.word	0x000000ff
        /*0dcc*/ 	.word	0x00022888
        /*0dd0*/ 	.short	0x0100
        /*0dd2*/ 	.byte	0x06
	.zero		1


	//   ....[14]....
        /*0dd4*/ 	.word	0x00000660
        /*0dd8*/ 	.word	0x000000ff
        /*0ddc*/ 	.word	0x00022890
        /*0de0*/ 	.short	0x0100
        /*0de2*/ 	.byte	0x08
	.zero		1


	//   ....[15]....
        /*0de4*/ 	.word	0x00000670
        /*0de8*/ 	.word	0x000000ff
        /*0dec*/ 	.word	0x000228a0
        /*0df0*/ 	.short	0x0100
        /*0df2*/ 	.byte	0x08
	.zero		1


	//   ....[16]....
        /*0df4*/ 	.word	0x00000680
        /*0df8*/ 	.word	0x000000ff
        /*0dfc*/ 	.word	0x00022898
        /*0e00*/ 	.short	0x0100
        /*0e02*/ 	.byte	0x08
	.zero		1


	//   ....[17]....
        /*0e04*/ 	.word	0x00000690
        /*0e08*/ 	.word	0x000000ff
        /*0e0c*/ 	.word	0x000228a8
        /*0e10*/ 	.short	0x0100
        /*0e12*/ 	.byte	0x08
	.zero		1


	//   ....[18]....
        /*0e14*/ 	.word	0x000007e0
        /*0e18*/ 	.word	0x000000ff
        /*0e1c*/ 	.word	0x000228b0
        /*0e20*/ 	.short	0x0100
        /*0e22*/ 	.byte	0x08
	.zero		1


	//   ....[19]....
        /*0e24*/ 	.word	0x000007f0
        /*0e28*/ 	.word	0x000000ff
        /*0e2c*/ 	.word	0x000228c0
        /*0e30*/ 	.short	0x0100
        /*0e32*/ 	.byte	0x08
	.zero		1


	//   ....[20]....
        /*0e34*/ 	.word	0x00000800
        /*0e38*/ 	.word	0x000000ff
        /*0e3c*/ 	.word	0x000228b8
        /*0e40*/ 	.short	0x0100
        /*0e42*/ 	.byte	0x08
	.zero		1


	//   ....[21]....
        /*0e44*/ 	.word	0x00000810
        /*0e48*/ 	.word	0x000000ff
        /*0e4c*/ 	.word	0x000228c8
        /*0e50*/ 	.short	0x0100
        /*0e52*/ 	.byte	0x08
	.zero		1


	//   ....[22]....
        /*0e54*/ 	.word	0x00002170
        /*0e58*/ 	.word	0x000000ff
        /*0e5c*/ 	.word	0x00022800
        /*0e60*/ 	.short	0x010a
        /*0e62*/ 	.byte	0x2b
	.zero		1


	//   ....[23]....
        /*0e64*/ 	.word	0x00002210
        /*0e68*/ 	.word	0x00000069
        /*0e6c*/ 	.word	0x00022830
        /*0e70*/ 	.short	0x010a
        /*0e72*/ 	.byte	0x3f
	.zero		1


	//   ....[24]....
        /*0e74*/ 	.word	0x00002250
        /*0e78*/ 	.word	0x00000069
        /*0e7c*/ 	.word	0x00022830
        /*0e80*/ 	.short	0x010a
        /*0e82*/ 	.byte	0x3f
	.zero		1


	//   ....[25]....
        /*0e84*/ 	.word	0x00003110
        /*0e88*/ 	.word	0x000000ff
        /*0e8c*/ 	.word	0x00000000
        /*0e90*/ 	.short	0x0101
        /*0e92*/ 	.byte	0x06
	.zero		1


	//   ....[26]....
        /*0e94*/ 	.word	0x00006f00
        /*0e98*/ 	.word	0x000000ff
        /*0e9c*/ 	.word	0x00022830
        /*0ea0*/ 	.short	0x010a
        /*0ea2*/ 	.byte	0x06
	.zero		1


	//   ....[27]....
        /*0ea4*/ 	.word	0x00006f40
        /*0ea8*/ 	.word	0x000000ff
        /*0eac*/ 	.word	0x00022830
        /*0eb0*/ 	.short	0x010a
        /*0eb2*/ 	.byte	0x06
	.zero		1


	//   ....[28]....
        /*0eb4*/ 	.word	0x000077d0
        /*0eb8*/ 	.word	0x000000ff
        /*0ebc*/ 	.word	0x00022850
        /*0ec0*/ 	.short	0x010a
        /*0ec2*/ 	.byte	0x06
	.zero		1


	//   ....[29]....
        /*0ec4*/ 	.word	0x00007810
        /*0ec8*/ 	.word	0x000000ff
        /*0ecc*/ 	.word	0x00022850
        /*0ed0*/ 	.short	0x010a
        /*0ed2*/ 	.byte	0x06
	.zero		1


	//   ....[30]....
        /*0ed4*/ 	.word	0x00008070
        /*0ed8*/ 	.word	0x000000ff
        /*0edc*/ 	.word	0x00000000
        /*0ee0*/ 	.short	0x0101
        /*0ee2*/ 	.byte	0x06
	.zero		1


	//   ....[31]....
        /*0ee4*/ 	.word	0x0000b7d0
        /*0ee8*/ 	.word	0x000000ff
        /*0eec*/ 	.word	0x00000000
        /*0ef0*/ 	.short	0x0101
        /*0ef2*/ 	.byte	0x06
	.zero		1


	//   ....[32]....
        /*0ef4*/ 	.word	0x0000c180
        /*0ef8*/ 	.word	0x000000ff
        /*0efc*/ 	.word	0x00022830
        /*0f00*/ 	.short	0x010a
        /*0f02*/ 	.byte	0x06
	.zero		1


	//   ....[33]....
        /*0f04*/ 	.word	0x0000c1c0
        /*0f08*/ 	.word	0x000000ff
        /*0f0c*/ 	.word	0x00022830
        /*0f10*/ 	.short	0x010a
        /*0f12*/ 	.byte	0x06
	.zero		1


	//   ....[34]....
        /*0f14*/ 	.word	0x0000ca50
        /*0f18*/ 	.word	0x000000ff
        /*0f1c*/ 	.word	0x00022850
        /*0f20*/ 	.short	0x010a
        /*0f22*/ 	.byte	0x06
	.zero		1


	//   ....[35]....
        /*0f24*/ 	.word	0x0000ca90
        /*0f28*/ 	.word	0x000000ff
        /*0f2c*/ 	.word	0x00022850
        /*0f30*/ 	.short	0x010a
        /*0f32*/ 	.byte	0x06
	.zero		1


	//   ....[36]....
        /*0f34*/ 	.word	0x0000d3f0
        /*0f38*/ 	.word	0x000000ff
        /*0f3c*/ 	.word	0x00000000
        /*0f40*/ 	.short	0x0101
        /*0f42*/ 	.byte	0x06
	.zero		1


	//   ....[37]....
        /*0f44*/ 	.word	0x0000ed90
        /*0f48*/ 	.word	0x000000ff
        /*0f4c*/ 	.word	0x00000000
        /*0f50*/ 	.short	0x0101
        /*0f52*/ 	.byte	0x06
	.zero		1


	//   ....[38]....
        /*0f54*/ 	.word	0x0000f510
        /*0f58*/ 	.word	0x000000ff
        /*0f5c*/ 	.word	0x00022830
        /*0f60*/ 	.short	0x010a
        /*0f62*/ 	.byte	0x06
	.zero		1


	//   ....[39]....
        /*0f64*/ 	.word	0x0000f550
        /*0f68*/ 	.word	0x000000ff
        /*0f6c*/ 	.word	0x00022830
        /*0f70*/ 	.short	0x010a
        /*0f72*/ 	.byte	0x06
	.zero		1


	//   ....[40]....
        /*0f74*/ 	.word	0x0000fde0
        /*0f78*/ 	.word	0x000000ff
        /*0f7c*/ 	.word	0x00022850
        /*0f80*/ 	.short	0x010a
        /*0f82*/ 	.byte	0x06
	.zero		1


	//   ....[41]....
        /*0f84*/ 	.word	0x0000fe20
        /*0f88*/ 	.word	0x000000ff
        /*0f8c*/ 	.word	0x00022850
        /*0f90*/ 	.short	0x010a
        /*0f92*/ 	.byte	0x06
	.zero		1


	//   ....[42]....
        /*0f94*/ 	.word	0x00010680
        /*0f98*/ 	.word	0x000000ff
        /*0f9c*/ 	.word	0x00000000
        /*0fa0*/ 	.short	0x0101
        /*0fa2*/ 	.byte	0x06
	.zero		1


	//   ....[43]....
        /*0fa4*/ 	.word	0x00013de0
        /*0fa8*/ 	.word	0x000000ff
        /*0fac*/ 	.word	0x00000000
        /*0fb0*/ 	.short	0x0101
        /*0fb2*/ 	.byte	0x06
	.zero		1


	//   ....[44]....
        /*0fb4*/ 	.word	0x00014450
        /*0fb8*/ 	.word	0x000000ff
        /*0fbc*/ 	.word	0x00022850
        /*0fc0*/ 	.short	0x010a
        /*0fc2*/ 	.byte	0x09
	.zero		1


	//   ....[45]....
        /*0fc4*/ 	.word	0x00014490
        /*0fc8*/ 	.word	0x000000ff
        /*0fcc*/ 	.word	0x00022850
        /*0fd0*/ 	.short	0x010a
        /*0fd2*/ 	.byte	0x09
	.zero		1


	//   ....[46]....
        /*0fd4*/ 	.word	0x00014ac0
        /*0fd8*/ 	.word	0x000000ff
        /*0fdc*/ 	.word	0x00000000
        /*0fe0*/ 	.short	0x0101
        /*0fe2*/ 	.byte	0x04
	.zero		1


	//   ....[47]....
        /*0fe4*/ 	.word	0x00016e50
        /*0fe8*/ 	.word	0x00000011
        /*0fec*/ 	.word	0x00000000
        /*0ff0*/ 	.short	0x0101
        /*0ff2*/ 	.byte	0x3f
	.zero		1


	//   ....[48]....
        /*0ff4*/ 	.word	0x000172f0
        /*0ff8*/ 	.word	0x00000011
        /*0ffc*/ 	.word	0x00000000
        /*1000*/ 	.short	0x0101
        /*1002*/ 	.byte	0x3f
	.zero		1


	//   ....[49]....
        /*1004*/ 	.word	0x0001b7d0
        /*1008*/ 	.word	0x00000000
        /*100c*/ 	.word	0x00022880
        /*1010*/ 	.short	0x010a
        /*1012*/ 	.byte	0x3f
	.zero		1


	//   ....[50]....
        /*1014*/ 	.word	0x0001c050
        /*1018*/ 	.word	0x00000000
        /*101c*/ 	.word	0x00022870
        /*1020*/ 	.short	0x0107
        /*1022*/ 	.byte	0x3f
	.zero		1


	//   ....[51]....
        /*1024*/ 	.word	0x0001c110
        /*1028*/ 	.word	0x00000000
        /*102c*/ 	.word	0x00022870
        /*1030*/ 	.short	0x0101
        /*1032*/ 	.byte	0x3f
	.zero		1


	//   ....[52]....
        /*1034*/ 	.word	0x0001c140
        /*1038*/ 	.word	0x00000000
        /*103c*/ 	.word	0x00022840
        /*1040*/ 	.short	0x010a
        /*1042*/ 	.byte	0x3f
	.zero		1


	//   ....[53]....
        /*1044*/ 	.word	0x0001c850
        /*1048*/ 	.word	0x00000000
        /*104c*/ 	.word	0x00022830
        /*1050*/ 	.short	0x0107
        /*1052*/ 	.byte	0x3f
	.zero		1


	//   ....[54]....
        /*1054*/ 	.word	0x0001c910
        /*1058*/ 	.word	0x00000000
        /*105c*/ 	.word	0x00022830
        /*1060*/ 	.short	0x0101
        /*1062*/ 	.byte	0x3f
	.zero		1


	//   ....[55]....
        /*1064*/ 	.word	0x0001d280
        /*1068*/ 	.word	0x00000011
        /*106c*/ 	.word	0x00022800
        /*1070*/ 	.short	0x0107
        /*1072*/ 	.byte	0x3f
	.zero		1


	//   ....[56]....
        /*1074*/ 	.word	0x0001d370
        /*1078*/ 	.word	0x00000011
        /*107c*/ 	.word	0x00022800
        /*1080*/ 	.short	0x0101
        /*1082*/ 	.byte	0x3f
	.zero		1


	//   ....[57]....
        /*1084*/ 	.word	0x0001d390
        /*1088*/ 	.word	0x00000011
        /*108c*/ 	.word	0x00022820
        /*1090*/ 	.short	0x010a
        /*1092*/ 	.byte	0x3f
	.zero		1


	//   ....[58]....
        /*1094*/ 	.word	0x0001d890
        /*1098*/ 	.word	0x00000000
        /*109c*/ 	.word	0x00022880
        /*10a0*/ 	.short	0x010a
        /*10a2*/ 	.byte	0x3f
	.zero		1


	//   ....[59]....
        /*10a4*/ 	.word	0x0001de60
        /*10a8*/ 	.word	0x00000000
        /*10ac*/ 	.word	0x00022870
        /*10b0*/ 	.short	0x0107
        /*10b2*/ 	.byte	0x3f
	.zero		1


	//   ....[60]....
        /*10b4*/ 	.word	0x0001df20
        /*10b8*/ 	.word	0x00000000
        /*10bc*/ 	.word	0x00022870
        /*10c0*/ 	.short	0x0101
        /*10c2*/ 	.byte	0x3f
	.zero		1


	//   ....[61]....
        /*10c4*/ 	.word	0x0001df50
        /*10c8*/ 	.word	0x00000000
        /*10cc*/ 	.word	0x00022840
        /*10d0*/ 	.short	0x010a
        /*10d2*/ 	.byte	0x3f
	.zero		1


	//   ....[62]....
        /*10d4*/ 	.word	0x0001e4e0
        /*10d8*/ 	.word	0x00000000
        /*10dc*/ 	.word	0x00022830
        /*10e0*/ 	.short	0x0107
        /*10e2*/ 	.byte	0x3f
	.zero		1


	//   ....[63]....
        /*10e4*/ 	.word	0x0001e5a0
        /*10e8*/ 	.word	0x00000000
        /*10ec*/ 	.word	0x00022830
        /*10f0*/ 	.short	0x0101
        /*10f2*/ 	.byte	0x3f
	.zero		1


	//   ....[64]....
        /*10f4*/ 	.word	0x0001e630
        /*10f8*/ 	.word	0x00000013
        /*10fc*/ 	.word	0x00022870
        /*1100*/ 	.short	0x010a
        /*1102*/ 	.byte	0x3f
	.zero		1


	//   ....[65]....
        /*1104*/ 	.word	0x0001e6c0
        /*1108*/ 	.word	0x00000013
        /*110c*/ 	.word	0x00022860
        /*1110*/ 	.short	0x010a
        /*1112*/ 	.byte	0x3f
	.zero		1


	//   ....[66]....
        /*1114*/ 	.word	0x0001ebc0
        /*1118*/ 	.word	0x00000013
        /*111c*/ 	.word	0x00022850
        /*1120*/ 	.short	0x0101
        /*1122*/ 	.byte	0x3f
	.zero		1


	//   ....[67]....
        /*1124*/ 	.word	0x0001ec40
        /*1128*/ 	.word	0x00000013
        /*112c*/ 	.word	0x00000000
        /*1130*/ 	.short	0x0101
        /*1132*/ 	.byte	0x3f
	.zero		1


	//   ....[68]....
        /*1134*/ 	.word	0x0001ee10
        /*1138*/ 	.word	0x00000012
        /*113c*/ 	.word	0x00022870
        /*1140*/ 	.short	0x010a
        /*1142*/ 	.byte	0x3f
	.zero		1


	//   ....[69]....
        /*1144*/ 	.word	0x0001eea0
        /*1148*/ 	.word	0x00000012
        /*114c*/ 	.word	0x00022860
        /*1150*/ 	.short	0x010a
        /*1152*/ 	.byte	0x3f
	.zero		1


	//   ....[70]....
        /*1154*/ 	.word	0x0001f3a0
        /*1158*/ 	.word	0x00000012
        /*115c*/ 	.word	0x00022850
        /*1160*/ 	.short	0x0101
        /*1162*/ 	.byte	0x3f
	.zero		1


	//   ....[71]....
        /*1164*/ 	.word	0x0001f420
        /*1168*/ 	.word	0x00000003
        /*116c*/ 	.word	0x00000000
        /*1170*/ 	.short	0x0101
        /*1172*/ 	.byte	0x3f
	.zero		1


	//   ....[72]....
        /*1174*/ 	.word	0x000205d0
        /*1178*/ 	.word	0x00000007
        /*117c*/ 	.word	0x00022820
        /*1180*/ 	.short	0x010a
        /*1182*/ 	.byte	0x3f
	.zero		1


	//   ....[73]....
        /*1184*/ 	.word	0x00020750
        /*1188*/ 	.word	0x00000005
        /*118c*/ 	.word	0x00022840
        /*1190*/ 	.short	0x010a
        /*1192*/ 	.byte	0x3f
	.zero		1


	//   ....[74]....
        /*1194*/ 	.word	0x000207f0
        /*1198*/ 	.word	0x00000003
        /*119c*/ 	.word	0x00022840
        /*11a0*/ 	.short	0x010a
        /*11a2*/ 	.byte	0x3f
	.zero		1


	//   ....[75]....
        /*11a4*/ 	.word	0x00020830
        /*11a8*/ 	.word	0x00000005
        /*11ac*/ 	.word	0x00022860
        /*11b0*/ 	.short	0x010a
        /*11b2*/ 	.byte	0x3f
	.zero		1


	//   ....[76]....
        /*11b4*/ 	.word	0x00020870
        /*11b8*/ 	.word	0x00000003
        /*11bc*/ 	.word	0x00022860
        /*11c0*/ 	.short	0x010a
        /*11c2*/ 	.byte	0x3f
	.zero		1


	//   ....[77]....
        /*11c4*/ 	.word	0x000208b0
        /*11c8*/ 	.word	0x00000005
        /*11cc*/ 	.word	0x00022880
        /*11d0*/ 	.short	0x010a
        /*11d2*/ 	.byte	0x3f
	.zero		1


	//   ....[78]....
        /*11d4*/ 	.word	0x000208f0
        /*11d8*/ 	.word	0x00000003
        /*11dc*/ 	.word	0x00022880
        /*11e0*/ 	.short	0x010a
        /*11e2*/ 	.byte	0x3f
	.zero		1


	//   ....[79]....
        /*11e4*/ 	.word	0x00020960
        /*11e8*/ 	.word	0x00000003
        /*11ec*/ 	.word	0x00022800
        /*11f0*/ 	.short	0x010a
        /*11f2*/ 	.byte	0x3f
	.zero		1


	//   ....[80]....
        /*11f4*/ 	.word	0x000209b0
        /*11f8*/ 	.word	0x00000069
        /*11fc*/ 	.word	0x00022830
        /*1200*/ 	.short	0x010a
        /*1202*/ 	.byte	0x3f
	.zero		1


	//   ....[81]....
        /*1204*/ 	.word	0x00020a10
        /*1208*/ 	.word	0x0000000a
        /*120c*/ 	.word	0x00022830
        /*1210*/ 	.short	0x010a
        /*1212*/ 	.byte	0x3f
	.zero		1


	//   ....[82]....
        /*1214*/ 	.word	0x00020a70
        /*1218*/ 	.word	0x0000000a
        /*121c*/ 	.word	0x00022850
        /*1220*/ 	.short	0x010a
        /*1222*/ 	.byte	0x3f
	.zero		1


	//   ....[83]....
        /*1224*/ 	.word	0x00020ad0
        /*1228*/ 	.word	0x0000000a
        /*122c*/ 	.word	0x00022830
        /*1230*/ 	.short	0x010a
        /*1232*/ 	.byte	0x3f
	.zero		1


	//   ....[84]....
        /*1234*/ 	.word	0x00020b30
        /*1238*/ 	.word	0x0000000a
        /*123c*/ 	.word	0x00022850
        /*1240*/ 	.short	0x010a
        /*1242*/ 	.byte	0x3f
	.zero		1


	//   ....[85]....
        /*1244*/ 	.word	0x00020b90
        /*1248*/ 	.word	0x0000000a
        /*124c*/ 	.word	0x00022830
        /*1250*/ 	.short	0x010a
        /*1252*/ 	.byte	0x3f
	.zero		1


	//   ....[86]....
        /*1254*/ 	.word	0x00020bf0
        /*1258*/ 	.word	0x0000000a
        /*125c*/ 	.word	0x00022850
        /*1260*/ 	.short	0x010a
        /*1262*/ 	.byte	0x3f
	.zero		1


	//   ....[87]....
        /*1264*/ 	.word	0x00020c50
        /*1268*/ 	.word	0x00000005
        /*126c*/ 	.word	0x00022850
        /*1270*/ 	.short	0x010a
        /*1272*/ 	.byte	0x3f
	.zero		1


	//   ....[88]....
        /*1274*/ 	.word	0x00020d50
        /*1278*/ 	.word	0x00000000
        /*127c*/ 	.word	0x00022880
        /*1280*/ 	.short	0x010a
        /*1282*/ 	.byte	0x3f
	.zero		1


	//   ....[89]....
        /*1284*/ 	.word	0x00021a30
        /*1288*/ 	.word	0x00000000
        /*128c*/ 	.word	0x00022840
        /*1290*/ 	.short	0x010a
        /*1292*/ 	.byte	0x3f
	.zero		1


	//   ....[90]....
        /*1294*/ 	.word	0x00022ec0
        /*1298*/ 	.word	0x00000011
        /*129c*/ 	.word	0x00022820
        /*12a0*/ 	.short	0x010a
        /*12a2*/ 	.byte	0x3f
	.zero		1


	//   ....[91]....
        /*12a4*/ 	.word	0x00022f10
        /*12a8*/ 	.word	0x00000000
        /*12ac*/ 	.word	0x00022880
        /*12b0*/ 	.short	0x010a
        /*12b2*/ 	.byte	0x3f
	.zero		1


	//   ....[92]....
        /*12b4*/ 	.word	0x00023a40
        /*12b8*/ 	.word	0x00000000
        /*12bc*/ 	.word	0x00022840
        /*12c0*/ 	.short	0x010a
        /*12c2*/ 	.byte	0x3f
	.zero		1


	//   ....[93]....
        /*12c4*/ 	.word	0x00024560
        /*12c8*/ 	.word	0x00000013
        /*12cc*/ 	.word	0x00022870
        /*12d0*/ 	.short	0x010a
        /*12d2*/ 	.byte	0x3f
	.zero		1


	//   ....[94]....
        /*12d4*/ 	.word	0x000245b0
        /*12d8*/ 	.word	0x00000013
        /*12dc*/ 	.word	0x00022860
        /*12e0*/ 	.short	0x010a
        /*12e2*/ 	.byte	0x3f
	.zero		1


	//   ....[95]....
        /*12e4*/ 	.word	0x00024600
        /*12e8*/ 	.word	0x00000012
        /*12ec*/ 	.word	0x00022870
        /*12f0*/ 	.short	0x010a
        /*12f2*/ 	.byte	0x3f
	.zero		1


	//   ....[96]....
        /*12f4*/ 	.word	0x00024650
        /*12f8*/ 	.word	0x00000012
        /*12fc*/ 	.word	0x00022860
        /*1300*/ 	.short	0x010a
        /*1302*/ 	.byte	0x3f
	.zero		1


	//   ....[97]....
        /*1304*/ 	.word	0x000246a0
        /*1308*/ 	.word	0x00000007
        /*130c*/ 	.word	0x00022820
        /*1310*/ 	.short	0x010a
        /*1312*/ 	.byte	0x3f
	.zero		1


	//   ....[98]....
        /*1314*/ 	.word	0x00024840
        /*1318*/ 	.word	0x00000005
        /*131c*/ 	.word	0x00022840
        /*1320*/ 	.short	0x010a
        /*1322*/ 	.byte	0x3f
	.zero		1


	//   ....[99]....
        /*1324*/ 	.word	0x00024890
        /*1328*/ 	.word	0x00000003
        /*132c*/ 	.word	0x00022840
        /*1330*/ 	.short	0x010a
        /*1332*/ 	.byte	0x3f
	.zero		1


	//   ....[100]....
        /*1334*/ 	.word	0x000248e0
        /*1338*/ 	.word	0x00000005
        /*133c*/ 	.word	0x00022860
        /*1340*/ 	.short	0x010a
        /*1342*/ 	.byte	0x3f
	.zero		1


	//   ....[101]....
        /*1344*/ 	.word	0x00024930
        /*1348*/ 	.word	0x00000003
        /*134c*/ 	.word	0x00022860
        /*1350*/ 	.short	0x010a
        /*1352*/ 	.byte	0x3f
	.zero		1


	//   ....[102]....
        /*1354*/ 	.word	0x00024980
        /*1358*/ 	.word	0x00000005
        /*135c*/ 	.word	0x00022880
        /*1360*/ 	.short	0x010a
        /*1362*/ 	.byte	0x3f
	.zero		1


	//----- nvinfo : EIATTR_NUM_MBARRIERS
	.align		4
.L_209:
        /*1364*/ 	.byte	0x03, 0x38
        /*1366*/ 	.short	0x0016


	//----- nvinfo : EIATTR_EXIT_INSTR_OFFSETS
	.align		4
        /*1368*/ 	.byte	0x04, 0x1c
        /*136a*/ 	.short	(.L_211 - .L_210)


	//   ....[0]....
.L_210:
        /*136c*/ 	.word	0x000009c0


	//   ....[1]....
        /*1370*/ 	.word	0x00018af0


	//   ....[2]....
        /*1374*/ 	.word	0x00020940


	//----- nvinfo : EIATTR_MAX_THREADS
	.align		4
.L_211:
        /*1378*/ 	.byte	0x04, 0x05
        /*137a*/ 	.short	(.L_213 - .L_212)
.L_212:
        /*137c*/ 	.word	0x00000180
        /*1380*/ 	.word	0x00000001
        /*1384*/ 	.word	0x00000001


	//----- nvinfo : EIATTR_CRS_STACK_SIZE
	.align		4
.L_213:
        /*1388*/ 	.byte	0x04, 0x1e
        /*138a*/ 	.short	(.L_215 - .L_214)
.L_214:
        /*138c*/ 	.word	0x00000000


	//----- nvinfo : EIATTR_CBANK_PARAM_SIZE
	.align		4
.L_215:
        /*1390*/ 	.byte	0x03, 0x19
        /*1392*/ 	.short	0x0af0


	//----- nvinfo : EIATTR_PARAM_CBANK
	.align		4
        /*1394*/ 	.byte	0x04, 0x0a
        /*1396*/ 	.short	(.L_217 - .L_216)
	.align		4
.L_216:
        /*1398*/ 	.word	index@(.nv.constant0._ZN7cutlass13device_kernelIN5flash11enable_sm90INS1_16FlashAttnFwdSm90INS1_25CollectiveMainloopFwdSm90ILi2EN4cute5tupleIJNS5_1CILi1EEES8_S8_EEENS6_IJNS7_ILi128EEENS7_ILi160EEESA_EEELi128ENS_12float_e4m3_tEfNS_4arch4Sm90ELb0ELb1ELb1ELb1ELb1ELb0ELb0ELb1ELb1ELb1ELb1ELb0EEENS1_21CollectiveEpilogueFwdINS6_IJSA_SA_SB_EEES9_NS_10bfloat16_tESF_Li256ELb1ELb1ELb1ELb1EEENS1_36VarlenDynamicPersistentTileSchedulerILi128ELi160ELi256ELi128ELb1ELb1ELb1ELb1ELb0ELb1EEEEEEEEEvNT_6ParamsE)
        /*139c*/ 	.short	0x0210
        /*139e*/ 	.short	0x0af0


	//----- nvinfo : EIATTR_SW_WAR
	.align		4
.L_217:
        /*13a0*/ 	.byte	0x04, 0x36
        /*13a2*/ 	.short	(.L_219 - .L_218)
.L_218:
        /*13a4*/ 	.word	0x00000008
.L_219:


//--------------------- .nv.info._ZN7cutlass13device_kernelIN5flash11enable_sm90INS1_16FlashAttnFwdSm90INS1_25CollectiveMainloopFwdSm90ILi2EN4cute5tupleIJNS5_1CILi1EEES8_S8_EEENS6_IJNS7_ILi128EEENS7_ILi160EEESA_EEELi128ENS_12float_e4m3_tEfNS_4arch4Sm90ELb0ELb1ELb1ELb1ELb1ELb1ELb0ELb1ELb1ELb1ELb1ELb0EEENS1_21CollectiveEpilogueFwdINS6_IJSA_SA_SB_EEES9_NS_10bfloat16_tESF_Li256ELb1ELb1ELb1ELb1EEENS1_36VarlenDynamicPersistentTileSchedulerILi128ELi160ELi256ELi128ELb1ELb1ELb1ELb1ELb0ELb1EEEEEEEEEvNT_6ParamsE --------------------------
	.section	.nv.info._ZN7cutlass13device_kernelIN5flash11enable_sm90INS1_16FlashAttnFwdSm90INS1_25CollectiveMainloopFwdSm90ILi2EN4cute5tupleIJNS5_1CILi1EEES8_S8_EEENS6_IJNS7_ILi128EEENS7_ILi160EEESA_EEELi128ENS_12float_e4m3_tEfNS_4arch4Sm90ELb0ELb1ELb1ELb1ELb1ELb1ELb0ELb1ELb1ELb1ELb1ELb0EEENS1_21CollectiveEpilogueFwdINS6_IJSA_SA_SB_EEES9_NS_10bfloat16_tESF_Li256ELb1ELb1ELb1ELb1EEENS1_36VarlenDynamicPersistentTileSchedulerILi128ELi160ELi256ELi128ELb1ELb1ELb1ELb1ELb0ELb1EEEEEEEEEvNT_6ParamsE,"",@"SHT_CUDA_INFO"
	.sectionflags	@""
	.align	4


	//----- nvinfo : EIATTR_CUDA_API_VERSION
	.align		4
        /*0000*/ 	.byte	0x04, 0x37
        /*0002*/ 	.short	(.L_221 - .L_220)
.L_220:
        /*0004*/ 	.word	0x00000082


	//----- nvinfo : EIATTR_KPARAM_INFO
	.align		4
.L_221:
        /*0008*/ 	.byte	0x04, 0x17
        /*000a*/ 	.short	(.L_223 - .L_222)
.L_222:
        /*000c*/ 	.word	0x00000000
        /*0010*/ 	.short	0x0000
        /*0012*/ 	.short	0x0070
        /*0014*/ 	.byte	0x00, 0xf0, 0x01, 0x2a


	//----- nvinfo : EIATTR_SPARSE_MMA_MASK
	.align		4
.L_223:
        /*0018*/ 	.byte	0x03, 0x50
        /*001a*/ 	.short	0x0000


	//----- nvinfo : EIATTR_MAXREG_COUNT
	.align		4
        /*001c*/ 	.byte	0x03, 0x1b
        /*001e*/ 	.short	0x00a8


	//----- nvinfo : EIATTR_NUM_BARRIERS
	.align		4
        /*0020*/ 	.byte	0x02, 0x4c
        /*0022*/ 	.byte	0x10
	.zero		1


	//----- nvinfo : EIATTR_EXTERNS
	.align		4
        /*0024*/ 	.byte	0x04, 0x0f
        /*0026*/ 	.short	(.L_225 - .L_224)


	//   ....[0]....
	.align		4
.L_224:
        /*0028*/ 	.word	index@(__assertfail)


	//----- nvinfo : EIATTR_ANNOTATIONS
	.align		4
.L_225:
        /*002c*/ 	.byte	0x04, 0x55
        /*002e*/ 	.short	(.L_227 - .L_226)


	//   ....[0]....
.L_226:
        /* <DEDUP_REMOVED lines=35> */


	//----- nvinfo : EIATTR_MERCURY_ISA_VERSION
	.align		4
.L_227:
        /*0250*/ 	.byte	0x03, 0x5f
        /*0252*/ 	.short	0x0101


	//----- nvinfo : EIATTR_UNUSED_LOAD_BYTE_OFFSET
	.align		4
        /*0254*/ 	.byte	0x04, 0x44
        /*0256*/ 	.short	(.L_229 - .L_228)


	//   ....[0]....
.L_228:
        /*0258*/ 	.word	0x00000ab0
        /*025c*/ 	.word	0x0000fff0


	//   ....[1]....
        /*0260*/ 	.word	0x00023c30
        /*0264*/ 	.word	0x0000fff0


	//----- nvinfo : EIATTR_INT_WARP_WIDE_INSTR_OFFSETS
	.align		4
.L_229:
        /*0268*/ 	.byte	0x04, 0x31
        /*026a*/ 	.short	(.L_231 - .L_230)


	//   ....[0]....
.L_230:
        /*026c*/ 	.word	0x00000130


	//   ....[1]....
        /*0270*/ 	.word	0x00000170


	//   ....[2]....
        /*0274*/ 	.word	0x000001e0


	//   ....[3]....
        /*0278*/ 	.word	0x0002af40


	//   ....[4]....
        /*027c*/ 	.word	0x0002afe0


	//   ....[5]....
        /*0280*/ 	.word	0x0002f170


	//   ....[6]....
        /*0284*/ 	.word	0x0002f210


	//----- nvinfo : EIATTR_COOP_GROUP_MASK_REGIDS
	.align		4
.L_231:
        /*0288*/ 	.byte	0x04, 0x29
        /*028a*/ 	.short	(.L_233 - .L_232)


	//   ....[0]....
.L_232:
        /*028c*/ 	.word	0xffffffff


	//   ....[1]....
        /*0290*/ 	.word	0xffffffff


	//   ....[2]....
        /*0294*/ 	.word	0xffffffff


	//   ....[3]....
        /*0298*/ 	.word	0xffffffff


	//   ....[4]....
        /*029c*/ 	.word	0xffffffff


	//   ....[5]....
        /*02a0*/ 	.word	0xffffffff


	//   ....[6]....
        /*02a4*/ 	.word	0xffffffff


	//   ....[7]....
        /*02a8*/ 	.word	0xffffffff


	//   ....[8]....
        /*02ac*/ 	.word	0xffffffff


	//   ....[9]....
        /*02b0*/ 	.word	0xffffffff


	//   ....[10]....
        /*02b4*/ 	.word	0xffffffff


	//   ....[11]....
        /*02b8*/ 	.word	0xffffffff


	//   ....[12]....
        /*02bc*/ 	.word	0xffffffff


	//   ....[13]....
        /*02c0*/ 	.word	0xffffffff


	//   ....[14]....
        /*02c4*/ 	.word	0xffffffff


	//   ....[15]....
        /*02c8*/ 	.word	0xffffffff


	//   ....[16]....
        /*02cc*/ 	.word	0xffffffff


	//   ....[17]....
        /*02d0*/ 	.word	0xffffffff


	//   ....[18]....
        /*02d4*/ 	.word	0xffffffff


	//   ....[19]....
        /*02d8*/ 	.word	0xffffffff


	//   ....[20]....
        /*02dc*/ 	.word	0xffffffff


	//   ....[21]....
        /*02e0*/ 	.word	0xffffffff


	//   ....[22]....
        /*02e4*/ 	.word	0xffffffff


	//   ....[23]....
        /*02e8*/ 	.word	0xffffffff


	//   ....[24]....
        /*02ec*/ 	.word	0xffffffff


	//   ....[25]....
        /*02f0*/ 	.word	0xffffffff


	//   ....[26]....
        /*02f4*/ 	.word	0xffffffff


	//   ....[27]....
        /*02f8*/ 	.word	0xffffffff


	//   ....[28]....
        /*02fc*/ 	.word	0xffffffff


	//   ....[29]....
        /*0300*/ 	.word	0xffffffff


	//   ....[30]....
        /*0304*/ 	.word	0xffffffff


	//   ....[31]....
        /*0308*/ 	.word	0xffffffff


	//   ....[32]....
        /*030c*/ 	.word	0xffffffff


	//   ....[33]....
        /*0310*/ 	.word	0xffffffff


	//   ....[34]....
        /*0314*/ 	.word	0xffffffff


	//   ....[35]....
        /*0318*/ 	.word	0xffffffff


	//   ....[36]....
        /*031c*/ 	.word	0xffffffff


	//   ....[37]....
        /*0320*/ 	.word	0xffffffff


	//   ....[38]....
        /*0324*/ 	.word	0xffffffff


	//   ....[39]....
        /*0328*/ 	.word	0xffffffff


	//   ....[40]....
        /*032c*/ 	.word	0xffffffff


	//   ....[41]....
        /*0330*/ 	.word	0xffffffff


	//   ....[42]....
        /*0334*/ 	.word	0xffffffff


	//   ....[43]....
        /*0338*/ 	.word	0xffffffff


	//   ....[44]....
        /*033c*/ 	.word	0xffffffff


	//   ....[45]....
        /*0340*/ 	.word	0xffffffff


	//   ....[46]....
        /*0344*/ 	.word	0xffffffff


	//   ....[47]....
        /*0348*/ 	.word	0xffffffff


	//   ....[48]....
        /*034c*/ 	.word	0xffffffff


	//   ....[49]....
        /*0350*/ 	.word	0xffffffff


	//   ....[50]....
        /*0354*/ 	.word	0xffffffff


	//   ....[51]....
        /*0358*/ 	.word	0xffffffff


	//   ....[52]....
        /*035c*/ 	.word	0xffffffff


	//   ....[53]....
        /*0360*/ 	.word	0xffffffff


	//   ....[54]....
        /*0364*/ 	.word	0xffffffff


	//   ....[55]....
        /*0368*/ 	.word	0xffffffff


	//   ....[56]....
        /*036c*/ 	.word	0xffffffff


	//   ....[57]....
        /*0370*/ 	.word	0xffffffff


	//   ....[58]....
        /*0374*/ 	.word	0xffffffff


	//   ....[59]....
        /*0378*/ 	.word	0xffffffff


	//   ....[60]....
        /*037c*/ 	.word	0xffffffff


	//   ....[61]....
        /*0380*/ 	.word	0xffffffff


	//   ....[62]....
        /*0384*/ 	.word	0xffffffff


	//   ....[63]....
        /*0388*/ 	.word	0xffffffff


	//   ....[64]....
        /*038c*/ 	.word	0xffffffff


	//   ....[65]....
        /*0390*/ 	.word	0xffffffff


	//   ....[66]....
        /*0394*/ 	.word	0xffffffff


	//   ....[67]....
        /*0398*/ 	.word	0xffffffff


	//   ....[68]....
        /*039c*/ 	.word	0xffffffff


	//   ....[69]....
        /*03a0*/ 	.word	0xffffffff


	//   ....[70]....
        /*03a4*/ 	.word	0xffffffff


	//   ....[71]....
        /*03a8*/ 	.word	0xffffffff


	//   ....[72]....
        /*03ac*/ 	.word	0xffffffff


	//   ....[73]....
        /*03b0*/ 	.word	0xffffffff


	//   ....[74]....
        /*03b4*/ 	.word	0xffffffff


	//   ....[75]....
        /*03b8*/ 	.word	0xffffffff


	//   ....[76]....
        /*03bc*/ 	.word	0xffffffff


	//   ....[77]....
        /*03c0*/ 	.word	0xffffffff


	//   ....[78]....
        /*03c4*/ 	.word	0xffffffff


	//   ....[79]....
        /*03c8*/ 	.word	0xffffffff


	//   ....[80]....
        /*03cc*/ 	.word	0xffffffff


	//   ....[81]....
        /*03d0*/ 	.word	0xffffffff


	//   ....[82]....
        /*03d4*/ 	.word	0xffffffff


	//   ....[83]....
        /*03d8*/ 	.word	0xffffffff


	//   ....[84]....
        /*03dc*/ 	.word	0xffffffff


	//   ....[85]....
        /*03e0*/ 	.word	0xffffffff


	//   ....[86]....
        /*03e4*/ 	.word	0xffffffff


	//   ....[87]....
        /*03e8*/ 	.word	0xffffffff


	//   ....[88]....
        /*03ec*/ 	.word	0xffffffff


	//   ....[89]....
        /*03f0*/ 	.word	0xffffffff


	//   ....[90]....
        /*03f4*/ 	.word	0xffffffff


	//   ....[91]....
        /*03f8*/ 	.word	0xffffffff


	//   ....[92]....
        /*03fc*/ 	.word	0xffffffff


	//   ....[93]....
        /*0400*/ 	.word	0xffffffff


	//   ....[94]....
        /*0404*/ 	.word	0xffffffff


	//   ....[95]....
        /*0408*/ 	.word	0xffffffff


	//   ....[96]....
        /*040c*/ 	.word	0xffffffff


	//   ....[97]....
        /*0410*/ 	.word	0xffffffff


	//   ....[98]....
        /*0414*/ 	.word	0xffffffff


	//   ....[99]....
        /*0418*/ 	.word	0xffffffff


	//   ....[100]....
        /*041c*/ 	.word	0xffffffff


	//   ....[101]....
        /*0420*/ 	.word	0xffffffff


	//   ....[102]....
        /*0424*/ 	.word	0xffffffff


	//   ....[103]....
        /*0428*/ 	.word	0xffffffff


	//   ....[104]....
        /*042c*/ 	.word	0xffffffff


	//   ....[105]....
        /*0430*/ 	.word	0xffffffff


	//   ....[106]....
        /*0434*/ 	.word	0xffffffff


	//   ....[107]....
        /*0438*/ 	.word	0xffffffff


	//   ....[108]....
        /*043c*/ 	.word	0xffffffff


	//   ....[109]....
        /*0440*/ 	.word	0xffffffff


	//   ....[110]....
        /*0444*/ 	.word	0xffffffff


	//   ....[111]....
        /*0448*/ 	.word	0xffffffff


	//   ....[112]....
        /*044c*/ 	.word	0xffffffff


	//   ....[113]....
        /*0450*/ 	.word	0xffffffff


	//   ....[114]....
        /*0454*/ 	.word	0xffffffff


	//   ....[115]....
        /*0458*/ 	.word	0xffffffff


	//   ....[116]....
        /*045c*/ 	.word	0xffffffff


	//   ....[117]....
        /*0460*/ 	.word	0xffffffff


	//   ....[118]....
        /*0464*/ 	.word	0xffffffff


	//   ....[119]....
        /*0468*/ 	.word	0xffffffff


	//   ....[120]....
        /*046c*/ 	.word	0xffffffff


	//   ....[121]....
        /*0470*/ 	.word	0xffffffff


	//   ....[122]....
        /*0474*/ 	.word	0xffffffff


	//   ....[123]....
        /*0478*/ 	.word	0xffffffff


	//   ....[124]....
        /*047c*/ 	.word	0xffffffff


	//   ....[125]....
        /*0480*/ 	.word	0xffffffff


	//   ....[126]....
        /*0484*/ 	.word	0xffffffff


	//   ....[127]....
        /*0488*/ 	.word	0xffffffff


	//   ....[128]....
        /*048c*/ 	.word	0xffffffff


	//   ....[129]....
        /*0490*/ 	.word	0xffffffff


	//   ....[130]....
        /*0494*/ 	.word	0xffffffff


	//   ....[131]....
        /*0498*/ 	.word	0xffffffff


	//   ....[132]....
        /*049c*/ 	.word	0xffffffff


	//   ....[133]....
        /*04a0*/ 	.word	0xffffffff


	//   ....[134]....
        /*04a4*/ 	.word	0xffffffff


	//   ....[135]....
        /*04a8*/ 	.word	0xffffffff


	//   ....[136]....
        /*04ac*/ 	.word	0xffffffff


	//   ....[137]....
        /*04b0*/ 	.word	0xffffffff


	//   ....[138]....
        /*04b4*/ 	.word	0xffffffff


	//   ....[139]....
        /*04b8*/ 	.word	0xffffffff


	//   ....[140]....
        /*04bc*/ 	.word	0xffffffff


	//   ....[141]....
        /*04c0*/ 	.word	0xffffffff


	//   ....[142]....
        /*04c4*/ 	.word	0xffffffff


	//   ....[143]....
        /*04c8*/ 	.word	0xffffffff


	//   ....[144]....
        /*04cc*/ 	.word	0xffffffff


	//   ....[145]....
        /*04d0*/ 	.word	0xffffffff


	//   ....[146]....
        /*04d4*/ 	.word	0xffffffff


	//   ....[147]....
        /*04d8*/ 	.word	0xffffffff


	//   ....[148]....
        /*04dc*/ 	.word	0xffffffff


	//   ....[149]....
        /*04e0*/ 	.word	0xffffffff


	//   ....[150]....
        /*04e4*/ 	.word	0xffffffff


	//   ....[151]....
        /*04e8*/ 	.word	0xffffffff


	//   ....[152]....
        /*04ec*/ 	.word	0xffffffff


	//   ....[153]....
        /*04f0*/ 	.word	0xffffffff


	//   ....[154]....
        /*04f4*/ 	.word	0xffffffff


	//   ....[155]....
        /*04f8*/ 	.word	0xffffffff


	//   ....[156]....
        /*04fc*/ 	.word	0xffffffff


	//   ....[157]....
        /*0500*/ 	.word	0xffffffff


	//   ....[158]....
        /*0504*/ 	.word	0xffffffff


	//   ....[159]....
        /*0508*/ 	.word	0xffffffff


	//   ....[160]....
        /*050c*/ 	.word	0xffffffff


	//   ....[161]....
        /*0510*/ 	.word	0xffffffff


	//   ....[162]....
        /*0514*/ 	.word	0xffffffff


	//   ....[163]....
        /*0518*/ 	.word	0xffffffff


	//   ....[164]....
        /*051c*/ 	.word	0xffffffff


	//   ....[165]....
        /*0520*/ 	.word	0xffffffff


	//   ....[166]....
        /*0524*/ 	.word	0xffffffff


	//   ....[167]....
        /*0528*/ 	.word	0xffffffff


	//   ....[168]....
        /*052c*/ 	.word	0xffffffff


	//   ....[169]....
        /*0530*/ 	.word	0xffffffff


	//   ....[170]....
        /*0534*/ 	.word	0xffffffff


	//   ....[171]....
        /*0538*/ 	.word	0xffffffff


	//   ....[172]....
        /*053c*/ 	.word	0xffffffff


	//   ....[173]....
        /*0540*/ 	.word	0xffffffff


	//   ....[174]....
        /*0544*/ 	.word	0xffffffff


	//   ....[175]....
        /*0548*/ 	.word	0xffffffff


	//   ....[176]....
        /*054c*/ 	.word	0xffffffff


	//   ....[177]....
        /*0550*/ 	.word	0xffffffff


	//   ....[178]....
        /*0554*/ 	.word	0xffffffff


	//   ....[179]....
        /*0558*/ 	.word	0xffffffff


	//   ....[180]....
        /*055c*/ 	.word	0xffffffff


	//   ....[181]....
        /*0560*/ 	.word	0xffffffff


	//   ....[182]....
        /*0564*/ 	.word	0xffffffff


	//   ....[183]....
        /*0568*/ 	.word	0xffffffff


	//   ....[184]....
        /*056c*/ 	.word	0xffffffff


	//   ....[185]....
        /*0570*/ 	.word	0xffffffff


	//   ....[186]....
        /*0574*/ 	.word	0xffffffff


	//   ....[187]....
        /*0578*/ 	.word	0xffffffff


	//   ....[188]....
        /*057c*/ 	.word	0xffffffff


	//   ....[189]....
        /*0580*/ 	.word	0xffffffff


	//   ....[190]....
        /*0584*/ 	.word	0xffffffff


	//   ....[191]....
        /*0588*/ 	.word	0xffffffff


	//   ....[192]....
        /*058c*/ 	.word	0xffffffff


	//   ....[193]....
        /*0590*/ 	.word	0xffffffff


	//   ....[194]....
        /*0594*/ 	.word	0xffffffff


	//   ....[195]....
        /*0598*/ 	.word	0xffffffff


	//   ....[196]....
        /*059c*/ 	.word	0xffffffff


	//   ....[197]....
        /*05a0*/ 	.word	0xffffffff


	//   ....[198]....
        /*05a4*/ 	.word	0xffffffff


	//   ....[199]....
        /*05a8*/ 	.word	0xffffffff


	//   ....[200]....
        /*05ac*/ 	.word	0xffffffff


	//   ....[201]....
        /*05b0*/ 	.word	0xffffffff


	//   ....[202]....
        /*05b4*/ 	.word	0xffffffff


	//   ....[203]....
        /*05b8*/ 	.word	0xffffffff


	//   ....[204]....
        /*05bc*/ 	.word	0xffffffff


	//   ....[205]....
        /*05c0*/ 	.word	0xffffffff


	//   ....[206]....
        /*05c4*/ 	.word	0xffffffff


	//   ....[207]....
        /*05c8*/ 	.word	0xffffffff


	//   ....[208]....
        /*05cc*/ 	.word	0xffffffff


	//   ....[209]....
        /*05d0*/ 	.word	0xffffffff


	//   ....[210]....
        /*05d4*/ 	.word	0xffffffff


	//   ....[211]....
        /*05d8*/ 	.word	0xffffffff


	//   ....[212]....
        /*05dc*/ 	.word	0xffffffff


	//   ....[213]....
        /*05e0*/ 	.word	0xffffffff


	//   ....[214]....
        /*05e4*/ 	.word	0xffffffff


	//   ....[215]....
        /*05e8*/ 	.word	0xffffffff


	//   ....[216]....
        /*05ec*/ 	.word	0xffffffff


	//   ....[217]....
        /*05f0*/ 	.word	0xffffffff


	//   ....[218]....
        /*05f4*/ 	.word	0xffffffff


	//   ....[219]....
        /*05f8*/ 	.word	0xffffffff


	//   ....[220]....
        /*05fc*/ 	.word	0xffffffff


	//   ....[221]....
        /*0600*/ 	.word	0xffffffff


	//   ....[222]....
        /*0604*/ 	.word	0xffffffff


	//   ....[223]....
        /*0608*/ 	.word	0xffffffff


	//   ....[224]....
        /*060c*/ 	.word	0xffffffff


	//   ....[225]....
        /*0610*/ 	.word	0xffffffff


	//   ....[226]....
        /*0614*/ 	.word	0xffffffff


	//   ....[227]....
        /*0618*/ 	.word	0xffffffff


	//   ....[228]....
        /*061c*/ 	.word	0xffffffff


	//   ....[229]....
        /*0620*/ 	.word	0xffffffff


	//   ....[230]....
        /*0624*/ 	.word	0xffffffff


	//   ....[231]....
        /*0628*/ 	.word	0xffffffff


	//   ....[232]....
        /*062c*/ 	.word	0xffffffff


	//   ....[233]....
        /*0630*/ 	.word	0xffffffff


	//   ....[234]....
        /*0634*/ 	.word	0xffffffff


	//   ....[235]....
        /*0638*/ 	.word	0xffffffff


	//   ....[236]....
        /*063c*/ 	.word	0xffffffff


	//   ....[237]....
        /*0640*/ 	.word	0xffffffff


	//   ....[238]....
        /*0644*/ 	.word	0xffffffff


	//   ....[239]....
        /*0648*/ 	.word	0xffffffff


	//   ....[240]....
        /*064c*/ 	.word	0xffffffff


	//   ....[241]....
        /*0650*/ 	.word	0xffffffff


	//   ....[242]....
        /*0654*/ 	.word	0xffffffff


	//   ....[243]....
        /*0658*/ 	.word	0xffffffff


	//   ....[244]....
        /*065c*/ 	.word	0xffffffff


	//   ....[245]....
        /*0660*/ 	.word	0xffffffff


	//   ....[246]....
        /*0664*/ 	.word	0xffffffff


	//   ....[247]....
        /*0668*/ 	.word	0xffffffff


	//   ....[248]....
        /*066c*/ 	.word	0xffffffff


	//   ....[249]....
        /*0670*/ 	.word	0xffffffff


	//   ....[250]....
        /*0674*/ 	.word	0xffffffff


	//   ....[251]....
        /*0678*/ 	.word	0xffffffff


	//   ....[252]....
        /*067c*/ 	.word	0xffffffff


	//   ....[253]....
        /*0680*/ 	.word	0xffffffff


	//   ....[254]....
        /*0684*/ 	.word	0xffffffff


	//   ....[255]....
        /*0688*/ 	.word	0xffffffff


	//   ....[0]....
        /*068c*/ 	.word	0xffffffff


	//   ....[1]....
        /*0690*/ 	.word	0xffffffff


	//   ....[2]....
        /*0694*/ 	.word	0xffffffff


	//   ....[3]....
        /*0698*/ 	.word	0xffffffff


	//   ....[4]....
        /*069c*/ 	.word	0xffffffff


	//   ....[5]....
        /*06a0*/ 	.word	0xffffffff


	//   ....[6]....
        /*06a4*/ 	.word	0xffffffff


	//   ....[7]....
        /*06a8*/ 	.word	0xffffffff


	//   ....[8]....
        /*06ac*/ 	.word	0xffffffff


	//   ....[9]....
        /*06b0*/ 	.word	0xffffffff


	//   ....[10]....
        /*06b4*/ 	.word	0xffffffff


	//   ....[11]....
        /*06b8*/ 	.word	0xffffffff


	//   ....[12]....
        /*06bc*/ 	.word	0xffffffff


	//   ....[13]....
        /*06c0*/ 	.word	0xffffffff


	//   ....[14]....
        /*06c4*/ 	.word	0xffffffff


	//   ....[15]....
        /*06c8*/ 	.word	0xffffffff


	//   ....[16]....
        /*06cc*/ 	.word	0xffffffff


	//   ....[17]....
        /*06d0*/ 	.word	0xffffffff


	//   ....[18]....
        /*06d4*/ 	.word	0xffffffff


	//   ....[19]....
        /*06d8*/ 	.word	0xffffffff


	//   ....[20]....
        /*06dc*/ 	.word	0xffffffff


	//   ....[21]....
        /*06e0*/ 	.word	0xffffffff


	//   ....[22]....
        /*06e4*/ 	.word	0xffffffff


	//   ....[23]....
        /*06e8*/ 	.word	0xffffffff


	//   ....[24]....
        /*06ec*/ 	.word	0xffffffff


	//   ....[25]....
        /*06f0*/ 	.word	0xffffffff


	//   ....[26]....
        /*06f4*/ 	.word	0xffffffff


	//   ....[27]....
        /*06f8*/ 	.word	0xffffffff


	//   ....[28]....
        /*06fc*/ 	.word	0xffffffff


	//   ....[29]....
        /*0700*/ 	.word	0xffffffff


	//   ....[30]....
        /*0704*/ 	.word	0xffffffff


	//   ....[31]....
        /*0708*/ 	.word	0xffffffff


	//   ....[32]....
        /*070c*/ 	.word	0xffffffff


	//   ....[33]....
        /*0710*/ 	.word	0xffffffff


	//   ....[34]....
        /*0714*/ 	.word	0xffffffff


	//   ....[35]....
        /*0718*/ 	.word	0xffffffff


	//   ....[36]....
        /*071c*/ 	.word	0xffffffff


	//   ....[37]....
        /*0720*/ 	.word	0xffffffff


	//   ....[38]....
        /*0724*/ 	.word	0xffffffff


	//   ....[39]....
        /*0728*/ 	.word	0x0500000f


	//   ....[40]....
        /*072c*/ 	.word	0x0500000f


	//   ....[41]....
        /*0730*/ 	.word	0x0500000f


	//   ....[42]....
        /*0734*/ 	.word	0x0500000f


	//   ....[43]....
        /*0738*/ 	.word	0x0500000f


	//   ....[44]....
        /*073c*/ 	.word	0x0500000f


	//   ....[45]....
        /*0740*/ 	.word	0x0500000f


	//   ....[46]....
        /*0744*/ 	.word	0x0500000f


	//   ....[47]....
        /*0748*/ 	.word	0x0500000f


	//   ....[48]....
        /*074c*/ 	.word	0x0500000f


	//   ....[49]....
        /*0750*/ 	.word	0x0500000f


	//   ....[50]....
        /*0754*/ 	.word	0x0500000f


	//   ....[51]....
        /*0758*/ 	.word	0x0500000f


	//   ....[52]....
        /*075c*/ 	.word	0x0500000f


	//   ....[53]....
        /*0760*/ 	.word	0x0500000f


	//   ....[54]....
        /*0764*/ 	.word	0x0500000f


	//   ....[55]....
        /*0768*/ 	.word	0x0500000f


	//   ....[56]....
        /*076c*/ 	.word	0x0500000f


	//   ....[57]....
        /*0770*/ 	.word	0x0500000f


	//   ....[58]....
        /*0774*/ 	.word	0x0500000f


	//   ....[59]....
        /*0778*/ 	.word	0x0500000f


	//   ....[60]....
        /*077c*/ 	.word	0x0500000f


	//   ....[61]....
        /*0780*/ 	.word	0x0500000f


	//   ....[62]....
        /*0784*/ 	.word	0x0500000f


	//   ....[63]....
        /*0788*/ 	.word	0x0500000f


	//   ....[64]....
        /*078c*/ 	.word	0x0500000f


	//   ....[65]....
        /*0790*/ 	.word	0x0500000f


	//   ....[66]....
        /*0794*/ 	.word	0x0500000f


	//   ....[67]....
        /*0798*/ 	.word	0x0500000f


	//   ....[68]....
        /*079c*/ 	.word	0x0500000f


	//   ....[69]....
        /*07a0*/ 	.word	0x0500000f


	//   ....[70]....
        /*07a4*/ 	.word	0x0500000f


	//   ....[71]....
        /*07a8*/ 	.word	0x0500000f


	//   ....[72]....
        /*07ac*/ 	.word	0x0500000f


	//   ....[73]....
        /*07b0*/ 	.word	0x0500000f


	//   ....[74]....
        /*07b4*/ 	.word	0x0500000f


	//   ....[75]....
        /*07b8*/ 	.word	0x0500000f


	//   ....[76]....
        /*07bc*/ 	.word	0x0500000f


	//   ....[77]....
        /*07c0*/ 	.word	0x0500000f


	//   ....[78]....
        /*07c4*/ 	.word	0x0500000f


	//   ....[79]....
        /*07c8*/ 	.word	0x0500000f


	//   ....[80]....
        /*07cc*/ 	.word	0x0500000f


	//   ....[81]....
        /*07d0*/ 	.word	0x0500000f


	//   ....[82]....
        /*07d4*/ 	.word	0x0500000f


	//   ....[83]....
        /*07d8*/ 	.word	0x0500000f


	//   ....[84]....
        /*07dc*/ 	.word	0x0500000f


	//   ....[85]....
        /*07e0*/ 	.word	0x0500000f


	//   ....[86]....
        /*07e4*/ 	.word	0x0500000f


	//   ....[87]....
        /*07e8*/ 	.word	0x0500000f


	//   ....[88]....
        /*07ec*/ 	.word	0x0500000f


	//   ....[89]....
        /*07f0*/ 	.word	0x0500000f


	//   ....[90]....
        /*07f4*/ 	.word	0x0500000f


	//   ....[91]....
        /*07f8*/ 	.word	0x0500000f


	//   ....[92]....
        /*07fc*/ 	.word	0x0500000f


	//   ....[93]....
        /*0800*/ 	.word	0x0500000f


	//   ....[94]....
        /*0804*/ 	.word	0x0500000f


	//   ....[95]....
        /*0808*/ 	.word	0x0500000f


	//   ....[96]....
        /*080c*/ 	.word	0x0500000f


	//   ....[97]....
        /*0810*/ 	.word	0x0500000f


	//   ....[98]....
        /*0814*/ 	.word	0x0500000f


	//   ....[99]....
        /*0818*/ 	.word	0x0500000f


	//   ....[100]....
        /*081c*/ 	.word	0x0500000f


	//   ....[101]....
        /*0820*/ 	.word	0x0500000f


	//   ....[102]....
        /*0824*/ 	.word	0x0500000f


	//   ....[103]....
        /*0828*/ 	.word	0x0500000f


	//   ....[104]....
        /*082c*/ 	.word	0x0500000f


	//   ....[105]....
        /*0830*/ 	.word	0x0500000f


	//   ....[106]....
        /*0834*/ 	.word	0x0500000f


	//   ....[107]....
        /*0838*/ 	.word	0x0500000f


	//   ....[108]....
        /*083c*/ 	.word	0x0500000f


	//   ....[109]....
        /*0840*/ 	.word	0x0500000f


	//   ....[110]....
        /*0844*/ 	.word	0x0500000f


	//   ....[111]....
        /*0848*/ 	.word	0x0500000f


	//   ....[112]....
        /*084c*/ 	.word	0x0500000f


	//   ....[113]....
        /*0850*/ 	.word	0x0500000f


	//   ....[114]....
        /*0854*/ 	.word	0x0500000f


	//   ....[115]....
        /*0858*/ 	.word	0x0500000f


	//   ....[116]....
        /*085c*/ 	.word	0x0500000f


	//   ....[117]....
        /*0860*/ 	.word	0x0500000f


	//   ....[118]....
        /*0864*/ 	.word	0x0500000f


	//   ....[119]....
        /*0868*/ 	.word	0x0500000f


	//   ....[120]....
        /*086c*/ 	.word	0x0500000f


	//   ....[121]....
        /*0870*/ 	.word	0x0500000f


	//   ....[122]....
        /*0874*/ 	.word	0x0500000f


	//   ....[123]....
        /*0878*/ 	.word	0x0500000f


	//   ....[124]....
        /*087c*/ 	.word	0x0500000f


	//   ....[125]....
        /*0880*/ 	.word	0x0500000f


	//   ....[126]....
        /*0884*/ 	.word	0x0500000f


	//   ....[127]....
        /*0888*/ 	.word	0x0500000f


	//   ....[128]....
        /*088c*/ 	.word	0x0500000f


	//   ....[129]....
        /*0890*/ 	.word	0x0500000f


	//   ....[130]....
        /*0894*/ 	.word	0x0500000f


	//   ....[131]....
        /*0898*/ 	.word	0x0500000f


	//   ....[132]....
        /*089c*/ 	.word	0x0500000f


	//   ....[133]....
        /*08a0*/ 	.word	0x0500000f


	//   ....[134]....
        /*08a4*/ 	.word	0x0500000f


	//   ....[135]....
        /*08a8*/ 	.word	0x0500000f


	//   ....[136]....
        /*08ac*/ 	.word	0x0500000f


	//   ....[137]....
        /*08b0*/ 	.word	0x0500000f


	//   ....[138]....
        /*08b4*/ 	.word	0x0500000f


	//   ....[139]....
        /*08b8*/ 	.word	0x0500000f


	//   ....[140]....
        /*08bc*/ 	.word	0x0500000f


	//   ....[141]....
        /*08c0*/ 	.word	0x0500000f


	//   ....[142]....
        /*08c4*/ 	.word	0x0500000f


	//   ....[143]....
        /*08c8*/ 	.word	0x0500000f


	//   ....[144]....
        /*08cc*/ 	.word	0x0500000f


	//   ....[145]....
        /*08d0*/ 	.word	0x0500000f


	//   ....[146]....
        /*08d4*/ 	.word	0x0500000f


	//   ....[147]....
        /*08d8*/ 	.word	0x0500000f


	//   ....[148]....
        /*08dc*/ 	.word	0x0500000f


	//   ....[149]....
        /*08e0*/ 	.word	0x0500000f


	//   ....[150]....
        /*08e4*/ 	.word	0x0500000f


	//   ....[151]....
        /*08e8*/ 	.word	0x0500000f


	//   ....[152]....
        /*08ec*/ 	.word	0x0500000f


	//   ....[153]....
        /*08f0*/ 	.word	0x0500000f


	//   ....[154]....
        /*08f4*/ 	.word	0x0500000f


	//   ....[155]....
        /*08f8*/ 	.word	0x0500000f


	//   ....[156]....
        /*08fc*/ 	.word	0x0500000f


	//   ....[157]....
        /*0900*/ 	.word	0x0500000f


	//   ....[158]....
        /*0904*/ 	.word	0x0500000f


	//   ....[159]....
        /*0908*/ 	.word	0x0500000f


	//   ....[160]....
        /*090c*/ 	.word	0x0500000f


	//   ....[161]....
        /*0910*/ 	.word	0x0500000f


	//   ....[162]....
        /*0914*/ 	.word	0x0500000f


	//   ....[163]....
        /*0918*/ 	.word	0x0500000f


	//   ....[164]....
        /*091c*/ 	.word	0x0500000f


	//   ....[165]....
        /*0920*/ 	.word	0x0500000f


	//   ....[166]....
        /*0924*/ 	.word	0x0500000f


	//   ....[167]....
        /*0928*/ 	.word	0x0500000f


	//   ....[168]....
        /*092c*/ 	.word	0x0500000f


	//   ....[169]....
        /*0930*/ 	.word	0x0500000f


	//   ....[170]....
        /*0934*/ 	.word	0x0500000f


	//   ....[171]....
        /*0938*/ 	.word	0x0500000f


	//   ....[172]....
        /*093c*/ 	.word	0x0500000f


	//   ....[173]....
        /*0940*/ 	.word	0x0500000f


	//   ....[174]....
        /*0944*/ 	.word	0x0500000f


	//   ....[175]....
        /*0948*/ 	.word	0x0500000f


	//   ....[176]....
        /*094c*/ 	.word	0x0500000f


	//   ....[177]....
        /*0950*/ 	.word	0x0500000f


	//   ....[178]....
        /*0954*/ 	.word	0x0500000f


	//   ....[179]....
        /*0958*/ 	.word	0x0500000f


	//   ....[180]....
        /*095c*/ 	.word	0x0500000f


	//   ....[181]....
        /*0960*/ 	.word	0x0500000f


	//   ....[182]....
        /*0964*/ 	.word	0x0500000f


	//   ....[183]....
        /*0968*/ 	.word	0x0500000f


	//   ....[184]....
        /*096c*/ 	.word	0x0500000f


	//   ....[185]....
        /*0970*/ 	.word	0x0500000f


	//   ....[186]....
        /*0974*/ 	.word	0x0500000f


	//   ....[187]....
        /*0978*/ 	.word	0x0500000f


	//   ....[188]....
        /*097c*/ 	.word	0x0500000f


	//   ....[189]....
        /*0980*/ 	.word	0x0500000f


	//   ....[190]....
        /*0984*/ 	.word	0x0500000f


	//   ....[191]....
        /*0988*/ 	.word	0x0500000f


	//   ....[192]....
        /*098c*/ 	.word	0x0500000f


	//   ....[193]....
        /*0990*/ 	.word	0x0500000f


	//   ....[194]....
        /*0994*/ 	.word	0x0500000f


	//   ....[195]....
        /*0998*/ 	.word	0x0500000f


	//   ....[196]....
        /*099c*/ 	.word	0x0500000f


	//   ....[197]....
        /*09a0*/ 	.word	0x0500000f


	//   ....[198]....
        /*09a4*/ 	.word	0x0500000f


	//   ....[199]....
        /*09a8*/ 	.word	0x0500000f


	//   ....[200]....
        /*09ac*/ 	.word	0x0500000f


	//   ....[201]....
        /*09b0*/ 	.word	0x0500000f


	//   ....[202]....
        /*09b4*/ 	.word	0x0500000f


	//   ....[203]....
        /*09b8*/ 	.word	0x0500000f


	//   ....[204]....
        /*09bc*/ 	.word	0x0500000f


	//   ....[205]....
        /*09c0*/ 	.word	0x0500000f


	//   ....[206]....
        /*09c4*/ 	.word	0x0500000f


	//   ....[207]....
        /*09c8*/ 	.word	0x0500000f


	//   ....[208]....
        /*09cc*/ 	.word	0x0500000f


	//   ....[209]....
        /*09d0*/ 	.word	0x0500000f


	//   ....[210]....
        /*09d4*/ 	.word	0x0500000f


	//   ....[211]....
        /*09d8*/ 	.word	0x0500000f


	//   ....[212]....
        /*09dc*/ 	.word	0x0500000f


	//   ....[213]....
        /*09e0*/ 	.word	0x0500000f


	//   ....[214]....
        /*09e4*/ 	.word	0x0500000f


	//   ....[215]....
        /*09e8*/ 	.word	0x0500000f


	//   ....[216]....
        /*09ec*/ 	.word	0x0500000f


	//   ....[217]....
        /*09f0*/ 	.word	0x0500000f


	//   ....[218]....
        /*09f4*/ 	.word	0x0500000f


	//   ....[219]....
        /*09f8*/ 	.word	0x0500000f


	//   ....[220]....
        /*09fc*/ 	.word	0x0500000f


	//   ....[221]....
        /*0a00*/ 	.word	0x0500000f


	//   ....[222]....
        /*0a04*/ 	.word	0x0500000f


	//   ....[223]....
        /*0a08*/ 	.word	0x0500000f


	//   ....[224]....
        /*0a0c*/ 	.word	0x0500000f


	//   ....[225]....
        /*0a10*/ 	.word	0x0500000f


	//   ....[226]....
        /*0a14*/ 	.word	0x0500000f


	//   ....[227]....
        /*0a18*/ 	.word	0x0500000f


	//   ....[228]....
        /*0a1c*/ 	.word	0x0500000f


	//   ....[229]....
        /*0a20*/ 	.word	0x0500000f


	//   ....[230]....
        /*0a24*/ 	.word	0x0500000f


	//   ....[231]....
        /*0a28*/ 	.word	0x0500000f


	//   ....[232]....
        /*0a2c*/ 	.word	0x0500000f


	//   ....[233]....
        /*0a30*/ 	.word	0x0500000f


	//   ....[234]....
        /*0a34*/ 	.word	0x0500000f


	//   ....[235]....
        /*0a38*/ 	.word	0x0500000f


	//   ....[236]....
        /*0a3c*/ 	.word	0x0500000f


	//   ....[237]....
        /*0a40*/ 	.word	0x0500000f


	//   ....[238]....
        /*0a44*/ 	.word	0x0500000f


	//   ....[239]....
        /*0a48*/ 	.word	0x0500000f


	//   ....[240]....
        /*0a4c*/ 	.word	0x0500000f


	//   ....[241]....
        /*0a50*/ 	.word	0x0500000f


	//   ....[242]....
        /*0a54*/ 	.word	0x0500000f


	//   ....[243]....
        /*0a58*/ 	.word	0x0500000f


	//   ....[244]....
        /*0a5c*/ 	.word	0x0500000f


	//   ....[245]....
        /*0a60*/ 	.word	0x0500000f


	//   ....[246]....
        /*0a64*/ 	.word	0x0500000f


	//   ....[247]....
        /*0a68*/ 	.word	0x0500000f


	//   ....[248]....
        /*0a6c*/ 	.word	0x0500000f


	//   ....[249]....
        /*0a70*/ 	.word	0x0500000f


	//   ....[250]....
        /*0a74*/ 	.word	0x0500000f


	//   ....[251]....
        /*0a78*/ 	.word	0x0500000f


	//   ....[252]....
        /*0a7c*/ 	.word	0x0500000f


	//   ....[253]....
        /*0a80*/ 	.word	0x0500000f


	//   ....[254]....
        /*0a84*/ 	.word	0x0500000f


	//   ....[255]....
        /*0a88*/ 	.word	0x0500000f


	//   ....[0]....
        /*0a8c*/ 	.word	0x0500000f


	//   ....[1]....
        /*0a90*/ 	.word	0x0500000f


	//   ....[2]....
        /*0a94*/ 	.word	0x0500000f


	//   ....[3]....
        /*0a98*/ 	.word	0x0500000f


	//   ....[4]....
        /*0a9c*/ 	.word	0x0500000f


	//   ....[5]....
        /*0aa0*/ 	.word	0x0500000f


	//   ....[6]....
        /*0aa4*/ 	.word	0x0500000f


	//   ....[7]....
        /*0aa8*/ 	.word	0x0500000f


	//   ....[8]....
        /*0aac*/ 	.word	0x0500000f


	//   ....[9]....
        /*0ab0*/ 	.word	0x0500000f


	//   ....[10]....
        /*0ab4*/ 	.word	0x0500000f


	//   ....[11]....
        /*0ab8*/ 	.word	0x0500000f


	//   ....[12]....
        /*0abc*/ 	.word	0x0500000f


	//   ....[13]....
        /*0ac0*/ 	.word	0x0500000f


	//   ....[14]....
        /*0ac4*/ 	.word	0x0500000f


	//   ....[15]....
        /*0ac8*/ 	.word	0x0500000f


	//   ....[16]....
        /*0acc*/ 	.word	0x0500000f


	//   ....[17]....
        /*0ad0*/ 	.word	0x0500000f


	//   ....[18]....
        /*0ad4*/ 	.word	0x0500000f


	//----- nvinfo : EIATTR_COOP_GROUP_INSTR_OFFSETS
	.align		4
.L_233:
        /*0ad8*/ 	.byte	0x04, 0x28
        /*0ada*/ 	.short	(.L_235 - .L_234)


	//   ....[0]....
.L_234:
        /*0adc*/ 	.word	0x00000070


	//   ....[1]....
        /*0ae0*/ 	.word	0x00000140


	//   ....[2]....
        /*0ae4*/ 	.word	0x00000190


	//   ....[3]....
        /*0ae8*/ 	.word	0x000003c0


	//   ....[4]....
        /*0aec*/ 	.word	0x00000520


	//   ....[5]....
        /*0af0*/ 	.word	0x00000640


	//   ....[6]....
        /*0af4*/ 	.word	0x000007a0


	//   ....[7]....
        /*0af8*/ 	.word	0x00003180


	//   ....[8]....
        /*0afc*/ 	.word	0x00003190


	//   ....[9]....
        /*0b00*/ 	.word	0x00004060


	//   ....[10]....
        /*0b04*/ 	.word	0x00004070


	//   ....[11]....
        /*0b08*/ 	.word	0x00004f50


	//   ....[12]....
        /*0b0c*/ 	.word	0x00004f60


	//   ....[13]....
        /*0b10*/ 	.word	0x00006330


	//   ....[14]....
        /*0b14*/ 	.word	0x00006340


	//   ....[15]....
        /*0b18*/ 	.word	0x00007220


	//   ....[16]....
        /*0b1c*/ 	.word	0x00007230


	//   ....[17]....
        /*0b20*/ 	.word	0x00008190


	//   ....[18]....
        /*0b24*/ 	.word	0x000081a0


	//   ....[19]....
        /*0b28*/ 	.word	0x00009320


	//   ....[20]....
        /*0b2c*/ 	.word	0x00009330


	//   ....[21]....
        /*0b30*/ 	.word	0x00009450


	//   ....[22]....
        /*0b34*/ 	.word	0x00009460


	//   ....[23]....
        /*0b38*/ 	.word	0x00009590


	//   ....[24]....
        /*0b3c*/ 	.word	0x000095a0


	//   ....[25]....
        /*0b40*/ 	.word	0x00009910


	//   ....[26]....
        /*0b44*/ 	.word	0x00009930


	//   ....[27]....
        /*0b48*/ 	.word	0x00009a30


	//   ....[28]....
        /*0b4c*/ 	.word	0x00009a50


	//   ....[29]....
        /*0b50*/ 	.word	0x00009b50


	//   ....[30]....
        /*0b54*/ 	.word	0x00009b70


	//   ....[31]....
        /*0b58*/ 	.word	0x0000a7d0


	//   ....[32]....
        /*0b5c*/ 	.word	0x0000b130


	//   ....[33]....
        /*0b60*/ 	.word	0x0000b140


	//   ....[34]....
        /*0b64*/ 	.word	0x0000b150


	//   ....[35]....
        /*0b68*/ 	.word	0x0000b160


	//   ....[36]....
        /*0b6c*/ 	.word	0x0000b380


	//   ....[37]....
        /*0b70*/ 	.word	0x0000b390


	//   ....[38]....
        /*0b74*/ 	.word	0x0000b3a0


	//   ....[39]....
        /*0b78*/ 	.word	0x0000b3b0


	//   ....[40]....
        /*0b7c*/ 	.word	0x0000d820


	//   ....[41]....
        /*0b80*/ 	.word	0x0000d850


	//   ....[42]....
        /*0b84*/ 	.word	0x0000d860


	//   ....[43]....
        /*0b88*/ 	.word	0x0000d870


	//   ....[44]....
        /*0b8c*/ 	.word	0x0000d960


	//   ....[45]....
        /*0b90*/ 	.word	0x0000d980


	//   ....[46]....
        /*0b94*/ 	.word	0x0000d990


	//   ....[47]....
        /*0b98*/ 	.word	0x0000d9a0


	//   ....[48]....
        /*0b9c*/ 	.word	0x00010dd0


	//   ....[49]....
        /*0ba0*/ 	.word	0x00011690


	//   ....[50]....
        /*0ba4*/ 	.word	0x00012c00


	//   ....[51]....
        /*0ba8*/ 	.word	0x00012d00


	//   ....[52]....
        /*0bac*/ 	.word	0x00013710


	//   ....[53]....
        /*0bb0*/ 	.word	0x000137f0


	//   ....[54]....
        /*0bb4*/ 	.word	0x000160d0


	//   ....[55]....
        /*0bb8*/ 	.word	0x00016930


	//   ....[56]....
        /*0bbc*/ 	.word	0x00017fb0


	//   ....[57]....
        /*0bc0*/ 	.word	0x000180c0


	//   ....[58]....
        /*0bc4*/ 	.word	0x00018c00


	//   ....[59]....
        /*0bc8*/ 	.word	0x00018c70


	//   ....[60]....
        /*0bcc*/ 	.word	0x0001c300


	//   ....[61]....
        /*0bd0*/ 	.word	0x0001c350


	//   ....[62]....
        /*0bd4*/ 	.word	0x0001c370


	//   ....[63]....
        /*0bd8*/ 	.word	0x0001c390


	//   ....[64]....
        /*0bdc*/ 	.word	0x0001f130


	//   ....[65]....
        /*0be0*/ 	.word	0x00020790


	//   ....[66]....
        /*0be4*/ 	.word	0x00021000


	//   ....[67]....
        /*0be8*/ 	.word	0x00021110


	//   ....[68]....
        /*0bec*/ 	.word	0x00021c20


	//   ....[69]....
        /*0bf0*/ 	.word	0x00021cb0


	//   ....[70]....
        /*0bf4*/ 	.word	0x00023400


	//   ....[71]....
        /*0bf8*/ 	.word	0x00023460


	//   ....[72]....
        /*0bfc*/ 	.word	0x00023480


	//   ....[73]....
        /*0c00*/ 	.word	0x000234a0


	//   ....[74]....
        /*0c04*/ 	.word	0x000240a0


	//   ....[75]....
        /*0c08*/ 	.word	0x00024110


	//   ....[76]....
        /*0c0c*/ 	.word	0x00024170


	//   ....[77]....
        /*0c10*/ 	.word	0x000241a0


	//   ....[78]....
        /*0c14*/ 	.word	0x000241d0


	//   ....[79]....
        /*0c18*/ 	.word	0x00024200


	//   ....[80]....
        /*0c1c*/ 	.word	0x00024230


	//   ....[81]....
        /*0c20*/ 	.word	0x00024260


	//   ....[82]....
        /*0c24*/ 	.word	0x00024290


	//   ....[83]....
        /*0c28*/ 	.word	0x000242c0


	//   ....[84]....
        /*0c2c*/ 	.word	0x00024300


	//   ....[85]....
        /*0c30*/ 	.word	0x00024330


	//   ....[86]....
        /*0c34*/ 	.word	0x00024360


	//   ....[87]....
        /*0c38*/ 	.word	0x00024390


	//   ....[88]....
        /*0c3c*/ 	.word	0x000243c0


	//   ....[89]....
        /*0c40*/ 	.word	0x000243f0


	//   ....[90]....
        /*0c44*/ 	.word	0x00024420


	//   ....[91]....
        /*0c48*/ 	.word	0x00024450


	//   ....[92]....
        /*0c4c*/ 	.word	0x00024480


	//   ....[93]....
        /*0c50*/ 	.word	0x000244b0


	//   ....[94]....
        /*0c54*/ 	.word	0x000244e0


	//   ....[95]....
        /*0c58*/ 	.word	0x00024510


	//   ....[96]....
        /*0c5c*/ 	.word	0x00024540


	//   ....[97]....
        /*0c60*/ 	.word	0x00024570


	//   ....[98]....
        /*0c64*/ 	.word	0x000245a0


	//   ....[99]....
        /*0c68*/ 	.word	0x000245d0


	//   ....[100]....
        /*0c6c*/ 	.word	0x00024600


	//   ....[101]....
        /*0c70*/ 	.word	0x00024630


	//   ....[102]....
        /*0c74*/ 	.word	0x00024660


	//   ....[103]....
        /*0c78*/ 	.word	0x00024690


	//   ....[104]....
        /*0c7c*/ 	.word	0x000246c0


	//   ....[105]....
        /*0c80*/ 	.word	0x000246f0


	//   ....[106]....
        /*0c84*/ 	.word	0x00024720


	//   ....[107]....
        /*0c88*/ 	.word	0x00024750


	//   ....[108]....
        /*0c8c*/ 	.word	0x00024780


	//   ....[109]....
        /*0c90*/ 	.word	0x000247b0


	//   ....[110]....
        /*0c94*/ 	.word	0x000247e0


	//   ....[111]....
        /*0c98*/ 	.word	0x000247f0


	//   ....[112]....
        /*0c9c*/ 	.word	0x00024800


	//   ....[113]....
        /*0ca0*/ 	.word	0x00024820


	//   ....[114]....
        /*0ca4*/ 	.word	0x00024830


	//   ....[115]....
        /*0ca8*/ 	.word	0x00024860


	//   ....[116]....
        /*0cac*/ 	.word	0x00024890


	//   ....[117]....
        /*0cb0*/ 	.word	0x000248c0


	//   ....[118]....
        /*0cb4*/ 	.word	0x000248f0


	//   ....[119]....
        /*0cb8*/ 	.word	0x00024920


	//   ....[120]....
        /*0cbc*/ 	.word	0x00024950


	//   ....[121]....
        /*0cc0*/ 	.word	0x00024980


	//   ....[122]....
        /*0cc4*/ 	.word	0x000249b0


	//   ....[123]....
        /*0cc8*/ 	.word	0x000249e0


	//   ....[124]....
        /*0ccc*/ 	.word	0x00024a10


	//   ....[125]....
        /*0cd0*/ 	.word	0x00024a20


	//   ....[126]....
        /*0cd4*/ 	.word	0x00024a40


	//   ....[127]....
        /*0cd8*/ 	.word	0x00024a60


	//   ....[128]....
        /*0cdc*/ 	.word	0x00024a70


	//   ....[129]....
        /*0ce0*/ 	.word	0x00024a80


	//   ....[130]....
        /*0ce4*/ 	.word	0x00024a90


	//   ....[131]....
        /*0ce8*/ 	.word	0x00024aa0


	//   ....[132]....
        /*0cec*/ 	.word	0x00024ab0


	//   ....[133]....
        /*0cf0*/ 	.word	0x00024ae0


	//   ....[134]....
        /*0cf4*/ 	.word	0x00024b10


	//   ....[135]....
        /*0cf8*/ 	.word	0x00024b40


	//   ....[136]....
        /*0cfc*/ 	.word	0x00024b70


	//   ....[137]....
        /*0d00*/ 	.word	0x00024ba0


	//   ....[138]....
        /*0d04*/ 	.word	0x00025400


	//   ....[139]....
        /*0d08*/ 	.word	0x00025420


	//   ....[140]....
        /*0d0c*/ 	.word	0x00025440


	//   ....[141]....
        /*0d10*/ 	.word	0x00025450


	//   ....[142]....
        /*0d14*/ 	.word	0x00025b10


	//   ....[143]....
        /*0d18*/ 	.word	0x00025b20


	//   ....[144]....
        /*0d1c*/ 	.word	0x00025c40


	//   ....[145]....
        /*0d20*/ 	.word	0x00025c50


	//   ....[146]....
        /*0d24*/ 	.word	0x00025d70


	//   ....[147]....
        /*0d28*/ 	.word	0x00025d80


	//   ....[148]....
        /*0d2c*/ 	.word	0x00025ea0


	//   ....[149]....
        /*0d30*/ 	.word	0x00025eb0


	//   ....[150]....
        /*0d34*/ 	.word	0x00026460


	//   ....[151]....
        /*0d38*/ 	.word	0x00026470


	//   ....[152]....
        /*0d3c*/ 	.word	0x000269e0


	//   ....[153]....
        /*0d40*/ 	.word	0x000269f0


	//   ....[154]....
        /*0d44*/ 	.word	0x00027700


	//   ....[155]....
        /*0d48*/ 	.word	0x00027710


	//   ....[156]....
        /*0d4c*/ 	.word	0x00027840


	//   ....[157]....
        /*0d50*/ 	.word	0x00027850


	//   ....[158]....
        /*0d54*/ 	.word	0x00027970


	//   ....[159]....
        /*0d58*/ 	.word	0x00027980


	//   ....[160]....
        /*0d5c*/ 	.word	0x00027aa0


	//   ....[161]....
        /*0d60*/ 	.word	0x00027ab0


	//   ....[162]....
        /*0d64*/ 	.word	0x00027c20


	//   ....[163]....
        /*0d68*/ 	.word	0x00027e10


	//   ....[164]....
        /*0d6c*/ 	.word	0x00027e40


	//   ....[165]....
        /*0d70*/ 	.word	0x00027e70


	//   ....[166]....
        /*0d74*/ 	.word	0x00027ea0


	//   ....[167]....
        /*0d78*/ 	.word	0x00027ed0


	//   ....[168]....
        /*0d7c*/ 	.word	0x00027f00


	//   ....[169]....
        /*0d80*/ 	.word	0x00028090


	//   ....[170]....
        /*0d84*/ 	.word	0x000280c0


	//   ....[171]....
        /*0d88*/ 	.word	0x000280f0


	//   ....[172]....
        /*0d8c*/ 	.word	0x00028120


	//   ....[173]....
        /*0d90*/ 	.word	0x00028150


	//   ....[174]....
        /*0d94*/ 	.word	0x00028180


	//   ....[175]....
        /*0d98*/ 	.word	0x00028210


	//   ....[176]....
        /*0d9c*/ 	.word	0x00028240


	//   ....[177]....
        /*0da0*/ 	.word	0x00028250


	//   ....[178]....
        /*0da4*/ 	.word	0x00028290


	//   ....[179]....
        /*0da8*/ 	.word	0x00029c00


	//   ....[180]....
        /*0dac*/ 	.word	0x0002be10


	//   ....[181]....
        /*0db0*/ 	.word	0x0002be40


	//   ....[182]....
        /*0db4*/ 	.word	0x0002bed0


	//   ....[183]....
        /*0db8*/ 	.word	0x0002bef0


	//   ....[184]....
        /*0dbc*/ 	.word	0x0002bf30


	//   ....[185]....
        /*0dc0*/ 	.word	0x0002bf50


	//   ....[186]....
        /*0dc4*/ 	.word	0x0002bf90


	//   ....[187]....
        /*0dc8*/ 	.word	0x0002bfb0


	//   ....[188]....
        /*0dcc*/ 	.word	0x0002bff0


	//   ....[189]....
        /*0dd0*/ 	.word	0x0002c010


	//   ....[190]....
        /*0dd4*/ 	.word	0x0002c050


	//   ....[191]....
        /*0dd8*/ 	.word	0x0002c070


	//   ....[192]....
        /*0ddc*/ 	.word	0x0002c0b0


	//   ....[193]....
        /*0de0*/ 	.word	0x0002c0c0


	//   ....[194]....
        /*0de4*/ 	.word	0x0002c0e0


	//   ....[195]....
        /*0de8*/ 	.word	0x0002c0f0


	//   ....[196]....
        /*0dec*/ 	.word	0x0002c170


	//   ....[197]....
        /*0df0*/ 	.word	0x0002c190


	//   ....[198]....
        /*0df4*/ 	.word	0x0002c1a0


	//   ....[199]....
        /*0df8*/ 	.word	0x0002c1e0


	//   ....[200]....
        /*0dfc*/ 	.word	0x0002c6b0


	//   ....[201]....
        /*0e00*/ 	.word	0x0002c6f0


	//   ....[202]....
        /*0e04*/ 	.word	0x0002c800


	//   ....[203]....
        /*0e08*/ 	.word	0x0002c810


	//   ....[204]....
        /*0e0c*/ 	.word	0x0002c890


	//   ....[205]....
        /*0e10*/ 	.word	0x0002c8a0


	//   ....[206]....
        /*0e14*/ 	.word	0x0002c920


	//   ....[207]....
        /*0e18*/ 	.word	0x0002c930


	//   ....[208]....
        /*0e1c*/ 	.word	0x0002c9b0


	//   ....[209]....
        /*0e20*/ 	.word	0x0002c9c0


	//   ....[210]....
        /*0e24*/ 	.word	0x0002ca30


	//   ....[211]....
        /*0e28*/ 	.word	0x0002ca40


	//   ....[212]....
        /*0e2c*/ 	.word	0x0002cab0


	//   ....[213]....
        /*0e30*/ 	.word	0x0002cac0


	//   ....[214]....
        /*0e34*/ 	.word	0x0002cad0


	//   ....[215]....
        /*0e38*/ 	.word	0x0002cb40


	//   ....[216]....
        /*0e3c*/ 	.word	0x0002cb50


	//   ....[217]....
        /*0e40*/ 	.word	0x0002cb60


	//   ....[218]....
        /*0e44*/ 	.word	0x0002cb90


	//   ....[219]....
        /*0e48*/ 	.word	0x0002cbb0


	//   ....[220]....
        /*0e4c*/ 	.word	0x0002d260


	//   ....[221]....
        /*0e50*/ 	.word	0x0002d2a0


	//   ....[222]....
        /*0e54*/ 	.word	0x0002d2d0


	//   ....[223]....
        /*0e58*/ 	.word	0x0002d2f0


	//   ....[224]....
        /*0e5c*/ 	.word	0x0002d320


	//   ....[225]....
        /*0e60*/ 	.word	0x0002d3d0


	//   ....[226]....
        /*0e64*/ 	.word	0x0002d3e0


	//   ....[227]....
        /*0e68*/ 	.word	0x0002d460


	//   ....[228]....
        /*0e6c*/ 	.word	0x0002d470


	//   ....[229]....
        /*0e70*/ 	.word	0x0002d4e0


	//   ....[230]....
        /*0e74*/ 	.word	0x0002d4f0


	//   ....[231]....
        /*0e78*/ 	.word	0x0002d560


	//   ....[232]....
        /*0e7c*/ 	.word	0x0002d570


	//   ....[233]....
        /*0e80*/ 	.word	0x0002d5e0


	//   ....[234]....
        /*0e84*/ 	.word	0x0002d5f0


	//   ....[235]....
        /*0e88*/ 	.word	0x0002d600


	//   ....[236]....
        /*0e8c*/ 	.word	0x0002df50


	//   ....[237]....
        /*0e90*/ 	.word	0x0002df80


	//   ....[238]....
        /*0e94*/ 	.word	0x0002df90


	//   ....[239]....
        /*0e98*/ 	.word	0x0002dfa0


	//   ....[240]....
        /*0e9c*/ 	.word	0x0002dff0


	//   ....[241]....
        /*0ea0*/ 	.word	0x0002e010


	//   ....[242]....
        /*0ea4*/ 	.word	0x0002e030


	//   ....[243]....
        /*0ea8*/ 	.word	0x0002e040


	//   ....[244]....
        /*0eac*/ 	.word	0x0002e080


	//   ....[245]....
        /*0eb0*/ 	.word	0x0002e090


	//   ....[246]....
        /*0eb4*/ 	.word	0x0002e0d0


	//   ....[247]....
        /*0eb8*/ 	.word	0x0002e0e0


	//   ....[248]....
        /*0ebc*/ 	.word	0x0002e120


	//   ....[249]....
        /*0ec0*/ 	.word	0x0002e130


	//   ....[250]....
        /*0ec4*/ 	.word	0x0002e170


	//   ....[251]....
        /*0ec8*/ 	.word	0x0002e180


	//   ....[252]....
        /*0ecc*/ 	.word	0x0002e190


	//   ....[253]....
        /*0ed0*/ 	.word	0x0002e1d0


	//   ....[254]....
        /*0ed4*/ 	.word	0x0002e1f0


	//   ....[255]....
        /*0ed8*/ 	.word	0x0002e250


	//   ....[0]....
        /*0edc*/ 	.word	0x0002e600


	//   ....[1]....
        /*0ee0*/ 	.word	0x0002e620


	//   ....[2]....
        /*0ee4*/ 	.word	0x0002e630


	//   ....[3]....
        /*0ee8*/ 	.word	0x0002e640


	//   ....[4]....
        /*0eec*/ 	.word	0x0002e650


	//   ....[5]....
        /*0ef0*/ 	.word	0x0002e6a0


	//   ....[6]....
        /*0ef4*/ 	.word	0x0002e6c0


	//   ....[7]....
        /*0ef8*/ 	.word	0x0002e6e0


	//   ....[8]....
        /*0efc*/ 	.word	0x0002e6f0


	//   ....[9]....
        /*0f00*/ 	.word	0x0002e730


	//   ....[10]....
        /*0f04*/ 	.word	0x0002e740


	//   ....[11]....
        /*0f08*/ 	.word	0x0002e780


	//   ....[12]....
        /*0f0c*/ 	.word	0x0002e790


	//   ....[13]....
        /*0f10*/ 	.word	0x0002e7d0


	//   ....[14]....
        /*0f14*/ 	.word	0x0002e7e0


	//   ....[15]....
        /*0f18*/ 	.word	0x0002e820


	//   ....[16]....
        /*0f1c*/ 	.word	0x0002e830


	//   ....[17]....
        /*0f20*/ 	.word	0x0002e840


	//   ....[18]....
        /*0f24*/ 	.word	0x0002e880


	//   ....[19]....
        /*0f28*/ 	.word	0x0002e8a0


	//   ....[20]....
        /*0f2c*/ 	.word	0x0002fae0


	//   ....[21]....
        /*0f30*/ 	.word	0x0002fb10


	//   ....[22]....
        /*0f34*/ 	.word	0x0002fb70


	//   ....[23]....
        /*0f38*/ 	.word	0x0002fba0


	//   ....[24]....
        /*0f3c*/ 	.word	0x0002fbd0


	//   ....[25]....
        /*0f40*/ 	.word	0x0002fc00


	//   ....[26]....
        /*0f44*/ 	.word	0x0002fc30


	//   ....[27]....
        /*0f48*/ 	.word	0x0002fc60


	//   ....[28]....
        /*0f4c*/ 	.word	0x0002fe10


	//   ....[29]....
        /*0f50*/ 	.word	0x0002fe40


	//   ....[30]....
        /*0f54*/ 	.word	0x0002fe70


	//   ....[31]....
        /*0f58*/ 	.word	0x0002fea0


	//   ....[32]....
        /*0f5c*/ 	.word	0x0002fed0


	//   ....[33]....
        /*0f60*/ 	.word	0x0002ff00


	//   ....[34]....
        /*0f64*/ 	.word	0x0002ffc0


	//   ....[35]....
        /*0f68*/ 	.word	0x0002ffe0


	//   ....[36]....
        /*0f6c*/ 	.word	0x00030000


	//   ....[37]....
        /*0f70*/ 	.word	0x00030060


	//   ....[38]....
        /*0f74*/ 	.word	0x00030ab0


	//   ....[39]....
        /*0f78*/ 	.word	0x00030e70


	//   ....[40]....
        /*0f7c*/ 	.word	0x00030f00


	//   ....[41]....
        /*0f80*/ 	.word	0x00030f90


	//   ....[42]....
        /*0f84*/ 	.word	0x00031020


	//   ....[43]....
        /*0f88*/ 	.word	0x000310b0


	//   ....[44]....
        /*0f8c*/ 	.word	0x00031140


	//   ....[45]....
        /*0f90*/ 	.word	0x00031220


	//   ....[46]....
        /*0f94*/ 	.word	0x000312b0


	//   ....[47]....
        /*0f98*/ 	.word	0x00031350


	//   ....[48]....
        /*0f9c*/ 	.word	0x000313e0


	//   ....[49]....
        /*0fa0*/ 	.word	0x00031470


	//   ....[50]....
        /*0fa4*/ 	.word	0x00031500


	//   ....[51]....
        /*0fa8*/ 	.word	0x000315e0


	//   ....[52]....
        /*0fac*/ 	.word	0x00031670


	//   ....[53]....
        /*0fb0*/ 	.word	0x00031700


	//   ....[54]....
        /*0fb4*/ 	.word	0x00031790


	//   ....[55]....
        /*0fb8*/ 	.word	0x00031820


	//   ....[56]....
        /*0fbc*/ 	.word	0x000318b0


	//   ....[57]....
        /*0fc0*/ 	.word	0x000319e0


	//   ....[58]....
        /*0fc4*/ 	.word	0x00031a90


	//   ....[59]....
        /*0fc8*/ 	.word	0x00031b20


	//   ....[60]....
        /*0fcc*/ 	.word	0x00031b70


	//   ....[61]....
        /*0fd0*/ 	.word	0x00031bc0


	//   ....[62]....
        /*0fd4*/ 	.word	0x00031c50


	//   ....[63]....
        /*0fd8*/ 	.word	0x00031ce0


	//   ....[64]....
        /*0fdc*/ 	.word	0x00031d30


	//   ....[65]....
        /*0fe0*/ 	.word	0x00031d80


	//   ....[66]....
        /*0fe4*/ 	.word	0x00031e70


	//   ....[67]....
        /*0fe8*/ 	.word	0x00031f20


	//   ....[68]....
        /*0fec*/ 	.word	0x00031f80


	//   ....[69]....
        /*0ff0*/ 	.word	0x00032000


	//   ....[70]....
        /*0ff4*/ 	.word	0x00032100


	//   ....[71]....
        /*0ff8*/ 	.word	0x00032150


	//   ....[72]....
        /*0ffc*/ 	.word	0x000321a0


	//   ....[73]....
        /*1000*/ 	.word	0x000321f0


	//   ....[74]....
        /*1004*/ 	.word	0x00032640


	//   ....[75]....
        /*1008*/ 	.word	0x00032760


	//   ....[76]....
        /*100c*/ 	.word	0x00032890


	//   ....[77]....
        /*1010*/ 	.word	0x000329b0


	//   ....[78]....
        /*1014*/ 	.word	0x00032ae0


	//   ....[79]....
        /*1018*/ 	.word	0x00032b80


	//   ....[80]....
        /*101c*/ 	.word	0x00032be0


	//   ....[81]....
        /*1020*/ 	.word	0x00032c30


	//   ....[82]....
        /*1024*/ 	.word	0x00032c90


	//   ....[83]....
        /*1028*/ 	.word	0x00032d10


	//   ....[84]....
        /*102c*/ 	.word	0x00032d70


	//   ....[85]....
        /*1030*/ 	.word	0x00032dc0


	//   ....[86]....
        /*1034*/ 	.word	0x00032e40


	//   ....[87]....
        /*1038*/ 	.word	0x00032eb0


	//   ....[88]....
        /*103c*/ 	.word	0x00032f10


	//   ....[89]....
        /*1040*/ 	.word	0x00032f70


	//   ....[90]....
        /*1044*/ 	.word	0x00032fe0


	//   ....[91]....
        /*1048*/ 	.word	0x00033050


	//   ....[92]....
        /*104c*/ 	.word	0x000330b0


	//   ....[93]....
        /*1050*/ 	.word	0x00033110


	//   ....[94]....
        /*1054*/ 	.word	0x00033180


	//   ....[95]....
        /*1058*/ 	.word	0x000331f0


	//   ....[96]....
        /*105c*/ 	.word	0x00033250


	//   ....[97]....
        /*1060*/ 	.word	0x000332b0


	//   ....[98]....
        /*1064*/ 	.word	0x00033320


	//   ....[99]....
        /*1068*/ 	.word	0x00033390


	//   ....[100]....
        /*106c*/ 	.word	0x000333f0


	//   ....[101]....
        /*1070*/ 	.word	0x00033440


	//   ....[102]....
        /*1074*/ 	.word	0x000334c0


	//   ....[103]....
        /*1078*/ 	.word	0x00033530


	//   ....[104]....
        /*107c*/ 	.word	0x00033590


	//   ....[105]....
        /*1080*/ 	.word	0x000335e0


	//   ....[106]....
        /*1084*/ 	.word	0x00033660


	//   ....[107]....
        /*1088*/ 	.word	0x000336d0


	//   ....[108]....
        /*108c*/ 	.word	0x00033730


	//   ....[109]....
        /*1090*/ 	.word	0x00033790


	//   ....[110]....
        /*1094*/ 	.word	0x00033810


	//   ....[111]....
        /*1098*/ 	.word	0x00033880


	//   ....[112]....
        /*109c*/ 	.word	0x000338e0


	//   ....[113]....
        /*10a0*/ 	.word	0x00033930


	//   ....[114]....
        /*10a4*/ 	.word	0x00033990


	//   ....[115]....
        /*10a8*/ 	.word	0x00033a00


	//   ....[116]....
        /*10ac*/ 	.word	0x00033a70


	//   ....[117]....
        /*10b0*/ 	.word	0x00033ad0


	//   ....[118]....
        /*10b4*/ 	.word	0x00033b30


	//   ....[119]....
        /*10b8*/ 	.word	0x00033ba0


	//   ....[120]....
        /*10bc*/ 	.word	0x00033c00


	//   ....[121]....
        /*10c0*/ 	.word	0x00033c60


	//   ....[122]....
        /*10c4*/ 	.word	0x00033cd0


	//   ....[123]....
        /*10c8*/ 	.word	0x00033d20


	//   ....[124]....
        /*10cc*/ 	.word	0x00033d90


	//   ....[125]....
        /*10d0*/ 	.word	0x00033e00


	//   ....[126]....
        /*10d4*/ 	.word	0x00033e70


	//   ....[127]....
        /*10d8*/ 	.word	0x00033ee0


	//   ....[128]....
        /*10dc*/ 	.word	0x00033f40


	//   ....[129]....
        /*10e0*/ 	.word	0x00033f90


	//   ....[130]....
        /*10e4*/ 	.word	0x00034000


	//   ....[131]....
        /*10e8*/ 	.word	0x00034070


	//   ....[132]....
        /*10ec*/ 	.word	0x000340d0


	//   ....[133]....
        /*10f0*/ 	.word	0x00034120


	//   ....[134]....
        /*10f4*/ 	.word	0x000341a0


	//   ....[135]....
        /*10f8*/ 	.word	0x00034210


	//   ....[136]....
        /*10fc*/ 	.word	0x000342a0


	//   ....[137]....
        /*1100*/ 	.word	0x000342f0


	//   ....[138]....
        /*1104*/ 	.word	0x00034380


	//   ....[139]....
        /*1108*/ 	.word	0x000343d0


	//   ....[140]....
        /*110c*/ 	.word	0x00034460


	//   ....[141]....
        /*1110*/ 	.word	0x000344f0


	//   ....[142]....
        /*1114*/ 	.word	0x00034580


	//   ....[143]....
        /*1118*/ 	.word	0x00034610


	//   ....[144]....
        /*111c*/ 	.word	0x000346a0


	//   ....[145]....
        /*1120*/ 	.word	0x00034730


	//   ....[146]....
        /*1124*/ 	.word	0x000347b0


	//   ....[147]....
        /*1128*/ 	.word	0x00034800


	//   ....[148]....
        /*112c*/ 	.word	0x00034890


	//   ....[149]....
        /*1130*/ 	.word	0x00034920


	//   ....[150]....
        /*1134*/ 	.word	0x000349a0


	//   ....[151]....
        /*1138*/ 	.word	0x000349f0


	//   ....[152]....
        /*113c*/ 	.word	0x00034a80


	//   ....[153]....
        /*1140*/ 	.word	0x00034b10


	//   ....[154]....
        /*1144*/ 	.word	0x00034ba0


	//   ....[155]....
        /*1148*/ 	.word	0x00034c30


	//   ....[156]....
        /*114c*/ 	.word	0x00034cc0


	//   ....[157]....
        /*1150*/ 	.word	0x00034d50


	//   ....[158]....
        /*1154*/ 	.word	0x00034e10


	//   ....[159]....
        /*1158*/ 	.word	0x000350f0


	//   ....[160]....
        /*115c*/ 	.word	0x000351f0


	//   ....[161]....
        /*1160*/ 	.word	0x000352d0


	//   ....[162]....
        /*1164*/ 	.word	0x000353c0


	//   ....[163]....
        /*1168*/ 	.word	0x00035410


	//   ....[164]....
        /*116c*/ 	.word	0x000354f0


	//   ....[165]....
        /*1170*/ 	.word	0x00035540


	//   ....[166]....
        /*1174*/ 	.word	0x00035620


	//   ....[167]....
        /*1178*/ 	.word	0x00035670


	//   ....[168]....
        /*117c*/ 	.word	0x00035750


	//   ....[169]....
        /*1180*/ 	.word	0x000357a0


	//   ....[170]....
        /*1184*/ 	.word	0x00035880


	//   ....[171]....
        /*1188*/ 	.word	0x000358d0


	//   ....[172]....
        /*118c*/ 	.word	0x000359b0


	//   ....[173]....
        /*1190*/ 	.word	0x00035a00


	//   ....[174]....
        /*1194*/ 	.word	0x00035ae0


	//   ....[175]....
        /*1198*/ 	.word	0x00035b30


	//   ....[176]....
        /*119c*/ 	.word	0x00035c10


	//   ....[177]....
        /*11a0*/ 	.word	0x00035c60


	//   ....[178]....
        /*11a4*/ 	.word	0x00035d50


	//   ....[179]....
        /*11a8*/ 	.word	0x00035e00


	//   ....[180]....
        /*11ac*/ 	.word	0x00035f70


	//   ....[181]....
        /*11b0*/ 	.word	0x00036000


	//   ....[182]....
        /*11b4*/ 	.word	0x00036110


	//   ....[183]....
        /*11b8*/ 	.word	0x00036160


	//   ....[184]....
        /*11bc*/ 	.word	0x00036270


	//   ....[185]....
        /*11c0*/ 	.word	0x000362c0


	//   ....[186]....
        /*11c4*/ 	.word	0x000363d0


	//   ....[187]....
        /*11c8*/ 	.word	0x00036420


	//   ....[188]....
        /*11cc*/ 	.word	0x00036530


	//   ....[189]....
        /*11d0*/ 	.word	0x00036580


	//   ....[190]....
        /*11d4*/ 	.word	0x00036690


	//   ....[191]....
        /*11d8*/ 	.word	0x000366e0


	//   ....[192]....
        /*11dc*/ 	.word	0x000367e0


	//   ....[193]....
        /*11e0*/ 	.word	0x00036830


	//   ....[194]....
        /*11e4*/ 	.word	0x00036930


	//   ....[195]....
        /*11e8*/ 	.word	0x00036980


	//   ....[196]....
        /*11ec*/ 	.word	0x00036a50


	//   ....[197]....
        /*11f0*/ 	.word	0x00036aa0


	//   ....[198]....
        /*11f4*/ 	.word	0x00036b70


	//   ....[199]....
        /*11f8*/ 	.word	0x00036bc0


	//   ....[200]....
        /*11fc*/ 	.word	0x00036c70


	//   ....[201]....
        /*1200*/ 	.word	0x00036ce0


	//   ....[202]....
        /*1204*/ 	.word	0x00036de0


	//   ....[203]....
        /*1208*/ 	.word	0x00036e30


	//   ....[204]....
        /*120c*/ 	.word	0x00036f40


	//   ....[205]....
        /*1210*/ 	.word	0x00036f90


	//   ....[206]....
        /*1214*/ 	.word	0x000370b0


	//   ....[207]....
        /*1218*/ 	.word	0x00037100


	//   ....[208]....
        /*121c*/ 	.word	0x00037200


	//   ....[209]....
        /*1220*/ 	.word	0x00037250


	//   ....[210]....
        /*1224*/ 	.word	0x00037350


	//   ....[211]....
        /*1228*/ 	.word	0x000373a0


	//   ....[212]....
        /*122c*/ 	.word	0x00037490


	//   ....[213]....
        /*1230*/ 	.word	0x000374e0


	//   ....[214]....
        /*1234*/ 	.word	0x000375c0


	//   ....[215]....
        /*1238*/ 	.word	0x00037610


	//   ....[216]....
        /*123c*/ 	.word	0x00037740


	//   ....[217]....
        /*1240*/ 	.word	0x000377e0


	//   ....[218]....
        /*1244*/ 	.word	0x000378b0


	//   ....[219]....
        /*1248*/ 	.word	0x00037900


	//   ....[220]....
        /*124c*/ 	.word	0x000379e0


	//   ....[221]....
        /*1250*/ 	.word	0x00037a30


	//   ....[222]....
        /*1254*/ 	.word	0x00037b00


	//   ....[223]....
        /*1258*/ 	.word	0x00037b50


	//   ....[224]....
        /*125c*/ 	.word	0x00037c20


	//   ....[225]....
        /*1260*/ 	.word	0x00037c70


	//   ....[226]....
        /*1264*/ 	.word	0x00037d40


	//   ....[227]....
        /*1268*/ 	.word	0x00037d90


	//   ....[228]....
        /*126c*/ 	.word	0x00037e60


	//   ....[229]....
        /*1270*/ 	.word	0x00037eb0


	//   ....[230]....
        /*1274*/ 	.word	0x00037f10


	//   ....[231]....
        /*1278*/ 	.word	0x00037f80


	//   ....[232]....
        /*127c*/ 	.word	0x00038070


	//   ....[233]....
        /*1280*/ 	.word	0x000380c0


	//   ....[234]....
        /*1284*/ 	.word	0x00038190


	//   ....[235]....
        /*1288*/ 	.word	0x000381e0


	//   ....[236]....
        /*128c*/ 	.word	0x000382d0


	//   ....[237]....
        /*1290*/ 	.word	0x00038360


	//   ....[238]....
        /*1294*/ 	.word	0x00038430


	//   ....[239]....
        /*1298*/ 	.word	0x00038480


	//   ....[240]....
        /*129c*/ 	.word	0x00038550


	//   ....[241]....
        /*12a0*/ 	.word	0x000385a0


	//   ....[242]....
        /*12a4*/ 	.word	0x00038670


	//   ....[243]....
        /*12a8*/ 	.word	0x000386c0


	//   ....[244]....
        /*12ac*/ 	.word	0x00038790


	//   ....[245]....
        /*12b0*/ 	.word	0x000387e0


	//   ....[246]....
        /*12b4*/ 	.word	0x000388b0


	//   ....[247]....
        /*12b8*/ 	.word	0x00038900


	//   ....[248]....
        /*12bc*/ 	.word	0x000389d0


	//   ....[249]....
        /*12c0*/ 	.word	0x00038a20


	//   ....[250]....
        /*12c4*/ 	.word	0x00038a80


	//   ....[251]....
        /*12c8*/ 	.word	0x00038af0


	//   ....[252]....
        /*12cc*/ 	.word	0x00038bd0


	//   ....[253]....
        /*12d0*/ 	.word	0x00038c20


	//   ....[254]....
        /*12d4*/ 	.word	0x00038cf0


	//   ....[255]....
        /*12d8*/ 	.word	0x00038d40


	//   ....[0]....
        /*12dc*/ 	.word	0x00038f10


	//   ....[1]....
        /*12e0*/ 	.word	0x00038fb0


	//   ....[2]....
        /*12e4*/ 	.word	0x00039130


	//   ....[3]....
        /*12e8*/ 	.word	0x000391a0


	//   ....[4]....
        /*12ec*/ 	.word	0x00039210


	//   ....[5]....
        /*12f0*/ 	.word	0x00039280


	//   ....[6]....
        /*12f4*/ 	.word	0x000392f0


	//   ....[7]....
        /*12f8*/ 	.word	0x00039370


	//   ....[8]....
        /*12fc*/ 	.word	0x000393f0


	//   ....[9]....
        /*1300*/ 	.word	0x00039480


	//   ....[10]....
        /*1304*/ 	.word	0x000394f0


	//   ....[11]....
        /*1308*/ 	.word	0x00039560


	//   ....[12]....
        /*130c*/ 	.word	0x000395d0


	//   ....[13]....
        /*1310*/ 	.word	0x00039650


	//   ....[14]....
        /*1314*/ 	.word	0x000396c0


	//   ....[15]....
        /*1318*/ 	.word	0x00039770


	//   ....[16]....
        /*131c*/ 	.word	0x000397c0


	//   ....[17]....
        /*1320*/ 	.word	0x00039850


	//   ....[18]....
        /*1324*/ 	.word	0x00039980


	//----- nvinfo : EIATTR_REG_RECONFIG
	.align		4
.L_235:
        /*1328*/ 	.byte	0x01, 0x54
	.zero		2


	//----- nvinfo : EIATTR_SYSCALL_OFFSETS
	.align		4
        /*132c*/ 	.byte	0x04, 0x46
        /*132e*/ 	.short	(.L_237 - .L_236)


	//   ....[0]....
.L_236:
        /*1330*/ 	.word	0x00001f00


	//   ....[1]....
        /*1334*/ 	.word	0x00002050


	//   ....[2]....
        /*1338*/ 	.word	0x0000a970


	//   ....[3]....
        /*133c*/ 	.word	0x0000aef0


	//   ....[4]....
        /*1340*/ 	.word	0x0002b140


	//   ....[5]....
        /*1344*/ 	.word	0x0002b2b0


	//   ....[6]....
        /*1348*/ 	.word	0x0002b400


	//   ....[7]....
        /*134c*/ 	.word	0x0002b540


	//   ....[8]....
        /*1350*/ 	.word	0x0002cf50


	//----- nvinfo : EIATTR_MBARRIER_INSTR_OFFSETS
	.align		4
.L_237:
        /*1354*/ 	.byte	0x04, 0x39
        /*1356*/ 	.short	(.L_239 - .L_238)


	//   ....[0]....
.L_238:
        /*1358*/ 	.word	0x00000270
        /*135c*/ 	.word	0x000000ff
        /*1360*/ 	.word	0x00022800
        /*1364*/ 	.short	0x0100
        /*1366*/ 	.byte	0x08
	.zero		1


	//   ....[1]....
        /*1368*/ 	.word	0x00000280
        /*136c*/ 	.word	0x000000ff
        /*1370*/ 	.word	0x00022820
        /*1374*/ 	.short	0x0100
        /*1376*/ 	.byte	0x08
	.zero		1


	//   ....[2]....
        /*1378*/ 	.word	0x00000370
        /*137c*/ 	.word	0x000000ff
        /*1380*/ 	.word	0x00022830
        /*1384*/ 	.short	0x0100
        /*1386*/ 	.byte	0x08
	.zero		1


	//   ....[3]....
        /*1388*/ 	.word	0x00000380
        /*138c*/ 	.word	0x000000ff
        /*1390*/ 	.word	0x00022840
        /*1394*/ 	.short	0x0100
        /*1396*/ 	.byte	0x08
	.zero		1


	//   ....[4]....
        /*1398*/ 	.word	0x00000390
        /*139c*/ 	.word	0x000000ff
        /*13a0*/ 	.word	0x00022838
        /*13a4*/ 	.short	0x0100
        /*13a6*/ 	.byte	0x08
	.zero		1


	//   ....[5]....
        /*13a8*/ 	.word	0x000003a0
        /*13ac*/ 	.word	0x000000ff
        /*13b0*/ 	.word	0x00022848
        /*13b4*/ 	.short	0x0100
        /*13b6*/ 	.byte	0x08
	.zero		1


	//   ....[6]....
        /*13b8*/ 	.word	0x000004d0
        /*13bc*/ 	.word	0x000000ff
        /*13c0*/ 	.word	0x00022850
        /*13c4*/ 	.short	0x0100
        /*13c6*/ 	.byte	0x08
	.zero		1


	//   ....[7]....
        /*13c8*/ 	.word	0x000004e0
        /*13cc*/ 	.word	0x000000ff
        /*13d0*/ 	.word	0x00022860
        /*13d4*/ 	.short	0x0100
        /*13d6*/ 	.byte	0x08
	.zero		1


	//   ....[8]....
        /*13d8*/ 	.word	0x000004f0
        /*13dc*/ 	.word	0x000000ff
        /*13e0*/ 	.word	0x00022858
        /*13e4*/ 	.short	0x0100
        /*13e6*/ 	.byte	0x08
	.zero		1


	//   ....[9]....
        /*13e8*/ 	.word	0x00000500
        /*13ec*/ 	.word	0x000000ff
        /*13f0*/ 	.word	0x00022868
        /*13f4*/ 	.short	0x0100
        /*13f6*/ 	.byte	0x08
	.zero		1


	//   ....[10]....
        /*13f8*/ 	.word	0x000005f0
        /*13fc*/ 	.word	0x000000ff
        /*1400*/ 	.word	0x00022870
        /*1404*/ 	.short	0x0100
        /*1406*/ 	.byte	0x06
	.zero		1


	//   ....[11]....
        /*1408*/ 	.word	0x00000600
        /*140c*/ 	.word	0x000000ff
        /*1410*/ 	.word	0x00022880
        /*1414*/ 	.short	0x0100
        /*1416*/ 	.byte	0x06
	.zero		1


	//   ....[12]....
        /*1418*/ 	.word	0x00000610
        /*141c*/ 	.word	0x000000ff
        /*1420*/ 	.word	0x00022878
        /*1424*/ 	.short	0x0100
        /*1426*/ 	.byte	0x06
	.zero		1


	//   ....[13]....
        /*1428*/ 	.word	0x00000620
        /*142c*/ 	.word	0x000000ff
        /*1430*/ 	.word	0x00022888
        /*1434*/ 	.short	0x0100
        /*1436*/ 	.byte	0x06
	.zero		1


	//   ....[14]....
        /*1438*/ 	.word	0x00000750
        /*143c*/ 	.word	0x000000ff
        /*1440*/ 	.word	0x00022890
        /*1444*/ 	.short	0x0100
        /*1446*/ 	.byte	0x08
	.zero		1


	//   ....[15]....
        /*1448*/ 	.word	0x00000760
        /*144c*/ 	.word	0x000000ff
        /*1450*/ 	.word	0x000228a0
        /*1454*/ 	.short	0x0100
        /*1456*/ 	.byte	0x08
	.zero		1


	//   ....[16]....
        /*1458*/ 	.word	0x00000770
        /*145c*/ 	.word	0x000000ff
        /*1460*/ 	.word	0x00022898
        /*1464*/ 	.short	0x0100
        /*1466*/ 	.byte	0x08
	.zero		1


	//   ....[17]....
        /*1468*/ 	.word	0x00000780
        /*146c*/ 	.word	0x000000ff
        /*1470*/ 	.word	0x000228a8
        /*1474*/ 	.short	0x0100
        /*1476*/ 	.byte	0x08
	.zero		1


	//   ....[18]....
        /*1478*/ 	.word	0x000008c0
        /*147c*/ 	.word	0x000000ff
        /*1480*/ 	.word	0x000228b0
        /*1484*/ 	.short	0x0100
        /*1486*/ 	.byte	0x08
	.zero		1


	//   ....[19]....
        /*1488*/ 	.word	0x000008d0
        /*148c*/ 	.word	0x000000ff
        /*1490*/ 	.word	0x000228c0
        /*1494*/ 	.short	0x0100
        /*1496*/ 	.byte	0x08
	.zero		1


	//   ....[20]....
        /*1498*/ 	.word	0x000008e0
        /*149c*/ 	.word	0x000000ff
        /*14a0*/ 	.word	0x000228b8
        /*14a4*/ 	.short	0x0100
        /*14a6*/ 	.byte	0x08
	.zero		1


	//   ....[21]....
        /*14a8*/ 	.word	0x000008f0
        /*14ac*/ 	.word	0x000000ff
        /*14b0*/ 	.word	0x000228c8
        /*14b4*/ 	.short	0x0100
        /*14b6*/ 	.byte	0x08
	.zero		1


	//   ....[22]....
        /*14b8*/ 	.word	0x00003130
        /*14bc*/ 	.word	0x00000056
        /*14c0*/ 	.word	0x00022890
        /*14c4*/ 	.short	0x010a
        /*14c6*/ 	.byte	0x3f
	.zero		1


	//   ....[23]....
        /*14c8*/ 	.word	0x000062d0
        /*14cc*/ 	.word	0x00000056
        /*14d0*/ 	.word	0x00022890
        /*14d4*/ 	.short	0x010a
        /*14d6*/ 	.byte	0x3f
	.zero		1


	//   ....[24]....
        /*14d8*/ 	.word	0x00009180
        /*14dc*/ 	.word	0x00000056
        /*14e0*/ 	.word	0x00022890
        /*14e4*/ 	.short	0x010a
        /*14e6*/ 	.byte	0x3f
	.zero		1


	//   ....[25]....
        /*14e8*/ 	.word	0x00009770
        /*14ec*/ 	.word	0x00000004
        /*14f0*/ 	.word	0x00000000
        /*14f4*/ 	.short	0x0101
        /*14f6*/ 	.byte	0x3f
	.zero		1


	//   ....[26]....
        /*14f8*/ 	.word	0x000097b0
        /*14fc*/ 	.word	0x00000056
        /*1500*/ 	.word	0x000228b0
        /*1504*/ 	.short	0x010a
        /*1506*/ 	.byte	0x3f
	.zero		1


	//   ....[27]....
        /*1508*/ 	.word	0x00009d10
        /*150c*/ 	.word	0x00000056
        /*1510*/ 	.word	0x00000000
        /*1514*/ 	.short	0x0101
        /*1516*/ 	.byte	0x3f
	.zero		1


	//   ....[28]....
        /*1518*/ 	.word	0x0000ac70
        /*151c*/ 	.word	0x00000011
        /*1520*/ 	.word	0x00022800
        /*1524*/ 	.short	0x010a
        /*1526*/ 	.byte	0x3f
	.zero		1


	//   ....[29]....
        /*1528*/ 	.word	0x0000acc0
        /*152c*/ 	.word	0x00000011
        /*1530*/ 	.word	0x00022800
        /*1534*/ 	.short	0x010a
        /*1536*/ 	.byte	0x3f
	.zero		1


	//   ....[30]....
        /*1538*/ 	.word	0x0000b6c0
        /*153c*/ 	.word	0x00000011
        /*1540*/ 	.word	0x00022800
        /*1544*/ 	.short	0x010a
        /*1546*/ 	.byte	0x3f
	.zero		1


	//   ....[31]....
        /*1548*/ 	.word	0x0000dc30
        /*154c*/ 	.word	0x00000011
        /*1550*/ 	.word	0x00022800
        /*1554*/ 	.short	0x010a
        /*1556*/ 	.byte	0x3f
	.zero		1


	//   ....[32]....
        /*1558*/ 	.word	0x0000fcb0
        /*155c*/ 	.word	0x00000014
        /*1560*/ 	.word	0x00022830
        /*1564*/ 	.short	0x010a
        /*1566*/ 	.byte	0x3f
	.zero		1


	//   ....[33]....
        /*1568*/ 	.word	0x0000fd40
        /*156c*/ 	.word	0x00000014
        /*1570*/ 	.word	0x00022830
        /*1574*/ 	.short	0x010a
        /*1576*/ 	.byte	0x3f
	.zero		1


	//   ....[34]....
        /*1578*/ 	.word	0x00010f30
        /*157c*/ 	.word	0x00000014
        /*1580*/ 	.word	0x00000000
        /*1584*/ 	.short	0x0101
        /*1586*/ 	.byte	0x3f
	.zero		1


	//   ....[35]....
        /*1588*/ 	.word	0x00014c20
        /*158c*/ 	.word	0x0000000f
        /*1590*/ 	.word	0x00022830
        /*1594*/ 	.short	0x010a
        /*1596*/ 	.byte	0x3f
	.zero		1


	//   ....[36]....
        /*1598*/ 	.word	0x00014c70
        /*159c*/ 	.word	0x0000000f
        /*15a0*/ 	.word	0x00022830
        /*15a4*/ 	.short	0x010a
        /*15a6*/ 	.byte	0x3f
	.zero		1


	//   ....[37]....
        /*15a8*/ 	.word	0x000158e0
        /*15ac*/ 	.word	0x0000000f
        /*15b0*/ 	.word	0x00022850
        /*15b4*/ 	.short	0x010a
        /*15b6*/ 	.byte	0x3f
	.zero		1


	//   ....[38]....
        /*15b8*/ 	.word	0x00015920
        /*15bc*/ 	.word	0x0000000f
        /*15c0*/ 	.word	0x00022850
        /*15c4*/ 	.short	0x010a
        /*15c6*/ 	.byte	0x3f
	.zero		1


	//   ....[39]....
        /*15c8*/ 	.word	0x00016200
        /*15cc*/ 	.word	0x00000059
        /*15d0*/ 	.word	0x00000000
        /*15d4*/ 	.short	0x0101
        /*15d6*/ 	.byte	0x3f
	.zero		1


	//   ....[40]....
        /*15d8*/ 	.word	0x00019a00
        /*15dc*/ 	.word	0x0000000f
        /*15e0*/ 	.word	0x00000000
        /*15e4*/ 	.short	0x0101
        /*15e6*/ 	.byte	0x3f
	.zero		1


	//   ....[41]....
        /*15e8*/ 	.word	0x0001a3e0
        /*15ec*/ 	.word	0x0000000e
        /*15f0*/ 	.word	0x00022830
        /*15f4*/ 	.short	0x010a
        /*15f6*/ 	.byte	0x3f
	.zero		1


	//   ....[42]....
        /*15f8*/ 	.word	0x0001a430
        /*15fc*/ 	.word	0x0000000e
        /*1600*/ 	.word	0x00022830
        /*1604*/ 	.short	0x010a
        /*1606*/ 	.byte	0x3f
	.zero		1


	//   ....[43]....
        /*1608*/ 	.word	0x0001b0d0
        /*160c*/ 	.word	0x0000000f
        /*1610*/ 	.word	0x00022850
        /*1614*/ 	.short	0x010a
        /*1616*/ 	.byte	0x3f
	.zero		1


	//   ....[44]....
        /*1618*/ 	.word	0x0001b110
        /*161c*/ 	.word	0x0000000f
        /*1620*/ 	.word	0x00022850
        /*1624*/ 	.short	0x010a
        /*1626*/ 	.byte	0x3f
	.zero		1


	//   ....[45]....
        /*1628*/ 	.word	0x0001d170
        /*162c*/ 	.word	0x00000003
        /*1630*/ 	.word	0x00000000
        /*1634*/ 	.short	0x0101
        /*1636*/ 	.byte	0x3f
	.zero		1


	//   ....[46]....
        /*1638*/ 	.word	0x0001d4f0
        /*163c*/ 	.word	0x0000000e
        /*1640*/ 	.word	0x00000000
        /*1644*/ 	.short	0x0101
        /*1646*/ 	.byte	0x3f
	.zero		1


	//   ....[47]....
        /*1648*/ 	.word	0x0001dc30
        /*164c*/ 	.word	0x0000000e
        /*1650*/ 	.word	0x00022830
        /*1654*/ 	.short	0x010a
        /*1656*/ 	.byte	0x3f
	.zero		1


	//   ....[48]....
        /*1658*/ 	.word	0x0001dc80
        /*165c*/ 	.word	0x0000000e
        /*1660*/ 	.word	0x00022830
        /*1664*/ 	.short	0x010a
        /*1666*/ 	.byte	0x3f
	.zero		1


	//   ....[49]....
        /*1668*/ 	.word	0x0001e920
        /*166c*/ 	.word	0x0000000f
        /*1670*/ 	.word	0x00022850
        /*1674*/ 	.short	0x010a
        /*1676*/ 	.byte	0x3f
	.zero		1


	//   ....[50]....
        /*1678*/ 	.word	0x0001e960
        /*167c*/ 	.word	0x0000000f
        /*1680*/ 	.word	0x00022850
        /*1684*/ 	.short	0x010a
        /*1686*/ 	.byte	0x3f
	.zero		1


	//   ....[51]....
        /*1688*/ 	.word	0x0001f250
        /*168c*/ 	.word	0x00000059
        /*1690*/ 	.word	0x00000000
        /*1694*/ 	.short	0x0101
        /*1696*/ 	.byte	0x3f
	.zero		1


	//   ....[52]....
        /*1698*/ 	.word	0x00022a50
        /*169c*/ 	.word	0x0000000e
        /*16a0*/ 	.word	0x00000000
        /*16a4*/ 	.short	0x0101
        /*16a6*/ 	.byte	0x3f
	.zero		1


	//   ....[53]....
        /*16a8*/ 	.word	0x000230a0
        /*16ac*/ 	.word	0x0000000b
        /*16b0*/ 	.word	0x00022850
        /*16b4*/ 	.short	0x010a
        /*16b6*/ 	.byte	0x3f
	.zero		1


	//   ....[54]....
        /*16b8*/ 	.word	0x00023120
        /*16bc*/ 	.word	0x0000000b
        /*16c0*/ 	.word	0x00022850
        /*16c4*/ 	.short	0x010a
        /*16c6*/ 	.byte	0x3f
	.zero		1


	//   ....[55]....
        /*16c8*/ 	.word	0x00023b20
        /*16cc*/ 	.word	0x00000002
        /*16d0*/ 	.word	0x00000000
        /*16d4*/ 	.short	0x0101
        /*16d6*/ 	.byte	0x3f
	.zero		1


	//   ....[56]....
        /*16d8*/ 	.word	0x00025a40
        /*16dc*/ 	.word	0x00000000
        /*16e0*/ 	.word	0x00000000
        /*16e4*/ 	.short	0x0101
        /*16e6*/ 	.byte	0x3f
	.zero		1


	//   ....[57]....
        /*16e8*/ 	.word	0x000262b0
        /*16ec*/ 	.word	0x0000000e
        /*16f0*/ 	.word	0x00000000
        /*16f4*/ 	.short	0x0101
        /*16f6*/ 	.byte	0x3f
	.zero		1


	//   ....[58]....
        /*16f8*/ 	.word	0x00029ce0
        /*16fc*/ 	.word	0x00000011
        /*1700*/ 	.word	0x00022820
        /*1704*/ 	.short	0x010a
        /*1706*/ 	.byte	0x3f
	.zero		1


	//   ....[59]....
        /*1708*/ 	.word	0x00029da0
        /*170c*/ 	.word	0x00000005
        /*1710*/ 	.word	0x000228a0
        /*1714*/ 	.short	0x010a
        /*1716*/ 	.byte	0x3f
	.zero		1


	//   ....[60]....
        /*1718*/ 	.word	0x00029fd0
        /*171c*/ 	.word	0x00000005
        /*1720*/ 	.word	0x000228c0
        /*1724*/ 	.short	0x010a
        /*1726*/ 	.byte	0x3f
	.zero		1


	//   ....[61]....
        /*1728*/ 	.word	0x0002a350
        /*172c*/ 	.word	0x00000005
        /*1730*/ 	.word	0x000228a0
        /*1734*/ 	.short	0x010a
        /*1736*/ 	.byte	0x3f
	.zero		1


	//   ....[62]....
        /*1738*/ 	.word	0x0002a570
        /*173c*/ 	.word	0x00000005
        /*1740*/ 	.word	0x000228c0
        /*1744*/ 	.short	0x010a
        /*1746*/ 	.byte	0x3f
	.zero		1


	//   ....[63]....
        /*1748*/ 	.word	0x0002bac0
        /*174c*/ 	.word	0x00000004
        /*1750*/ 	.word	0x00022880
        /*1754*/ 	.short	0x010a
        /*1756*/ 	.byte	0x3f
	.zero		1


	//   ....[64]....
        /*1758*/ 	.word	0x0002c370
        /*175c*/ 	.word	0x00000004
        /*1760*/ 	.word	0x00022870
        /*1764*/ 	.short	0x0107
        /*1766*/ 	.byte	0x3f
	.zero		1


	//   ....[65]....
        /*1768*/ 	.word	0x0002c420
        /*176c*/ 	.word	0x00000004
        /*1770*/ 	.word	0x00022870
        /*1774*/ 	.short	0x0101
        /*1776*/ 	.byte	0x3f
	.zero		1


	//   ....[66]....
        /*1778*/ 	.word	0x0002c470
        /*177c*/ 	.word	0x00000004
        /*1780*/ 	.word	0x00022840
        /*1784*/ 	.short	0x010a
        /*1786*/ 	.byte	0x3f
	.zero		1


	//   ....[67]....
        /*1788*/ 	.word	0x0002cc80
        /*178c*/ 	.word	0x00000004
        /*1790*/ 	.word	0x00022830
        /*1794*/ 	.short	0x0107
        /*1796*/ 	.byte	0x3f
	.zero		1


	//   ....[68]....
        /*1798*/ 	.word	0x0002cd50
        /*179c*/ 	.word	0x00000004
        /*17a0*/ 	.word	0x00022830
        /*17a4*/ 	.short	0x0101
        /*17a6*/ 	.byte	0x3f
	.zero		1


	//   ....[69]....
        /*17a8*/ 	.word	0x0002d6f0
        /*17ac*/ 	.word	0x00000011
        /*17b0*/ 	.word	0x00022800
        /*17b4*/ 	.short	0x0107
        /*17b6*/ 	.byte	0x3f
	.zero		1


	//   ....[70]....
        /*17b8*/ 	.word	0x0002d7f0
        /*17bc*/ 	.word	0x00000011
        /*17c0*/ 	.word	0x00022800
        /*17c4*/ 	.short	0x0101
        /*17c6*/ 	.byte	0x3f
	.zero		1


	//   ....[71]....
        /*17c8*/ 	.word	0x0002d820
        /*17cc*/ 	.word	0x00000011
        /*17d0*/ 	.word	0x00022820
        /*17d4*/ 	.short	0x010a
        /*17d6*/ 	.byte	0x3f
	.zero		1


	//   ....[72]....
        /*17d8*/ 	.word	0x0002dce0
        /*17dc*/ 	.word	0x00000000
        /*17e0*/ 	.word	0x00022880
        /*17e4*/ 	.short	0x010a
        /*17e6*/ 	.byte	0x3f
	.zero		1


	//   ....[73]....
        /*17e8*/ 	.word	0x0002e2e0
        /*17ec*/ 	.word	0x00000000
        /*17f0*/ 	.word	0x00022870
        /*17f4*/ 	.short	0x0107
        /*17f6*/ 	.byte	0x3f
	.zero		1


	//   ....[74]....
        /*17f8*/ 	.word	0x0002e390
        /*17fc*/ 	.word	0x00000000
        /*1800*/ 	.word	0x00022870
        /*1804*/ 	.short	0x0101
        /*1806*/ 	.byte	0x3f
	.zero		1


	//   ....[75]....
        /*1808*/ 	.word	0x0002e3c0
        /*180c*/ 	.word	0x00000000
        /*1810*/ 	.word	0x00022840
        /*1814*/ 	.short	0x010a
        /*1816*/ 	.byte	0x3f
	.zero		1


	//   ....[76]....
        /*1818*/ 	.word	0x0002e980
        /*181c*/ 	.word	0x00000000
        /*1820*/ 	.word	0x00022830
        /*1824*/ 	.short	0x0107
        /*1826*/ 	.byte	0x3f
	.zero		1


	//   ....[77]....
        /*1828*/ 	.word	0x0002ea30
        /*182c*/ 	.word	0x00000000
        /*1830*/ 	.word	0x00022830
        /*1834*/ 	.short	0x0101
        /*1836*/ 	.byte	0x3f
	.zero		1


	//   ....[78]....
        /*1838*/ 	.word	0x0002eac0
        /*183c*/ 	.word	0x00000003
        /*1840*/ 	.word	0x00022870
        /*1844*/ 	.short	0x010a
        /*1846*/ 	.byte	0x3f
	.zero		1


	//   ....[79]....
        /*1848*/ 	.word	0x0002eb40
        /*184c*/ 	.word	0x00000003
        /*1850*/ 	.word	0x00022860
        /*1854*/ 	.short	0x010a
        /*1856*/ 	.byte	0x3f
	.zero		1


	//   ....[80]....
        /*1858*/ 	.word	0x0002f040
        /*185c*/ 	.word	0x00000003
        /*1860*/ 	.word	0x00022850
        /*1864*/ 	.short	0x0101
        /*1866*/ 	.byte	0x3f
	.zero		1


	//   ....[81]....
        /*1868*/ 	.word	0x0002f0d0
        /*186c*/ 	.word	0x00000003
        /*1870*/ 	.word	0x00000000
        /*1874*/ 	.short	0x0101
        /*1876*/ 	.byte	0x3f
	.zero		1


	//   ....[82]....
        /*1878*/ 	.word	0x0002f2a0
        /*187c*/ 	.word	0x00000012
        /*1880*/ 	.word	0x00022870
        /*1884*/ 	.short	0x010a
        /*1886*/ 	.byte	0x3f
	.zero		1


	//   ....[83]....
        /*1888*/ 	.word	0x0002f310
        /*188c*/ 	.word	0x00000012
        /*1890*/ 	.word	0x00022860
        /*1894*/ 	.short	0x010a
        /*1896*/ 	.byte	0x3f
	.zero		1


	//   ....[84]....
        /*1898*/ 	.word	0x0002f820
        /*189c*/ 	.word	0x00000012
        /*18a0*/ 	.word	0x00022850
        /*18a4*/ 	.short	0x0101
        /*18a6*/ 	.byte	0x3f
	.zero		1


	//   ....[85]....
        /*18a8*/ 	.word	0x0002f8d0
        /*18ac*/ 	.word	0x00000012
        /*18b0*/ 	.word	0x00000000
        /*18b4*/ 	.short	0x0101
        /*18b6*/ 	.byte	0x3f
	.zero		1


	//   ....[86]....
        /*18b8*/ 	.word	0x00030a30
        /*18bc*/ 	.word	0x00000005
        /*18c0*/ 	.word	0x00022820
        /*18c4*/ 	.short	0x010a
        /*18c6*/ 	.byte	0x3f
	.zero		1


	//   ....[87]....
        /*18c8*/ 	.word	0x00030bc0
        /*18cc*/ 	.word	0x00000003
        /*18d0*/ 	.word	0x00022840
        /*18d4*/ 	.short	0x010a
        /*18d6*/ 	.byte	0x3f
	.zero		1


	//   ....[88]....
        /*18d8*/ 	.word	0x00030c60
        /*18dc*/ 	.word	0x00000021
        /*18e0*/ 	.word	0x00022840
        /*18e4*/ 	.short	0x010a
        /*18e6*/ 	.byte	0x3f
	.zero		1


	//   ....[89]....
        /*18e8*/ 	.word	0x00030ca0
        /*18ec*/ 	.word	0x00000003
        /*18f0*/ 	.word	0x00022860
        /*18f4*/ 	.short	0x010a
        /*18f6*/ 	.byte	0x3f
	.zero		1


	//   ....[90]....
        /*18f8*/ 	.word	0x00030ce0
        /*18fc*/ 	.word	0x00000021
        /*1900*/ 	.word	0x00022860
        /*1904*/ 	.short	0x010a
        /*1906*/ 	.byte	0x3f
	.zero		1


	//   ....[91]....
        /*1908*/ 	.word	0x00030d20
        /*190c*/ 	.word	0x00000003
        /*1910*/ 	.word	0x00022880
        /*1914*/ 	.short	0x010a
        /*1916*/ 	.byte	0x3f
	.zero		1


	//   ....[92]....
        /*1918*/ 	.word	0x00030d60
        /*191c*/ 	.word	0x00000021
        /*1920*/ 	.word	0x00022880
        /*1924*/ 	.short	0x010a
        /*1926*/ 	.byte	0x3f
	.zero		1


	//   ....[93]....
        /*1928*/ 	.word	0x00030dc0
        /*192c*/ 	.word	0x00000056
        /*1930*/ 	.word	0x00022890
        /*1934*/ 	.short	0x010a
        /*1936*/ 	.byte	0x3f
	.zero		1


	//   ....[94]....
        /*1938*/ 	.word	0x00031170
        /*193c*/ 	.word	0x00000056
        /*1940*/ 	.word	0x00022890
        /*1944*/ 	.short	0x010a
        /*1946*/ 	.byte	0x3f
	.zero		1


	//   ....[95]....
        /*1948*/ 	.word	0x00031530
        /*194c*/ 	.word	0x00000056
        /*1950*/ 	.word	0x00022890
        /*1954*/ 	.short	0x010a
        /*1956*/ 	.byte	0x3f
	.zero		1


	//   ....[96]....
        /*1958*/ 	.word	0x000318e0
        /*195c*/ 	.word	0x00000056
        /*1960*/ 	.word	0x000228b0
        /*1964*/ 	.short	0x010a
        /*1966*/ 	.byte	0x3f
	.zero		1


	//   ....[97]....
        /*1968*/ 	.word	0x00031db0
        /*196c*/ 	.word	0x00000011
        /*1970*/ 	.word	0x00022800
        /*1974*/ 	.short	0x010a
        /*1976*/ 	.byte	0x3f
	.zero		1


	//   ....[98]....
        /*1978*/ 	.word	0x000322b0
        /*197c*/ 	.word	0x00000011
        /*1980*/ 	.word	0x00022800
        /*1984*/ 	.short	0x010a
        /*1986*/ 	.byte	0x3f
	.zero		1


	//   ....[99]....
        /*1988*/ 	.word	0x00032300
        /*198c*/ 	.word	0x00000014
        /*1990*/ 	.word	0x00022830
        /*1994*/ 	.short	0x010a
        /*1996*/ 	.byte	0x3f
	.zero		1


	//   ....[100]....
        /*1998*/ 	.word	0x00032350
        /*199c*/ 	.word	0x0000000f
        /*19a0*/ 	.word	0x00022830
        /*19a4*/ 	.short	0x010a
        /*19a6*/ 	.byte	0x3f
	.zero		1


	//   ....[101]....
        /*19a8*/ 	.word	0x000323a0
        /*19ac*/ 	.word	0x0000000f
        /*19b0*/ 	.word	0x00022850
        /*19b4*/ 	.short	0x010a
        /*19b6*/ 	.byte	0x3f
	.zero		1


	//   ....[102]....
        /*19b8*/ 	.word	0x000323f0
        /*19bc*/ 	.word	0x0000000e
        /*19c0*/ 	.word	0x00022830
        /*19c4*/ 	.short	0x010a
        /*19c6*/ 	.byte	0x3f
	.zero		1


	//   ....[103]....
        /*19c8*/ 	.word	0x00032440
        /*19cc*/ 	.word	0x0000000f
        /*19d0*/ 	.word	0x00022850
        /*19d4*/ 	.short	0x010a
        /*19d6*/ 	.byte	0x3f
	.zero		1


	//   ....[104]....
        /*19d8*/ 	.word	0x00032490
        /*19dc*/ 	.word	0x0000000e
        /*19e0*/ 	.word	0x00022830
        /*19e4*/ 	.short	0x010a
        /*19e6*/ 	.byte	0x3f
	.zero		1


	//   ....[105]....
        /*19e8*/ 	.word	0x000324e0
        /*19ec*/ 	.word	0x0000000f
        /*19f0*/ 	.word	0x00022850
        /*19f4*/ 	.short	0x010a
        /*19f6*/ 	.byte	0x3f
	.zero		1


	//   ....[106]....
        /*19f8*/ 	.word	0x00032530
        /*19fc*/ 	.word	0x0000000b
        /*1a00*/ 	.word	0x00022850
        /*1a04*/ 	.short	0x010a
        /*1a06*/ 	.byte	0x3f
	.zero		1


	//   ....[107]....
        /*1a08*/ 	.word	0x00034ed0
        /*1a0c*/ 	.word	0x00000011
        /*1a10*/ 	.word	0x00022820
        /*1a14*/ 	.short	0x010a
        /*1a16*/ 	.byte	0x3f
	.zero		1


	//   ....[108]....
        /*1a18*/ 	.word	0x00034f20
        /*1a1c*/ 	.word	0x00000005
        /*1a20*/ 	.word	0x000228a0
        /*1a24*/ 	.short	0x010a
        /*1a26*/ 	.byte	0x3f
	.zero		1


	//   ....[109]....
        /*1a28*/ 	.word	0x00034f70
        /*1a2c*/ 	.word	0x00000005
        /*1a30*/ 	.word	0x000228c0
        /*1a34*/ 	.short	0x010a
        /*1a36*/ 	.byte	0x3f
	.zero		1


	//   ....[110]....
        /*1a38*/ 	.word	0x00034fc0
        /*1a3c*/ 	.word	0x00000005
        /*1a40*/ 	.word	0x000228a0
        /*1a44*/ 	.short	0x010a
        /*1a46*/ 	.byte	0x3f
	.zero		1


	//   ....[111]....
        /*1a48*/ 	.word	0x00035010
        /*1a4c*/ 	.word	0x00000005
        /*1a50*/ 	.word	0x000228c0
        /*1a54*/ 	.short	0x010a
        /*1a56*/ 	.byte	0x3f
	.zero		1


	//   ....[112]....
        /*1a58*/ 	.word	0x00035140
        /*1a5c*/ 	.word	0x00000004
        /*1a60*/ 	.word	0x00022880
        /*1a64*/ 	.short	0x010a
        /*1a66*/ 	.byte	0x3f
	.zero		1


	//   ....[113]....
        /*1a68*/ 	.word	0x00035ec0
        /*1a6c*/ 	.word	0x00000004
        /*1a70*/ 	.word	0x00022840
        /*1a74*/ 	.short	0x010a
        /*1a76*/ 	.byte	0x3f
	.zero		1


	//   ....[114]....
        /*1a78*/ 	.word	0x00037640
        /*1a7c*/ 	.word	0x00000011
        /*1a80*/ 	.word	0x00022820
        /*1a84*/ 	.short	0x010a
        /*1a86*/ 	.byte	0x3f
	.zero		1


	//   ....[115]....
        /*1a88*/ 	.word	0x00037690
        /*1a8c*/ 	.word	0x00000000
        /*1a90*/ 	.word	0x00022880
        /*1a94*/ 	.short	0x010a
        /*1a96*/ 	.byte	0x3f
	.zero		1


	//   ....[116]....
        /*1a98*/ 	.word	0x00038220
        /*1a9c*/ 	.word	0x00000000
        /*1aa0*/ 	.word	0x00022840
        /*1aa4*/ 	.short	0x010a
        /*1aa6*/ 	.byte	0x3f
	.zero		1


	//   ....[117]....
        /*1aa8*/ 	.word	0x00038d70
        /*1aac*/ 	.word	0x00000003
        /*1ab0*/ 	.word	0x00022870
        /*1ab4*/ 	.short	0x010a
        /*1ab6*/ 	.byte	0x3f
	.zero		1


	//   ....[118]....
        /*1ab8*/ 	.word	0x00038dc0
        /*1abc*/ 	.word	0x00000003
        /*1ac0*/ 	.word	0x00022860
        /*1ac4*/ 	.short	0x010a
        /*1ac6*/ 	.byte	0x3f
	.zero		1


	//   ....[119]....
        /*1ac8*/ 	.word	0x00038e10
        /*1acc*/ 	.word	0x00000012
        /*1ad0*/ 	.word	0x00022870
        /*1ad4*/ 	.short	0x010a
        /*1ad6*/ 	.byte	0x3f
	.zero		1


	//   ....[120]....
        /*1ad8*/ 	.word	0x00038e60
        /*1adc*/ 	.word	0x00000012
        /*1ae0*/ 	.word	0x00022860
        /*1ae4*/ 	.short	0x010a
        /*1ae6*/ 	.byte	0x3f
	.zero		1


	//   ....[121]....
        /*1ae8*/ 	.word	0x000398a0
        /*1aec*/ 	.word	0x00000005
        /*1af0*/ 	.word	0x00022820
        /*1af4*/ 	.short	0x010a
        /*1af6*/ 	.byte	0x3f
	.zero		1


	//   ....[122]....
        /*1af8*/ 	.word	0x00039a40
        /*1afc*/ 	.word	0x00000003
        /*1b00*/ 	.word	0x00022840
        /*1b04*/ 	.short	0x010a
        /*1b06*/ 	.byte	0x3f
	.zero		1


	//   ....[123]....
        /*1b08*/ 	.word	0x00039a90
        /*1b0c*/ 	.word	0x00000021
        /*1b10*/ 	.word	0x00022840
        /*1b14*/ 	.short	0x010a
        /*1b16*/ 	.byte	0x3f
	.zero		1


	//   ....[124]....
        /*1b18*/ 	.word	0x00039ae0
        /*1b1c*/ 	.word	0x00000003
        /*1b20*/ 	.word	0x00022860
        /*1b24*/ 	.short	0x010a
        /*1b26*/ 	.byte	0x3f
	.zero		1


	//   ....[125]....
        /*1b28*/ 	.word	0x00039b30
        /*1b2c*/ 	.word	0x00000021
        /*1b30*/ 	.word	0x00022860
        /*1b34*/ 	.short	0x010a
        /*1b36*/ 	.byte	0x3f
	.zero		1


	//   ....[126]....
        /*1b38*/ 	.word	0x00039b80
        /*1b3c*/ 	.word	0x00000003
        /*1b40*/ 	.word	0x00022880
        /*1b44*/ 	.short	0x010a
        /*1b46*/ 	.byte	0x3f
	.zero		1


	//----- nvinfo : EIATTR_NUM_MBARRIERS
	.align		4
.L_239:
        /*1b48*/ 	.byte	0x03, 0x38
        /*1b4a*/ 	.short	0x0016


	//----- nvinfo : EIATTR_EXIT_INSTR_OFFSETS
	.align		4
        /*1b4c*/ 	.byte	0x04, 0x1c
        /*1b4e*/ 	.short	(.L_241 - .L_240)


	//   ....[0]....
.L_240:
        /*1b50*/ 	.word	0x00030db0


	//----- nvinfo : EIATTR_MAX_THREADS
	.align		4
.L_241:
        /*1b54*/ 	.byte	0x04, 0x05
        /*1b56*/ 	.short	(.L_243 - .L_242)
.L_242:
        /*1b58*/ 	.word	0x00000180
        /*1b5c*/ 	.word	0x00000001
        /*1b60*/ 	.word	0x00000001


	//----- nvinfo : EIATTR_CRS_STACK_SIZE
	.align		4
.L_243:
        /*1b64*/ 	.byte	0x04, 0x1e
        /*1b66*/ 	.short	(.L_245 - .L_244)
.L_244:
        /*1b68*/ 	.word	0x00000000


	//----- nvinfo : EIATTR_CBANK_PARAM_SIZE
	.align		4
.L_245:
        /*1b6c*/ 	.byte	0x03, 0x19
        /*1b6e*/ 	.short	0x0af0


	//----- nvinfo : EIATTR_PARAM_CBANK
	.align		4
        /*1b70*/ 	.byte	0x04, 0x0a
        /*1b72*/ 	.short	(.L_247 - .L_246)
	.align		4
.L_246:
        /*1b74*/ 	.word	index@(.nv.constant0._ZN7cutlass13device_kernelIN5flash11enable_sm90INS1_16FlashAttnFwdSm90INS1_25CollectiveMainloopFwdSm90ILi2EN4cute5tupleIJNS5_1CILi1EEES8_S8_EEENS6_IJNS7_ILi128EEENS7_ILi160EEESA_EEELi128ENS_12float_e4m3_tEfNS_4arch4Sm90ELb0ELb1ELb1ELb1ELb1ELb1ELb0ELb1ELb1ELb1ELb1ELb0EEENS1_21CollectiveEpilogueFwdINS6_IJSA_SA_SB_EEES9_NS_10bfloat16_tESF_Li256ELb1ELb1ELb1ELb1EEENS1_36VarlenDynamicPersistentTileSchedulerILi128ELi160ELi256ELi128ELb1ELb1ELb1ELb1ELb0ELb1EEEEEEEEEvNT_6ParamsE)
        /*1b78*/ 	.short	0x0210
        /*1b7a*/ 	.short	0x0af0


	//----- nvinfo : EIATTR_SW_WAR
	.align		4
.L_247:
        /*1b7c*/ 	.byte	0x04, 0x36
        /*1b7e*/ 	.short	(.L_249 - .L_248)
.L_248:
        /*1b80*/ 	.word	0x00000008
.L_249:


//--------------------- .nv.info._ZN7cutlass13device_kernelIN5flash11enable_sm90INS1_16FlashAttnFwdSm90INS1_25CollectiveMainloopFwdSm90ILi2EN4cute5tupleIJNS5_1CILi1EEES8_S8_EEENS6_IJNS7_ILi128EEENS7_ILi160EEESA_EEELi128ENS_12float_e4m3_tEfNS_4arch4Sm90ELb1ELb0ELb1ELb0ELb1ELb0ELb0ELb1ELb1ELb1ELb1ELb0EEENS1_21CollectiveEpilogueFwdINS6_IJSA_SA_SB_EEES9_NS_10bfloat16_tESF_Li256ELb0ELb1ELb1ELb1EEENS1_19SingleTileSchedulerILb0ELb1ELb1ELi128EEEEEEEEEvNT_6ParamsE --------------------------
	.section	.nv.info._ZN7cutlass13device_kernelIN5flash11enable_sm90INS1_16FlashAttnFwdSm90INS1_25CollectiveMainloopFwdSm90ILi2EN4cute5tupleIJNS5_1CILi1EEES8_S8_EEENS6_IJNS7_ILi128EEENS7_ILi160EEESA_EEELi128ENS_12float_e4m3_tEfNS_4arch4Sm90ELb1ELb0ELb1ELb0ELb1ELb0ELb0ELb1ELb1ELb1ELb1ELb0EEENS1_21CollectiveEpilogueFwdINS6_IJSA_SA_SB_EEES9_NS_10bfloat16_tESF_Li256ELb0ELb1ELb1ELb1EEENS1_19SingleTileSchedulerILb0ELb1ELb1ELi128EEEEEEEEEvNT_6ParamsE,"",@"SHT_CUDA_INFO"
	.sectionflags	@""
	.align	4


	//----- nvinfo : EIATTR_CUDA_API_VERSION
	.align		4
        /*0000*/ 	.byte	0x04, 0x37
        /*0002*/ 	.short	(.L_251 - .L_250)
.L_250:
        /*0004*/ 	.word	0x00000082


	//----- nvinfo : EIATTR_KPARAM_INFO
	.align		4
.L_251:
        /*0008*/ 	.byte	0x04, 0x17
        /*000a*/ 	.short	(.L_253 - .L_252)
.L_252:
        /*000c*/ 	.word	0x00000000
        /*0010*/ 	.short	0x0000
        /*0012*/ 	.short	0x0070
        /*0014*/ 	.byte	0x00, 0xf0, 0x01, 0x28


	//----- nvinfo : EIATTR_SPARSE_MMA_MASK
	.align		4
.L_253:
        /*0018*/ 	.byte	0x03, 0x50
        /*001a*/ 	.short	0x0000


	//----- nvinfo : EIATTR_MAXREG_COUNT
	.align		4
        /*001c*/ 	.byte	0x03, 0x1b
        /*001e*/ 	.short	0x00a8


	//----- nvinfo : EIATTR_NUM_BARRIERS
	.align		4
        /*0020*/ 	.byte	0x02, 0x4c
        /*0022*/ 	.byte	0x10
	.zero		1


	//----- nvinfo : EIATTR_EXTERNS
	.align		4
        /*0024*/ 	.byte	0x04, 0x0f
        /*0026*/ 	.short	(.L_255 - .L_254)


	//   ....[0]....
	.align		4
.L_254:
        /*0028*/ 	.word	index@(__assertfail)


	//----- nvinfo : EIATTR_ANNOTATIONS
	.align		4
.L_255:
        /*002c*/ 	.byte	0x04, 0x55
        /*002e*/ 	.short	(.L_257 - .L_256)


	//   ....[0]....
.L_256:
        /*0030*/ 	.word	0x00000001
        /*0034*/ 	.byte	0x70, 0x07, 0x01, 0x00, 0x01, 0x00, 0x00, 0x00, 0xb0, 0x35, 0x01, 0x00, 0x01, 0x00, 0x00, 0x00
        /*0044*/ 	.byte	0x60, 0x3c, 0x01, 0x00


	//----- nvinfo : EIATTR_MERCURY_ISA_VERSION
	.align		4
.L_257:
        /*0048*/ 	.byte	0x03, 0x5f
        /*004a*/ 	.short	0x0101


	//----- nvinfo : EIATTR_INT_WARP_WIDE_INSTR_OFFSETS
	.align		4
        /*004c*/ 	.byte	0x04, 0x31
        /*004e*/ 	.short	(.L_259 - .L_258)


	//   ....[0]....
.L_258:
        /*0050*/ 	.word	0x000000c0


	//   ....[1]....
        /*0054*/ 	.word	0x000000d0


	//   ....[2]....
        /*0058*/ 	.word	0x00000170


	//----- nvinfo : EIATTR_COOP_GROUP_MASK_REGIDS
	.align		4
.L_259:
        /*005c*/ 	.byte	0x04, 0x29
        /*005e*/ 	.short	(.L_261 - .L_260)


	//   ....[0]....
.L_260:
        /*0060*/ 	.word	0xffffffff


	//   ....[1]....
        /*0064*/ 	.word	0xffffffff


	//   ....[2]....
        /*0068*/ 	.word	0xffffffff


	//   ....[3]....
        /*006c*/ 	.word	0xffffffff


	//   ....[4]....
        /*0070*/ 	.word	0xffffffff


	//   ....[5]....
        /*0074*/ 	.word	0xffffffff


	//   ....[6]....
        /*0078*/ 	.word	0xffffffff


	//   ....[7]....
        /*007c*/ 	.word	0xffffffff


	//   ....[8]....
        /*0080*/ 	.word	0xffffffff


	//   ....[9]....
        /*0084*/ 	.word	0xffffffff


	//   ....[10]....
        /*0088*/ 	.word	0xffffffff


	//   ....[11]....
        /*008c*/ 	.word	0xffffffff


	//   ....[12]....
        /*0090*/ 	.word	0xffffffff


	//   ....[13]....
        /*0094*/ 	.word	0xffffffff


	//   ....[14]....
        /*0098*/ 	.word	0xffffffff


	//   ....[15]....
        /*009c*/ 	.word	0xffffffff


	//   ....[16]....
        /*00a0*/ 	.word	0xffffffff


	//   ....[17]....
        /*00a4*/ 	.word	0xffffffff


	//   ....[18]....
        /*00a8*/ 	.word	0xffffffff


	//   ....[19]....
        /*00ac*/ 	.word	0xffffffff


	//   ....[20]....
        /*00b0*/ 	.word	0xffffffff


	//   ....[21]....
        /*00b4*/ 	.word	0xffffffff


	//   ....[22]....
        /*00b8*/ 	.word	0xffffffff


	//   ....[23]....
        /*00bc*/ 	.word	0xffffffff


	//   ....[24]....
        /*00c0*/ 	.word	0xffffffff


	//   ....[25]....
        /*00c4*/ 	.word	0xffffffff


	//   ....[26]....
        /*00c8*/ 	.word	0xffffffff


	//   ....[27]....
        /*00cc*/ 	.word	0xffffffff


	//   ....[28]....
        /*00d0*/ 	.word	0xffffffff


	//   ....[29]....
        /*00d4*/ 	.word	0xffffffff


	//   ....[30]....
        /*00d8*/ 	.word	0xffffffff


	//   ....[31]....
        /*00dc*/ 	.word	0xffffffff


	//   ....[32]....
        /*00e0*/ 	.word	0xffffffff


	//   ....[33]....
        /*00e4*/ 	.word	0xffffffff


	//   ....[34]....
        /*00e8*/ 	.word	0xffffffff


	//   ....[35]....
        /*00ec*/ 	.word	0xffffffff


	//   ....[36]....
        /*00f0*/ 	.word	0xffffffff


	//   ....[37]....
        /*00f4*/ 	.word	0xffffffff


	//   ....[38]....
        /*00f8*/ 	.word	0xffffffff


	//   ....[39]....
        /*00fc*/ 	.word	0xffffffff


	//   ....[40]....
        /*0100*/ 	.word	0xffffffff


	//   ....[41]....
        /*0104*/ 	.word	0xffffffff


	//   ....[42]....
        /*0108*/ 	.word	0xffffffff


	//   ....[43]....
        /*010c*/ 	.word	0xffffffff


	//   ....[44]....
        /*0110*/ 	.word	0xffffffff


	//   ....[45]....
        /*0114*/ 	.word	0xffffffff


	//   ....[46]....
        /*0118*/ 	.word	0xffffffff


	//   ....[47]....
        /*011c*/ 	.word	0xffffffff


	//   ....[48]....
        /*0120*/ 	.word	0xffffffff


	//   ....[49]....
        /*0124*/ 	.word	0xffffffff


	//   ....[50]....
        /*0128*/ 	.word	0xffffffff


	//   ....[51]....
        /*012c*/ 	.word	0xffffffff


	//   ....[52]....
        /*0130*/ 	.word	0xffffffff


	//   ....[53]....
        /*0134*/ 	.word	0xffffffff


	//   ....[54]....
        /*0138*/ 	.word	0xffffffff


	//   ....[55]....
        /*013c*/ 	.word	0xffffffff


	//   ....[56]....
        /*0140*/ 	.word	0xffffffff


	//   ....[57]....
        /*0144*/ 	.word	0xffffffff


	//   ....[58]....
        /*0148*/ 	.word	0xffffffff


	//   ....[59]....
        /*014c*/ 	.word	0xffffffff


	//   ....[60]....
        /*0150*/ 	.word	0xffffffff


	//   ....[61]....
        /*0154*/ 	.word	0xffffffff


	//   ....[62]....
        /*0158*/ 	.word	0xffffffff


	//   ....[63]....
        /*015c*/ 	.word	0xffffffff


	//   ....[64]....
        /*0160*/ 	.word	0xffffffff


	//   ....[65]....
        /*0164*/ 	.word	0xffffffff


	//   ....[66]....
        /*0168*/ 	.word	0xffffffff


	//   ....[67]....
        /*016c*/ 	.word	0xffffffff


	//   ....[68]....
        /*0170*/ 	.word	0xffffffff


	//   ....[69]....
        /*0174*/ 	.word	0xffffffff


	//   ....[70]....
        /*0178*/ 	.word	0xffffffff


	//   ....[71]....
        /*017c*/ 	.word	0xffffffff


	//   ....[72]....
        /*0180*/ 	.word	0xffffffff


	//   ....[73]....
        /*0184*/ 	.word	0xffffffff


	//   ....[74]....
        /*0188*/ 	.word	0xffffffff


	//   ....[75]....
        /*018c*/ 	.word	0xffffffff


	//   ....[76]....
        /*0190*/ 	.word	0xffffffff


	//   ....[77]....
        /*0194*/ 	.word	0xffffffff


	//   ....[78]....
        /*0198*/ 	.word	0xffffffff


	//   ....[79]....
        /*019c*/ 	.word	0xffffffff


	//   ....[80]....
        /*01a0*/ 	.word	0xffffffff


	//   ....[81]....
        /*01a4*/ 	.word	0xffffffff


	//   ....[82]....
        /*01a8*/ 	.word	0xffffffff


	//   ....[83]....
        /*01ac*/ 	.word	0xffffffff


	//   ....[84]....
        /*01b0*/ 	.word	0xffffffff


	//   ....[85]....
        /*01b4*/ 	.word	0xffffffff


	//   ....[86]....
        /*01b8*/ 	.word	0xffffffff


	//   ....[87]....
        /*01bc*/ 	.word	0xffffffff


	//   ....[88]....
        /*01c0*/ 	.word	0xffffffff


	//   ....[89]....
        /*01c4*/ 	.word	0xffffffff


	//   ....[90]....
        /*01c8*/ 	.word	0xffffffff


	//   ....[91]....
        /*01cc*/ 	.word	0xffffffff


	//   ....[92]....
        /*01d0*/ 	.word	0xffffffff


	//   ....[93]....
        /*01d4*/ 	.word	0xffffffff


	//   ....[94]....
        /*01d8*/ 	.word	0xffffffff


	//   ....[95]....
        /*01dc*/ 	.word	0xffffffff


	//   ....[96]....
        /*01e0*/ 	.word	0xffffffff


	//   ....[97]....
        /*01e4*/ 	.word	0xffffffff


	//   ....[98]....
        /*01e8*/ 	.word	0xffffffff


	//   ....[99]....
        /*01ec*/ 	.word	0xffffffff


	//   ....[100]....
        /*01f0*/ 	.word	0xffffffff


	//   ....[101]....
        /*01f4*/ 	.word	0xffffffff


	//   ....[102]....
        /*01f8*/ 	.word	0xffffffff


	//   ....[103]....
        /*01fc*/ 	.word	0xffffffff


	//   ....[104]....
        /*0200*/ 	.word	0xffffffff


	//   ....[105]....
        /*0204*/ 	.word	0xffffffff


	//   ....[106]....
        /*0208*/ 	.word	0xffffffff


	//   ....[107]....
        /*020c*/ 	.word	0xffffffff


	//   ....[108]....
        /*0210*/ 	.word	0xffffffff


	//   ....[109]....
        /*0214*/ 	.word	0xffffffff


	//   ....[110]....
        /*0218*/ 	.word	0xffffffff


	//   ....[111]....
        /*021c*/ 	.word	0xffffffff


	//   ....[112]....
        /*0220*/ 	.word	0xffffffff


	//   ....[113]....
        /*0224*/ 	.word	0xffffffff


	//   ....[114]....
        /*0228*/ 	.word	0xffffffff


	//   ....[115]....
        /*022c*/ 	.word	0xffffffff


	//   ....[116]....
        /*0230*/ 	.word	0xffffffff


	//   ....[117]....
        /*0234*/ 	.word	0xffffffff


	//   ....[118]....
        /*0238*/ 	.word	0xffffffff


	//   ....[119]....
        /*023c*/ 	.word	0xffffffff


	//   ....[120]....
        /*0240*/ 	.word	0xffffffff


	//   ....[121]....
        /*0244*/ 	.word	0xffffffff


	//   ....[122]....
        /*0248*/ 	.word	0xffffffff


	//   ....[123]....
        /*024c*/ 	.word	0xffffffff


	//   ....[124]....
        /*0250*/ 	.word	0xffffffff


	//   ....[125]....
        /*0254*/ 	.word	0xffffffff


	//   ....[126]....
        /*0258*/ 	.word	0xffffffff


	//   ....[127]....
        /*025c*/ 	.word	0xffffffff


	//   ....[128]....
        /*0260*/ 	.word	0xffffffff


	//   ....[129]....
        /*0264*/ 	.word	0xffffffff


	//   ....[130]....
        /*0268*/ 	.word	0xffffffff


	//   ....[131]....
        /*026c*/ 	.word	0xffffffff


	//   ....[132]....
        /*0270*/ 	.word	0xffffffff


	//   ....[133]....
        /*0274*/ 	.word	0xffffffff


	//   ....[134]....
        /*0278*/ 	.word	0xffffffff


	//   ....[135]....
        /*027c*/ 	.word	0xffffffff


	//   ....[136]....
        /*0280*/ 	.word	0xffffffff


	//   ....[137]....
        /*0284*/ 	.word	0xffffffff


	//   ....[138]....
        /*0288*/ 	.word	0xffffffff


	//   ....[139]....
        /*028c*/ 	.word	0xffffffff


	//   ....[140]....
        /*0290*/ 	.word	0xffffffff


	//   ....[141]....
        /*0294*/ 	.word	0xffffffff


	//   ....[142]....
        /*0298*/ 	.word	0xffffffff


	//   ....[143]....
        /*029c*/ 	.word	0xffffffff


	//   ....[144]....
        /*02a0*/ 	.word	0xffffffff


	//   ....[145]....
        /*02a4*/ 	.word	0xffffffff


	//   ....[146]....
        /*02a8*/ 	.word	0xffffffff


	//   ....[147]....
        /*02ac*/ 	.word	0xffffffff


	//   ....[148]....
        /*02b0*/ 	.word	0xffffffff


	//   ....[149]....
        /*02b4*/ 	.word	0xffffffff


	//   ....[150]....
        /*02b8*/ 	.word	0xffffffff


	//   ....[151]....
        /*02bc*/ 	.word	0xffffffff


	//   ....[152]....
        /*02c0*/ 	.word	0xffffffff


	//   ....[153]....
        /*02c4*/ 	.word	0xffffffff


	//   ....[154]....
        /*02c8*/ 	.word	0xffffffff


	//   ....[155]....
        /*02cc*/ 	.word	0xffffffff


	//   ....[156]....
        /*02d0*/ 	.word	0xffffffff


	//   ....[157]....
        /*02d4*/ 	.word	0xffffffff


	//   ....[158]....
        /*02d8*/ 	.word	0xffffffff


	//   ....[159]....
        /*02dc*/ 	.word	0xffffffff


	//   ....[160]....
        /*02e0*/ 	.word	0xffffffff


	//   ....[161]....
        /*02e4*/ 	.word	0xffffffff


	//   ....[162]....
        /*02e8*/ 	.word	0xffffffff


	//   ....[163]....
        /*02ec*/ 	.word	0xffffffff


	//   ....[164]....
        /*02f0*/ 	.word	0xffffffff


	//   ....[165]....
        /*02f4*/ 	.word	0xffffffff


	//   ....[166]....
        /*02f8*/ 	.word	0xffffffff


	//   ....[167]....
        /*02fc*/ 	.word	0xffffffff


	//   ....[168]....
        /*0300*/ 	.word	0xffffffff


	//   ....[169]....
        /*0304*/ 	.word	0xffffffff


	//   ....[170]....
        /*0308*/ 	.word	0xffffffff


	//   ....[171]....
        /*030c*/ 	.word	0xffffffff


	//   ....[172]....
        /*0310*/ 	.word	0xffffffff


	//   ....[173]....
        /*0314*/ 	.word	0xffffffff


	//   ....[174]....
        /*0318*/ 	.word	0xffffffff


	//   ....[175]....
        /*031c*/ 	.word	0xffffffff


	//   ....[176]....
        /*0320*/ 	.word	0xffffffff


	//   ....[177]....
        /*0324*/ 	.word	0xffffffff


	//   ....[178]....
        /*0328*/ 	.word	0xffffffff


	//   ....[179]....
        /*032c*/ 	.word	0xffffffff


	//   ....[180]....
        /*0330*/ 	.word	0xffffffff


	//   ....[181]....
        /*0334*/ 	.word	0xffffffff


	//   ....[182]....
        /*0338*/ 	.word	0xffffffff


	//   ....[183]....
        /*033c*/ 	.word	0xffffffff


	//   ....[184]....
        /*0340*/ 	.word	0xffffffff


	//   ....[185]....
        /*0344*/ 	.word	0xffffffff


	//   ....[186]....
        /*0348*/ 	.word	0xffffffff


	//   ....[187]....
        /*034c*/ 	.word	0xffffffff


	//   ....[188]....
        /*0350*/ 	.word	0xffffffff


	//   ....[189]....
        /*0354*/ 	.word	0xffffffff


	//   ....[190]....
        /*0358*/ 	.word	0xffffffff


	//   ....[191]....
        /*035c*/ 	.word	0xffffffff


	//   ....[192]....
        /*0360*/ 	.word	0xffffffff


	//   ....[193]....
        /*0364*/ 	.word	0xffffffff


	//   ....[194]....
        /*0368*/ 	.word	0xffffffff


	//   ....[195]....
        /*036c*/ 	.word	0xffffffff


	//   ....[196]....
        /*0370*/ 	.word	0xffffffff


	//   ....[197]....
        /*0374*/ 	.word	0x0500000f


	//   ....[198]....
        /*0378*/ 	.word	0x0500000f


	//   ....[199]....
        /*037c*/ 	.word	0x0500000f


	//   ....[200]....
        /*0380*/ 	.word	0x0500000f


	//   ....[201]....
        /*0384*/ 	.word	0x0500000f


	//   ....[202]....
        /*0388*/ 	.word	0x0500000f


	//   ....[203]....
        /*038c*/ 	.word	0x0500000f


	//   ....[204]....
        /*0390*/ 	.word	0x0500000f


	//   ....[205]....
        /*0394*/ 	.word	0x0500000f


	//   ....[206]....
        /*0398*/ 	.word	0x0500000f


	//   ....[207]....
        /*039c*/ 	.word	0x0500000f


	//   ....[208]....
        /*03a0*/ 	.word	0x0500000f


	//   ....[209]....
        /*03a4*/ 	.word	0x0500000f


	//   ....[210]....
        /*03a8*/ 	.word	0x0500000f


	//   ....[211]....
        /*03ac*/ 	.word	0x0500000f


	//   ....[212]....
        /*03b0*/ 	.word	0x0500000f


	//   ....[213]....
        /*03b4*/ 	.word	0x0500000f


	//   ....[214]....
        /*03b8*/ 	.word	0x0500000f


	//   ....[215]....
        /*03bc*/ 	.word	0x0500000f


	//   ....[216]....
        /*03c0*/ 	.word	0x0500000f


	//   ....[217]....
        /*03c4*/ 	.word	0x0500000f


	//   ....[218]....
        /*03c8*/ 	.word	0x0500000f


	//   ....[219]....
        /*03cc*/ 	.word	0x0500000f


	//   ....[220]....
        /*03d0*/ 	.word	0x0500000f


	//   ....[221]....
        /*03d4*/ 	.word	0x0500000f


	//   ....[222]....
        /*03d8*/ 	.word	0x0500000f


	//   ....[223]....
        /*03dc*/ 	.word	0x0500000f


	//   ....[224]....
        /*03e0*/ 	.word	0x0500000f


	//   ....[225]....
        /*03e4*/ 	.word	0x0500000f


	//   ....[226]....
        /*03e8*/ 	.word	0x0500000f


	//   ....[227]....
        /*03ec*/ 	.word	0x0500000f


	//   ....[228]....
        /*03f0*/ 	.word	0x0500000f


	//   ....[229]....
        /*03f4*/ 	.word	0x0500000f


	//   ....[230]....
        /*03f8*/ 	.word	0x0500000f


	//   ....[231]....
        /*03fc*/ 	.word	0x0500000f


	//   ....[232]....
        /*0400*/ 	.word	0x0500000f


	//   ....[233]....
        /*0404*/ 	.word	0x0500000f


	//   ....[234]....
        /*0408*/ 	.word	0x0500000f


	//   ....[235]....
        /*040c*/ 	.word	0x0500000f


	//   ....[236]....
        /*0410*/ 	.word	0x0500000f


	//   ....[237]....
        /*0414*/ 	.word	0x0500000f


	//   ....[238]....
        /*0418*/ 	.word	0x0500000f


	//   ....[239]....
        /*041c*/ 	.word	0x0500000f


	//   ....[240]....
        /*0420*/ 	.word	0x0500000f


	//   ....[241]....
        /*0424*/ 	.word	0x0500000f


	//   ....[242]....
        /*0428*/ 	.word	0x0500000f


	//   ....[243]....
        /*042c*/ 	.word	0x0500000f


	//   ....[244]....
        /*0430*/ 	.word	0x0500000f


	//   ....[245]....
        /*0434*/ 	.word	0x0500000f


	//   ....[246]....
        /*0438*/ 	.word	0x0500000f


	//   ....[247]....
        /*043c*/ 	.word	0x0500000f


	//   ....[248]....
        /*0440*/ 	.word	0x0500000f


	//   ....[249]....
        /*0444*/ 	.word	0x0500000f


	//   ....[250]....
        /*0448*/ 	.word	0x0500000f


	//   ....[251]....
        /*044c*/ 	.word	0x0500000f


	//   ....[252]....
        /*0450*/ 	.word	0x0500000f


	//   ....[253]....
        /*0454*/ 	.word	0x0500000f


	//   ....[254]....
        /*0458*/ 	.word	0x0500000f


	//   ....[255]....
        /*045c*/ 	.word	0x0500000f


	//   ....[0]....
        /*0460*/ 	.word	0x0500000f


	//   ....[1]....
        /*0464*/ 	.word	0x0500000f


	//   ....[2]....
        /*0468*/ 	.word	0x0500000f


	//   ....[3]....
        /*046c*/ 	.word	0x0500000f


	//   ....[4]....
        /*0470*/ 	.word	0x0500000f


	//   ....[5]....
        /*0474*/ 	.word	0x0500000f


	//   ....[6]....
        /*0478*/ 	.word	0x0500000f


	//   ....[7]....
        /*047c*/ 	.word	0x0500000f


	//   ....[8]....
        /*0480*/ 	.word	0x0500000f


	//   ....[9]....
        /*0484*/ 	.word	0x0500000f


	//   ....[10]....
        /*0488*/ 	.word	0x0500000f


	//   ....[11]....
        /*048c*/ 	.word	0x0500000f


	//   ....[12]....
        /*0490*/ 	.word	0x0500000f


	//   ....[13]....
        /*0494*/ 	.word	0x0500000f


	//   ....[14]....
        /*0498*/ 	.word	0x0500000f


	//   ....[15]....
        /*049c*/ 	.word	0x0500000f


	//   ....[16]....
        /*04a0*/ 	.word	0x0500000f


	//   ....[17]....
        /*04a4*/ 	.word	0x0500000f


	//   ....[18]....
        /*04a8*/ 	.word	0x0500000f


	//   ....[19]....
        /*04ac*/ 	.word	0x0500000f


	//   ....[20]....
        /*04b0*/ 	.word	0x0500000f


	//   ....[21]....
        /*04b4*/ 	.word	0x0500000f


	//   ....[22]....
        /*04b8*/ 	.word	0x0500000f


	//   ....[23]....
        /*04bc*/ 	.word	0x0500000f


	//   ....[24]....
        /*04c0*/ 	.word	0x0500000f


	//   ....[25]....
        /*04c4*/ 	.word	0x0500000f


	//   ....[26]....
        /*04c8*/ 	.word	0x0500000f


	//   ....[27]....
        /*04cc*/ 	.word	0x0500000f


	//   ....[28]....
        /*04d0*/ 	.word	0x0500000f


	//   ....[29]....
        /*04d4*/ 	.word	0x0500000f


	//   ....[30]....
        /*04d8*/ 	.word	0x0500000f


	//   ....[31]....
        /*04dc*/ 	.word	0x0500000f


	//   ....[32]....
        /*04e0*/ 	.word	0x0500000f


	//   ....[33]....
        /*04e4*/ 	.word	0x0500000f


	//   ....[34]....
        /*04e8*/ 	.word	0x0500000f


	//   ....[35]....
        /*04ec*/ 	.word	0x0500000f


	//   ....[36]....
        /*04f0*/ 	.word	0x0500000f


	//   ....[37]....
        /*04f4*/ 	.word	0x0500000f


	//----- nvinfo : EIATTR_COOP_GROUP_INSTR_OFFSETS
	.align		4
.L_261:
        /*04f8*/ 	.byte	0x04, 0x28
        /*04fa*/ 	.short	(.L_263 - .L_262)


	//   ....[0]....
.L_262:
        /*04fc*/ 	.word	0x00000080


	//   ....[1]....
        /*0500*/ 	.word	0x00000090


	//   ....[2]....
        /*0504*/ 	.word	0x000002d0


	//   ....[3]....
        /*0508*/ 	.word	0x00000430


	//   ....[4]....
        /*050c*/ 	.word	0x00000550


	//   ....[5]....
        /*0510*/ 	.word	0x000006b0


	//   ....[6]....
        /*0514*/ 	.word	0x000011a0


	//   ....[7]....
        /*0518*/ 	.word	0x00002480


	//   ....[8]....
        /*051c*/ 	.word	0x00003170


	//   ....[9]....
        /*0520*/ 	.word	0x000032c0


	//   ....[10]....
        /*0524*/ 	.word	0x00003340


	//   ....[11]....
        /*0528*/ 	.word	0x000040c0


	//   ....[12]....
        /*052c*/ 	.word	0x00004120


	//   ....[13]....
        /*0530*/ 	.word	0x00006200


	//   ....[14]....
        /*0534*/ 	.word	0x00006740


	//   ....[15]....
        /*0538*/ 	.word	0x00007110


	//   ....[16]....
        /*053c*/ 	.word	0x00007210


	//   ....[17]....
        /*0540*/ 	.word	0x00007e30


	//   ....[18]....
        /*0544*/ 	.word	0x00007e90


	//   ....[19]....
        /*0548*/ 	.word	0x0000ae10


	//   ....[20]....
        /*054c*/ 	.word	0x0000ae40


	//   ....[21]....
        /*0550*/ 	.word	0x0000ae60


	//   ....[22]....
        /*0554*/ 	.word	0x0000ae80


	//   ....[23]....
        /*0558*/ 	.word	0x0000c970


	//   ....[24]....
        /*055c*/ 	.word	0x0000c980


	//   ....[25]....
        /*0560*/ 	.word	0x0000ca00


	//   ....[26]....
        /*0564*/ 	.word	0x0000ca10


	//   ....[27]....
        /*0568*/ 	.word	0x0000d890


	//   ....[28]....
        /*056c*/ 	.word	0x0000d8a0


	//   ....[29]....
        /*0570*/ 	.word	0x0000d8b0


	//   ....[30]....
        /*0574*/ 	.word	0x0000d8d0


	//   ....[31]....
        /*0578*/ 	.word	0x0000d8e0


	//   ....[32]....
        /*057c*/ 	.word	0x0000d8f0


	//   ....[33]....
        /*0580*/ 	.word	0x0000d900


	//   ....[34]....
        /*0584*/ 	.word	0x0000d920


	//   ....[35]....
        /*0588*/ 	.word	0x0000d930


	//   ....[36]....
        /*058c*/ 	.word	0x0000d940


	//   ....[37]....
        /*0590*/ 	.word	0x0000d950


	//   ....[38]....
        /*0594*/ 	.word	0x0000d960


	//   ....[39]....
        /*0598*/ 	.word	0x0000d970


	//   ....[40]....
        /*059c*/ 	.word	0x0000d990


	//   ....[41]....
        /*05a0*/ 	.word	0x0000d9a0


	//   ....[42]....
        /*05a4*/ 	.word	0x0000d9b0


	//   ....[43]....
        /*05a8*/ 	.word	0x0000d9c0


	//   ....[44]....
        /*05ac*/ 	.word	0x0000d9d0


	//   ....[45]....
        /*05b0*/ 	.word	0x0000d9e0


	//   ....[46]....
        /*05b4*/ 	.word	0x0000d9f0


	//   ....[47]....
        /*05b8*/ 	.word	0x0000da00


	//   ....[48]....
        /*05bc*/ 	.word	0x0000da10


	//   ....[49]....
        /*05c0*/ 	.word	0x0000da20


	//   ....[50]....
        /*05c4*/ 	.word	0x0000da30


	//   ....[51]....
        /*05c8*/ 	.word	0x0000da40


	//   ....[52]....
        /*05cc*/ 	.word	0x0000da50


	//   ....[53]....
        /*05d0*/ 	.word	0x0000da60


	//   ....[54]....
        /*05d4*/ 	.word	0x0000da70


	//   ....[55]....
        /*05d8*/ 	.word	0x0000da90


	//   ....[56]....
        /*05dc*/ 	.word	0x0000daa0


	//   ....[57]....
        /*05e0*/ 	.word	0x0000dab0


	//   ....[58]....
        /*05e4*/ 	.word	0x0000dac0


	//   ....[59]....
        /*05e8*/ 	.word	0x0000dad0


	//   ....[60]....
        /*05ec*/ 	.word	0x0000daf0


	//   ....[61]....
        /*05f0*/ 	.word	0x0000db00


	//   ....[62]....
        /*05f4*/ 	.word	0x0000db20


	//   ....[63]....
        /*05f8*/ 	.word	0x0000db30


	//   ....[64]....
        /*05fc*/ 	.word	0x0000db40


	//   ....[65]....
        /*0600*/ 	.word	0x0000db50


	//   ....[66]....
        /*0604*/ 	.word	0x0000db70


	//   ....[67]....
        /*0608*/ 	.word	0x0000db80


	//   ....[68]....
        /*060c*/ 	.word	0x0000db90


	//   ....[69]....
        /*0610*/ 	.word	0x0000dba0


	//   ....[70]....
        /*0614*/ 	.word	0x0000dbb0


	//   ....[71]....
        /*0618*/ 	.word	0x0000dbc0


	//   ....[72]....
        /*061c*/ 	.word	0x0000dbd0


	//   ....[73]....
        /*0620*/ 	.word	0x0000dbe0


	//   ....[74]....
        /*0624*/ 	.word	0x0000dc00


	//   ....[75]....
        /*0628*/ 	.word	0x0000dc30


	//   ....[76]....
        /*062c*/ 	.word	0x0000dc60


	//   ....[77]....
        /*0630*/ 	.word	0x0000dc90


	//   ....[78]....
        /*0634*/ 	.word	0x0000dcc0


	//   ....[79]....
        /*0638*/ 	.word	0x0000dcf0


	//   ....[80]....
        /*063c*/ 	.word	0x0000dd10


	//   ....[81]....
        /*0640*/ 	.word	0x0000dd20


	//   ....[82]....
        /*0644*/ 	.word	0x0000dd30


	//   ....[83]....
        /*0648*/ 	.word	0x0000dd40


	//   ....[84]....
        /*064c*/ 	.word	0x0000dd50


	//   ....[85]....
        /*0650*/ 	.word	0x0000dd80


	//   ....[86]....
        /*0654*/ 	.word	0x0000ddb0


	//   ....[87]....
        /*0658*/ 	.word	0x0000dde0


	//   ....[88]....
        /*065c*/ 	.word	0x0000ddf0


	//   ....[89]....
        /*0660*/ 	.word	0x0000de00


	//   ....[90]....
        /*0664*/ 	.word	0x0000de10


	//   ....[91]....
        /*0668*/ 	.word	0x0000e280


	//   ....[92]....
        /*066c*/ 	.word	0x0000e2c0


	//   ....[93]....
        /*0670*/ 	.word	0x0000e300


	//   ....[94]....
        /*0674*/ 	.word	0x0000e330


	//   ....[95]....
        /*0678*/ 	.word	0x0000e370


	//   ....[96]....
        /*067c*/ 	.word	0x0000e3a0


	//   ....[97]....
        /*0680*/ 	.word	0x0000ea70


	//   ....[98]....
        /*0684*/ 	.word	0x0000eaa0


	//   ....[99]....
        /*0688*/ 	.word	0x0000f5f0


	//   ....[100]....
        /*068c*/ 	.word	0x00010bb0


	//   ....[101]....
        /*0690*/ 	.word	0x00010bf0


	//   ....[102]....
        /*0694*/ 	.word	0x00010c20


	//   ....[103]....
        /*0698*/ 	.word	0x00010c50


	//   ....[104]....
        /*069c*/ 	.word	0x00010c60


	//   ....[105]....
        /*06a0*/ 	.word	0x00010c70


	//   ....[106]....
        /*06a4*/ 	.word	0x00010c90


	//   ....[107]....
        /*06a8*/ 	.word	0x00010ce0


	//   ....[108]....
        /*06ac*/ 	.word	0x00010d00


	//   ....[109]....
        /*06b0*/ 	.word	0x00010d40


	//   ....[110]....
        /*06b4*/ 	.word	0x00010d60


	//   ....[111]....
        /*06b8*/ 	.word	0x00010da0


	//   ....[112]....
        /*06bc*/ 	.word	0x00010dc0


	//   ....[113]....
        /*06c0*/ 	.word	0x00010e00


	//   ....[114]....
        /*06c4*/ 	.word	0x00010e20


	//   ....[115]....
        /*06c8*/ 	.word	0x00010e50


	//   ....[116]....
        /*06cc*/ 	.word	0x00010e70


	//   ....[117]....
        /*06d0*/ 	.word	0x00010e90


	//   ....[118]....
        /*06d4*/ 	.word	0x00010ec0


	//   ....[119]....
        /*06d8*/ 	.word	0x00010ee0


	//   ....[120]....
        /*06dc*/ 	.word	0x000113f0


	//   ....[121]....
        /*06e0*/ 	.word	0x00011420


	//   ....[122]....
        /*06e4*/ 	.word	0x000114b0


	//   ....[123]....
        /*06e8*/ 	.word	0x000114e0


	//   ....[124]....
        /*06ec*/ 	.word	0x00011500


	//   ....[125]....
        /*06f0*/ 	.word	0x00011540


	//   ....[126]....
        /*06f4*/ 	.word	0x00011570


	//   ....[127]....
        /*06f8*/ 	.word	0x000115c0


	//   ....[128]....
        /*06fc*/ 	.word	0x000115f0


	//   ....[129]....
        /*0700*/ 	.word	0x00011610


	//   ....[130]....
        /*0704*/ 	.word	0x00011670


	//   ....[131]....
        /*0708*/ 	.word	0x00011690


	//   ....[132]....
        /*070c*/ 	.word	0x000116e0


	//   ....[133]....
        /*0710*/ 	.word	0x00011700


	//   ....[134]....
        /*0714*/ 	.word	0x00011750


	//   ....[135]....
        /*0718*/ 	.word	0x00011770


	//   ....[136]....
        /*071c*/ 	.word	0x000117b0


	//   ....[137]....
        /*0720*/ 	.word	0x000117d0


	//   ....[138]....
        /*0724*/ 	.word	0x00011820


	//   ....[139]....
        /*0728*/ 	.word	0x00011850


	//   ....[140]....
        /*072c*/ 	.word	0x00011df0


	//   ....[141]....
        /*0730*/ 	.word	0x00011e20


	//   ....[142]....
        /*0734*/ 	.word	0x00011e50


	//   ....[143]....
        /*0738*/ 	.word	0x00011e80


	//   ....[144]....
        /*073c*/ 	.word	0x00011ee0


	//   ....[145]....
        /*0740*/ 	.word	0x00011f30


	//   ....[146]....
        /*0744*/ 	.word	0x00011f60


	//   ....[147]....
        /*0748*/ 	.word	0x00011f80


	//   ....[148]....
        /*074c*/ 	.word	0x00011fe0


	//   ....[149]....
        /*0750*/ 	.word	0x00012000


	//   ....[150]....
        /*0754*/ 	.word	0x00012060


	//   ....[151]....
        /*0758*/ 	.word	0x00012070


	//   ....[152]....
        /*075c*/ 	.word	0x000120a0


	//   ....[153]....
        /*0760*/ 	.word	0x000120d0


	//   ....[154]....
        /*0764*/ 	.word	0x00012130


	//   ....[155]....
        /*0768*/ 	.word	0x00012160


	//   ....[156]....
        /*076c*/ 	.word	0x000129d0


	//   ....[157]....
        /*0770*/ 	.word	0x000129f0


	//   ....[158]....
        /*0774*/ 	.word	0x00012a00


	//   ....[159]....
        /*0778*/ 	.word	0x00012a10


	//   ....[160]....
        /*077c*/ 	.word	0x00012a20


	//   ....[161]....
        /*0780*/ 	.word	0x00012a70


	//   ....[162]....
        /*0784*/ 	.word	0x00012a90


	//   ....[163]....
        /*0788*/ 	.word	0x00012ab0


	//   ....[164]....
        /*078c*/ 	.word	0x00012ac0


	//   ....[165]....
        /*0790*/ 	.word	0x00012b00


	//   ....[166]....
        /*0794*/ 	.word	0x00012b10


	//   ....[167]....
        /*0798*/ 	.word	0x00012b50


	//   ....[168]....
        /*079c*/ 	.word	0x00012b60


	//   ....[169]....
        /*07a0*/ 	.word	0x00012ba0


	//   ....[170]....
        /*07a4*/ 	.word	0x00012bb0


	//   ....[171]....
        /*07a8*/ 	.word	0x00012bf0


	//   ....[172]....
        /*07ac*/ 	.word	0x00012c00


	//   ....[173]....
        /*07b0*/ 	.word	0x00012c10


	//   ....[174]....
        /*07b4*/ 	.word	0x00012c50


	//   ....[175]....
        /*07b8*/ 	.word	0x00012c70


	//   ....[176]....
        /*07bc*/ 	.word	0x00013050


	//   ....[177]....
        /*07c0*/ 	.word	0x00013070


	//   ....[178]....
        /*07c4*/ 	.word	0x00013090


	//   ....[179]....
        /*07c8*/ 	.word	0x000130a0


	//   ....[180]....
        /*07cc*/ 	.word	0x000130b0


	//   ....[181]....
        /*07d0*/ 	.word	0x000130c0


	//   ....[182]....
        /*07d4*/ 	.word	0x000130e0


	//   ....[183]....
        /*07d8*/ 	.word	0x000130f0


	//   ....[184]....
        /*07dc*/ 	.word	0x00013130


	//   ....[185]....
        /*07e0*/ 	.word	0x00013150


	//   ....[186]....
        /*07e4*/ 	.word	0x00013180


	//   ....[187]....
        /*07e8*/ 	.word	0x000131a0


	//   ....[188]....
        /*07ec*/ 	.word	0x000131d0


	//   ....[189]....
        /*07f0*/ 	.word	0x000131f0


	//   ....[190]....
        /*07f4*/ 	.word	0x00013210


	//   ....[191]....
        /*07f8*/ 	.word	0x00013230


	//   ....[192]....
        /*07fc*/ 	.word	0x00013250


	//   ....[193]....
        /*0800*/ 	.word	0x00013280


	//   ....[194]....
        /*0804*/ 	.word	0x00013320


	//   ....[195]....
        /*0808*/ 	.word	0x00013340


	//   ....[196]....
        /*080c*/ 	.word	0x000142e0


	//   ....[197]....
        /*0810*/ 	.word	0x000148a0


	//   ....[198]....
        /*0814*/ 	.word	0x00014990


	//   ....[199]....
        /*0818*/ 	.word	0x00014a70


	//   ....[200]....
        /*081c*/ 	.word	0x00014ae0


	//   ....[201]....
        /*0820*/ 	.word	0x00014b90


	//   ....[202]....
        /*0824*/ 	.word	0x00014c20


	//   ....[203]....
        /*0828*/ 	.word	0x00014cc0


	//   ....[204]....
        /*082c*/ 	.word	0x00014d40


	//   ....[205]....
        /*0830*/ 	.word	0x00014de0


	//   ....[206]....
        /*0834*/ 	.word	0x00014e70


	//   ....[207]....
        /*0838*/ 	.word	0x00014f10


	//   ....[208]....
        /*083c*/ 	.word	0x00014f90


	//   ....[209]....
        /*0840*/ 	.word	0x00015030


	//   ....[210]....
        /*0844*/ 	.word	0x000150c0


	//   ....[211]....
        /*0848*/ 	.word	0x00015160


	//   ....[212]....
        /*084c*/ 	.word	0x000151e0


	//   ....[213]....
        /*0850*/ 	.word	0x00015280


	//   ....[214]....
        /*0854*/ 	.word	0x00015310


	//   ....[215]....
        /*0858*/ 	.word	0x000153b0


	//   ....[216]....
        /*085c*/ 	.word	0x00015430


	//   ....[217]....
        /*0860*/ 	.word	0x00015510


	//   ....[218]....
        /*0864*/ 	.word	0x00015680


	//   ....[219]....
        /*0868*/ 	.word	0x00015750


	//   ....[220]....
        /*086c*/ 	.word	0x00015830


	//   ....[221]....
        /*0870*/ 	.word	0x00015880


	//   ....[222]....
        /*0874*/ 	.word	0x00015950


	//   ....[223]....
        /*0878*/ 	.word	0x000159a0


	//   ....[224]....
        /*087c*/ 	.word	0x00015a90


	//   ....[225]....
        /*0880*/ 	.word	0x00015ae0


	//   ....[226]....
        /*0884*/ 	.word	0x00015bd0


	//   ....[227]....
        /*0888*/ 	.word	0x00015c20


	//   ....[228]....
        /*088c*/ 	.word	0x00015c90


	//   ....[229]....
        /*0890*/ 	.word	0x00015d50


	//   ....[230]....
        /*0894*/ 	.word	0x00015dd0


	//   ....[231]....
        /*0898*/ 	.word	0x00015e70


	//   ....[232]....
        /*089c*/ 	.word	0x00015ef0


	//   ....[233]....
        /*08a0*/ 	.word	0x00015f90


	//   ....[234]....
        /*08a4*/ 	.word	0x00015ff0


	//   ....[235]....
        /*08a8*/ 	.word	0x000160b0


	//   ....[236]....
        /*08ac*/ 	.word	0x00016110


	//   ....[237]....
        /*08b0*/ 	.word	0x000161d0


	//   ....[238]....
        /*08b4*/ 	.word	0x00016260


	//   ....[239]....
        /*08b8*/ 	.word	0x000162d0


	//   ....[240]....
        /*08bc*/ 	.word	0x00016380


	//   ....[241]....
        /*08c0*/ 	.word	0x00016420


	//   ....[242]....
        /*08c4*/ 	.word	0x00016480


	//   ....[243]....
        /*08c8*/ 	.word	0x00016570


	//   ....[244]....
        /*08cc*/ 	.word	0x000165e0


	//   ....[245]....
        /*08d0*/ 	.word	0x000166b0


	//   ....[246]....
        /*08d4*/ 	.word	0x00016710


	//   ....[247]....
        /*08d8*/ 	.word	0x000167d0


	//   ....[248]....
        /*08dc*/ 	.word	0x00016830


	//   ....[249]....
        /*08e0*/ 	.word	0x000168f0


	//   ....[250]....
        /*08e4*/ 	.word	0x00016950


	//   ....[251]....
        /*08e8*/ 	.word	0x00016a00


	//   ....[252]....
        /*08ec*/ 	.word	0x00016a80


	//   ....[253]....
        /*08f0*/ 	.word	0x00016b40


	//   ....[254]....
        /*08f4*/ 	.word	0x00016c80


	//   ....[255]....
        /*08f8*/ 	.word	0x00016d20


	//   ....[0]....
        /*08fc*/ 	.word	0x00016d80


	//   ....[1]....
        /*0900*/ 	.word	0x00016e30


	//   ....[2]....
        /*0904*/ 	.word	0x00016ec0


	//   ....[3]....
        /*0908*/ 	.word	0x00016f50


	//   ....[4]....
        /*090c*/ 	.word	0x00016fb0


	//   ....[5]....
        /*0910*/ 	.word	0x00017060


	//   ....[6]....
        /*0914*/ 	.word	0x000170c0


	//   ....[7]....
        /*0918*/ 	.word	0x00017170


	//   ....[8]....
        /*091c*/ 	.word	0x000171d0


	//   ....[9]....
        /*0920*/ 	.word	0x00017280


	//   ....[10]....
        /*0924*/ 	.word	0x000172e0


	//   ....[11]....
        /*0928*/ 	.word	0x00017390


	//   ....[12]....
        /*092c*/ 	.word	0x000173f0


	//   ....[13]....
        /*0930*/ 	.word	0x000174a0


	//   ....[14]....
        /*0934*/ 	.word	0x00017530


	//   ....[15]....
        /*0938*/ 	.word	0x000175c0


	//   ....[16]....
        /*093c*/ 	.word	0x00017620


	//   ....[17]....
        /*0940*/ 	.word	0x000176d0


	//   ....[18]....
        /*0944*/ 	.word	0x000177b0


	//   ....[19]....
        /*0948*/ 	.word	0x00017850


	//   ....[20]....
        /*094c*/ 	.word	0x000178c0


	//   ....[21]....
        /*0950*/ 	.word	0x00017960


	//   ....[22]....
        /*0954*/ 	.word	0x000179c0


	//   ....[23]....
        /*0958*/ 	.word	0x00017a60


	//   ....[24]....
        /*095c*/ 	.word	0x00017ac0


	//   ....[25]....
        /*0960*/ 	.word	0x00017b70


	//   ....[26]....
        /*0964*/ 	.word	0x00017bd0


	//   ....[27]....
        /*0968*/ 	.word	0x00017c70


	//   ....[28]....
        /*096c*/ 	.word	0x00017cd0


	//   ....[29]....
        /*0970*/ 	.word	0x00017d80


	//   ....[30]....
        /*0974*/ 	.word	0x00017de0


	//   ....[31]....
        /*0978*/ 	.word	0x00017e80


	//   ....[32]....
        /*097c*/ 	.word	0x00017ee0


	//   ....[33]....
        /*0980*/ 	.word	0x00017f90


	//   ....[34]....
        /*0984*/ 	.word	0x00018020


	//   ....[35]....
        /*0988*/ 	.word	0x000180b0


	//   ....[36]....
        /*098c*/ 	.word	0x00018110


	//   ....[37]....
        /*0990*/ 	.word	0x000181b0


	//----- nvinfo : EIATTR_REG_RECONFIG
	.align		4
.L_263:
        /*0994*/ 	.byte	0x01, 0x54
	.zero		2


	//----- nvinfo : EIATTR_SYSCALL_OFFSETS
	.align		4
        /*0998*/ 	.byte	0x04, 0x46
        /*099a*/ 	.short	(.L_265 - .L_264)


	//   ....[0]....
.L_264:
        /*099c*/ 	.word	0x00001360


	//   ....[1]....
        /*09a0*/ 	.word	0x0000fe40


	//   ....[2]....
        /*09a4*/ 	.word	0x0000ff80


	//   ....[3]....
        /*09a8*/ 	.word	0x000100c0


	//   ....[4]....
        /*09ac*/ 	.word	0x000101e0


	//   ....[5]....
        /*09b0*/ 	.word	0x00011b60


	//----- nvinfo : EIATTR_MBARRIER_INSTR_OFFSETS
	.align		4
.L_265:
        /*09b4*/ 	.byte	0x04, 0x39
        /*09b6*/ 	.short	(.L_267 - .L_266)


	//   ....[0]....
.L_266:
        /*09b8*/ 	.word	0x00000180
        /*09bc*/ 	.word	0x000000ff
        /*09c0*/ 	.word	0x00022800
        /*09c4*/ 	.short	0x0100
        /*09c6*/ 	.byte	0x08
	.zero		1


	//   ....[1]....
        /*09c8*/ 	.word	0x00000190
        /*09cc*/ 	.word	0x000000ff
        /*09d0*/ 	.word	0x00022820
        /*09d4*/ 	.short	0x0100
        /*09d6*/ 	.byte	0x08
	.zero		1


	//   ....[2]....
        /*09d8*/ 	.word	0x00000280
        /*09dc*/ 	.word	0x000000ff
        /*09e0*/ 	.word	0x00022830
        /*09e4*/ 	.short	0x0100
        /*09e6*/ 	.byte	0x08
	.zero		1


	//   ....[3]....
        /*09e8*/ 	.word	0x00000290
        /*09ec*/ 	.word	0x000000ff
        /*09f0*/ 	.word	0x00022840
        /*09f4*/ 	.short	0x0100
        /*09f6*/ 	.byte	0x08
	.zero		1


	//   ....[4]....
        /*09f8*/ 	.word	0x000002a0
        /*09fc*/ 	.word	0x000000ff
        /*0a00*/ 	.word	0x00022838
        /*0a04*/ 	.short	0x0100
        /*0a06*/ 	.byte	0x08
	.zero		1


	//   ....[5]....
        /*0a08*/ 	.word	0x000002b0
        /*0a0c*/ 	.word	0x000000ff
        /*0a10*/ 	.word	0x00022848
        /*0a14*/ 	.short	0x0100
        /*0a16*/ 	.byte	0x08
	.zero		1


	//   ....[6]....
        /*0a18*/ 	.word	0x000003e0
        /*0a1c*/ 	.word	0x000000ff
        /*0a20*/ 	.word	0x00022850
        /*0a24*/ 	.short	0x0100
        /*0a26*/ 	.byte	0x08
	.zero		1


	//   ....[7]....
        /*0a28*/ 	.word	0x000003f0
        /*0a2c*/ 	.word	0x000000ff
        /*0a30*/ 	.word	0x00022860
        /*0a34*/ 	.short	0x0100
        /*0a36*/ 	.byte	0x08
	.zero		1


	//   ....[8]....
        /*0a38*/ 	.word	0x00000400
        /*0a3c*/ 	.word	0x000000ff
        /*0a40*/ 	.word	0x00022858
        /*0a44*/ 	.short	0x0100
        /*0a46*/ 	.byte	0x08
	.zero		1


	//   ....[9]....
        /*0a48*/ 	.word	0x00000410
        /*0a4c*/ 	.word	0x000000ff
        /*0a50*/ 	.word	0x00022868
        /*0a54*/ 	.short	0x0100
        /*0a56*/ 	.byte	0x08
	.zero		1


	//   ....[10]....
        /*0a58*/ 	.word	0x00000500
        /*0a5c*/ 	.word	0x000000ff
        /*0a60*/ 	.word	0x00022870
        /*0a64*/ 	.short	0x0100
        /*0a66*/ 	.byte	0x06
	.zero		1


	//   ....[11]....
        /*0a68*/ 	.word	0x00000510
        /*0a6c*/ 	.word	0x000000ff
        /*0a70*/ 	.word	0x00022880
        /*0a74*/ 	.short	0x0100
        /*0a76*/ 	.byte	0x06
	.zero		1


	//   ....[12]....
        /*0a78*/ 	.word	0x00000520
        /*0a7c*/ 	.word	0x000000ff
        /*0a80*/ 	.word	0x00022878
        /*0a84*/ 	.short	0x0100
        /*0a86*/ 	.byte	0x06
	.zero		1


	//   ....[13]....
        /*0a88*/ 	.word	0x00000530
        /*0a8c*/ 	.word	0x000000ff
        /*0a90*/ 	.word	0x00022888
        /*0a94*/ 	.short	0x0100
        /*0a96*/ 	.byte	0x06
	.zero		1


	//   ....[14]....
        /*0a98*/ 	.word	0x00000660
        /*0a9c*/ 	.word	0x000000ff
        /*0aa0*/ 	.word	0x00022890
        /*0aa4*/ 	.short	0x0100
        /*0aa6*/ 	.byte	0x08
	.zero		1


	//   ....[15]....
        /*0aa8*/ 	.word	0x00000670
        /*0aac*/ 	.word	0x000000ff
        /*0ab0*/ 	.word	0x000228a0
        /*0ab4*/ 	.short	0x0100
        /*0ab6*/ 	.byte	0x08
	.zero		1


	//   ....[16]....
        /*0ab8*/ 	.word	0x00000680
        /*0abc*/ 	.word	0x000000ff
        /*0ac0*/ 	.word	0x00022898
        /*0ac4*/ 	.short	0x0100
        /*0ac6*/ 	.byte	0x08
	.zero		1


	//   ....[17]....
        /*0ac8*/ 	.word	0x00000690
        /*0acc*/ 	.word	0x000000ff
        /*0ad0*/ 	.word	0x000228a8
        /*0ad4*/ 	.short	0x0100
        /*0ad6*/ 	.byte	0x08
	.zero		1


	//   ....[18]....
        /*0ad8*/ 	.word	0x000007d0
        /*0adc*/ 	.word	0x000000ff
        /*0ae0*/ 	.word	0x000228b0
        /*0ae4*/ 	.short	0x0100
        /*0ae6*/ 	.byte	0x08
	.zero		1


	//   ....[19]....
        /*0ae8*/ 	.word	0x000007e0
        /*0aec*/ 	.word	0x000000ff
        /*0af0*/ 	.word	0x000228c0
        /*0af4*/ 	.short	0x0100
        /*0af6*/ 	.byte	0x08
	.zero		1


	//   ....[20]....
        /*0af8*/ 	.word	0x000007f0
        /*0afc*/ 	.word	0x000000ff
        /*0b00*/ 	.word	0x000228b8
        /*0b04*/ 	.short	0x0100
        /*0b06*/ 	.byte	0x08
	.zero		1


	//   ....[21]....
        /*0b08*/ 	.word	0x00000800
        /*0b0c*/ 	.word	0x000000ff
        /*0b10*/ 	.word	0x000228c8
        /*0b14*/ 	.short	0x0100
        /*0b16*/ 	.byte	0x08
	.zero		1


	//   ....[22]....
        /*0b18*/ 	.word	0x00001630
        /*0b1c*/ 	.word	0x000000ff
        /*0b20*/ 	.word	0x00022800
        /*0b24*/ 	.short	0x010a
        /*0b26*/ 	.byte	0x29
	.zero		1


	//   ....[23]....
        /*0b28*/ 	.word	0x000016c0
        /*0b2c*/ 	.word	0x000000ff
        /*0b30*/ 	.word	0x00022830
        /*0b34*/ 	.short	0x010a
        /*0b36*/ 	.byte	0x29
	.zero		1


	//   ....[24]....
        /*0b38*/ 	.word	0x00001720
        /*0b3c*/ 	.word	0x000000ff
        /*0b40*/ 	.word	0x00022830
        /*0b44*/ 	.short	0x010a
        /*0b46*/ 	.byte	0x29
	.zero		1


	//   ....[25]....
        /*0b48*/ 	.word	0x00002ce0
        /*0b4c*/ 	.word	0x000000ff
        /*0b50*/ 	.word	0x00000000
        /*0b54*/ 	.short	0x0101
        /*0b56*/ 	.byte	0x0a
	.zero		1


	//   ....[26]....
        /*0b58*/ 	.word	0x000054c0
        /*0b5c*/ 	.word	0x000000ff
        /*0b60*/ 	.word	0x00022830
        /*0b64*/ 	.short	0x010a
        /*0b66*/ 	.byte	0x06
	.zero		1


	//   ....[27]....
        /*0b68*/ 	.word	0x00005500
        /*0b6c*/ 	.word	0x000000ff
        /*0b70*/ 	.word	0x00022830
        /*0b74*/ 	.short	0x010a
        /*0b76*/ 	.byte	0x06
	.zero		1


	//   ....[28]....
        /*0b78*/ 	.word	0x00005db0
        /*0b7c*/ 	.word	0x000000ff
        /*0b80*/ 	.word	0x00022850
        /*0b84*/ 	.short	0x010a
        /*0b86*/ 	.byte	0x06
	.zero		1


	//   ....[29]....
        /*0b88*/ 	.word	0x00005df0
        /*0b8c*/ 	.word	0x000000ff
        /*0b90*/ 	.word	0x00022850
        /*0b94*/ 	.short	0x010a
        /*0b96*/ 	.byte	0x06
	.zero		1


	//   ....[30]....
        /*0b98*/ 	.word	0x00006960
        /*0b9c*/ 	.word	0x000000ff
        /*0ba0*/ 	.word	0x00000000
        /*0ba4*/ 	.short	0x0101
        /*0ba6*/ 	.byte	0x06
	.zero		1


	//   ....[31]....
        /*0ba8*/ 	.word	0x00008c60
        /*0bac*/ 	.word	0x000000ff
        /*0bb0*/ 	.word	0x00000000
        /*0bb4*/ 	.short	0x0101
        /*0bb6*/ 	.byte	0x06
	.zero		1


	//   ....[32]....
        /*0bb8*/ 	.word	0x000093c0
        /*0bbc*/ 	.word	0x000000ff
        /*0bc0*/ 	.word	0x00022830
        /*0bc4*/ 	.short	0x010a
        /*0bc6*/ 	.byte	0x06
	.zero		1


	//   ....[33]....
        /*0bc8*/ 	.word	0x00009400
        /*0bcc*/ 	.word	0x000000ff
        /*0bd0*/ 	.word	0x00022830
        /*0bd4*/ 	.short	0x010a
        /*0bd6*/ 	.byte	0x06
	.zero		1


	//   ....[34]....
        /*0bd8*/ 	.word	0x00009c70
        /*0bdc*/ 	.word	0x000000ff
        /*0be0*/ 	.word	0x00022850
        /*0be4*/ 	.short	0x010a
        /*0be6*/ 	.byte	0x06
	.zero		1


	//   ....[35]....
        /*0be8*/ 	.word	0x00009cb0
        /*0bec*/ 	.word	0x000000ff
        /*0bf0*/ 	.word	0x00022850
        /*0bf4*/ 	.short	0x010a
        /*0bf6*/ 	.byte	0x06
	.zero		1


	//   ....[36]....
        /*0bf8*/ 	.word	0x0000a560
        /*0bfc*/ 	.word	0x000000ff
        /*0c00*/ 	.word	0x00000000
        /*0c04*/ 	.short	0x0101
        /*0c06*/ 	.byte	0x06
	.zero		1


	//   ....[37]....
        /*0c08*/ 	.word	0x0000bf90
        /*0c0c*/ 	.word	0x000000ff
        /*0c10*/ 	.word	0x00000000
        /*0c14*/ 	.short	0x0101
        /*0c16*/ 	.byte	0x06
	.zero		1


	//   ....[38]....
        /*0c18*/ 	.word	0x0000c630
        /*0c1c*/ 	.word	0x000000ff
        /*0c20*/ 	.word	0x00022850
        /*0c24*/ 	.short	0x010a
        /*0c26*/ 	.byte	0x0c
	.zero		1


	//   ....[39]....
        /*0c28*/ 	.word	0x0000c670
        /*0c2c*/ 	.word	0x000000ff
        /*0c30*/ 	.word	0x00022850
        /*0c34*/ 	.short	0x010a
        /*0c36*/ 	.byte	0x0c
	.zero		1


	//   ....[40]....
        /*0c38*/ 	.word	0x0000ccd0
        /*0c3c*/ 	.word	0x000000ff
        /*0c40*/ 	.word	0x00000000
        /*0c44*/ 	.short	0x0101
        /*0c46*/ 	.byte	0x04
	.zero		1


	//   ....[41]....
        /*0c48*/ 	.word	0x0000e360
        /*0c4c*/ 	.word	0x000000ff
        /*0c50*/ 	.word	0x00000000
        /*0c54*/ 	.short	0x0101
        /*0c56*/ 	.byte	0x04
	.zero		1


	//   ....[42]....
        /*0c58*/ 	.word	0x00010860
        /*0c5c*/ 	.word	0x000000ff
        /*0c60*/ 	.word	0x00022880
        /*0c64*/ 	.short	0x010a
        /*0c66*/ 	.byte	0x2c
	.zero		1


	//   ....[43]....
        /*0c68*/ 	.word	0x000110c0
        /*0c6c*/ 	.word	0x000000ff
        /*0c70*/ 	.word	0x00022870
        /*0c74*/ 	.short	0x0107
        /*0c76*/ 	.byte	0x2c
	.zero		1


	//   ....[44]....
        /*0c78*/ 	.word	0x00011150
        /*0c7c*/ 	.word	0x000000ff
        /*0c80*/ 	.word	0x00022870
        /*0c84*/ 	.short	0x0101
        /*0c86*/ 	.byte	0x2c
	.zero		1


	//   ....[45]....
        /*0c88*/ 	.word	0x00011180
        /*0c8c*/ 	.word	0x000000ff
        /*0c90*/ 	.word	0x00022840
        /*0c94*/ 	.short	0x010a
        /*0c96*/ 	.byte	0x2c
	.zero		1


	//   ....[46]....
        /*0c98*/ 	.word	0x00011900
        /*0c9c*/ 	.word	0x000000ff
        /*0ca0*/ 	.word	0x00022830
        /*0ca4*/ 	.short	0x0107
        /*0ca6*/ 	.byte	0x2c
	.zero		1


	//   ....[47]....
        /*0ca8*/ 	.word	0x00011990
        /*0cac*/ 	.word	0x000000ff
        /*0cb0*/ 	.word	0x00022830
        /*0cb4*/ 	.short	0x0101
        /*0cb6*/ 	.byte	0x2c
	.zero		1


	//   ....[48]....
        /*0cb8*/ 	.word	0x00012250
        /*0cbc*/ 	.word	0x000000ff
        /*0cc0*/ 	.word	0x00022800
        /*0cc4*/ 	.short	0x0107
        /*0cc6*/ 	.byte	0x2c
	.zero		1


	//   ....[49]....
        /*0cc8*/ 	.word	0x00012290
        /*0ccc*/ 	.word	0x000000ff
        /*0cd0*/ 	.word	0x00022800
        /*0cd4*/ 	.short	0x0101
        /*0cd6*/ 	.byte	0x2c
	.zero		1


	//   ....[50]....
        /*0cd8*/ 	.word	0x000122a0
        /*0cdc*/ 	.word	0x000000ff
        /*0ce0*/ 	.word	0x00022820
        /*0ce4*/ 	.short	0x010a
        /*0ce6*/ 	.byte	0x2c
	.zero		1


	//   ....[51]....
        /*0ce8*/ 	.word	0x00012700
        /*0cec*/ 	.word	0x00000003
        /*0cf0*/ 	.word	0x00022880
        /*0cf4*/ 	.short	0x010a
        /*0cf6*/ 	.byte	0x3f
	.zero		1


	//   ....[52]....
        /*0cf8*/ 	.word	0x00012d40
        /*0cfc*/ 	.word	0x00000003
        /*0d00*/ 	.word	0x00022870
        /*0d04*/ 	.short	0x0107
        /*0d06*/ 	.byte	0x3f
	.zero		1


	//   ....[53]....
        /*0d08*/ 	.word	0x00012dd0
        /*0d0c*/ 	.word	0x00000003
        /*0d10*/ 	.word	0x00022870
        /*0d14*/ 	.short	0x0101
        /*0d16*/ 	.byte	0x3f
	.zero		1


	//   ....[54]....
        /*0d18*/ 	.word	0x00012e00
        /*0d1c*/ 	.word	0x00000003
        /*0d20*/ 	.word	0x00022840
        /*0d24*/ 	.short	0x010a
        /*0d26*/ 	.byte	0x3f
	.zero		1


	//   ....[55]....
        /*0d28*/ 	.word	0x000133d0
        /*0d2c*/ 	.word	0x00000003
        /*0d30*/ 	.word	0x00022830
        /*0d34*/ 	.short	0x0107
        /*0d36*/ 	.byte	0x3f
	.zero		1


	//   ....[56]....
        /*0d38*/ 	.word	0x00013470
        /*0d3c*/ 	.word	0x00000003
        /*0d40*/ 	.word	0x00022830
        /*0d44*/ 	.short	0x0101
        /*0d46*/ 	.byte	0x3f
	.zero		1


	//   ....[57]....
        /*0d48*/ 	.word	0x000134f0
        /*0d4c*/ 	.word	0x00000006
        /*0d50*/ 	.word	0x00022870
        /*0d54*/ 	.short	0x010a
        /*0d56*/ 	.byte	0x3f
	.zero		1


	//   ....[58]....
        /*0d58*/ 	.word	0x00013580
        /*0d5c*/ 	.word	0x00000006
        /*0d60*/ 	.word	0x00022860
        /*0d64*/ 	.short	0x010a
        /*0d66*/ 	.byte	0x3f
	.zero		1


	//   ....[59]....
        /*0d68*/ 	.word	0x00013a70
        /*0d6c*/ 	.word	0x00000006
        /*0d70*/ 	.word	0x00022850
        /*0d74*/ 	.short	0x0101
        /*0d76*/ 	.byte	0x3f
	.zero		1


	//   ....[60]....
        /*0d78*/ 	.word	0x00013b10
        /*0d7c*/ 	.word	0x00000006
        /*0d80*/ 	.word	0x00000000
        /*0d84*/ 	.short	0x0101
        /*0d86*/ 	.byte	0x3f
	.zero		1


	//   ....[61]....
        /*0d88*/ 	.word	0x00013be0
        /*0d8c*/ 	.word	0x00000003
        /*0d90*/ 	.word	0x00022870
        /*0d94*/ 	.short	0x010a
        /*0d96*/ 	.byte	0x3f
	.zero		1


	//   ....[62]....
        /*0d98*/ 	.word	0x00013c90
        /*0d9c*/ 	.word	0x00000003
        /*0da0*/ 	.word	0x00022860
        /*0da4*/ 	.short	0x010a
        /*0da6*/ 	.byte	0x3f
	.zero		1


	//   ....[63]....
        /*0da8*/ 	.word	0x00014170
        /*0dac*/ 	.word	0x00000003
        /*0db0*/ 	.word	0x00022850
        /*0db4*/ 	.short	0x0101
        /*0db6*/ 	.byte	0x3f
	.zero		1


	//   ....[64]....
        /*0db8*/ 	.word	0x00014200
        /*0dbc*/ 	.word	0x00000003
        /*0dc0*/ 	.word	0x00000000
        /*0dc4*/ 	.short	0x0101
        /*0dc6*/ 	.byte	0x3f
	.zero		1


	//   ....[65]....
        /*0dc8*/ 	.word	0x00014290
        /*0dcc*/ 	.word	0x00000007
        /*0dd0*/ 	.word	0x00022820
        /*0dd4*/ 	.short	0x010a
        /*0dd6*/ 	.byte	0x3f
	.zero		1


	//   ....[66]....
        /*0dd8*/ 	.word	0x000143b0
        /*0ddc*/ 	.word	0x00000005
        /*0de0*/ 	.word	0x00022840
        /*0de4*/ 	.short	0x010a
        /*0de6*/ 	.byte	0x3f
	.zero		1


	//   ....[67]....
        /*0de8*/ 	.word	0x00014450
        /*0dec*/ 	.word	0x00000007
        /*0df0*/ 	.word	0x00022840
        /*0df4*/ 	.short	0x010a
        /*0df6*/ 	.byte	0x3f
	.zero		1


	//   ....[68]....
        /*0df8*/ 	.word	0x00014490
        /*0dfc*/ 	.word	0x00000005
        /*0e00*/ 	.word	0x00022860
        /*0e04*/ 	.short	0x010a
        /*0e06*/ 	.byte	0x3f
	.zero		1


	//   ....[69]....
        /*0e08*/ 	.word	0x000144d0
        /*0e0c*/ 	.word	0x00000007
        /*0e10*/ 	.word	0x00022860
        /*0e14*/ 	.short	0x010a
        /*0e16*/ 	.byte	0x3f
	.zero		1


	//   ....[70]....
        /*0e18*/ 	.word	0x00014510
        /*0e1c*/ 	.word	0x00000005
        /*0e20*/ 	.word	0x00022880
        /*0e24*/ 	.short	0x010a
        /*0e26*/ 	.byte	0x3f
	.zero		1


	//   ....[71]....
        /*0e28*/ 	.word	0x00014550
        /*0e2c*/ 	.word	0x00000007
        /*0e30*/ 	.word	0x00022880
        /*0e34*/ 	.short	0x010a
        /*0e36*/ 	.byte	0x3f
	.zero		1


	//   ....[72]....
        /*0e38*/ 	.word	0x000145c0
        /*0e3c*/ 	.word	0x00000003
        /*0e40*/ 	.word	0x00022800
        /*0e44*/ 	.short	0x010a
        /*0e46*/ 	.byte	0x3f
	.zero		1


	//   ....[73]....
        /*0e48*/ 	.word	0x00014620
        /*0e4c*/ 	.word	0x00000005
        /*0e50*/ 	.word	0x00022830
        /*0e54*/ 	.short	0x010a
        /*0e56*/ 	.byte	0x3f
	.zero		1


	//   ....[74]....
        /*0e58*/ 	.word	0x00014680
        /*0e5c*/ 	.word	0x0000000b
        /*0e60*/ 	.word	0x00022830
        /*0e64*/ 	.short	0x010a
        /*0e66*/ 	.byte	0x3f
	.zero		1


	//   ....[75]....
        /*0e68*/ 	.word	0x000146e0
        /*0e6c*/ 	.word	0x0000000b
        /*0e70*/ 	.word	0x00022850
        /*0e74*/ 	.short	0x010a
        /*0e76*/ 	.byte	0x3f
	.zero		1


	//   ....[76]....
        /*0e78*/ 	.word	0x00014740
        /*0e7c*/ 	.word	0x0000000a
        /*0e80*/ 	.word	0x00022830
        /*0e84*/ 	.short	0x010a
        /*0e86*/ 	.byte	0x3f
	.zero		1


	//   ....[77]....
        /*0e88*/ 	.word	0x000147a0
        /*0e8c*/ 	.word	0x0000000a
        /*0e90*/ 	.word	0x00022850
        /*0e94*/ 	.short	0x010a
        /*0e96*/ 	.byte	0x3f
	.zero		1


	//   ....[78]....
        /*0e98*/ 	.word	0x00014800
        /*0e9c*/ 	.word	0x00000003
        /*0ea0*/ 	.word	0x00022850
        /*0ea4*/ 	.short	0x010a
        /*0ea6*/ 	.byte	0x3f
	.zero		1


	//   ....[79]....
        /*0ea8*/ 	.word	0x000148e0
        /*0eac*/ 	.word	0x00000003
        /*0eb0*/ 	.word	0x00022880
        /*0eb4*/ 	.short	0x010a
        /*0eb6*/ 	.byte	0x3f
	.zero		1


	//   ....[80]....
        /*0eb8*/ 	.word	0x000155d0
        /*0ebc*/ 	.word	0x00000003
        /*0ec0*/ 	.word	0x00022840
        /*0ec4*/ 	.short	0x010a
        /*0ec6*/ 	.byte	0x3f
	.zero		1


	//   ....[81]....
        /*0ec8*/ 	.word	0x00016b80
        /*0ecc*/ 	.word	0x00000003
        /*0ed0*/ 	.word	0x00022820
        /*0ed4*/ 	.short	0x010a
        /*0ed6*/ 	.byte	0x3f
	.zero		1


	//   ....[82]....
        /*0ed8*/ 	.word	0x00016bd0
        /*0edc*/ 	.word	0x00000003
        /*0ee0*/ 	.word	0x00022880
        /*0ee4*/ 	.short	0x010a
        /*0ee6*/ 	.byte	0x3f
	.zero		1


	//   ....[83]....
        /*0ee8*/ 	.word	0x00017700
        /*0eec*/ 	.word	0x00000003
        /*0ef0*/ 	.word	0x00022840
        /*0ef4*/ 	.short	0x010a
        /*0ef6*/ 	.byte	0x3f
	.zero		1


	//   ....[84]....
        /*0ef8*/ 	.word	0x000181e0
        /*0efc*/ 	.word	0x00000006
        /*0f00*/ 	.word	0x00022870
        /*0f04*/ 	.short	0x010a
        /*0f06*/ 	.byte	0x3f
	.zero		1


	//   ....[85]....
        /*0f08*/ 	.word	0x00018230
        /*0f0c*/ 	.word	0x00000006
        /*0f10*/ 	.word	0x00022860
        /*0f14*/ 	.short	0x010a
        /*0f16*/ 	.byte	0x3f
	.zero		1


	//   ....[86]....
        /*0f18*/ 	.word	0x00018280
        /*0f1c*/ 	.word	0x00000003
        /*0f20*/ 	.word	0x00022870
        /*0f24*/ 	.short	0x010a
        /*0f26*/ 	.byte	0x3f
	.zero		1


	//   ....[87]....
        /*0f28*/ 	.word	0x000182d0
        /*0f2c*/ 	.word	0x00000003
        /*0f30*/ 	.word	0x00022860
        /*0f34*/ 	.short	0x010a
        /*0f36*/ 	.byte	0x3f
	.zero		1


	//   ....[88]....
        /*0f38*/ 	.word	0x00018320
        /*0f3c*/ 	.word	0x00000007
        /*0f40*/ 	.word	0x00022820
        /*0f44*/ 	.short	0x010a
        /*0f46*/ 	.byte	0x3f
	.zero		1


	//   ....[89]....
        /*0f48*/ 	.word	0x00018370
        /*0f4c*/ 	.word	0x00000005
        /*0f50*/ 	.word	0x00022840
        /*0f54*/ 	.short	0x010a
        /*0f56*/ 	.byte	0x3f
	.zero		1


	//   ....[90]....
        /*0f58*/ 	.word	0x000183c0
        /*0f5c*/ 	.word	0x00000007
        /*0f60*/ 	.word	0x00022840
        /*0f64*/ 	.short	0x010a
        /*0f66*/ 	.byte	0x3f
	.zero		1


	//   ....[91]....
        /*0f68*/ 	.word	0x00018410
        /*0f6c*/ 	.word	0x00000005
        /*0f70*/ 	.word	0x00022860
        /*0f74*/ 	.short	0x010a
        /*0f76*/ 	.byte	0x3f
	.zero		1


	//   ....[92]....
        /*0f78*/ 	.word	0x00018460
        /*0f7c*/ 	.word	0x00000007
        /*0f80*/ 	.word	0x00022860
        /*0f84*/ 	.short	0x010a
        /*0f86*/ 	.byte	0x3f
	.zero		1


	//   ....[93]....
        /*0f88*/ 	.word	0x000184b0
        /*0f8c*/ 	.word	0x00000005
        /*0f90*/ 	.word	0x00022880
        /*0f94*/ 	.short	0x010a
        /*0f96*/ 	.byte	0x3f
	.zero		1


	//----- nvinfo : EIATTR_NUM_MBARRIERS
	.align		4
.L_267:
        /*0f98*/ 	.byte	0x03, 0x38
        /*0f9a*/ 	.short	0x0016


	//----- nvinfo : EIATTR_EXIT_INSTR_OFFSETS
	.align		4
        /*0f9c*/ 	.byte	0x04, 0x1c
        /*0f9e*/ 	.short	(.L_269 - .L_268)


	//   ....[0]....
.L_268:
        /*0fa0*/ 	.word	0x000145a0


	//----- nvinfo : EIATTR_MAX_THREADS
	.align		4
.L_269:
        /*0fa4*/ 	.byte	0x04, 0x05
        /*0fa6*/ 	.short	(.L_271 - .L_270)
.L_270:
        /*0fa8*/ 	.word	0x00000180
        /*0fac*/ 	.word	0x00000001
        /*0fb0*/ 	.word	0x00000001


	//----- nvinfo : EIATTR_CRS_STACK_SIZE
	.align		4
.L_271:
        /*0fb4*/ 	.byte	0x04, 0x1e
        /*0fb6*/ 	.short	(.L_273 - .L_272)
.L_272:
        /*0fb8*/ 	.word	0x00000000


	//----- nvinfo : EIATTR_CBANK_PARAM_SIZE
	.align		4
.L_273:
        /*0fbc*/ 	.byte	0x03, 0x19
        /*0fbe*/ 	.short	0x0a70


	//----- nvinfo : EIATTR_PARAM_CBANK
	.align		4
        /*0fc0*/ 	.byte	0x04, 0x0a
        /*0fc2*/ 	.short	(.L_275 - .L_274)
	.align		4
.L_274:
        /*0fc4*/ 	.word	index@(.nv.constant0._ZN7cutlass13device_kernelIN5flash11enable_sm90INS1_16FlashAttnFwdSm90INS1_25CollectiveMainloopFwdSm90ILi2EN4cute5tupleIJNS5_1CILi1EEES8_S8_EEENS6_IJNS7_ILi128EEENS7_ILi160EEESA_EEELi128ENS_12float_e4m3_tEfNS_4arch4Sm90ELb1ELb0ELb1ELb0ELb1ELb0ELb0ELb1ELb1ELb1ELb1ELb0EEENS1_21CollectiveEpilogueFwdINS6_IJSA_SA_SB_EEES9_NS_10bfloat16_tESF_Li256ELb0ELb1ELb1ELb1EEENS1_19SingleTileSchedulerILb0ELb1ELb1ELi128EEEEEEEEEvNT_6ParamsE)
        /*0fc8*/ 	.short	0x0210
        /*0fca*/ 	.short	0x0a70


	//----- nvinfo : EIATTR_SW_WAR
	.align		4
.L_275:
        /*0fcc*/ 	.byte	0x04, 0x36
        /*0fce*/ 	.short	(.L_277 - .L_276)
.L_276:
        /*0fd0*/ 	.word	0x00000008
.L_277:


//--------------------- .nv.info._ZN7cutlass13device_kernelIN5flash11enable_sm90INS1_16FlashAttnFwdSm90INS1_25CollectiveMainloopFwdSm90ILi2EN4cute5tupleIJNS5_1CILi1EEES8_S8_EEENS6_IJNS7_ILi128EEENS7_ILi160EEESA_EEELi128ENS_12float_e4m3_tEfNS_4arch4Sm90ELb1ELb0ELb1ELb1ELb1ELb0ELb0ELb1ELb1ELb1ELb1ELb0EEENS1_21CollectiveEpilogueFwdINS6_IJSA_SA_SB_EEES9_NS_10bfloat16_tESF_Li256ELb1ELb1ELb1ELb1EEENS1_36VarlenDynamicPersistentTileSchedulerILi128ELi160ELi256ELi128ELb1ELb1ELb1ELb1ELb1ELb1EEEEEEEEEvNT_6ParamsE --------------------------
	.section	.nv.info._ZN7cutlass13device_kernelIN5flash11enable_sm90INS1_16FlashAttnFwdSm90INS1_25CollectiveMainloopFwdSm90ILi2EN4cute5tupleIJNS5_1CILi1EEES8_S8_EEENS6_IJNS7_ILi128EEENS7_ILi160EEESA_EEELi128ENS_12float_e4m3_tEfNS_4arch4Sm90ELb1ELb0ELb1ELb1ELb1ELb0ELb0ELb1ELb1ELb1ELb1ELb0EEENS1_21CollectiveEpilogueFwdINS6_IJSA_SA_SB_EEES9_NS_10bfloat16_tESF_Li256ELb1ELb1ELb1ELb1EEENS1_36VarlenDynamicPersistentTileSchedulerILi128ELi160ELi256ELi128ELb1ELb1ELb1ELb1ELb1ELb1EEEEEEEEEvNT_6ParamsE,"",@"SHT_CUDA_INFO"
	.sectionflags	@""
	.align	4


	//----- nvinfo : EIATTR_CUDA_API_VERSION
	.align		4
        /*0000*/ 	.byte	0x04, 0x37
        /*0002*/ 	.short	(.L_279 - .L_278)
.L_278:
        /*0004*/ 	.word	0x00000082


	//----- nvinfo : EIATTR_KPARAM_INFO
	.align		4
.L_279:
        /*0008*/ 	.byte	0x04, 0x17
        /*000a*/ 	.short	(.L_281 - .L_280)
.L_280:
        /*000c*/ 	.word	0x00000000
        /*0010*/ 	.short	0x0000
        /*0012*/ 	.short	0x0070
        /*0014*/ 	.byte	0x00, 0xf0, 0x01, 0x2a


	//----- nvinfo : EIATTR_SPARSE_MMA_MASK
	.align		4
.L_281:
        /*0018*/ 	.byte	0x03, 0x50
        /*001a*/ 	.short	0x0000


	//----- nvinfo : EIATTR_MAXREG_COUNT
	.align		4
        /*001c*/ 	.byte	0x03, 0x1b
        /*001e*/ 	.short	0x00a8


	//----- nvinfo : EIATTR_NUM_BARRIERS
	.align		4
        /*0020*/ 	.byte	0x02, 0x4c
        /*0022*/ 	.byte	0x10
	.zero		1


	//----- nvinfo : EIATTR_EXTERNS
	.align		4
        /*0024*/ 	.byte	0x04, 0x0f
        /*0026*/ 	.short	(.L_283 - .L_282)


	//   ....[0]....
	.align		4
.L_282:
        /*0028*/ 	.word	index@(__assertfail)


	//----- nvinfo : EIATTR_ANNOTATIONS
	.align		4
.L_283:
        /*002c*/ 	.byte	0x04, 0x55
        /*002e*/ 	.short	(.L_285 - .L_284)


	//   ....[0]....
.L_284:
        /* <DEDUP_REMOVED lines=29> */


	//----- nvinfo : EIATTR_MERCURY_ISA_VERSION
	.align		4
.L_285:
        /*01e8*/ 	.byte	0x03, 0x5f
        /*01ea*/ 	.short	0x0101


	//----- nvinfo : EIATTR_UNUSED_LOAD_BYTE_OFFSET
	.align		4
        /*01ec*/ 	.byte	0x04, 0x44
        /*01ee*/ 	.short	(.L_287 - .L_286)


	//   ....[0]....
.L_286:
        /*01f0*/ 	.word	0x00000980
        /*01f4*/ 	.word	0x0000fff0


	//   ....[1]....
        /*01f8*/ 	.word	0x0000d6f0
        /*01fc*/ 	.word	0x0000fff0


	//----- nvinfo : EIATTR_INT_WARP_WIDE_INSTR_OFFSETS
	.align		4
.L_287:
        /*0200*/ 	.byte	0x04, 0x31
        /*0202*/ 	.short	(.L_289 - .L_288)


	//   ....[0]....
.L_288:
        /*0204*/ 	.word	0x000000c0


	//   ....[1]....
        /*0208*/ 	.word	0x000000d0


	//   ....[2]....
        /*020c*/ 	.word	0x00000170


	//   ....[3]....
        /*0210*/ 	.word	0x00012e50


	//   ....[4]....
        /*0214*/ 	.word	0x00012ee0


	//   ....[5]....
        /*0218*/ 	.word	0x00016f60


	//   ....[6]....
        /*021c*/ 	.word	0x00016ff0


	//----- nvinfo : EIATTR_COOP_GROUP_MASK_REGIDS
	.align		4
.L_289:
        /*0220*/ 	.byte	0x04, 0x29
        /*0222*/ 	.short	(.L_291 - .L_290)


	//   ....[0]....
.L_290:
        /*0224*/ 	.word	0xffffffff


	//   ....[1]....
        /*0228*/ 	.word	0xffffffff


	//   ....[2]....
        /*022c*/ 	.word	0xffffffff


	//   ....[3]....
        /*0230*/ 	.word	0xffffffff


	//   ....[4]....
        /*0234*/ 	.word	0xffffffff


	//   ....[5]....
        /*0238*/ 	.word	0xffffffff


	//   ....[6]....
        /*023c*/ 	.word	0xffffffff


	//   ....[7]....
        /*0240*/ 	.word	0xffffffff


	//   ....[8]....
        /*0244*/ 	.word	0xffffffff


	//   ....[9]....
        /*0248*/ 	.word	0xffffffff


	//   ....[10]....
        /*024c*/ 	.word	0xffffffff


	//   ....[11]....
        /*0250*/ 	.word	0xffffffff


	//   ....[12]....
        /*0254*/ 	.word	0xffffffff


	//   ....[13]....
        /*0258*/ 	.word	0xffffffff


	//   ....[14]....
        /*025c*/ 	.word	0xffffffff


	//   ....[15]....
        /*0260*/ 	.word	0xffffffff


	//   ....[16]....
        /*0264*/ 	.word	0xffffffff


	//   ....[17]....
        /*0268*/ 	.word	0xffffffff


	//   ....[18]....
        /*026c*/ 	.word	0xffffffff


	//   ....[19]....
        /*0270*/ 	.word	0xffffffff


	//   ....[20]....
        /*0274*/ 	.word	0xffffffff


	//   ....[21]....
        /*0278*/ 	.word	0xffffffff


	//   ....[22]....
        /*027c*/ 	.word	0xffffffff


	//   ....[23]....
        /*0280*/ 	.word	0xffffffff


	//   ....[24]....
        /*0284*/ 	.word	0xffffffff


	//   ....[25]....
        /*0288*/ 	.word	0xffffffff


	//   ....[26]....
        /*028c*/ 	.word	0xffffffff


	//   ....[27]....
        /*0290*/ 	.word	0xffffffff


	//   ....[28]....
        /*0294*/ 	.word	0xffffffff


	//   ....[29]....
        /*0298*/ 	.word	0xffffffff


	//   ....[30]....
        /*029c*/ 	.word	0xffffffff


	//   ....[31]....
        /*02a0*/ 	.word	0xffffffff


	//   ....[32]....
        /*02a4*/ 	.word	0xffffffff


	//   ....[33]....
        /*02a8*/ 	.word	0xffffffff


	//   ....[34]....
        /*02ac*/ 	.word	0xffffffff


	//   ....[35]....
        /*02b0*/ 	.word	0xffffffff


	//   ....[36]....
        /*02b4*/ 	.word	0xffffffff


	//   ....[37]....
        /*02b8*/ 	.word	0xffffffff


	//   ....[38]....
        /*02bc*/ 	.word	0xffffffff


	//   ....[39]....
        /*02c0*/ 	.word	0xffffffff


	//   ....[40]....
        /*02c4*/ 	.word	0xffffffff


	//   ....[41]....
        /*02c8*/ 	.word	0xffffffff


	//   ....[42]....
        /*02cc*/ 	.word	0xffffffff


	//   ....[43]....
        /*02d0*/ 	.word	0xffffffff


	//   ....[44]....
        /*02d4*/ 	.word	0xffffffff


	//   ....[45]....
        /*02d8*/ 	.word	0xffffffff


	//   ....[46]....
        /*02dc*/ 	.word	0xffffffff


	//   ....[47]....
        /*02e0*/ 	.word	0xffffffff


	//   ....[48]....
        /*02e4*/ 	.word	0xffffffff


	//   ....[49]....
        /*02e8*/ 	.word	0xffffffff


	//   ....[50]....
        /*02ec*/ 	.word	0xffffffff


	//   ....[51]....
        /*02f0*/ 	.word	0xffffffff


	//   ....[52]....
        /*02f4*/ 	.word	0xffffffff


	//   ....[53]....
        /*02f8*/ 	.word	0xffffffff


	//   ....[54]....
        /*02fc*/ 	.word	0xffffffff


	//   ....[55]....
        /*0300*/ 	.word	0xffffffff


	//   ....[56]....
        /*0304*/ 	.word	0xffffffff


	//   ....[57]....
        /*0308*/ 	.word	0xffffffff


	//   ....[58]....
        /*030c*/ 	.word	0xffffffff


	//   ....[59]....
        /*0310*/ 	.word	0xffffffff


	//   ....[60]....
        /*0314*/ 	.word	0xffffffff


	//   ....[61]....
        /*0318*/ 	.word	0xffffffff


	//   ....[62]....
        /*031c*/ 	.word	0xffffffff


	//   ....[63]....
        /*0320*/ 	.word	0xffffffff


	//   ....[64]....
        /*0324*/ 	.word	0xffffffff


	//   ....[65]....
        /*0328*/ 	.word	0xffffffff


	//   ....[66]....
        /*032c*/ 	.word	0xffffffff


	//   ....[67]....
        /*0330*/ 	.word	0xffffffff


	//   ....[68]....
        /*0334*/ 	.word	0xffffffff


	//   ....[69]....
        /*0338*/ 	.word	0xffffffff


	//   ....[70]....
        /*033c*/ 	.word	0xffffffff


	//   ....[71]....
        /*0340*/ 	.word	0xffffffff


	//   ....[72]....
        /*0344*/ 	.word	0xffffffff


	//   ....[73]....
        /*0348*/ 	.word	0xffffffff


	//   ....[74]....
        /*034c*/ 	.word	0xffffffff


	//   ....[75]....
        /*0350*/ 	.word	0xffffffff


	//   ....[76]....
        /*0354*/ 	.word	0xffffffff


	//   ....[77]....
        /*0358*/ 	.word	0xffffffff


	//   ....[78]....
        /*035c*/ 	.word	0xffffffff


	//   ....[79]....
        /*0360*/ 	.word	0xffffffff


	//   ....[80]....
        /*0364*/ 	.word	0xffffffff


	//   ....[81]....
        /*0368*/ 	.word	0xffffffff


	//   ....[82]....
        /*036c*/ 	.word	0xffffffff


	//   ....[83]....
        /*0370*/ 	.word	0xffffffff


	//   ....[84]....
        /*0374*/ 	.word	0xffffffff


	//   ....[85]....
        /*0378*/ 	.word	0xffffffff


	//   ....[86]....
        /*037c*/ 	.word	0xffffffff


	//   ....[87]....
        /*0380*/ 	.word	0xffffffff


	//   ....[88]....
        /*0384*/ 	.word	0xffffffff


	//   ....[89]....
        /*0388*/ 	.word	0xffffffff


	//   ....[90]....
        /*038c*/ 	.word	0xffffffff


	//   ....[91]....
        /*0390*/ 	.word	0xffffffff


	//   ....[92]....
        /*0394*/ 	.word	0xffffffff


	//   ....[93]....
        /*0398*/ 	.word	0xffffffff


	//   ....[94]....
        /*039c*/ 	.word	0xffffffff


	//   ....[95]....
        /*03a0*/ 	.word	0xffffffff


	//   ....[96]....
        /*03a4*/ 	.word	0xffffffff


	//   ....[97]....
        /*03a8*/ 	.word	0xffffffff


	//   ....[98]....
        /*03ac*/ 	.word	0xffffffff


	//   ....[99]....
        /*03b0*/ 	.word	0xffffffff


	//   ....[100]....
        /*03b4*/ 	.word	0xffffffff


	//   ....[101]....
        /*03b8*/ 	.word	0xffffffff


	//   ....[102]....
        /*03bc*/ 	.word	0xffffffff


	//   ....[103]....
        /*03c0*/ 	.word	0xffffffff


	//   ....[104]....
        /*03c4*/ 	.word	0xffffffff


	//   ....[105]....
        /*03c8*/ 	.word	0xffffffff


	//   ....[106]....
        /*03cc*/ 	.word	0xffffffff


	//   ....[107]....
        /*03d0*/ 	.word	0xffffffff


	//   ....[108]....
        /*03d4*/ 	.word	0xffffffff


	//   ....[109]....
        /*03d8*/ 	.word	0xffffffff


	//   ....[110]....
        /*03dc*/ 	.word	0xffffffff


	//   ....[111]....
        /*03e0*/ 	.word	0xffffffff


	//   ....[112]....
        /*03e4*/ 	.word	0xffffffff


	//   ....[113]....
        /*03e8*/ 	.word	0xffffffff


	//   ....[114]....
        /*03ec*/ 	.word	0xffffffff


	//   ....[115]....
        /*03f0*/ 	.word	0xffffffff


	//   ....[116]....
        /*03f4*/ 	.word	0xffffffff


	//   ....[117]....
        /*03f8*/ 	.word	0xffffffff


	//   ....[118]....
        /*03fc*/ 	.word	0xffffffff


	//   ....[119]....
        /*0400*/ 	.word	0xffffffff


	//   ....[120]....
        /*0404*/ 	.word	0xffffffff


	//   ....[121]....
        /*0408*/ 	.word	0xffffffff


	//   ....[122]....
        /*040c*/ 	.word	0xffffffff


	//   ....[123]....
        /*0410*/ 	.word	0xffffffff


	//   ....[124]....
        /*0414*/ 	.word	0xffffffff


	//   ....[125]....
        /*0418*/ 	.word	0xffffffff


	//   ....[126]....
        /*041c*/ 	.word	0xffffffff


	//   ....[127]....
        /*0420*/ 	.word	0xffffffff


	//   ....[128]....
        /*0424*/ 	.word	0xffffffff


	//   ....[129]....
        /*0428*/ 	.word	0xffffffff


	//   ....[130]....
        /*042c*/ 	.word	0xffffffff


	//   ....[131]....
        /*0430*/ 	.word	0xffffffff


	//   ....[132]....
        /*0434*/ 	.word	0xffffffff


	//   ....[133]....
        /*0438*/ 	.word	0xffffffff


	//   ....[134]....
        /*043c*/ 	.word	0xffffffff


	//   ....[135]....
        /*0440*/ 	.word	0xffffffff


	//   ....[136]....
        /*0444*/ 	.word	0xffffffff


	//   ....[137]....
        /*0448*/ 	.word	0xffffffff


	//   ....[138]....
        /*044c*/ 	.word	0xffffffff


	//   ....[139]....
        /*0450*/ 	.word	0xffffffff


	//   ....[140]....
        /*0454*/ 	.word	0xffffffff


	//   ....[141]....
        /*0458*/ 	.word	0xffffffff


	//   ....[142]....
        /*045c*/ 	.word	0xffffffff


	//   ....[143]....
        /*0460*/ 	.word	0xffffffff


	//   ....[144]....
        /*0464*/ 	.word	0xffffffff


	//   ....[145]....
        /*0468*/ 	.word	0xffffffff


	//   ....[146]....
        /*046c*/ 	.word	0xffffffff


	//   ....[147]....
        /*0470*/ 	.word	0xffffffff


	//   ....[148]....
        /*0474*/ 	.word	0xffffffff


	//   ....[149]....
        /*0478*/ 	.word	0xffffffff


	//   ....[150]....
        /*047c*/ 	.word	0xffffffff


	//   ....[151]....
        /*0480*/ 	.word	0xffffffff


	//   ....[152]....
        /*0484*/ 	.word	0xffffffff


	//   ....[153]....
        /*0488*/ 	.word	0xffffffff


	//   ....[154]....
        /*048c*/ 	.word	0xffffffff


	//   ....[155]....
        /*0490*/ 	.word	0xffffffff


	//   ....[156]....
        /*0494*/ 	.word	0xffffffff


	//   ....[157]....
        /*0498*/ 	.word	0xffffffff


	//   ....[158]....
        /*049c*/ 	.word	0xffffffff


	//   ....[159]....
        /*04a0*/ 	.word	0xffffffff


	//   ....[160]....
        /*04a4*/ 	.word	0xffffffff


	//   ....[161]....
        /*04a8*/ 	.word	0xffffffff


	//   ....[162]....
        /*04ac*/ 	.word	0xffffffff


	//   ....[163]....
        /*04b0*/ 	.word	0xffffffff


	//   ....[164]....
        /*04b4*/ 	.word	0xffffffff


	//   ....[165]....
        /*04b8*/ 	.word	0xffffffff


	//   ....[166]....
        /*04bc*/ 	.word	0xffffffff


	//   ....[167]....
        /*04c0*/ 	.word	0xffffffff


	//   ....[168]....
        /*04c4*/ 	.word	0xffffffff


	//   ....[169]....
        /*04c8*/ 	.word	0xffffffff


	//   ....[170]....
        /*04cc*/ 	.word	0xffffffff


	//   ....[171]....
        /*04d0*/ 	.word	0xffffffff


	//   ....[172]....
        /*04d4*/ 	.word	0xffffffff


	//   ....[173]....
        /*04d8*/ 	.word	0xffffffff


	//   ....[174]....
        /*04dc*/ 	.word	0xffffffff


	//   ....[175]....
        /*04e0*/ 	.word	0xffffffff


	//   ....[176]....
        /*04e4*/ 	.word	0xffffffff


	//   ....[177]....
        /*04e8*/ 	.word	0xffffffff


	//   ....[178]....
        /*04ec*/ 	.word	0xffffffff


	//   ....[179]....
        /*04f0*/ 	.word	0xffffffff


	//   ....[180]....
        /*04f4*/ 	.word	0xffffffff


	//   ....[181]....
        /*04f8*/ 	.word	0xffffffff


	//   ....[182]....
        /*04fc*/ 	.word	0xffffffff


	//   ....[183]....
        /*0500*/ 	.word	0xffffffff


	//   ....[184]....
        /*0504*/ 	.word	0xffffffff


	//   ....[185]....
        /*0508*/ 	.word	0xffffffff


	//   ....[186]....
        /*050c*/ 	.word	0xffffffff


	//   ....[187]....
        /*0510*/ 	.word	0xffffffff


	//   ....[188]....
        /*0514*/ 	.word	0xffffffff


	//   ....[189]....
        /*0518*/ 	.word	0xffffffff


	//   ....[190]....
        /*051c*/ 	.word	0xffffffff


	//   ....[191]....
        /*0520*/ 	.word	0xffffffff


	//   ....[192]....
        /*0524*/ 	.word	0xffffffff


	//   ....[193]....
        /*0528*/ 	.word	0xffffffff


	//   ....[194]....
        /*052c*/ 	.word	0xffffffff


	//   ....[195]....
        /*0530*/ 	.word	0xffffffff


	//   ....[196]....
        /*0534*/ 	.word	0xffffffff


	//   ....[197]....
        /*0538*/ 	.word	0xffffffff


	//   ....[198]....
        /*053c*/ 	.word	0xffffffff


	//   ....[199]....
        /*0540*/ 	.word	0xffffffff


	//   ....[200]....
        /*0544*/ 	.word	0xffffffff


	//   ....[201]....
        /*0548*/ 	.word	0xffffffff


	//   ....[202]....
        /*054c*/ 	.word	0xffffffff


	//   ....[203]....
        /*0550*/ 	.word	0xffffffff


	//   ....[204]....
        /*0554*/ 	.word	0xffffffff


	//   ....[205]....
        /*0558*/ 	.word	0xffffffff


	//   ....[206]....
        /*055c*/ 	.word	0xffffffff


	//   ....[207]....
        /*0560*/ 	.word	0xffffffff


	//   ....[208]....
        /*0564*/ 	.word	0xffffffff


	//   ....[209]....
        /*0568*/ 	.word	0xffffffff


	//   ....[210]....
        /*056c*/ 	.word	0xffffffff


	//   ....[211]....
        /*0570*/ 	.word	0xffffffff


	//   ....[212]....
        /*0574*/ 	.word	0xffffffff


	//   ....[213]....
        /*0578*/ 	.word	0xffffffff


	//   ....[214]....
        /*057c*/ 	.word	0xffffffff


	//   ....[215]....
        /*0580*/ 	.word	0xffffffff


	//   ....[216]....
        /*0584*/ 	.word	0xffffffff


	//   ....[217]....
        /*0588*/ 	.word	0xffffffff


	//   ....[218]....
        /*058c*/ 	.word	0xffffffff


	//   ....[219]....
        /*0590*/ 	.word	0xffffffff


	//   ....[220]....
        /*0594*/ 	.word	0xffffffff


	//   ....[221]....
        /*0598*/ 	.word	0xffffffff


	//   ....[222]....
        /*059c*/ 	.word	0xffffffff


	//   ....[223]....
        /*05a0*/ 	.word	0xffffffff


	//   ....[224]....
        /*05a4*/ 	.word	0xffffffff


	//   ....[225]....
        /*05a8*/ 	.word	0xffffffff


	//   ....[226]....
        /*05ac*/ 	.word	0xffffffff


	//   ....[227]....
        /*05b0*/ 	.word	0xffffffff


	//   ....[228]....
        /*05b4*/ 	.word	0xffffffff


	//   ....[229]....
        /*05b8*/ 	.word	0xffffffff


	//   ....[230]....
        /*05bc*/ 	.word	0xffffffff


	//   ....[231]....
        /*05c0*/ 	.word	0xffffffff


	//   ....[232]....
        /*05c4*/ 	.word	0xffffffff


	//   ....[233]....
        /*05c8*/ 	.word	0xffffffff


	//   ....[234]....
        /*05cc*/ 	.word	0xffffffff


	//   ....[235]....
        /*05d0*/ 	.word	0xffffffff


	//   ....[236]....
        /*05d4*/ 	.word	0xffffffff


	//   ....[237]....
        /*05d8*/ 	.word	0xffffffff


	//   ....[238]....
        /*05dc*/ 	.word	0xffffffff


	//   ....[239]....
        /*05e0*/ 	.word	0xffffffff


	//   ....[240]....
        /*05e4*/ 	.word	0xffffffff


	//   ....[241]....
        /*05e8*/ 	.word	0xffffffff


	//   ....[242]....
        /*05ec*/ 	.word	0xffffffff


	//   ....[243]....
        /*05f0*/ 	.word	0xffffffff


	//   ....[244]....
        /*05f4*/ 	.word	0xffffffff


	//   ....[245]....
        /*05f8*/ 	.word	0xffffffff


	//   ....[246]....
        /*05fc*/ 	.word	0xffffffff


	//   ....[247]....
        /*0600*/ 	.word	0x0500000f


	//   ....[248]....
        /*0604*/ 	.word	0x0500000f


	//   ....[249]....
        /*0608*/ 	.word	0x0500000f


	//   ....[250]....
        /*060c*/ 	.word	0x0500000f


	//   ....[251]....
        /*0610*/ 	.word	0x0500000f


	//   ....[252]....
        /*0614*/ 	.word	0x0500000f


	//   ....[253]....
        /*0618*/ 	.word	0x0500000f


	//   ....[254]....
        /*061c*/ 	.word	0x0500000f


	//   ....[255]....
        /*0620*/ 	.word	0x0500000f


	//   ....[0]....
        /*0624*/ 	.word	0x0500000f


	//   ....[1]....
        /*0628*/ 	.word	0x0500000f


	//   ....[2]....
        /*062c*/ 	.word	0x0500000f


	//   ....[3]....
        /*0630*/ 	.word	0x0500000f


	//   ....[4]....
        /*0634*/ 	.word	0x0500000f


	//   ....[5]....
        /*0638*/ 	.word	0x0500000f


	//   ....[6]....
        /*063c*/ 	.word	0x0500000f


	//   ....[7]....
        /*0640*/ 	.word	0x0500000f


	//   ....[8]....
        /*0644*/ 	.word	0x0500000f


	//   ....[9]....
        /*0648*/ 	.word	0x0500000f


	//   ....[10]....
        /*064c*/ 	.word	0x0500000f


	//   ....[11]....
        /*0650*/ 	.word	0x0500000f


	//   ....[12]....
        /*0654*/ 	.word	0x0500000f


	//   ....[13]....
        /*0658*/ 	.word	0x0500000f


	//   ....[14]....
        /*065c*/ 	.word	0x0500000f


	//   ....[15]....
        /*0660*/ 	.word	0x0500000f


	//   ....[16]....
        /*0664*/ 	.word	0x0500000f


	//   ....[17]....
        /*0668*/ 	.word	0x0500000f


	//   ....[18]....
        /*066c*/ 	.word	0x0500000f


	//   ....[19]....
        /*0670*/ 	.word	0x0500000f


	//   ....[20]....
        /*0674*/ 	.word	0x0500000f


	//   ....[21]....
        /*0678*/ 	.word	0x0500000f


	//   ....[22]....
        /*067c*/ 	.word	0x0500000f


	//   ....[23]....
        /*0680*/ 	.word	0x0500000f


	//   ....[24]....
        /*0684*/ 	.word	0x0500000f


	//   ....[25]....
        /*0688*/ 	.word	0x0500000f


	//   ....[26]....
        /*068c*/ 	.word	0x0500000f


	//   ....[27]....
        /*0690*/ 	.word	0x0500000f


	//   ....[28]....
        /*0694*/ 	.word	0x0500000f


	//   ....[29]....
        /*0698*/ 	.word	0x0500000f


	//   ....[30]....
        /*069c*/ 	.word	0x0500000f


	//   ....[31]....
        /*06a0*/ 	.word	0x0500000f


	//   ....[32]....
        /*06a4*/ 	.word	0x0500000f


	//   ....[33]....
        /*06a8*/ 	.word	0x0500000f


	//   ....[34]....
        /*06ac*/ 	.word	0x0500000f


	//   ....[35]....
        /*06b0*/ 	.word	0x0500000f


	//   ....[36]....
        /*06b4*/ 	.word	0x0500000f


	//   ....[37]....
        /*06b8*/ 	.word	0x0500000f


	//   ....[38]....
        /*06bc*/ 	.word	0x0500000f


	//   ....[39]....
        /*06c0*/ 	.word	0x0500000f


	//   ....[40]....
        /*06c4*/ 	.word	0x0500000f


	//   ....[41]....
        /*06c8*/ 	.word	0x0500000f


	//   ....[42]....
        /*06cc*/ 	.word	0x0500000f


	//   ....[43]....
        /*06d0*/ 	.word	0x0500000f


	//   ....[44]....
        /*06d4*/ 	.word	0x0500000f


	//   ....[45]....
        /*06d8*/ 	.word	0x0500000f


	//   ....[46]....
        /*06dc*/ 	.word	0x0500000f


	//   ....[47]....
        /*06e0*/ 	.word	0x0500000f


	//   ....[48]....
        /*06e4*/ 	.word	0x0500000f


	//   ....[49]....
        /*06e8*/ 	.word	0x0500000f


	//   ....[50]....
        /*06ec*/ 	.word	0x0500000f


	//   ....[51]....
        /*06f0*/ 	.word	0x0500000f


	//   ....[52]....
        /*06f4*/ 	.word	0x0500000f


	//   ....[53]....
        /*06f8*/ 	.word	0x0500000f


	//   ....[54]....
        /*06fc*/ 	.word	0x0500000f


	//   ....[55]....
        /*0700*/ 	.word	0x0500000f


	//   ....[56]....
        /*0704*/ 	.word	0x0500000f


	//   ....[57]....
        /*0708*/ 	.word	0x0500000f


	//   ....[58]....
        /*070c*/ 	.word	0x0500000f


	//   ....[59]....
        /*0710*/ 	.word	0x0500000f


	//   ....[60]....
        /*0714*/ 	.word	0x0500000f


	//   ....[61]....
        /*0718*/ 	.word	0x0500000f


	//   ....[62]....
        /*071c*/ 	.word	0x0500000f


	//   ....[63]....
        /*0720*/ 	.word	0x0500000f


	//   ....[64]....
        /*0724*/ 	.word	0x0500000f


	//   ....[65]....
        /*0728*/ 	.word	0x0500000f


	//   ....[66]....
        /*072c*/ 	.word	0x0500000f


	//   ....[67]....
        /*0730*/ 	.word	0x0500000f


	//   ....[68]....
        /*0734*/ 	.word	0x0500000f


	//   ....[69]....
        /*0738*/ 	.word	0x0500000f


	//   ....[70]....
        /*073c*/ 	.word	0x0500000f


	//   ....[71]....
        /*0740*/ 	.word	0x0500000f


	//   ....[72]....
        /*0744*/ 	.word	0x0500000f


	//   ....[73]....
        /*0748*/ 	.word	0x0500000f


	//   ....[74]....
        /*074c*/ 	.word	0x0500000f


	//   ....[75]....
        /*0750*/ 	.word	0x0500000f


	//   ....[76]....
        /*0754*/ 	.word	0x0500000f


	//   ....[77]....
        /*0758*/ 	.word	0x0500000f


	//   ....[78]....
        /*075c*/ 	.word	0x0500000f


	//   ....[79]....
        /*0760*/ 	.word	0x0500000f


	//   ....[80]....
        /*0764*/ 	.word	0x0500000f


	//   ....[81]....
        /*0768*/ 	.word	0x0500000f


	//   ....[82]....
        /*076c*/ 	.word	0x0500000f


	//   ....[83]....
        /*0770*/ 	.word	0x0500000f


	//   ....[84]....
        /*0774*/ 	.word	0x0500000f


	//   ....[85]....
        /*0778*/ 	.word	0x0500000f


	//   ....[86]....
        /*077c*/ 	.word	0x0500000f


	//   ....[87]....
        /*0780*/ 	.word	0x0500000f


	//   ....[88]....
        /*0784*/ 	.word	0x0500000f


	//----- nvinfo : EIATTR_COOP_GROUP_INSTR_OFFSETS
	.align		4
.L_291:
        /*0788*/ 	.byte	0x04, 0x28
        /*078a*/ 	.short	(.L_293 - .L_292)


	//   ....[0]....
.L_292:
        /*078c*/ 	.word	0x00000080


	//   ....[1]....
        /*0790*/ 	.word	0x00000090


	//   ....[2]....
        /*0794*/ 	.word	0x000002d0


	//   ....[3]....
        /*0798*/ 	.word	0x00000430


	//   ....[4]....
        /*079c*/ 	.word	0x00000550


	//   ....[5]....
        /*07a0*/ 	.word	0x000006b0


	//   ....[6]....
        /*07a4*/ 	.word	0x00001ab0


	//   ....[7]....
        /*07a8*/ 	.word	0x00002a70


	//   ....[8]....
        /*07ac*/ 	.word	0x00002ee0


	//   ....[9]....
        /*07b0*/ 	.word	0x00003a10


	//   ....[10]....
        /*07b4*/ 	.word	0x00003a90


	//   ....[11]....
        /*07b8*/ 	.word	0x00004700


	//   ....[12]....
        /*07bc*/ 	.word	0x00004780


	//   ....[13]....
        /*07c0*/ 	.word	0x00006890


	//   ....[14]....
        /*07c4*/ 	.word	0x00007710


	//   ....[15]....
        /*07c8*/ 	.word	0x00007740


	//   ....[16]....
        /*07cc*/ 	.word	0x000077e0


	//   ....[17]....
        /*07d0*/ 	.word	0x000084a0


	//   ....[18]....
        /*07d4*/ 	.word	0x000084f0


	//   ....[19]....
        /*07d8*/ 	.word	0x0000b4b0


	//   ....[20]....
        /*07dc*/ 	.word	0x0000b4d0


	//   ....[21]....
        /*07e0*/ 	.word	0x0000b4f0


	//   ....[22]....
        /*07e4*/ 	.word	0x0000b520


	//   ....[23]....
        /*07e8*/ 	.word	0x0000cf30


	//   ....[24]....
        /*07ec*/ 	.word	0x0000cf40


	//   ....[25]....
        /*07f0*/ 	.word	0x0000cfc0


	//   ....[26]....
        /*07f4*/ 	.word	0x0000cfd0


	//   ....[27]....
        /*07f8*/ 	.word	0x0000df40


	//   ....[28]....
        /*07fc*/ 	.word	0x0000df50


	//   ....[29]....
        /*0800*/ 	.word	0x0000df60


	//   ....[30]....
        /*0804*/ 	.word	0x0000df70


	//   ....[31]....
        /*0808*/ 	.word	0x0000df80


	//   ....[32]....
        /*080c*/ 	.word	0x0000df90


	//   ....[33]....
        /*0810*/ 	.word	0x0000dfa0


	//   ....[34]....
        /*0814*/ 	.word	0x0000dfb0


	//   ....[35]....
        /*0818*/ 	.word	0x0000dfc0


	//   ....[36]....
        /*081c*/ 	.word	0x0000dfd0


	//   ....[37]....
        /*0820*/ 	.word	0x0000e000


	//   ....[38]....
        /*0824*/ 	.word	0x0000e010


	//   ....[39]....
        /*0828*/ 	.word	0x0000e020


	//   ....[40]....
        /*082c*/ 	.word	0x0000e030


	//   ....[41]....
        /*0830*/ 	.word	0x0000e040


	//   ....[42]....
        /*0834*/ 	.word	0x0000e050


	//   ....[43]....
        /*0838*/ 	.word	0x0000e060


	//   ....[44]....
        /*083c*/ 	.word	0x0000e070


	//   ....[45]....
        /*0840*/ 	.word	0x0000e080


	//   ....[46]....
        /*0844*/ 	.word	0x0000e0a0


	//   ....[47]....
        /*0848*/ 	.word	0x0000e0b0


	//   ....[48]....
        /*084c*/ 	.word	0x0000e0c0


	//   ....[49]....
        /*0850*/ 	.word	0x0000e0d0


	//   ....[50]....
        /*0854*/ 	.word	0x0000e0e0


	//   ....[51]....
        /*0858*/ 	.word	0x0000e0f0


	//   ....[52]....
        /*085c*/ 	.word	0x0000e100


	//   ....[53]....
        /*0860*/ 	.word	0x0000e110


	//   ....[54]....
        /*0864*/ 	.word	0x0000e120


	//   ....[55]....
        /*0868*/ 	.word	0x0000e130


	//   ....[56]....
        /*086c*/ 	.word	0x0000e140


	//   ....[57]....
        /*0870*/ 	.word	0x0000e150


	//   ....[58]....
        /*0874*/ 	.word	0x0000e160


	//   ....[59]....
        /*0878*/ 	.word	0x0000e170


	//   ....[60]....
        /*087c*/ 	.word	0x0000e180


	//   ....[61]....
        /*0880*/ 	.word	0x0000e1a0


	//   ....[62]....
        /*0884*/ 	.word	0x0000e1b0


	//   ....[63]....
        /*0888*/ 	.word	0x0000e1c0


	//   ....[64]....
        /*088c*/ 	.word	0x0000e1e0


	//   ....[65]....
        /*0890*/ 	.word	0x0000e1f0


	//   ....[66]....
        /*0894*/ 	.word	0x0000e210


	//   ....[67]....
        /*0898*/ 	.word	0x0000e220


	//   ....[68]....
        /*089c*/ 	.word	0x0000e230


	//   ....[69]....
        /*08a0*/ 	.word	0x0000e240


	//   ....[70]....
        /*08a4*/ 	.word	0x0000e260


	//   ....[71]....
        /*08a8*/ 	.word	0x0000e270


	//   ....[72]....
        /*08ac*/ 	.word	0x0000e290


	//   ....[73]....
        /*08b0*/ 	.word	0x0000e2b0


	//   ....[74]....
        /*08b4*/ 	.word	0x0000e2c0


	//   ....[75]....
        /*08b8*/ 	.word	0x0000e2f0


	//   ....[76]....
        /*08bc*/ 	.word	0x0000e320


	//   ....[77]....
        /*08c0*/ 	.word	0x0000e350


	//   ....[78]....
        /*08c4*/ 	.word	0x0000e380


	//   ....[79]....
        /*08c8*/ 	.word	0x0000e3b0


	//   ....[80]....
        /*08cc*/ 	.word	0x0000e3e0


	//   ....[81]....
        /*08d0*/ 	.word	0x0000e410


	//   ....[82]....
        /*08d4*/ 	.word	0x0000e440


	//   ....[83]....
        /*08d8*/ 	.word	0x0000e470


	//   ....[84]....
        /*08dc*/ 	.word	0x0000e4a0


	//   ....[85]....
        /*08e0*/ 	.word	0x0000e4d0


	//   ....[86]....
        /*08e4*/ 	.word	0x0000e500


	//   ....[87]....
        /*08e8*/ 	.word	0x0000e530


	//   ....[88]....
        /*08ec*/ 	.word	0x0000e560


	//   ....[89]....
        /*08f0*/ 	.word	0x0000e590


	//   ....[90]....
        /*08f4*/ 	.word	0x0000e5c0


	//   ....[91]....
        /*08f8*/ 	.word	0x0000ee70


	//   ....[92]....
        /*08fc*/ 	.word	0x0000eeb0


	//   ....[93]....
        /*0900*/ 	.word	0x0000eee0


	//   ....[94]....
        /*0904*/ 	.word	0x0000ef10


	//   ....[95]....
        /*0908*/ 	.word	0x0000f5e0


	//   ....[96]....
        /*090c*/ 	.word	0x0000f600


	//   ....[97]....
        /*0910*/ 	.word	0x0000f6d0


	//   ....[98]....
        /*0914*/ 	.word	0x0000f6f0


	//   ....[99]....
        /*0918*/ 	.word	0x0000f7b0


	//   ....[100]....
        /*091c*/ 	.word	0x0000f7d0


	//   ....[101]....
        /*0920*/ 	.word	0x0000f8a0


	//   ....[102]....
        /*0924*/ 	.word	0x0000f8c0


	//   ....[103]....
        /*0928*/ 	.word	0x0000fc80


	//   ....[104]....
        /*092c*/ 	.word	0x0000fc90


	//   ....[105]....
        /*0930*/ 	.word	0x000100c0


	//   ....[106]....
        /*0934*/ 	.word	0x000100d0


	//   ....[107]....
        /*0938*/ 	.word	0x00010dc0


	//   ....[108]....
        /*093c*/ 	.word	0x00010de0


	//   ....[109]....
        /*0940*/ 	.word	0x00010ea0


	//   ....[110]....
        /*0944*/ 	.word	0x00010ec0


	//   ....[111]....
        /*0948*/ 	.word	0x00010f80


	//   ....[112]....
        /*094c*/ 	.word	0x00010fa0


	//   ....[113]....
        /*0950*/ 	.word	0x00011070


	//   ....[114]....
        /*0954*/ 	.word	0x00011090


	//   ....[115]....
        /*0958*/ 	.word	0x000111d0


	//   ....[116]....
        /*095c*/ 	.word	0x000113e0


	//   ....[117]....
        /*0960*/ 	.word	0x00011410


	//   ....[118]....
        /*0964*/ 	.word	0x00011440


	//   ....[119]....
        /*0968*/ 	.word	0x00011470


	//   ....[120]....
        /*096c*/ 	.word	0x000114a0


	//   ....[121]....
        /*0970*/ 	.word	0x000114f0


	//   ....[122]....
        /*0974*/ 	.word	0x00011670


	//   ....[123]....
        /*0978*/ 	.word	0x000116a0


	//   ....[124]....
        /*097c*/ 	.word	0x000116d0


	//   ....[125]....
        /*0980*/ 	.word	0x00011700


	//   ....[126]....
        /*0984*/ 	.word	0x00011730


	//   ....[127]....
        /*0988*/ 	.word	0x00011760


	//   ....[128]....
        /*098c*/ 	.word	0x000117f0


	//   ....[129]....
        /*0990*/ 	.word	0x00011850


	//   ....[130]....
        /*0994*/ 	.word	0x00011860


	//   ....[131]....
        /*0998*/ 	.word	0x000118b0


	//   ....[132]....
        /*099c*/ 	.word	0x00013d20


	//   ....[133]....
        /*09a0*/ 	.word	0x00013d50


	//   ....[134]....
        /*09a4*/ 	.word	0x00013df0


	//   ....[135]....
        /*09a8*/ 	.word	0x00013e00


	//   ....[136]....
        /*09ac*/ 	.word	0x00013e50


	//   ....[137]....
        /*09b0*/ 	.word	0x00013e60


	//   ....[138]....
        /*09b4*/ 	.word	0x00013eb0


	//   ....[139]....
        /*09b8*/ 	.word	0x00013ec0


	//   ....[140]....
        /*09bc*/ 	.word	0x00013f10


	//   ....[141]....
        /*09c0*/ 	.word	0x00013f20


	//   ....[142]....
        /*09c4*/ 	.word	0x00013f70


	//   ....[143]....
        /*09c8*/ 	.word	0x00013f80


	//   ....[144]....
        /*09cc*/ 	.word	0x00013fd0


	//   ....[145]....
        /*09d0*/ 	.word	0x00013fe0


	//   ....[146]....
        /*09d4*/ 	.word	0x00013ff0


	//   ....[147]....
        /*09d8*/ 	.word	0x00014040


	//   ....[148]....
        /*09dc*/ 	.word	0x00014090


	//   ....[149]....
        /*09e0*/ 	.word	0x000140a0


	//   ....[150]....
        /*09e4*/ 	.word	0x000140b0


	//   ....[151]....
        /*09e8*/ 	.word	0x00014110


	//   ....[152]....
        /*09ec*/ 	.word	0x000145a0


	//   ....[153]....
        /*09f0*/ 	.word	0x000145d0


	//   ....[154]....
        /*09f4*/ 	.word	0x000145f0


	//   ....[155]....
        /*09f8*/ 	.word	0x00014680


	//   ....[156]....
        /*09fc*/ 	.word	0x00014690


	//   ....[157]....
        /*0a00*/ 	.word	0x00014710


	//   ....[158]....
        /*0a04*/ 	.word	0x00014720


	//   ....[159]....
        /*0a08*/ 	.word	0x000147a0


	//   ....[160]....
        /*0a0c*/ 	.word	0x000147b0


	//   ....[161]....
        /*0a10*/ 	.word	0x00014830


	//   ....[162]....
        /*0a14*/ 	.word	0x00014840


	//   ....[163]....
        /*0a18*/ 	.word	0x000148b0


	//   ....[164]....
        /*0a1c*/ 	.word	0x000148c0


	//   ....[165]....
        /*0a20*/ 	.word	0x00014930


	//   ....[166]....
        /*0a24*/ 	.word	0x00014940


	//   ....[167]....
        /*0a28*/ 	.word	0x00014950


	//   ....[168]....
        /*0a2c*/ 	.word	0x00014a00


	//   ....[169]....
        /*0a30*/ 	.word	0x00014a20


	//   ....[170]....
        /*0a34*/ 	.word	0x00014a30


	//   ....[171]....
        /*0a38*/ 	.word	0x00014a80


	//   ....[172]....
        /*0a3c*/ 	.word	0x00015120


	//   ....[173]....
        /*0a40*/ 	.word	0x00015150


	//   ....[174]....
        /*0a44*/ 	.word	0x00015180


	//   ....[175]....
        /*0a48*/ 	.word	0x000151c0


	//   ....[176]....
        /*0a4c*/ 	.word	0x00015210


	//   ....[177]....
        /*0a50*/ 	.word	0x00015230


	//   ....[178]....
        /*0a54*/ 	.word	0x00015280


	//   ....[179]....
        /*0a58*/ 	.word	0x000152a0


	//   ....[180]....
        /*0a5c*/ 	.word	0x000152f0


	//   ....[181]....
        /*0a60*/ 	.word	0x00015310


	//   ....[182]....
        /*0a64*/ 	.word	0x00015360


	//   ....[183]....
        /*0a68*/ 	.word	0x00015380


	//   ....[184]....
        /*0a6c*/ 	.word	0x000153d0


	//   ....[185]....
        /*0a70*/ 	.word	0x000153f0


	//   ....[186]....
        /*0a74*/ 	.word	0x00015420


	//   ....[187]....
        /*0a78*/ 	.word	0x00015440


	//   ....[188]....
        /*0a7c*/ 	.word	0x00015d50


	//   ....[189]....
        /*0a80*/ 	.word	0x00015d70


	//   ....[190]....
        /*0a84*/ 	.word	0x00015d80


	//   ....[191]....
        /*0a88*/ 	.word	0x00015d90


	//   ....[192]....
        /*0a8c*/ 	.word	0x00015da0


	//   ....[193]....
        /*0a90*/ 	.word	0x00015db0


	//   ....[194]....
        /*0a94*/ 	.word	0x00015e10


	//   ....[195]....
        /*0a98*/ 	.word	0x00015e50


	//   ....[196]....
        /*0a9c*/ 	.word	0x00015e70


	//   ....[197]....
        /*0aa0*/ 	.word	0x00015e80


	//   ....[198]....
        /*0aa4*/ 	.word	0x00015ec0


	//   ....[199]....
        /*0aa8*/ 	.word	0x00015ed0


	//   ....[200]....
        /*0aac*/ 	.word	0x00015f10


	//   ....[201]....
        /*0ab0*/ 	.word	0x00015f20


	//   ....[202]....
        /*0ab4*/ 	.word	0x00015f60


	//   ....[203]....
        /*0ab8*/ 	.word	0x00015f70


	//   ....[204]....
        /*0abc*/ 	.word	0x00015f80


	//   ....[205]....
        /*0ac0*/ 	.word	0x00015f90


	//   ....[206]....
        /*0ac4*/ 	.word	0x00015fa0


	//   ....[207]....
        /*0ac8*/ 	.word	0x00016040


	//   ....[208]....
        /*0acc*/ 	.word	0x000163f0


	//   ....[209]....
        /*0ad0*/ 	.word	0x00016400


	//   ....[210]....
        /*0ad4*/ 	.word	0x00016410


	//   ....[211]....
        /*0ad8*/ 	.word	0x00016420


	//   ....[212]....
        /*0adc*/ 	.word	0x00016430


	//   ....[213]....
        /*0ae0*/ 	.word	0x00016440


	//   ....[214]....
        /*0ae4*/ 	.word	0x00016460


	//   ....[215]....
        /*0ae8*/ 	.word	0x000164b0


	//   ....[216]....
        /*0aec*/ 	.word	0x000164f0


	//   ....[217]....
        /*0af0*/ 	.word	0x00016510


	//   ....[218]....
        /*0af4*/ 	.word	0x00016520


	//   ....[219]....
        /*0af8*/ 	.word	0x00016560


	//   ....[220]....
        /*0afc*/ 	.word	0x00016570


	//   ....[221]....
        /*0b00*/ 	.word	0x000165b0


	//   ....[222]....
        /*0b04*/ 	.word	0x000165c0


	//   ....[223]....
        /*0b08*/ 	.word	0x00016600


	//   ....[224]....
        /*0b0c*/ 	.word	0x00016610


	//   ....[225]....
        /*0b10*/ 	.word	0x00016620


	//   ....[226]....
        /*0b14*/ 	.word	0x00016630


	//   ....[227]....
        /*0b18*/ 	.word	0x00016640


	//   ....[228]....
        /*0b1c*/ 	.word	0x00017950


	//   ....[229]....
        /*0b20*/ 	.word	0x00017970


	//   ....[230]....
        /*0b24*/ 	.word	0x000179a0


	//   ....[231]....
        /*0b28*/ 	.word	0x000179d0


	//   ....[232]....
        /*0b2c*/ 	.word	0x00017a00


	//   ....[233]....
        /*0b30*/ 	.word	0x00017a10


	//   ....[234]....
        /*0b34*/ 	.word	0x00017a40


	//   ....[235]....
        /*0b38*/ 	.word	0x00017a80


	//   ....[236]....
        /*0b3c*/ 	.word	0x00017bf0


	//   ....[237]....
        /*0b40*/ 	.word	0x00017c20


	//   ....[238]....
        /*0b44*/ 	.word	0x00017c60


	//   ....[239]....
        /*0b48*/ 	.word	0x00017c90


	//   ....[240]....
        /*0b4c*/ 	.word	0x00017cc0


	//   ....[241]....
        /*0b50*/ 	.word	0x00017cf0


	//   ....[242]....
        /*0b54*/ 	.word	0x00017d80


	//   ....[243]....
        /*0b58*/ 	.word	0x00017dd0


	//   ....[244]....
        /*0b5c*/ 	.word	0x00017de0


	//   ....[245]....
        /*0b60*/ 	.word	0x00017e20


	//   ....[246]....
        /*0b64*/ 	.word	0x00018920


	//   ....[247]....
        /*0b68*/ 	.word	0x00018f30


	//   ....[248]....
        /*0b6c*/ 	.word	0x00019010


	//   ....[249]....
        /*0b70*/ 	.word	0x00019100


	//   ....[250]....
        /*0b74*/ 	.word	0x00019160


	//   ....[251]....
        /*0b78*/ 	.word	0x00019220


	//   ....[252]....
        /*0b7c*/ 	.word	0x00019280


	//   ....[253]....
        /*0b80*/ 	.word	0x00019340


	//   ....[254]....
        /*0b84*/ 	.word	0x000193a0


	//   ....[255]....
        /*0b88*/ 	.word	0x00019460


	//   ....[0]....
        /*0b8c*/ 	.word	0x000194c0


	//   ....[1]....
        /*0b90*/ 	.word	0x00019580


	//   ....[2]....
        /*0b94*/ 	.word	0x000195e0


	//   ....[3]....
        /*0b98*/ 	.word	0x000196a0


	//   ....[4]....
        /*0b9c*/ 	.word	0x00019700


	//   ....[5]....
        /*0ba0*/ 	.word	0x000197c0


	//   ....[6]....
        /*0ba4*/ 	.word	0x00019820


	//   ....[7]....
        /*0ba8*/ 	.word	0x000198e0


	//   ....[8]....
        /*0bac*/ 	.word	0x00019940


	//   ....[9]....
        /*0bb0*/ 	.word	0x00019a00


	//   ....[10]....
        /*0bb4*/ 	.word	0x00019a60


	//   ....[11]....
        /*0bb8*/ 	.word	0x00019b30


	//   ....[12]....
        /*0bbc*/ 	.word	0x00019cf0


	//   ....[13]....
        /*0bc0*/ 	.word	0x00019d80


	//   ....[14]....
        /*0bc4*/ 	.word	0x00019e80


	//   ....[15]....
        /*0bc8*/ 	.word	0x00019ed0


	//   ....[16]....
        /*0bcc*/ 	.word	0x00019fd0


	//   ....[17]....
        /*0bd0*/ 	.word	0x0001a020


	//   ....[18]....
        /*0bd4*/ 	.word	0x0001a080


	//   ....[19]....
        /*0bd8*/ 	.word	0x0001a170


	//   ....[20]....
        /*0bdc*/ 	.word	0x0001a1d0


	//   ....[21]....
        /*0be0*/ 	.word	0x0001a2c0


	//   ....[22]....
        /*0be4*/ 	.word	0x0001a320


	//   ....[23]....
        /*0be8*/ 	.word	0x0001a410


	//   ....[24]....
        /*0bec*/ 	.word	0x0001a470


	//   ....[25]....
        /*0bf0*/ 	.word	0x0001a550


	//   ....[26]....
        /*0bf4*/ 	.word	0x0001a5b0


	//   ....[27]....
        /*0bf8*/ 	.word	0x0001a650


	//   ....[28]....
        /*0bfc*/ 	.word	0x0001a700


	//   ....[29]....
        /*0c00*/ 	.word	0x0001a7b0


	//   ....[30]....
        /*0c04*/ 	.word	0x0001a830


	//   ....[31]....
        /*0c08*/ 	.word	0x0001a8d0


	//   ....[32]....
        /*0c0c*/ 	.word	0x0001a970


	//   ....[33]....
        /*0c10*/ 	.word	0x0001a9e0


	//   ....[34]....
        /*0c14*/ 	.word	0x0001aa60


	//   ....[35]....
        /*0c18*/ 	.word	0x0001ab10


	//   ....[36]....
        /*0c1c*/ 	.word	0x0001ab70


	//   ....[37]....
        /*0c20*/ 	.word	0x0001ac30


	//   ....[38]....
        /*0c24*/ 	.word	0x0001ac90


	//   ....[39]....
        /*0c28*/ 	.word	0x0001ad50


	//   ....[40]....
        /*0c2c*/ 	.word	0x0001adb0


	//   ....[41]....
        /*0c30*/ 	.word	0x0001ae70


	//   ....[42]....
        /*0c34*/ 	.word	0x0001aed0


	//   ....[43]....
        /*0c38*/ 	.word	0x0001af80


	//   ....[44]....
        /*0c3c*/ 	.word	0x0001afe0


	//   ....[45]....
        /*0c40*/ 	.word	0x0001b0a0


	//   ....[46]....
        /*0c44*/ 	.word	0x0001b100


	//   ....[47]....
        /*0c48*/ 	.word	0x0001b1a0


	//   ....[48]....
        /*0c4c*/ 	.word	0x0001b2d0


	//   ....[49]....
        /*0c50*/ 	.word	0x0001b370


	//   ....[50]....
        /*0c54*/ 	.word	0x0001b3d0


	//   ....[51]....
        /*0c58*/ 	.word	0x0001b480


	//   ....[52]....
        /*0c5c*/ 	.word	0x0001b500


	//   ....[53]....
        /*0c60*/ 	.word	0x0001b590


	//   ....[54]....
        /*0c64*/ 	.word	0x0001b620


	//   ....[55]....
        /*0c68*/ 	.word	0x0001b6b0


	//   ....[56]....
        /*0c6c*/ 	.word	0x0001b710


	//   ....[57]....
        /*0c70*/ 	.word	0x0001b7c0


	//   ....[58]....
        /*0c74*/ 	.word	0x0001b820


	//   ....[59]....
        /*0c78*/ 	.word	0x0001b8d0


	//   ....[60]....
        /*0c7c*/ 	.word	0x0001b930


	//   ....[61]....
        /*0c80*/ 	.word	0x0001b9e0


	//   ....[62]....
        /*0c84*/ 	.word	0x0001ba40


	//   ....[63]....
        /*0c88*/ 	.word	0x0001baf0


	//   ....[64]....
        /*0c8c*/ 	.word	0x0001bb50


	//   ....[65]....
        /*0c90*/ 	.word	0x0001bc00


	//   ....[66]....
        /*0c94*/ 	.word	0x0001bc60


	//   ....[67]....
        /*0c98*/ 	.word	0x0001bd10


	//   ....[68]....
        /*0c9c*/ 	.word	0x0001be00


	//   ....[69]....
        /*0ca0*/ 	.word	0x0001be90


	//   ....[70]....
        /*0ca4*/ 	.word	0x0001bef0


	//   ....[71]....
        /*0ca8*/ 	.word	0x0001bfa0


	//   ....[72]....
        /*0cac*/ 	.word	0x0001c020


	//   ....[73]....
        /*0cb0*/ 	.word	0x0001c0b0


	//   ....[74]....
        /*0cb4*/ 	.word	0x0001c140


	//   ....[75]....
        /*0cb8*/ 	.word	0x0001c1d0


	//   ....[76]....
        /*0cbc*/ 	.word	0x0001c230


	//   ....[77]....
        /*0cc0*/ 	.word	0x0001c2e0


	//   ....[78]....
        /*0cc4*/ 	.word	0x0001c340


	//   ....[79]....
        /*0cc8*/ 	.word	0x0001c3f0


	//   ....[80]....
        /*0ccc*/ 	.word	0x0001c450


	//   ....[81]....
        /*0cd0*/ 	.word	0x0001c500


	//   ....[82]....
        /*0cd4*/ 	.word	0x0001c560


	//   ....[83]....
        /*0cd8*/ 	.word	0x0001c610


	//   ....[84]....
        /*0cdc*/ 	.word	0x0001c670


	//   ....[85]....
        /*0ce0*/ 	.word	0x0001c720


	//   ....[86]....
        /*0ce4*/ 	.word	0x0001c780


	//   ....[87]....
        /*0ce8*/ 	.word	0x0001c830


	//   ....[88]....
        /*0cec*/ 	.word	0x0001ca80


	//----- nvinfo : EIATTR_REG_RECONFIG
	.align		4
.L_293:
        /*0cf0*/ 	.byte	0x01, 0x54
	.zero		2


	//----- nvinfo : EIATTR_SYSCALL_OFFSETS
	.align		4
        /*0cf4*/ 	.byte	0x04, 0x46
        /*0cf6*/ 	.short	(.L_295 - .L_294)


	//   ....[0]....
.L_294:
        /*0cf8*/ 	.word	0x00001c90


	//   ....[1]....
        /*0cfc*/ 	.word	0x00013050


	//   ....[2]....
        /*0d00*/ 	.word	0x000131c0


	//   ....[3]....
        /*0d04*/ 	.word	0x00013310


	//   ....[4]....
        /*0d08*/ 	.word	0x00013450


	//   ....[5]....
        /*0d0c*/ 	.word	0x00014dd0


	//----- nvinfo : EIATTR_MBARRIER_INSTR_OFFSETS
	.align		4
.L_295:
        /*0d10*/ 	.byte	0x04, 0x39
        /*0d12*/ 	.short	(.L_297 - .L_296)


	//   ....[0]....
.L_296:
        /*0d14*/ 	.word	0x00000180
        /*0d18*/ 	.word	0x000000ff
        /*0d1c*/ 	.word	0x00022800
        /*0d20*/ 	.short	0x0100
        /*0d22*/ 	.byte	0x08
	.zero		1


	//   ....[1]....
        /*0d24*/ 	.word	0x00000190
        /*0d28*/ 	.word	0x000000ff
        /*0d2c*/ 	.word	0x00022820
        /*0d30*/ 	.short	0x0100
        /*0d32*/ 	.byte	0x08
	.zero		1


	//   ....[2]....
        /*0d34*/ 	.word	0x00000280
        /*0d38*/ 	.word	0x000000ff
        /*0d3c*/ 	.word	0x00022830
        /*0d40*/ 	.short	0x0100
        /*0d42*/ 	.byte	0x08
	.zero		1


	//   ....[3]....
        /*0d44*/ 	.word	0x00000290
        /*0d48*/ 	.word	0x000000ff
        /*0d4c*/ 	.word	0x00022840
        /*0d50*/ 	.short	0x0100
        /*0d52*/ 	.byte	0x08
	.zero		1


	//   ....[4]....
        /*0d54*/ 	.word	0x000002a0
        /*0d58*/ 	.word	0x000000ff
        /*0d5c*/ 	.word	0x00022838
        /*0d60*/ 	.short	0x0100
        /*0d62*/ 	.byte	0x08
	.zero		1


	//   ....[5]....
        /*0d64*/ 	.word	0x000002b0
        /*0d68*/ 	.word	0x000000ff
        /*0d6c*/ 	.word	0x00022848
        /*0d70*/ 	.short	0x0100
        /*0d72*/ 	.byte	0x08
	.zero		1


	//   ....[6]....
        /*0d74*/ 	.word	0x000003e0
        /*0d78*/ 	.word	0x000000ff
        /*0d7c*/ 	.word	0x00022850
        /*0d80*/ 	.short	0x0100
        /*0d82*/ 	.byte	0x08
	.zero		1


	//   ....[7]....
        /*0d84*/ 	.word	0x000003f0
        /*0d88*/ 	.word	0x000000ff
        /*0d8c*/ 	.word	0x00022860
        /*0d90*/ 	.short	0x0100
        /*0d92*/ 	.byte	0x08
	.zero		1


	//   ....[8]....
        /*0d94*/ 	.word	0x00000400
        /*0d98*/ 	.word	0x000000ff
        /*0d9c*/ 	.word	0x00022858
        /*0da0*/ 	.short	0x0100
        /*0da2*/ 	.byte	0x08
	.zero		1


	//   ....[9]....
        /*0da4*/ 	.word	0x00000410
        /*0da8*/ 	.word	0x000000ff
        /*0dac*/ 	.word	0x00022868
        /*0db0*/ 	.short	0x0100
        /*0db2*/ 	.byte	0x08
	.zero		1


	//   ....[10]....
        /*0db4*/ 	.word	0x00000500
        /*0db8*/ 	.word	0x000000ff
        /*0dbc*/ 	.word	0x00022870
        /*0dc0*/ 	.short	0x0100
        /*0dc2*/ 	.byte	0x06
	.zero		1


	//   ....[11]....
        /*0dc4*/ 	.word	0x00000510
        /*0dc8*/ 	.word	0x000000ff
        /*0dcc*/ 	.word	0x00022880
        /*0dd0*/ 	.short	0x0100
        /*0dd2*/ 	.byte	0x06
	.zero		1


	//   ....[12]....
        /*0dd4*/ 	.word	0x00000520
        /*0dd8*/ 	.word	0x000000ff
        /*0ddc*/ 	.word	0x00022878
        /*0de0*/ 	.short	0x0100
        /*0de2*/ 	.byte	0x06
	.zero		1


	//   ....[13]....
        /*0de4*/ 	.word	0x00000530
        /*0de8*/ 	.word	0x000000ff
        /*0dec*/ 	.word	0x00022888
        /*0df0*/ 	.short	0x0100
        /*0df2*/ 	.byte	0x06
	.zero		1


	//   ....[14]....
        /*0df4*/ 	.word	0x00000660
        /*0df8*/ 	.word	0x000000ff
        /*0dfc*/ 	.word	0x00022890
        /*0e00*/ 	.short	0x0100
        /*0e02*/ 	.byte	0x08
	.zero		1


	//   ....[15]....
        /*0e04*/ 	.word	0x00000670
        /*0e08*/ 	.word	0x000000ff
        /*0e0c*/ 	.word	0x000228a0
        /*0e10*/ 	.short	0x0100
        /*0e12*/ 	.byte	0x08
	.zero		1


	//   ....[16]....
        /*0e14*/ 	.word	0x00000680
        /*0e18*/ 	.word	0x000000ff
        /*0e1c*/ 	.word	0x00022898
        /*0e20*/ 	.short	0x0100
        /*0e22*/ 	.byte	0x08
	.zero		1


	//   ....[17]....
        /*0e24*/ 	.word	0x00000690
        /*0e28*/ 	.word	0x000000ff
        /*0e2c*/ 	.word	0x000228a8
        /*0e30*/ 	.short	0x0100
        /*0e32*/ 	.byte	0x08
	.zero		1


	//   ....[18]....
        /*0e34*/ 	.word	0x000007e0
        /*0e38*/ 	.word	0x000000ff
        /*0e3c*/ 	.word	0x000228b0
        /*0e40*/ 	.short	0x0100
        /*0e42*/ 	.byte	0x08
	.zero		1


	//   ....[19]....
        /*0e44*/ 	.word	0x000007f0
        /*0e48*/ 	.word	0x000000ff
        /*0e4c*/ 	.word	0x000228c0
        /*0e50*/ 	.short	0x0100
        /*0e52*/ 	.byte	0x08
	.zero		1


	//   ....[20]....
        /*0e54*/ 	.word	0x00000800
        /*0e58*/ 	.word	0x000000ff
        /*0e5c*/ 	.word	0x000228b8
        /*0e60*/ 	.short	0x0100
        /*0e62*/ 	.byte	0x08
	.zero		1


	//   ....[21]....
        /*0e64*/ 	.word	0x00000810
        /*0e68*/ 	.word	0x000000ff
        /*0e6c*/ 	.word	0x000228c8
        /*0e70*/ 	.short	0x0100
        /*0e72*/ 	.byte	0x08
	.zero		1


	//   ....[22]....
        /*0e74*/ 	.word	0x00001ee0
        /*0e78*/ 	.word	0x000000ff
        /*0e7c*/ 	.word	0x00022800
        /*0e80*/ 	.short	0x010a
        /*0e82*/ 	.byte	0x2b
	.zero		1


	//   ....[23]....
        /*0e84*/ 	.word	0x00001fa0
        /*0e88*/ 	.word	0x00000002
        /*0e8c*/ 	.word	0x00022830
        /*0e90*/ 	.short	0x010a
        /*0e92*/ 	.byte	0x3f
	.zero		1


	//   ....[24]....
        /*0e94*/ 	.word	0x00001fe0
        /*0e98*/ 	.word	0x00000002
        /*0e9c*/ 	.word	0x00022830
        /*0ea0*/ 	.short	0x010a
        /*0ea2*/ 	.byte	0x3f
	.zero		1


	//   ....[25]....
        /*0ea4*/ 	.word	0x00003850
        /*0ea8*/ 	.word	0x000000ff
        /*0eac*/ 	.word	0x00000000
        /*0eb0*/ 	.short	0x0101
        /*0eb2*/ 	.byte	0x06
	.zero		1


	//   ....[26]....
        /*0eb4*/ 	.word	0x00005b50
        /*0eb8*/ 	.word	0x000000ff
        /*0ebc*/ 	.word	0x00022830
        /*0ec0*/ 	.short	0x010a
        /*0ec2*/ 	.byte	0x06
	.zero		1


	//   ....[27]....
        /*0ec4*/ 	.word	0x00005b90
        /*0ec8*/ 	.word	0x000000ff
        /*0ecc*/ 	.word	0x00022830
        /*0ed0*/ 	.short	0x010a
        /*0ed2*/ 	.byte	0x06
	.zero		1


	//   ....[28]....
        /*0ed4*/ 	.word	0x00006420
        /*0ed8*/ 	.word	0x000000ff
        /*0edc*/ 	.word	0x00022850
        /*0ee0*/ 	.short	0x010a
        /*0ee2*/ 	.byte	0x06
	.zero		1


	//   ....[29]....
        /*0ee4*/ 	.word	0x00006460
        /*0ee8*/ 	.word	0x000000ff
        /*0eec*/ 	.word	0x00022850
        /*0ef0*/ 	.short	0x010a
        /*0ef2*/ 	.byte	0x06
	.zero		1


	//   ....[30]....
        /*0ef4*/ 	.word	0x00006f50
        /*0ef8*/ 	.word	0x000000ff
        /*0efc*/ 	.word	0x00000000
        /*0f00*/ 	.short	0x0101
        /*0f02*/ 	.byte	0x06
	.zero		1


	//   ....[31]....
        /*0f04*/ 	.word	0x000092f0
        /*0f08*/ 	.word	0x000000ff
        /*0f0c*/ 	.word	0x00000000
        /*0f10*/ 	.short	0x0101
        /*0f12*/ 	.byte	0x06
	.zero		1


	//   ....[32]....
        /*0f14*/ 	.word	0x00009a30
        /*0f18*/ 	.word	0x000000ff
        /*0f1c*/ 	.word	0x00022830
        /*0f20*/ 	.short	0x010a
        /*0f22*/ 	.byte	0x06
	.zero		1


	//   ....[33]....
        /*0f24*/ 	.word	0x00009a70
        /*0f28*/ 	.word	0x000000ff
        /*0f2c*/ 	.word	0x00022830
        /*0f30*/ 	.short	0x010a
        /*0f32*/ 	.byte	0x06
	.zero		1


	//   ....[34]....
        /*0f34*/ 	.word	0x0000a2d0
        /*0f38*/ 	.word	0x000000ff
        /*0f3c*/ 	.word	0x00022850
        /*0f40*/ 	.short	0x010a
        /*0f42*/ 	.byte	0x06
	.zero		1


	//   ....[35]....
        /*0f44*/ 	.word	0x0000a310
        /*0f48*/ 	.word	0x000000ff
        /*0f4c*/ 	.word	0x00022850
        /*0f50*/ 	.short	0x010a
        /*0f52*/ 	.byte	0x06
	.zero		1


	//   ....[36]....
        /*0f54*/ 	.word	0x0000ac70
        /*0f58*/ 	.word	0x000000ff
        /*0f5c*/ 	.word	0x00000000
        /*0f60*/ 	.short	0x0101
        /*0f62*/ 	.byte	0x06
	.zero		1


	//   ....[37]....
        /*0f64*/ 	.word	0x0000c630
        /*0f68*/ 	.word	0x000000ff
        /*0f6c*/ 	.word	0x00000000
        /*0f70*/ 	.short	0x0101
        /*0f72*/ 	.byte	0x06
	.zero		1


	//   ....[38]....
        /*0f74*/ 	.word	0x0000cc90
        /*0f78*/ 	.word	0x000000ff
        /*0f7c*/ 	.word	0x00022850
        /*0f80*/ 	.short	0x010a
        /*0f82*/ 	.byte	0x05
	.zero		1


	//   ....[39]....
        /*0f84*/ 	.word	0x0000ccd0
        /*0f88*/ 	.word	0x000000ff
        /*0f8c*/ 	.word	0x00022850
        /*0f90*/ 	.short	0x010a
        /*0f92*/ 	.byte	0x05
	.zero		1


	//   ....[40]....
        /*0f94*/ 	.word	0x0000d2b0
        /*0f98*/ 	.word	0x000000ff
        /*0f9c*/ 	.word	0x00000000
        /*0fa0*/ 	.short	0x0101
        /*0fa2*/ 	.byte	0x04
	.zero		1


	//   ....[41]....
        /*0fa4*/ 	.word	0x0000f5d0
        /*0fa8*/ 	.word	0x00000003
        /*0fac*/ 	.word	0x00000000
        /*0fb0*/ 	.short	0x0101
        /*0fb2*/ 	.byte	0x3f
	.zero		1


	//   ....[42]....
        /*0fb4*/ 	.word	0x0000fa70
        /*0fb8*/ 	.word	0x00000002
        /*0fbc*/ 	.word	0x00000000
        /*0fc0*/ 	.short	0x0101
        /*0fc2*/ 	.byte	0x3f
	.zero		1


	//   ....[43]....
        /*0fc4*/ 	.word	0x000139f0
        /*0fc8*/ 	.word	0x00000000
        /*0fcc*/ 	.word	0x00022880
        /*0fd0*/ 	.short	0x010a
        /*0fd2*/ 	.byte	0x3f
	.zero		1


	//   ....[44]....
        /*0fd4*/ 	.word	0x00014270
        /*0fd8*/ 	.word	0x00000000
        /*0fdc*/ 	.word	0x00022870
        /*0fe0*/ 	.short	0x0107
        /*0fe2*/ 	.byte	0x3f
	.zero		1


	//   ....[45]....
        /*0fe4*/ 	.word	0x00014330
        /*0fe8*/ 	.word	0x00000000
        /*0fec*/ 	.word	0x00022870
        /*0ff0*/ 	.short	0x0101
        /*0ff2*/ 	.byte	0x3f
	.zero		1


	//   ....[46]....
        /*0ff4*/ 	.word	0x00014360
        /*0ff8*/ 	.word	0x00000000
        /*0ffc*/ 	.word	0x00022840
        /*1000*/ 	.short	0x010a
        /*1002*/ 	.byte	0x3f
	.zero		1


	//   ....[47]....
        /*1004*/ 	.word	0x00014b20
        /*1008*/ 	.word	0x00000000
        /*100c*/ 	.word	0x00022830
        /*1010*/ 	.short	0x0107
        /*1012*/ 	.byte	0x3f
	.zero		1


	//   ....[48]....
        /*1014*/ 	.word	0x00014be0
        /*1018*/ 	.word	0x00000000
        /*101c*/ 	.word	0x00022830
        /*1020*/ 	.short	0x0101
        /*1022*/ 	.byte	0x3f
	.zero		1


	//   ....[49]....
        /*1024*/ 	.word	0x00015500
        /*1028*/ 	.word	0x00000010
        /*102c*/ 	.word	0x00022800
        /*1030*/ 	.short	0x0107
        /*1032*/ 	.byte	0x3f
	.zero		1


	//   ....[50]....
        /*1034*/ 	.word	0x000155f0
        /*1038*/ 	.word	0x00000010
        /*103c*/ 	.word	0x00022800
        /*1040*/ 	.short	0x0101
        /*1042*/ 	.byte	0x3f
	.zero		1


	//   ....[51]....
        /*1044*/ 	.word	0x00015610
        /*1048*/ 	.word	0x00000010
        /*104c*/ 	.word	0x00022820
        /*1050*/ 	.short	0x010a
        /*1052*/ 	.byte	0x3f
	.zero		1


	//   ....[52]....
        /*1054*/ 	.word	0x00015ae0
        /*1058*/ 	.word	0x00000000
        /*105c*/ 	.word	0x00022880
        /*1060*/ 	.short	0x010a
        /*1062*/ 	.byte	0x3f
	.zero		1


	//   ....[53]....
        /*1064*/ 	.word	0x000160c0
        /*1068*/ 	.word	0x00000000
        /*106c*/ 	.word	0x00022870
        /*1070*/ 	.short	0x0107
        /*1072*/ 	.byte	0x3f
	.zero		1


	//   ....[54]....
        /*1074*/ 	.word	0x00016180
        /*1078*/ 	.word	0x00000000
        /*107c*/ 	.word	0x00022870
        /*1080*/ 	.short	0x0101
        /*1082*/ 	.byte	0x3f
	.zero		1


	//   ....[55]....
        /*1084*/ 	.word	0x000161b0
        /*1088*/ 	.word	0x00000000
        /*108c*/ 	.word	0x00022840
        /*1090*/ 	.short	0x010a
        /*1092*/ 	.byte	0x3f
	.zero		1


	//   ....[56]....
        /*1094*/ 	.word	0x00016750
        /*1098*/ 	.word	0x00000000
        /*109c*/ 	.word	0x00022830
        /*10a0*/ 	.short	0x0107
        /*10a2*/ 	.byte	0x3f
	.zero		1


	//   ....[57]....
        /*10a4*/ 	.word	0x00016810
        /*10a8*/ 	.word	0x00000000
        /*10ac*/ 	.word	0x00022830
        /*10b0*/ 	.short	0x0101
        /*10b2*/ 	.byte	0x3f
	.zero		1


	//   ....[58]....
        /*10b4*/ 	.word	0x000168a0
        /*10b8*/ 	.word	0x00000012
        /*10bc*/ 	.word	0x00022870
        /*10c0*/ 	.short	0x010a
        /*10c2*/ 	.byte	0x3f
	.zero		1


	//   ....[59]....
        /*10c4*/ 	.word	0x00016930
        /*10c8*/ 	.word	0x00000012
        /*10cc*/ 	.word	0x00022860
        /*10d0*/ 	.short	0x010a
        /*10d2*/ 	.byte	0x3f
	.zero		1


	//   ....[60]....
        /*10d4*/ 	.word	0x00016e30
        /*10d8*/ 	.word	0x00000012
        /*10dc*/ 	.word	0x00022850
        /*10e0*/ 	.short	0x0101
        /*10e2*/ 	.byte	0x3f
	.zero		1


	//   ....[61]....
        /*10e4*/ 	.word	0x00016ec0
        /*10e8*/ 	.word	0x00000012
        /*10ec*/ 	.word	0x00000000
        /*10f0*/ 	.short	0x0101
        /*10f2*/ 	.byte	0x3f
	.zero		1


	//   ....[62]....
        /*10f4*/ 	.word	0x00017090
        /*10f8*/ 	.word	0x00000011
        /*10fc*/ 	.word	0x00022870
        /*1100*/ 	.short	0x010a
        /*1102*/ 	.byte	0x3f
	.zero		1


	//   ....[63]....
        /*1104*/ 	.word	0x00017120
        /*1108*/ 	.word	0x00000011
        /*110c*/ 	.word	0x00022860
        /*1110*/ 	.short	0x010a
        /*1112*/ 	.byte	0x3f
	.zero		1


	//   ....[64]....
        /*1114*/ 	.word	0x00017620
        /*1118*/ 	.word	0x00000011
        /*111c*/ 	.word	0x00022850
        /*1120*/ 	.short	0x0101
        /*1122*/ 	.byte	0x3f
	.zero		1


	//   ....[65]....
        /*1124*/ 	.word	0x000176e0
        /*1128*/ 	.word	0x00000011
        /*112c*/ 	.word	0x00000000
        /*1130*/ 	.short	0x0101
        /*1132*/ 	.byte	0x3f
	.zero		1


	//   ....[66]....
        /*1134*/ 	.word	0x000188a0
        /*1138*/ 	.word	0x00000007
        /*113c*/ 	.word	0x00022820
        /*1140*/ 	.short	0x010a
        /*1142*/ 	.byte	0x3f
	.zero		1


	//   ....[67]....
        /*1144*/ 	.word	0x00018a20
        /*1148*/ 	.word	0x00000005
        /*114c*/ 	.word	0x00022840
        /*1150*/ 	.short	0x010a
        /*1152*/ 	.byte	0x3f
	.zero		1


	//   ....[68]....
        /*1154*/ 	.word	0x00018ac0
        /*1158*/ 	.word	0x00000003
        /*115c*/ 	.word	0x00022840
        /*1160*/ 	.short	0x010a
        /*1162*/ 	.byte	0x3f
	.zero		1


	//   ....[69]....
        /*1164*/ 	.word	0x00018b00
        /*1168*/ 	.word	0x00000005
        /*116c*/ 	.word	0x00022860
        /*1170*/ 	.short	0x010a
        /*1172*/ 	.byte	0x3f
	.zero		1


	//   ....[70]....
        /*1174*/ 	.word	0x00018b40
        /*1178*/ 	.word	0x00000003
        /*117c*/ 	.word	0x00022860
        /*1180*/ 	.short	0x010a
        /*1182*/ 	.byte	0x3f
	.zero		1


	//   ....[71]....
        /*1184*/ 	.word	0x00018b80
        /*1188*/ 	.word	0x00000005
        /*118c*/ 	.word	0x00022880
        /*1190*/ 	.short	0x010a
        /*1192*/ 	.byte	0x3f
	.zero		1


	//   ....[72]....
        /*1194*/ 	.word	0x00018bc0
        /*1198*/ 	.word	0x00000003
        /*119c*/ 	.word	0x00022880
        /*11a0*/ 	.short	0x010a
        /*11a2*/ 	.byte	0x3f
	.zero		1


	//   ....[73]....
        /*11a4*/ 	.word	0x00018c30
        /*11a8*/ 	.word	0x00000003
        /*11ac*/ 	.word	0x00022800
        /*11b0*/ 	.short	0x010a
        /*11b2*/ 	.byte	0x3f
	.zero		1


	//   ....[74]....
        /*11b4*/ 	.word	0x00018c80
        /*11b8*/ 	.word	0x00000002
        /*11bc*/ 	.word	0x00022830
        /*11c0*/ 	.short	0x010a
        /*11c2*/ 	.byte	0x3f
	.zero		1


	//   ....[75]....
        /*11c4*/ 	.word	0x00018ce0
        /*11c8*/ 	.word	0x00000008
        /*11cc*/ 	.word	0x00022830
        /*11d0*/ 	.short	0x010a
        /*11d2*/ 	.byte	0x3f
	.zero		1


	//   ....[76]....
        /*11d4*/ 	.word	0x00018d40
        /*11d8*/ 	.word	0x00000008
        /*11dc*/ 	.word	0x00022850
        /*11e0*/ 	.short	0x010a
        /*11e2*/ 	.byte	0x3f
	.zero		1


	//   ....[77]....
        /*11e4*/ 	.word	0x00018da0
        /*11e8*/ 	.word	0x00000008
        /*11ec*/ 	.word	0x00022830
        /*11f0*/ 	.short	0x010a
        /*11f2*/ 	.byte	0x3f
	.zero		1


	//   ....[78]....
        /*11f4*/ 	.word	0x00018e00
        /*11f8*/ 	.word	0x00000008
        /*11fc*/ 	.word	0x00022850
        /*1200*/ 	.short	0x010a
        /*1202*/ 	.byte	0x3f
	.zero		1


	//   ....[79]....
        /*1204*/ 	.word	0x00018e60
        /*1208*/ 	.word	0x00000005
        /*120c*/ 	.word	0x00022850
        /*1210*/ 	.short	0x010a
        /*1212*/ 	.byte	0x3f
	.zero		1


	//   ....[80]....
        /*1214*/ 	.word	0x00018f60
        /*1218*/ 	.word	0x00000000
        /*121c*/ 	.word	0x00022880
        /*1220*/ 	.short	0x010a
        /*1222*/ 	.byte	0x3f
	.zero		1


	//   ....[81]....
        /*1224*/ 	.word	0x00019c40
        /*1228*/ 	.word	0x00000000
        /*122c*/ 	.word	0x00022840
        /*1230*/ 	.short	0x010a
        /*1232*/ 	.byte	0x3f
	.zero		1


	//   ....[82]....
        /*1234*/ 	.word	0x0001b1d0
        /*1238*/ 	.word	0x00000010
        /*123c*/ 	.word	0x00022820
        /*1240*/ 	.short	0x010a
        /*1242*/ 	.byte	0x3f
	.zero		1


	//   ....[83]....
        /*1244*/ 	.word	0x0001b220
        /*1248*/ 	.word	0x00000000
        /*124c*/ 	.word	0x00022880
        /*1250*/ 	.short	0x010a
        /*1252*/ 	.byte	0x3f
	.zero		1


	//   ....[84]....
        /*1254*/ 	.word	0x0001bd50
        /*1258*/ 	.word	0x00000000
        /*125c*/ 	.word	0x00022840
        /*1260*/ 	.short	0x010a
        /*1262*/ 	.byte	0x3f
	.zero		1


	//   ....[85]....
        /*1264*/ 	.word	0x0001c860
        /*1268*/ 	.word	0x00000012
        /*126c*/ 	.word	0x00022870
        /*1270*/ 	.short	0x010a
        /*1272*/ 	.byte	0x3f
	.zero		1


	//   ....[86]....
        /*1274*/ 	.word	0x0001c8b0
        /*1278*/ 	.word	0x00000012
        /*127c*/ 	.word	0x00022860
        /*1280*/ 	.short	0x010a
        /*1282*/ 	.byte	0x3f
	.zero		1


	//   ....[87]....
        /*1284*/ 	.word	0x0001c900
        /*1288*/ 	.word	0x00000011
        /*128c*/ 	.word	0x00022870
        /*1290*/ 	.short	0x010a
        /*1292*/ 	.byte	0x3f
	.zero		1


	//   ....[88]....
        /*1294*/ 	.word	0x0001c950
        /*1298*/ 	.word	0x00000011
        /*129c*/ 	.word	0x00022860
        /*12a0*/ 	.short	0x010a
        /*12a2*/ 	.byte	0x3f
	.zero		1


	//   ....[89]....
        /*12a4*/ 	.word	0x0001c9a0
        /*12a8*/ 	.word	0x00000007
        /*12ac*/ 	.word	0x00022820
        /*12b0*/ 	.short	0x010a
        /*12b2*/ 	.byte	0x3f
	.zero		1


	//   ....[90]....
        /*12b4*/ 	.word	0x0001cb40
        /*12b8*/ 	.word	0x00000005
        /*12bc*/ 	.word	0x00022840
        /*12c0*/ 	.short	0x010a
        /*12c2*/ 	.byte	0x3f
	.zero		1


	//   ....[91]....
        /*12c4*/ 	.word	0x0001cb90
        /*12c8*/ 	.word	0x00000003
        /*12cc*/ 	.word	0x00022840
        /*12d0*/ 	.short	0x010a
        /*12d2*/ 	.byte	0x3f
	.zero		1


	//   ....[92]....
        /*12d4*/ 	.word	0x0001cbe0
        /*12d8*/ 	.word	0x00000005
        /*12dc*/ 	.word	0x00022860
        /*12e0*/ 	.short	0x010a
        /*12e2*/ 	.byte	0x3f
	.zero		1


	//   ....[93]....
        /*12e4*/ 	.word	0x0001cc30
        /*12e8*/ 	.word	0x00000003
        /*12ec*/ 	.word	0x00022860
        /*12f0*/ 	.short	0x010a
        /*12f2*/ 	.byte	0x3f
	.zero		1


	//   ....[94]....
        /*12f4*/ 	.word	0x0001cc80
        /*12f8*/ 	.word	0x00000005
        /*12fc*/ 	.word	0x00022880
        /*1300*/ 	.short	0x010a
        /*1302*/ 	.byte	0x3f
	.zero		1


	//----- nvinfo : EIATTR_NUM_MBARRIERS
	.align		4
.L_297:
        /*1304*/ 	.byte	0x03, 0x38
        /*1306*/ 	.short	0x0016


	//----- nvinfo : EIATTR_EXIT_INSTR_OFFSETS
	.align		4
        /*1308*/ 	.byte	0x04, 0x1c
        /*130a*/ 	.short	(.L_299 - .L_298)


	//   ....[0]....
.L_298:
        /*130c*/ 	.word	0x000009c0


	//   ....[1]....
        /*1310*/ 	.word	0x00011180


	//   ....[2]....
        /*1314*/ 	.word	0x00018c10


	//----- nvinfo : EIATTR_MAX_THREADS
	.align		4
.L_299:
        /*1318*/ 	.byte	0x04, 0x05
        /*131a*/ 	.short	(.L_301 - .L_300)
.L_300:
        /*131c*/ 	.word	0x00000180
        /*1320*/ 	.word	0x00000001
        /*1324*/ 	.word	0x00000001


	//----- nvinfo : EIATTR_CRS_STACK_SIZE
	.align		4
.L_301:
        /*1328*/ 	.byte	0x04, 0x1e
        /*132a*/ 	.short	(.L_303 - .L_302)
.L_302:
        /*132c*/ 	.word	0x00000000


	//----- nvinfo : EIATTR_CBANK_PARAM_SIZE
	.align		4
.L_303:
        /*1330*/ 	.byte	0x03, 0x19
        /*1332*/ 	.short	0x0af0


	//----- nvinfo : EIATTR_PARAM_CBANK
	.align		4
        /*1334*/ 	.byte	0x04, 0x0a
        /*1336*/ 	.short	(.L_305 - .L_304)
	.align		4
.L_304:
        /*1338*/ 	.word	index@(.nv.constant0._ZN7cutlass13device_kernelIN5flash11enable_sm90INS1_16FlashAttnFwdSm90INS1_25CollectiveMainloopFwdSm90ILi2EN4cute5tupleIJNS5_1CILi1EEES8_S8_EEENS6_IJNS7_ILi128EEENS7_ILi160EEESA_EEELi128ENS_12float_e4m3_tEfNS_4arch4Sm90ELb1ELb0ELb1ELb1ELb1ELb0ELb0ELb1ELb1ELb1ELb1ELb0EEENS1_21CollectiveEpilogueFwdINS6_IJSA_SA_SB_EEES9_NS_10bfloat16_tESF_Li256ELb1ELb1ELb1ELb1EEENS1_36VarlenDynamicPersistentTileSchedulerILi128ELi160ELi256ELi128ELb1ELb1ELb1ELb1ELb1ELb1EEEEEEEEEvNT_6ParamsE)
        /*133c*/ 	.short	0x0210
        /*133e*/ 	.short	0x0af0


	//----- nvinfo : EIATTR_SW_WAR
	.align		4
.L_305:
        /*1340*/ 	.byte	0x04, 0x36
        /*1342*/ 	.short	(.L_307 - .L_306)
.L_306:
        /*1344*/ 	.word	0x00000008
.L_307:


//--------------------- .nv.info._ZN7cutlass13device_kernelIN5flash11enable_sm90INS1_16FlashAttnFwdSm90INS1_25CollectiveMainloopFwdSm90ILi2EN4cute5tupleIJNS5_1CILi1EEES8_S8_EEENS6_IJNS7_ILi128EEENS7_ILi160EEESA_EEELi128ENS_12float_e4m3_tEfNS_4arch4Sm90ELb1ELb0ELb1ELb1ELb1ELb1ELb0ELb1ELb1ELb1ELb1ELb0EEENS1_21CollectiveEpilogueFwdINS6_IJSA_SA_SB_EEES9_NS_10bfloat16_tESF_Li256ELb1ELb1ELb1ELb1EEENS1_36VarlenDynamicPersistentTileSchedulerILi128ELi160ELi256ELi128ELb1ELb1ELb1ELb1ELb1ELb1EEEEEEEEEvNT_6ParamsE --------------------------
	.section	.nv.info._ZN7cutlass13device_kernelIN5flash11enable_sm90INS1_16FlashAttnFwdSm90INS1_25CollectiveMainloopFwdSm90ILi2EN4cute5tupleIJNS5_1CILi1EEES8_S8_EEENS6_IJNS7_ILi128EEENS7_ILi160EEESA_EEELi128ENS_12float_e4m3_tEfNS_4arch4Sm90ELb1ELb0ELb1ELb1ELb1ELb1ELb0ELb1ELb1ELb1ELb1ELb0EEENS1_21CollectiveEpilogueFwdINS6_IJSA_SA_SB_EEES9_NS_10bfloat16_tESF_Li256ELb1ELb1ELb1ELb1EEENS1_36VarlenDynamicPersistentTileSchedulerILi128ELi160ELi256ELi128ELb1ELb1ELb1ELb1ELb1ELb1EEEEEEEEEvNT_6ParamsE,"",@"SHT_CUDA_INFO"
	.sectionflags	@""
	.align	4


	//----- nvinfo : EIATTR_CUDA_API_VERSION
	.align		4
        /*0000*/ 	.byte	0x04, 0x37
        /*0002*/ 	.short	(.L_309 - .L_308)
.L_308:
        /*0004*/ 	.word	0x00000082


	//----- nvinfo : EIATTR_KPARAM_INFO
	.align		4
.L_309:
        /*0008*/ 	.byte	0x04, 0x17
        /*000a*/ 	.short	(.L_311 - .L_310)
.L_310:
        /*000c*/ 	.word	0x00000000
        /*0010*/ 	.short	0x0000
        /*0012*/ 	.short	0x0070
        /*0014*/ 	.byte	0x00, 0xf0, 0x01, 0x2a


	//----- nvinfo : EIATTR_SPARSE_MMA_MASK
	.align		4
.L_311:
        /*0018*/ 	.byte	0x03, 0x50
        /*001a*/ 	.short	0x0000


	//----- nvinfo : EIATTR_MAXREG_COUNT
	.align		4
        /*001c*/ 	.byte	0x03, 0x1b
        /*001e*/ 	.short	0x00a8


	//----- nvinfo : EIATTR_NUM_BARRIERS
	.align		4
        /*0020*/ 	.byte	0x02, 0x4c
        /*0022*/ 	.byte	0x10
	.zero		1


	//----- nvinfo : EIATTR_EXTERNS
	.align		4
        /*0024*/ 	.byte	0x04, 0x0f
        /*0026*/ 	.short	(.L_313 - .L_312)


	//   ....[0]....
	.align		4
.L_312:
        /*0028*/ 	.word	index@(__assertfail)


	//----- nvinfo : EIATTR_ANNOTATIONS
	.align		4
.L_313:
        /*002c*/ 	.byte	0x04, 0x55
        /*002e*/ 	.short	(.L_315 - .L_314)


	//   ....[0]....
.L_314:
        /* <DEDUP_REMOVED lines=46> */


	//----- nvinfo : EIATTR_MERCURY_ISA_VERSION
	.align		4
.L_315:
        /*02f8*/ 	.byte	0x03, 0x5f
        /*02fa*/ 	.short	0x0101


	//----- nvinfo : EIATTR_UNUSED_LOAD_BYTE_OFFSET
	.align		4
        /*02fc*/ 	.byte	0x04, 0x44
        /*02fe*/ 	.short	(.L_317 - .L_316)


	//   ....[0]....
.L_316:
        /*0300*/ 	.word	0x00000aa0
        /*0304*/ 	.word	0x0000fff0


	//   ....[1]....
        /*0308*/ 	.word	0x0001bdc0
        /*030c*/ 	.word	0x0000fff0


	//----- nvinfo : EIATTR_INT_WARP_WIDE_INSTR_OFFSETS
	.align		4
.L_317:
        /*0310*/ 	.byte	0x04, 0x31
        /*0312*/ 	.short	(.L_319 - .L_318)


	//   ....[0]....
.L_318:
        /*0314*/ 	.word	0x00000130


	//   ....[1]....
        /*0318*/ 	.word	0x00000170


	//   ....[2]....
        /*031c*/ 	.word	0x000001e0


	//   ....[3]....
        /*0320*/ 	.word	0x00022eb0


	//   ....[4]....
        /*0324*/ 	.word	0x00022f50


	//   ....[5]....
        /*0328*/ 	.word	0x000271e0


	//   ....[6]....
        /*032c*/ 	.word	0x00027280


	//----- nvinfo : EIATTR_COOP_GROUP_MASK_REGIDS
	.align		4
.L_319:
        /*0330*/ 	.byte	0x04, 0x29
        /*0332*/ 	.short	(.L_321 - .L_320)


	//   ....[0]....
.L_320:
        /*0334*/ 	.word	0xffffffff


	//   ....[1]....
        /*0338*/ 	.word	0xffffffff


	//   ....[2]....
        /*033c*/ 	.word	0xffffffff


	//   ....[3]....
        /*0340*/ 	.word	0xffffffff


	//   ....[4]....
        /*0344*/ 	.word	0xffffffff


	//   ....[5]....
        /*0348*/ 	.word	0xffffffff


	//   ....[6]....
        /*034c*/ 	.word	0xffffffff


	//   ....[7]....
        /*0350*/ 	.word	0xffffffff


	//   ....[8]....
        /*0354*/ 	.word	0xffffffff


	//   ....[9]....
        /*0358*/ 	.word	0xffffffff


	//   ....[10]....
        /*035c*/ 	.word	0xffffffff


	//   ....[11]....
        /*0360*/ 	.word	0xffffffff


	//   ....[12]....
        /*0364*/ 	.word	0xffffffff


	//   ....[13]....
        /*0368*/ 	.word	0xffffffff


	//   ....[14]....
        /*036c*/ 	.word	0xffffffff


	//   ....[15]....
        /*0370*/ 	.word	0xffffffff


	//   ....[16]....
        /*0374*/ 	.word	0xffffffff


	//   ....[17]....
        /*0378*/ 	.word	0xffffffff


	//   ....[18]....
        /*037c*/ 	.word	0xffffffff


	//   ....[19]....
        /*0380*/ 	.word	0xffffffff


	//   ....[20]....
        /*0384*/ 	.word	0xffffffff


	//   ....[21]....
        /*0388*/ 	.word	0xffffffff


	//   ....[22]....
        /*038c*/ 	.word	0xffffffff


	//   ....[23]....
        /*0390*/ 	.word	0xffffffff


	//   ....[24]....
        /*0394*/ 	.word	0xffffffff


	//   ....[25]....
        /*0398*/ 	.word	0xffffffff


	//   ....[26]....
        /*039c*/ 	.word	0xffffffff


	//   ....[27]....
        /*03a0*/ 	.word	0xffffffff


	//   ....[28]....
        /*03a4*/ 	.word	0xffffffff


	//   ....[29]....
        /*03a8*/ 	.word	0xffffffff


	//   ....[30]....
        /*03ac*/ 	.word	0xffffffff


	//   ....[31]....
        /*03b0*/ 	.word	0xffffffff


	//   ....[32]....
        /*03b4*/ 	.word	0xffffffff


	//   ....[33]....
        /*03b8*/ 	.word	0xffffffff


	//   ....[34]....
        /*03bc*/ 	.word	0xffffffff


	//   ....[35]....
        /*03c0*/ 	.word	0xffffffff


	//   ....[36]....
        /*03c4*/ 	.word	0xffffffff


	//   ....[37]....
        /*03c8*/ 	.word	0xffffffff


	//   ....[38]....
        /*03cc*/ 	.word	0xffffffff


	//   ....[39]....
        /*03d0*/ 	.word	0xffffffff


	//   ....[40]....
        /*03d4*/ 	.word	0xffffffff


	//   ....[41]....
        /*03d8*/ 	.word	0xffffffff


	//   ....[42]....
        /*03dc*/ 	.word	0xffffffff


	//   ....[43]....
        /*03e0*/ 	.word	0xffffffff


	//   ....[44]....
        /*03e4*/ 	.word	0xffffffff


	//   ....[45]....
        /*03e8*/ 	.word	0xffffffff


	//   ....[46]....
        /*03ec*/ 	.word	0xffffffff


	//   ....[47]....
        /*03f0*/ 	.word	0xffffffff


	//   ....[48]....
        /*03f4*/ 	.word	0xffffffff


	//   ....[49]....
        /*03f8*/ 	.word	0xffffffff


	//   ....[50]....
        /*03fc*/ 	.word	0xffffffff


	//   ....[51]....
        /*0400*/ 	.word	0xffffffff


	//   ....[52]....
        /*0404*/ 	.word	0xffffffff


	//   ....[53]....
        /*0408*/ 	.word	0xffffffff


	//   ....[54]....
        /*040c*/ 	.word	0xffffffff


	//   ....[55]....
        /*0410*/ 	.word	0xffffffff


	//   ....[56]....
        /*0414*/ 	.word	0xffffffff


	//   ....[57]....
        /*0418*/ 	.word	0xffffffff


	//   ....[58]....
        /*041c*/ 	.word	0xffffffff


	//   ....[59]....
        /*0420*/ 	.word	0xffffffff


	//   ....[60]....
        /*0424*/ 	.word	0xffffffff


	//   ....[61]....
        /*0428*/ 	.word	0xffffffff


	//   ....[62]....
        /*042c*/ 	.word	0xffffffff


	//   ....[63]....
        /*0430*/ 	.word	0xffffffff


	//   ....[64]....
        /*0434*/ 	.word	0xffffffff


	//   ....[65]....
        /*0438*/ 	.word	0xffffffff


	//   ....[66]....
        /*043c*/ 	.word	0xffffffff


	//   ....[67]....
        /*0440*/ 	.word	0xffffffff


	//   ....[68]....
        /*0444*/ 	.word	0xffffffff


	//   ....[69]....
        /*0448*/ 	.word	0xffffffff


	//   ....[70]....
        /*044c*/ 	.word	0xffffffff


	//   ....[71]....
        /*0450*/ 	.word	0xffffffff


	//   ....[72]....
        /*0454*/ 	.word	0xffffffff


	//   ....[73]....
        /*0458*/ 	.word	0xffffffff


	//   ....[74]....
        /*045c*/ 	.word	0xffffffff


	//   ....[75]....
        /*0460*/ 	.word	0xffffffff


	//   ....[76]....
        /*0464*/ 	.word	0xffffffff


	//   ....[77]....
        /*0468*/ 	.word	0xffffffff


	//   ....[78]....
        /*046c*/ 	.word	0xffffffff


	//   ....[79]....
        /*0470*/ 	.word	0xffffffff


	//   ....[80]....
        /*0474*/ 	.word	0xffffffff


	//   ....[81]....
        /*0478*/ 	.word	0xffffffff


	//   ....[82]....
        /*047c*/ 	.word	0xffffffff


	//   ....[83]....
        /*0480*/ 	.word	0xffffffff


	//   ....[84]....
        /*0484*/ 	.word	0xffffffff


	//   ....[85]....
        /*0488*/ 	.word	0xffffffff


	//   ....[86]....
        /*048c*/ 	.word	0xffffffff


	//   ....[87]....
        /*0490*/ 	.word	0xffffffff


	//   ....[88]....
        /*0494*/ 	.word	0xffffffff


	//   ....[89]....
        /*0498*/ 	.word	0xffffffff


	//   ....[90]....
        /*049c*/ 	.word	0xffffffff


	//   ....[91]....
        /*04a0*/ 	.word	0xffffffff


	//   ....[92]....
        /*04a4*/ 	.word	0xffffffff


	//   ....[93]....
        /*04a8*/ 	.word	0xffffffff


	//   ....[94]....
        /*04ac*/ 	.word	0xffffffff


	//   ....[95]....
        /*04b0*/ 	.word	0xffffffff


	//   ....[96]....
        /*04b4*/ 	.word	0xffffffff


	//   ....[97]....
        /*04b8*/ 	.word	0xffffffff


	//   ....[98]....
        /*04bc*/ 	.word	0xffffffff


	//   ....[99]....
        /*04c0*/ 	.word	0xffffffff


	//   ....[100]....
        /*04c4*/ 	.word	0xffffffff


	//   ....[101]....
        /*04c8*/ 	.word	0xffffffff


	//   ....[102]....
        /*04cc*/ 	.word	0xffffffff


	//   ....[103]....
        /*04d0*/ 	.word	0xffffffff


	//   ....[104]....
        /*04d4*/ 	.word	0xffffffff


	//   ....[105]....
        /*04d8*/ 	.word	0xffffffff


	//   ....[106]....
        /*04dc*/ 	.word	0xffffffff


	//   ....[107]....
        /*04e0*/ 	.word	0xffffffff


	//   ....[108]....
        /*04e4*/ 	.word	0xffffffff


	//   ....[109]....
        /*04e8*/ 	.word	0xffffffff


	//   ....[110]....
        /*04ec*/ 	.word	0xffffffff


	//   ....[111]....
        /*04f0*/ 	.word	0xffffffff


	//   ....[112]....
        /*04f4*/ 	.word	0xffffffff


	//   ....[113]....
        /*04f8*/ 	.word	0xffffffff


	//   ....[114]....
        /*04fc*/ 	.word	0xffffffff


	//   ....[115]....
        /*0500*/ 	.word	0xffffffff


	//   ....[116]....
        /*0504*/ 	.word	0xffffffff


	//   ....[117]....
        /*0508*/ 	.word	0xffffffff


	//   ....[118]....
        /*050c*/ 	.word	0xffffffff


	//   ....[119]....
        /*0510*/ 	.word	0xffffffff


	//   ....[120]....
        /*0514*/ 	.word	0xffffffff


	//   ....[121]....
        /*0518*/ 	.word	0xffffffff


	//   ....[122]....
        /*051c*/ 	.word	0xffffffff


	//   ....[123]....
        /*0520*/ 	.word	0xffffffff


	//   ....[124]....
        /*0524*/ 	.word	0xffffffff


	//   ....[125]....
        /*0528*/ 	.word	0xffffffff


	//   ....[126]....
        /*052c*/ 	.word	0xffffffff


	//   ....[127]....
        /*0530*/ 	.word	0xffffffff


	//   ....[128]....
        /*0534*/ 	.word	0xffffffff


	//   ....[129]....
        /*0538*/ 	.word	0xffffffff


	//   ....[130]....
        /*053c*/ 	.word	0xffffffff


	//   ....[131]....
        /*0540*/ 	.word	0xffffffff


	//   ....[132]....
        /*0544*/ 	.word	0xffffffff


	//   ....[133]....
        /*0548*/ 	.word	0xffffffff


	//   ....[134]....
        /*054c*/ 	.word	0xffffffff


	//   ....[135]....
        /*0550*/ 	.word	0xffffffff


	//   ....[136]....
        /*0554*/ 	.word	0xffffffff


	//   ....[137]....
        /*0558*/ 	.word	0xffffffff


	//   ....[138]....
        /*055c*/ 	.word	0xffffffff


	//   ....[139]....
        /*0560*/ 	.word	0xffffffff


	//   ....[140]....
        /*0564*/ 	.word	0xffffffff


	//   ....[141]....
        /*0568*/ 	.word	0xffffffff


	//   ....[142]....
        /*056c*/ 	.word	0xffffffff


	//   ....[143]....
        /*0570*/ 	.word	0xffffffff


	//   ....[144]....
        /*0574*/ 	.word	0xffffffff


	//   ....[145]....
        /*0578*/ 	.word	0xffffffff


	//   ....[146]....
        /*057c*/ 	.word	0xffffffff


	//   ....[147]....
        /*0580*/ 	.word	0xffffffff


	//   ....[148]....
        /*0584*/ 	.word	0xffffffff


	//   ....[149]....
        /*0588*/ 	.word	0xffffffff


	//   ....[150]....
        /*058c*/ 	.word	0xffffffff


	//   ....[151]....
        /*0590*/ 	.word	0xffffffff


	//   ....[152]....
        /*0594*/ 	.word	0xffffffff


	//   ....[153]....
        /*0598*/ 	.word	0xffffffff


	//   ....[154]....
        /*059c*/ 	.word	0xffffffff


	//   ....[155]....
        /*05a0*/ 	.word	0xffffffff


	//   ....[156]....
        /*05a4*/ 	.word	0xffffffff


	//   ....[157]....
        /*05a8*/ 	.word	0xffffffff


	//   ....[158]....
        /*05ac*/ 	.word	0xffffffff


	//   ....[159]....
        /*05b0*/ 	.word	0xffffffff


	//   ....[160]....
        /*05b4*/ 	.word	0xffffffff


	//   ....[161]....
        /*05b8*/ 	.word	0xffffffff


	//   ....[162]....
        /*05bc*/ 	.word	0xffffffff


	//   ....[163]....
        /*05c0*/ 	.word	0xffffffff


	//   ....[164]....
        /*05c4*/ 	.word	0xffffffff


	//   ....[165]....
        /*05c8*/ 	.word	0xffffffff


	//   ....[166]....
        /*05cc*/ 	.word	0xffffffff


	//   ....[167]....
        /*05d0*/ 	.word	0xffffffff


	//   ....[168]....
        /*05d4*/ 	.word	0xffffffff


	//   ....[169]....
        /*05d8*/ 	.word	0xffffffff


	//   ....[170]....
        /*05dc*/ 	.word	0xffffffff


	//   ....[171]....
        /*05e0*/ 	.word	0xffffffff


	//   ....[172]....
        /*05e4*/ 	.word	0xffffffff


	//   ....[173]....
        /*05e8*/ 	.word	0xffffffff


	//   ....[174]....
        /*05ec*/ 	.word	0xffffffff


	//   ....[175]....
        /*05f0*/ 	.word	0xffffffff


	//   ....[176]....
        /*05f4*/ 	.word	0xffffffff


	//   ....[177]....
        /*05f8*/ 	.word	0xffffffff


	//   ....[178]....
        /*05fc*/ 	.word	0xffffffff


	//   ....[179]....
        /*0600*/ 	.word	0xffffffff


	//   ....[180]....
        /*0604*/ 	.word	0xffffffff


	//   ....[181]....
        /*0608*/ 	.word	0xffffffff


	//   ....[182]....
        /*060c*/ 	.word	0xffffffff


	//   ....[183]....
        /*0610*/ 	.word	0xffffffff


	//   ....[184]....
        /*0614*/ 	.word	0xffffffff


	//   ....[185]....
        /*0618*/ 	.word	0xffffffff


	//   ....[186]....
        /*061c*/ 	.word	0xffffffff


	//   ....[187]....
        /*0620*/ 	.word	0xffffffff


	//   ....[188]....
        /*0624*/ 	.word	0xffffffff


	//   ....[189]....
        /*0628*/ 	.word	0xffffffff


	//   ....[190]....
        /*062c*/ 	.word	0xffffffff


	//   ....[191]....
        /*0630*/ 	.word	0xffffffff


	//   ....[192]....
        /*0634*/ 	.word	0xffffffff


	//   ....[193]....
        /*0638*/ 	.word	0xffffffff


	//   ....[194]....
        /*063c*/ 	.word	0xffffffff


	//   ....[195]....
        /*0640*/ 	.word	0xffffffff


	//   ....[196]....
        /*0644*/ 	.word	0xffffffff


	//   ....[197]....
        /*0648*/ 	.word	0xffffffff


	//   ....[198]....
        /*064c*/ 	.word	0xffffffff


	//   ....[199]....
        /*0650*/ 	.word	0xffffffff


	//   ....[200]....
        /*0654*/ 	.word	0xffffffff


	//   ....[201]....
        /*0658*/ 	.word	0xffffffff


	//   ....[202]....
        /*065c*/ 	.word	0xffffffff


	//   ....[203]....
        /*0660*/ 	.word	0xffffffff


	//   ....[204]....
        /*0664*/ 	.word	0xffffffff


	//   ....[205]....
        /*0668*/ 	.word	0xffffffff


	//   ....[206]....
        /*066c*/ 	.word	0xffffffff


	//   ....[207]....
        /*0670*/ 	.word	0xffffffff


	//   ....[208]....
        /*0674*/ 	.word	0xffffffff


	//   ....[209]....
        /*0678*/ 	.word	0xffffffff


	//   ....[210]....
        /*067c*/ 	.word	0xffffffff


	//   ....[211]....
        /*0680*/ 	.word	0xffffffff


	//   ....[212]....
        /*0684*/ 	.word	0xffffffff


	//   ....[213]....
        /*0688*/ 	.word	0xffffffff


	//   ....[214]....
        /*068c*/ 	.word	0xffffffff


	//   ....[215]....
        /*0690*/ 	.word	0xffffffff


	//   ....[216]....
        /*0694*/ 	.word	0xffffffff


	//   ....[217]....
        /*0698*/ 	.word	0xffffffff


	//   ....[218]....
        /*069c*/ 	.word	0xffffffff


	//   ....[219]....
        /*06a0*/ 	.word	0xffffffff


	//   ....[220]....
        /*06a4*/ 	.word	0xffffffff


	//   ....[221]....
        /*06a8*/ 	.word	0xffffffff


	//   ....[222]....
        /*06ac*/ 	.word	0xffffffff


	//   ....[223]....
        /*06b0*/ 	.word	0xffffffff


	//   ....[224]....
        /*06b4*/ 	.word	0xffffffff


	//   ....[225]....
        /*06b8*/ 	.word	0xffffffff


	//   ....[226]....
        /*06bc*/ 	.word	0xffffffff


	//   ....[227]....
        /*06c0*/ 	.word	0xffffffff


	//   ....[228]....
        /*06c4*/ 	.word	0xffffffff


	//   ....[229]....
        /*06c8*/ 	.word	0xffffffff


	//   ....[230]....
        /*06cc*/ 	.word	0xffffffff


	//   ....[231]....
        /*06d0*/ 	.word	0xffffffff


	//   ....[232]....
        /*06d4*/ 	.word	0xffffffff


	//   ....[233]....
        /*06d8*/ 	.word	0xffffffff


	//   ....[234]....
        /*06dc*/ 	.word	0xffffffff


	//   ....[235]....
        /*06e0*/ 	.word	0xffffffff


	//   ....[236]....
        /*06e4*/ 	.word	0xffffffff


	//   ....[237]....
        /*06e8*/ 	.word	0xffffffff


	//   ....[238]....
        /*06ec*/ 	.word	0xffffffff


	//   ....[239]....
        /*06f0*/ 	.word	0xffffffff


	//   ....[240]....
        /*06f4*/ 	.word	0xffffffff


	//   ....[241]....
        /*06f8*/ 	.word	0xffffffff


	//   ....[242]....
        /*06fc*/ 	.word	0xffffffff


	//   ....[243]....
        /*0700*/ 	.word	0xffffffff


	//   ....[244]....
        /*0704*/ 	.word	0xffffffff


	//   ....[245]....
        /*0708*/ 	.word	0xffffffff


	//   ....[246]....
        /*070c*/ 	.word	0xffffffff


	//   ....[247]....
        /*0710*/ 	.word	0xffffffff


	//   ....[248]....
        /*0714*/ 	.word	0xffffffff


	//   ....[249]....
        /*0718*/ 	.word	0xffffffff


	//   ....[250]....
        /*071c*/ 	.word	0xffffffff


	//   ....[251]....
        /*0720*/ 	.word	0xffffffff


	//   ....[252]....
        /*0724*/ 	.word	0xffffffff


	//   ....[253]....
        /*0728*/ 	.word	0xffffffff


	//   ....[254]....
        /*072c*/ 	.word	0xffffffff


	//   ....[255]....
        /*0730*/ 	.word	0xffffffff


	//   ....[0]....
        /*0734*/ 	.word	0xffffffff


	//   ....[1]....
        /*0738*/ 	.word	0xffffffff


	//   ....[2]....
        /*073c*/ 	.word	0xffffffff


	//   ....[3]....
        /*0740*/ 	.word	0xffffffff


	//   ....[4]....
        /*0744*/ 	.word	0xffffffff


	//   ....[5]....
        /*0748*/ 	.word	0xffffffff


	//   ....[6]....
        /*074c*/ 	.word	0xffffffff


	//   ....[7]....
        /*0750*/ 	.word	0xffffffff


	//   ....[8]....
        /*0754*/ 	.word	0xffffffff


	//   ....[9]....
        /*0758*/ 	.word	0xffffffff


	//   ....[10]....
        /*075c*/ 	.word	0xffffffff


	//   ....[11]....
        /*0760*/ 	.word	0xffffffff


	//   ....[12]....
        /*0764*/ 	.word	0xffffffff


	//   ....[13]....
        /*0768*/ 	.word	0xffffffff


	//   ....[14]....
        /*076c*/ 	.word	0xffffffff


	//   ....[15]....
        /*0770*/ 	.word	0xffffffff


	//   ....[16]....
        /*0774*/ 	.word	0xffffffff


	//   ....[17]....
        /*0778*/ 	.word	0xffffffff


	//   ....[18]....
        /*077c*/ 	.word	0xffffffff


	//   ....[19]....
        /*0780*/ 	.word	0xffffffff


	//   ....[20]....
        /*0784*/ 	.word	0xffffffff


	//   ....[21]....
        /*0788*/ 	.word	0xffffffff


	//   ....[22]....
        /*078c*/ 	.word	0xffffffff


	//   ....[23]....
        /*0790*/ 	.word	0xffffffff


	//   ....[24]....
        /*0794*/ 	.word	0xffffffff


	//   ....[25]....
        /*0798*/ 	.word	0xffffffff


	//   ....[26]....
        /*079c*/ 	.word	0xffffffff


	//   ....[27]....
        /*07a0*/ 	.word	0xffffffff


	//   ....[28]....
        /*07a4*/ 	.word	0xffffffff


	//   ....[29]....
        /*07a8*/ 	.word	0xffffffff


	//   ....[30]....
        /*07ac*/ 	.word	0xffffffff


	//   ....[31]....
        /*07b0*/ 	.word	0xffffffff


	//   ....[32]....
        /*07b4*/ 	.word	0xffffffff


	//   ....[33]....
        /*07b8*/ 	.word	0x0500000f


	//   ....[34]....
        /*07bc*/ 	.word	0x0500000f


	//   ....[35]....
        /*07c0*/ 	.word	0x0500000f


	//   ....[36]....
        /*07c4*/ 	.word	0x0500000f


	//   ....[37]....
        /*07c8*/ 	.word	0x0500000f


	//   ....[38]....
        /*07cc*/ 	.word	0x0500000f


	//   ....[39]....
        /*07d0*/ 	.word	0x0500000f


	//   ....[40]....
        /*07d4*/ 	.word	0x0500000f


	//   ....[41]....
        /*07d8*/ 	.word	0x0500000f


	//   ....[42]....
        /*07dc*/ 	.word	0x0500000f


	//   ....[43]....
        /*07e0*/ 	.word	0x0500000f


	//   ....[44]....
        /*07e4*/ 	.word	0x0500000f


	//   ....[45]....
        /*07e8*/ 	.word	0x0500000f


	//   ....[46]....
        /*07ec*/ 	.word	0x0500000f


	//   ....[47]....
        /*07f0*/ 	.word	0x0500000f


	//   ....[48]....
        /*07f4*/ 	.word	0x0500000f


	//   ....[49]....
        /*07f8*/ 	.word	0x0500000f


	//   ....[50]....
        /*07fc*/ 	.word	0x0500000f


	//   ....[51]....
        /*0800*/ 	.word	0x0500000f


	//   ....[52]....
        /*0804*/ 	.word	0x0500000f


	//   ....[53]....
        /*0808*/ 	.word	0x0500000f


	//   ....[54]....
        /*080c*/ 	.word	0x0500000f


	//   ....[55]....
        /*0810*/ 	.word	0x0500000f


	//   ....[56]....
        /*0814*/ 	.word	0x0500000f


	//   ....[57]....
        /*0818*/ 	.word	0x0500000f


	//   ....[58]....
        /*081c*/ 	.word	0x0500000f


	//   ....[59]....
        /*0820*/ 	.word	0x0500000f


	//   ....[60]....
        /*0824*/ 	.word	0x0500000f


	//   ....[61]....
        /*0828*/ 	.word	0x0500000f


	//   ....[62]....
        /*082c*/ 	.word	0x0500000f


	//   ....[63]....
        /*0830*/ 	.word	0x0500000f


	//   ....[64]....
        /*0834*/ 	.word	0x0500000f


	//   ....[65]....
        /*0838*/ 	.word	0x0500000f


	//   ....[66]....
        /*083c*/ 	.word	0x0500000f


	//   ....[67]....
        /*0840*/ 	.word	0x0500000f


	//   ....[68]....
        /*0844*/ 	.word	0x0500000f


	//   ....[69]....
        /*0848*/ 	.word	0x0500000f


	//   ....[70]....
        /*084c*/ 	.word	0x0500000f


	//   ....[71]....
        /*0850*/ 	.word	0x0500000f


	//   ....[72]....
        /*0854*/ 	.word	0x0500000f


	//   ....[73]....
        /*0858*/ 	.word	0x0500000f


	//   ....[74]....
        /*085c*/ 	.word	0x0500000f


	//   ....[75]....
        /*0860*/ 	.word	0x0500000f


	//   ....[76]....
        /*0864*/ 	.word	0x0500000f


	//   ....[77]....
        /*0868*/ 	.word	0x0500000f


	//   ....[78]....
        /*086c*/ 	.word	0x0500000f


	//   ....[79]....
        /*0870*/ 	.word	0x0500000f


	//   ....[80]....
        /*0874*/ 	.word	0x0500000f


	//   ....[81]....
        /*0878*/ 	.word	0x0500000f


	//   ....[82]....
        /*087c*/ 	.word	0x0500000f


	//   ....[83]....
        /*0880*/ 	.word	0x0500000f


	//   ....[84]....
        /*0884*/ 	.word	0x0500000f


	//   ....[85]....
        /*0888*/ 	.word	0x0500000f


	//   ....[86]....
        /*088c*/ 	.word	0x0500000f


	//   ....[87]....
        /*0890*/ 	.word	0x0500000f


	//   ....[88]....
        /*0894*/ 	.word	0x0500000f


	//   ....[89]....
        /*0898*/ 	.word	0x0500000f


	//   ....[90]....
        /*089c*/ 	.word	0x0500000f


	//   ....[91]....
        /*08a0*/ 	.word	0x0500000f


	//   ....[92]....
        /*08a4*/ 	.word	0x0500000f


	//   ....[93]....
        /*08a8*/ 	.word	0x0500000f


	//   ....[94]....
        /*08ac*/ 	.word	0x0500000f


	//   ....[95]....
        /*08b0*/ 	.word	0x0500000f


	//   ....[96]....
        /*08b4*/ 	.word	0x0500000f


	//   ....[97]....
        /*08b8*/ 	.word	0x0500000f


	//   ....[98]....
        /*08bc*/ 	.word	0x0500000f


	//   ....[99]....
        /*08c0*/ 	.word	0x0500000f


	//   ....[100]....
        /*08c4*/ 	.word	0x0500000f


	//   ....[101]....
        /*08c8*/ 	.word	0x0500000f


	//   ....[102]....
        /*08cc*/ 	.word	0x0500000f


	//   ....[103]....
        /*08d0*/ 	.word	0x0500000f


	//   ....[104]....
        /*08d4*/ 	.word	0x0500000f


	//   ....[105]....
        /*08d8*/ 	.word	0x0500000f


	//   ....[106]....
        /*08dc*/ 	.word	0x0500000f


	//   ....[107]....
        /*08e0*/ 	.word	0x0500000f


	//   ....[108]....
        /*08e4*/ 	.word	0x0500000f


	//   ....[109]....
        /*08e8*/ 	.word	0x0500000f


	//   ....[110]....
        /*08ec*/ 	.word	0x0500000f


	//   ....[111]....
        /*08f0*/ 	.word	0x0500000f


	//   ....[112]....
        /*08f4*/ 	.word	0x0500000f


	//   ....[113]....
        /*08f8*/ 	.word	0x0500000f


	//   ....[114]....
        /*08fc*/ 	.word	0x0500000f


	//   ....[115]....
        /*0900*/ 	.word	0x0500000f


	//   ....[116]....
        /*0904*/ 	.word	0x0500000f


	//   ....[117]....
        /*0908*/ 	.word	0x0500000f


	//   ....[118]....
        /*090c*/ 	.word	0x0500000f


	//   ....[119]....
        /*0910*/ 	.word	0x0500000f


	//   ....[120]....
        /*0914*/ 	.word	0x0500000f


	//   ....[121]....
        /*0918*/ 	.word	0x0500000f


	//   ....[122]....
        /*091c*/ 	.word	0x0500000f


	//   ....[123]....
        /*0920*/ 	.word	0x0500000f


	//   ....[124]....
        /*0924*/ 	.word	0x0500000f


	//   ....[125]....
        /*0928*/ 	.word	0x0500000f


	//   ....[126]....
        /*092c*/ 	.word	0x0500000f


	//   ....[127]....
        /*0930*/ 	.word	0x0500000f


	//   ....[128]....
        /*0934*/ 	.word	0x0500000f


	//   ....[129]....
        /*0938*/ 	.word	0x0500000f


	//   ....[130]....
        /*093c*/ 	.word	0x0500000f


	//   ....[131]....
        /*0940*/ 	.word	0x0500000f


	//   ....[132]....
        /*0944*/ 	.word	0x0500000f


	//   ....[133]....
        /*0948*/ 	.word	0x0500000f


	//   ....[134]....
        /*094c*/ 	.word	0x0500000f


	//   ....[135]....
        /*0950*/ 	.word	0x0500000f


	//   ....[136]....
        /*0954*/ 	.word	0x0500000f


	//   ....[137]....
        /*0958*/ 	.word	0x0500000f


	//   ....[138]....
        /*095c*/ 	.word	0x0500000f


	//   ....[139]....
        /*0960*/ 	.word	0x0500000f


	//   ....[140]....
        /*0964*/ 	.word	0x0500000f


	//   ....[141]....
        /*0968*/ 	.word	0x0500000f


	//   ....[142]....
        /*096c*/ 	.word	0x0500000f


	//   ....[143]....
        /*0970*/ 	.word	0x0500000f


	//   ....[144]....
        /*0974*/ 	.word	0x0500000f


	//   ....[145]....
        /*0978*/ 	.word	0x0500000f


	//   ....[146]....
        /*097c*/ 	.word	0x0500000f


	//   ....[147]....
        /*0980*/ 	.word	0x0500000f


	//   ....[148]....
        /*0984*/ 	.word	0x0500000f


	//   ....[149]....
        /*0988*/ 	.word	0x0500000f


	//   ....[150]....
        /*098c*/ 	.word	0x0500000f


	//   ....[151]....
        /*0990*/ 	.word	0x0500000f


	//   ....[152]....
        /*0994*/ 	.word	0x0500000f


	//   ....[153]....
        /*0998*/ 	.word	0x0500000f


	//   ....[154]....
        /*099c*/ 	.word	0x0500000f


	//   ....[155]....
        /*09a0*/ 	.word	0x0500000f


	//   ....[156]....
        /*09a4*/ 	.word	0x0500000f


	//   ....[157]....
        /*09a8*/ 	.word	0x0500000f


	//   ....[158]....
        /*09ac*/ 	.word	0x0500000f


	//   ....[159]....
        /*09b0*/ 	.word	0x0500000f


	//   ....[160]....
        /*09b4*/ 	.word	0x0500000f


	//   ....[161]....
        /*09b8*/ 	.word	0x0500000f


	//   ....[162]....
        /*09bc*/ 	.word	0x0500000f


	//   ....[163]....
        /*09c0*/ 	.word	0x0500000f


	//   ....[164]....
        /*09c4*/ 	.word	0x0500000f


	//   ....[165]....
        /*09c8*/ 	.word	0x0500000f


	//   ....[166]....
        /*09cc*/ 	.word	0x0500000f


	//   ....[167]....
        /*09d0*/ 	.word	0x0500000f


	//   ....[168]....
        /*09d4*/ 	.word	0x0500000f


	//   ....[169]....
        /*09d8*/ 	.word	0x0500000f


	//   ....[170]....
        /*09dc*/ 	.word	0x0500000f


	//   ....[171]....
        /*09e0*/ 	.word	0x0500000f


	//   ....[172]....
        /*09e4*/ 	.word	0x0500000f


	//   ....[173]....
        /*09e8*/ 	.word	0x0500000f


	//   ....[174]....
        /*09ec*/ 	.word	0x0500000f


	//   ....[175]....
        /*09f0*/ 	.word	0x0500000f


	//   ....[176]....
        /*09f4*/ 	.word	0x0500000f


	//   ....[177]....
        /*09f8*/ 	.word	0x0500000f


	//   ....[178]....
        /*09fc*/ 	.word	0x0500000f


	//   ....[179]....
        /*0a00*/ 	.word	0x0500000f


	//   ....[180]....
        /*0a04*/ 	.word	0x0500000f


	//   ....[181]....
        /*0a08*/ 	.word	0x0500000f


	//   ....[182]....
        /*0a0c*/ 	.word	0x0500000f


	//   ....[183]....
        /*0a10*/ 	.word	0x0500000f


	//   ....[184]....
        /*0a14*/ 	.word	0x0500000f


	//   ....[185]....
        /*0a18*/ 	.word	0x0500000f


	//   ....[186]....
        /*0a1c*/ 	.word	0x0500000f


	//   ....[187]....
        /*0a20*/ 	.word	0x0500000f


	//   ....[188]....
        /*0a24*/ 	.word	0x0500000f


	//   ....[189]....
        /*0a28*/ 	.word	0x0500000f


	//   ....[190]....
        /*0a2c*/ 	.word	0x0500000f


	//   ....[191]....
        /*0a30*/ 	.word	0x0500000f


	//   ....[192]....
        /*0a34*/ 	.word	0x0500000f


	//   ....[193]....
        /*0a38*/ 	.word	0x0500000f


	//   ....[194]....
        /*0a3c*/ 	.word	0x0500000f


	//   ....[195]....
        /*0a40*/ 	.word	0x0500000f


	//   ....[196]....
        /*0a44*/ 	.word	0x0500000f


	//   ....[197]....
        /*0a48*/ 	.word	0x0500000f


	//   ....[198]....
        /*0a4c*/ 	.word	0x0500000f


	//   ....[199]....
        /*0a50*/ 	.word	0x0500000f


	//   ....[200]....
        /*0a54*/ 	.word	0x0500000f


	//   ....[201]....
        /*0a58*/ 	.word	0x0500000f


	//   ....[202]....
        /*0a5c*/ 	.word	0x0500000f


	//   ....[203]....
        /*0a60*/ 	.word	0x0500000f


	//   ....[204]....
        /*0a64*/ 	.word	0x0500000f


	//   ....[205]....
        /*0a68*/ 	.word	0x0500000f


	//   ....[206]....
        /*0a6c*/ 	.word	0x0500000f


	//   ....[207]....
        /*0a70*/ 	.word	0x0500000f


	//   ....[208]....
        /*0a74*/ 	.word	0x0500000f


	//   ....[209]....
        /*0a78*/ 	.word	0x0500000f


	//   ....[210]....
        /*0a7c*/ 	.word	0x0500000f


	//   ....[211]....
        /*0a80*/ 	.word	0x0500000f


	//   ....[212]....
        /*0a84*/ 	.word	0x0500000f


	//   ....[213]....
        /*0a88*/ 	.word	0x0500000f


	//   ....[214]....
        /*0a8c*/ 	.word	0x0500000f


	//   ....[215]....
        /*0a90*/ 	.word	0x0500000f


	//   ....[216]....
        /*0a94*/ 	.word	0x0500000f


	//   ....[217]....
        /*0a98*/ 	.word	0x0500000f


	//   ....[218]....
        /*0a9c*/ 	.word	0x0500000f


	//   ....[219]....
        /*0aa0*/ 	.word	0x0500000f


	//   ....[220]....
        /*0aa4*/ 	.word	0x0500000f


	//   ....[221]....
        /*0aa8*/ 	.word	0x0500000f


	//   ....[222]....
        /*0aac*/ 	.word	0x0500000f


	//   ....[223]....
        /*0ab0*/ 	.word	0x0500000f


	//   ....[224]....
        /*0ab4*/ 	.word	0x0500000f


	//   ....[225]....
        /*0ab8*/ 	.word	0x0500000f


	//   ....[226]....
        /*0abc*/ 	.word	0x0500000f


	//   ....[227]....
        /*0ac0*/ 	.word	0x0500000f


	//   ....[228]....
        /*0ac4*/ 	.word	0x0500000f


	//   ....[229]....
        /*0ac8*/ 	.word	0x0500000f


	//   ....[230]....
        /*0acc*/ 	.word	0x0500000f


	//   ....[231]....
        /*0ad0*/ 	.word	0x0500000f


	//   ....[232]....
        /*0ad4*/ 	.word	0x0500000f


	//   ....[233]....
        /*0ad8*/ 	.word	0x0500000f


	//   ....[234]....
        /*0adc*/ 	.word	0x0500000f


	//   ....[235]....
        /*0ae0*/ 	.word	0x0500000f


	//   ....[236]....
        /*0ae4*/ 	.word	0x0500000f


	//   ....[237]....
        /*0ae8*/ 	.word	0x0500000f


	//   ....[238]....
        /*0aec*/ 	.word	0x0500000f


	//   ....[239]....
        /*0af0*/ 	.word	0x0500000f


	//   ....[240]....
        /*0af4*/ 	.word	0x0500000f


	//   ....[241]....
        /*0af8*/ 	.word	0x0500000f


	//   ....[242]....
        /*0afc*/ 	.word	0x0500000f


	//   ....[243]....
        /*0b00*/ 	.word	0x0500000f


	//   ....[244]....
        /*0b04*/ 	.word	0x0500000f


	//   ....[245]....
        /*0b08*/ 	.word	0x0500000f


	//   ....[246]....
        /*0b0c*/ 	.word	0x0500000f


	//   ....[247]....
        /*0b10*/ 	.word	0x0500000f


	//   ....[248]....
        /*0b14*/ 	.word	0x0500000f


	//   ....[249]....
        /*0b18*/ 	.word	0x0500000f


	//   ....[250]....
        /*0b1c*/ 	.word	0x0500000f


	//   ....[251]....
        /*0b20*/ 	.word	0x0500000f


	//   ....[252]....
        /*0b24*/ 	.word	0x0500000f


	//   ....[253]....
        /*0b28*/ 	.word	0x0500000f


	//   ....[254]....
        /*0b2c*/ 	.word	0x0500000f


	//   ....[255]....
        /*0b30*/ 	.word	0x0500000f


	//   ....[0]....
        /*0b34*/ 	.word	0x0500000f


	//   ....[1]....
        /*0b38*/ 	.word	0x0500000f


	//   ....[2]....
        /*0b3c*/ 	.word	0x0500000f


	//   ....[3]....
        /*0b40*/ 	.word	0x0500000f


	//   ....[4]....
        /*0b44*/ 	.word	0x0500000f


	//   ....[5]....
        /*0b48*/ 	.word	0x0500000f


	//   ....[6]....
        /*0b4c*/ 	.word	0x0500000f


	//   ....[7]....
        /*0b50*/ 	.word	0x0500000f


	//   ....[8]....
        /*0b54*/ 	.word	0x0500000f


	//   ....[9]....
        /*0b58*/ 	.word	0x0500000f


	//   ....[10]....
        /*0b5c*/ 	.word	0x0500000f


	//   ....[11]....
        /*0b60*/ 	.word	0x0500000f


	//   ....[12]....
        /*0b64*/ 	.word	0x0500000f


	//----- nvinfo : EIATTR_COOP_GROUP_INSTR_OFFSETS
	.align		4
.L_321:
        /*0b68*/ 	.byte	0x04, 0x28
        /*0b6a*/ 	.short	(.L_323 - .L_322)


	//   ....[0]....
.L_322:
        /*0b6c*/ 	.word	0x00000070


	//   ....[1]....
        /*0b70*/ 	.word	0x00000140


	//   ....[2]....
        /*0b74*/ 	.word	0x00000190


	//   ....[3]....
        /*0b78*/ 	.word	0x000003c0


	//   ....[4]....
        /*0b7c*/ 	.word	0x00000520


	//   ....[5]....
        /*0b80*/ 	.word	0x00000640


	//   ....[6]....
        /*0b84*/ 	.word	0x000007a0


	//   ....[7]....
        /*0b88*/ 	.word	0x00003040


	//   ....[8]....
        /*0b8c*/ 	.word	0x00003050


	//   ....[9]....
        /*0b90*/ 	.word	0x00003f00


	//   ....[10]....
        /*0b94*/ 	.word	0x00003f10


	//   ....[11]....
        /*0b98*/ 	.word	0x00004dc0


	//   ....[12]....
        /*0b9c*/ 	.word	0x00004dd0


	//   ....[13]....
        /*0ba0*/ 	.word	0x000061a0


	//   ....[14]....
        /*0ba4*/ 	.word	0x000061b0


	//   ....[15]....
        /*0ba8*/ 	.word	0x00007090


	//   ....[16]....
        /*0bac*/ 	.word	0x000070a0


	//   ....[17]....
        /*0bb0*/ 	.word	0x00008000


	//   ....[18]....
        /*0bb4*/ 	.word	0x00008010


	//   ....[19]....
        /*0bb8*/ 	.word	0x00009190


	//   ....[20]....
        /*0bbc*/ 	.word	0x000091a0


	//   ....[21]....
        /*0bc0*/ 	.word	0x000092c0


	//   ....[22]....
        /*0bc4*/ 	.word	0x000092d0


	//   ....[23]....
        /*0bc8*/ 	.word	0x00009400


	//   ....[24]....
        /*0bcc*/ 	.word	0x00009410


	//   ....[25]....
        /*0bd0*/ 	.word	0x00009780


	//   ....[26]....
        /*0bd4*/ 	.word	0x000097a0


	//   ....[27]....
        /*0bd8*/ 	.word	0x000098a0


	//   ....[28]....
        /*0bdc*/ 	.word	0x000098c0


	//   ....[29]....
        /*0be0*/ 	.word	0x000099c0


	//   ....[30]....
        /*0be4*/ 	.word	0x000099e0


	//   ....[31]....
        /*0be8*/ 	.word	0x0000a2d0


	//   ....[32]....
        /*0bec*/ 	.word	0x0000ac70


	//   ....[33]....
        /*0bf0*/ 	.word	0x0000ac80


	//   ....[34]....
        /*0bf4*/ 	.word	0x0000ac90


	//   ....[35]....
        /*0bf8*/ 	.word	0x0000aca0


	//   ....[36]....
        /*0bfc*/ 	.word	0x0000aec0


	//   ....[37]....
        /*0c00*/ 	.word	0x0000aed0


	//   ....[38]....
        /*0c04*/ 	.word	0x0000aee0


	//   ....[39]....
        /*0c08*/ 	.word	0x0000aef0


	//   ....[40]....
        /*0c0c*/ 	.word	0x0000d3c0


	//   ....[41]....
        /*0c10*/ 	.word	0x0000d3f0


	//   ....[42]....
        /*0c14*/ 	.word	0x0000d400


	//   ....[43]....
        /*0c18*/ 	.word	0x0000d410


	//   ....[44]....
        /*0c1c*/ 	.word	0x0000d500


	//   ....[45]....
        /*0c20*/ 	.word	0x0000d520


	//   ....[46]....
        /*0c24*/ 	.word	0x0000d530


	//   ....[47]....
        /*0c28*/ 	.word	0x0000d540


	//   ....[48]....
        /*0c2c*/ 	.word	0x00010970


	//   ....[49]....
        /*0c30*/ 	.word	0x000109b0


	//   ....[50]....
        /*0c34*/ 	.word	0x00011570


	//   ....[51]....
        /*0c38*/ 	.word	0x00011660


	//   ....[52]....
        /*0c3c*/ 	.word	0x000122b0


	//   ....[53]....
        /*0c40*/ 	.word	0x00012340


	//   ....[54]....
        /*0c44*/ 	.word	0x00014c70


	//   ....[55]....
        /*0c48*/ 	.word	0x00014cd0


	//   ....[56]....
        /*0c4c*/ 	.word	0x00015ef0


	//   ....[57]....
        /*0c50*/ 	.word	0x00015f70


	//   ....[58]....
        /*0c54*/ 	.word	0x000165e0


	//   ....[59]....
        /*0c58*/ 	.word	0x00016640


	//   ....[60]....
        /*0c5c*/ 	.word	0x00019590


	//   ....[61]....
        /*0c60*/ 	.word	0x000195f0


	//   ....[62]....
        /*0c64*/ 	.word	0x00019ae0


	//   ....[63]....
        /*0c68*/ 	.word	0x00019b00


	//   ....[64]....
        /*0c6c*/ 	.word	0x0001b590


	//   ....[65]....
        /*0c70*/ 	.word	0x0001b5a0


	//   ....[66]....
        /*0c74*/ 	.word	0x0001b620


	//   ....[67]....
        /*0c78*/ 	.word	0x0001b630


	//   ....[68]....
        /*0c7c*/ 	.word	0x0001c230


	//   ....[69]....
        /*0c80*/ 	.word	0x0001c260


	//   ....[70]....
        /*0c84*/ 	.word	0x0001c2a0


	//   ....[71]....
        /*0c88*/ 	.word	0x0001c2e0


	//   ....[72]....
        /*0c8c*/ 	.word	0x0001c310


	//   ....[73]....
        /*0c90*/ 	.word	0x0001c340


	//   ....[74]....
        /*0c94*/ 	.word	0x0001c380


	//   ....[75]....
        /*0c98*/ 	.word	0x0001c3e0


	//   ....[76]....
        /*0c9c*/ 	.word	0x0001c410


	//   ....[77]....
        /*0ca0*/ 	.word	0x0001c440


	//   ....[78]....
        /*0ca4*/ 	.word	0x0001c470


	//   ....[79]....
        /*0ca8*/ 	.word	0x0001c4a0


	//   ....[80]....
        /*0cac*/ 	.word	0x0001c4d0


	//   ....[81]....
        /*0cb0*/ 	.word	0x0001c500


	//   ....[82]....
        /*0cb4*/ 	.word	0x0001c530


	//   ....[83]....
        /*0cb8*/ 	.word	0x0001c560


	//   ....[84]....
        /*0cbc*/ 	.word	0x0001c590


	//   ....[85]....
        /*0cc0*/ 	.word	0x0001c5c0


	//   ....[86]....
        /*0cc4*/ 	.word	0x0001c5f0


	//   ....[87]....
        /*0cc8*/ 	.word	0x0001c620


	//   ....[88]....
        /*0ccc*/ 	.word	0x0001c650


	//   ....[89]....
        /*0cd0*/ 	.word	0x0001c680


	//   ....[90]....
        /*0cd4*/ 	.word	0x0001c6b0


	//   ....[91]....
        /*0cd8*/ 	.word	0x0001c6e0


	//   ....[92]....
        /*0cdc*/ 	.word	0x0001c710


	//   ....[93]....
        /*0ce0*/ 	.word	0x0001c740


	//   ....[94]....
        /*0ce4*/ 	.word	0x0001c770


	//   ....[95]....
        /*0ce8*/ 	.word	0x0001c7a0


	//   ....[96]....
        /*0cec*/ 	.word	0x0001c7d0


	//   ....[97]....
        /*0cf0*/ 	.word	0x0001c800


	//   ....[98]....
        /*0cf4*/ 	.word	0x0001c830


	//   ....[99]....
        /*0cf8*/ 	.word	0x0001c860


	//   ....[100]....
        /*0cfc*/ 	.word	0x0001c890


	//   ....[101]....
        /*0d00*/ 	.word	0x0001c8c0


	//   ....[102]....
        /*0d04*/ 	.word	0x0001c8f0


	//   ....[103]....
        /*0d08*/ 	.word	0x0001c920


	//   ....[104]....
        /*0d0c*/ 	.word	0x0001c940


	//   ....[105]....
        /*0d10*/ 	.word	0x0001c950


	//   ....[106]....
        /*0d14*/ 	.word	0x0001c960


	//   ....[107]....
        /*0d18*/ 	.word	0x0001c980


	//   ....[108]....
        /*0d1c*/ 	.word	0x0001c9b0


	//   ....[109]....
        /*0d20*/ 	.word	0x0001c9e0


	//   ....[110]....
        /*0d24*/ 	.word	0x0001ca10


	//   ....[111]....
        /*0d28*/ 	.word	0x0001ca40


	//   ....[112]....
        /*0d2c*/ 	.word	0x0001ca60


	//   ....[113]....
        /*0d30*/ 	.word	0x0001ca70


	//   ....[114]....
        /*0d34*/ 	.word	0x0001ca80


	//   ....[115]....
        /*0d38*/ 	.word	0x0001ca90


	//   ....[116]....
        /*0d3c*/ 	.word	0x0001caa0


	//   ....[117]....
        /*0d40*/ 	.word	0x0001cab0


	//   ....[118]....
        /*0d44*/ 	.word	0x0001cac0


	//   ....[119]....
        /*0d48*/ 	.word	0x0001cad0


	//   ....[120]....
        /*0d4c*/ 	.word	0x0001cb00


	//   ....[121]....
        /*0d50*/ 	.word	0x0001cb30


	//   ....[122]....
        /*0d54*/ 	.word	0x0001cb60


	//   ....[123]....
        /*0d58*/ 	.word	0x0001cb90


	//   ....[124]....
        /*0d5c*/ 	.word	0x0001cbc0


	//   ....[125]....
        /*0d60*/ 	.word	0x0001cbf0


	//   ....[126]....
        /*0d64*/ 	.word	0x0001cc20


	//   ....[127]....
        /*0d68*/ 	.word	0x0001cc50


	//   ....[128]....
        /*0d6c*/ 	.word	0x0001cc60


	//   ....[129]....
        /*0d70*/ 	.word	0x0001cc90


	//   ....[130]....
        /*0d74*/ 	.word	0x0001ccc0


	//   ....[131]....
        /*0d78*/ 	.word	0x0001ccf0


	//   ....[132]....
        /*0d7c*/ 	.word	0x0001d580


	//   ....[133]....
        /*0d80*/ 	.word	0x0001d5a0


	//   ....[134]....
        /*0d84*/ 	.word	0x0001d5c0


	//   ....[135]....
        /*0d88*/ 	.word	0x0001d5d0


	//   ....[136]....
        /*0d8c*/ 	.word	0x0001dcc0


	//   ....[137]....
        /*0d90*/ 	.word	0x0001dcd0


	//   ....[138]....
        /*0d94*/ 	.word	0x0001de10


	//   ....[139]....
        /*0d98*/ 	.word	0x0001de20


	//   ....[140]....
        /*0d9c*/ 	.word	0x0001df60


	//   ....[141]....
        /*0da0*/ 	.word	0x0001df70


	//   ....[142]....
        /*0da4*/ 	.word	0x0001e0b0


	//   ....[143]....
        /*0da8*/ 	.word	0x0001e0c0


	//   ....[144]....
        /*0dac*/ 	.word	0x0001e550


	//   ....[145]....
        /*0db0*/ 	.word	0x0001e560


	//   ....[146]....
        /*0db4*/ 	.word	0x0001ed40


	//   ....[147]....
        /*0db8*/ 	.word	0x0001ed50


	//   ....[148]....
        /*0dbc*/ 	.word	0x0001fc80


	//   ....[149]....
        /*0dc0*/ 	.word	0x0001fc90


	//   ....[150]....
        /*0dc4*/ 	.word	0x0001fde0


	//   ....[151]....
        /*0dc8*/ 	.word	0x0001fdf0


	//   ....[152]....
        /*0dcc*/ 	.word	0x0001ff30


	//   ....[153]....
        /*0dd0*/ 	.word	0x0001ff40


	//   ....[154]....
        /*0dd4*/ 	.word	0x00020080


	//   ....[155]....
        /*0dd8*/ 	.word	0x00020090


	//   ....[156]....
        /*0ddc*/ 	.word	0x00020220


	//   ....[157]....
        /*0de0*/ 	.word	0x00020430


	//   ....[158]....
        /*0de4*/ 	.word	0x00020460


	//   ....[159]....
        /*0de8*/ 	.word	0x00020490


	//   ....[160]....
        /*0dec*/ 	.word	0x000204c0


	//   ....[161]....
        /*0df0*/ 	.word	0x000204f0


	//   ....[162]....
        /*0df4*/ 	.word	0x00020520


	//   ....[163]....
        /*0df8*/ 	.word	0x000206b0


	//   ....[164]....
        /*0dfc*/ 	.word	0x000206e0


	//   ....[165]....
        /*0e00*/ 	.word	0x00020710


	//   ....[166]....
        /*0e04*/ 	.word	0x00020740


	//   ....[167]....
        /*0e08*/ 	.word	0x00020770


	//   ....[168]....
        /*0e0c*/ 	.word	0x000207a0


	//   ....[169]....
        /*0e10*/ 	.word	0x00020830


	//   ....[170]....
        /*0e14*/ 	.word	0x00020860


	//   ....[171]....
        /*0e18*/ 	.word	0x00020870


	//   ....[172]....
        /*0e1c*/ 	.word	0x000208b0


	//   ....[173]....
        /*0e20*/ 	.word	0x00021f30


	//   ....[174]....
        /*0e24*/ 	.word	0x00023dc0


	//   ....[175]....
        /*0e28*/ 	.word	0x00023dd0


	//   ....[176]....
        /*0e2c*/ 	.word	0x00023e80


	//   ....[177]....
        /*0e30*/ 	.word	0x00023ea0


	//   ....[178]....
        /*0e34*/ 	.word	0x00023ee0


	//   ....[179]....
        /*0e38*/ 	.word	0x00023f00


	//   ....[180]....
        /*0e3c*/ 	.word	0x00023f40


	//   ....[181]....
        /*0e40*/ 	.word	0x00023f60


	//   ....[182]....
        /*0e44*/ 	.word	0x00023fa0


	//   ....[183]....
        /*0e48*/ 	.word	0x00023fc0


	//   ....[184]....
        /*0e4c*/ 	.word	0x00024000


	//   ....[185]....
        /*0e50*/ 	.word	0x00024020


	//   ....[186]....
        /*0e54*/ 	.word	0x00024060


	//   ....[187]....
        /*0e58*/ 	.word	0x00024080


	//   ....[188]....
        /*0e5c*/ 	.word	0x000240a0


	//   ....[189]....
        /*0e60*/ 	.word	0x000240b0


	//   ....[190]....
        /*0e64*/ 	.word	0x00024130


	//   ....[191]....
        /*0e68*/ 	.word	0x00024150


	//   ....[192]....
        /*0e6c*/ 	.word	0x00024160


	//   ....[193]....
        /*0e70*/ 	.word	0x000241a0


	//   ....[194]....
        /*0e74*/ 	.word	0x000246b0


	//   ....[195]....
        /*0e78*/ 	.word	0x000246e0


	//   ....[196]....
        /*0e7c*/ 	.word	0x00024810


	//   ....[197]....
        /*0e80*/ 	.word	0x00024820


	//   ....[198]....
        /*0e84*/ 	.word	0x000248a0


	//   ....[199]....
        /*0e88*/ 	.word	0x000248b0


	//   ....[200]....
        /*0e8c*/ 	.word	0x00024930


	//   ....[201]....
        /*0e90*/ 	.word	0x00024940


	//   ....[202]....
        /*0e94*/ 	.word	0x000249c0


	//   ....[203]....
        /*0e98*/ 	.word	0x000249d0


	//   ....[204]....
        /*0e9c*/ 	.word	0x00024a40


	//   ....[205]....
        /*0ea0*/ 	.word	0x00024a50


	//   ....[206]....
        /*0ea4*/ 	.word	0x00024ac0


	//   ....[207]....
        /*0ea8*/ 	.word	0x00024ad0


	//   ....[208]....
        /*0eac*/ 	.word	0x00024ae0


	//   ....[209]....
        /*0eb0*/ 	.word	0x00024b50


	//   ....[210]....
        /*0eb4*/ 	.word	0x00024b60


	//   ....[211]....
        /*0eb8*/ 	.word	0x00024b70


	//   ....[212]....
        /*0ebc*/ 	.word	0x00024ba0


	//   ....[213]....
        /*0ec0*/ 	.word	0x00024bc0


	//   ....[214]....
        /*0ec4*/ 	.word	0x00025280


	//   ....[215]....
        /*0ec8*/ 	.word	0x000252c0


	//   ....[216]....
        /*0ecc*/ 	.word	0x00025300


	//   ....[217]....
        /*0ed0*/ 	.word	0x00025320


	//   ....[218]....
        /*0ed4*/ 	.word	0x00025340


	//   ....[219]....
        /*0ed8*/ 	.word	0x00025400


	//   ....[220]....
        /*0edc*/ 	.word	0x00025450


	//   ....[221]....
        /*0ee0*/ 	.word	0x00025490


	//   ....[222]....
        /*0ee4*/ 	.word	0x000254d0


	//   ....[223]....
        /*0ee8*/ 	.word	0x00025510


	//   ....[224]....
        /*0eec*/ 	.word	0x00025550


	//   ....[225]....
        /*0ef0*/ 	.word	0x00025590


	//   ....[226]....
        /*0ef4*/ 	.word	0x000255d0


	//   ....[227]....
        /*0ef8*/ 	.word	0x00025600


	//   ....[228]....
        /*0efc*/ 	.word	0x00025610


	//   ....[229]....
        /*0f00*/ 	.word	0x00025650


	//   ....[230]....
        /*0f04*/ 	.word	0x00025f80


	//   ....[231]....
        /*0f08*/ 	.word	0x00025fb0


	//   ....[232]....
        /*0f0c*/ 	.word	0x00025fc0


	//   ....[233]....
        /*0f10*/ 	.word	0x00025fd0


	//   ....[234]....
        /*0f14*/ 	.word	0x00026020


	//   ....[235]....
        /*0f18*/ 	.word	0x00026040


	//   ....[236]....
        /*0f1c*/ 	.word	0x00026060


	//   ....[237]....
        /*0f20*/ 	.word	0x00026070


	//   ....[238]....
        /*0f24*/ 	.word	0x000260b0


	//   ....[239]....
        /*0f28*/ 	.word	0x000260c0


	//   ....[240]....
        /*0f2c*/ 	.word	0x00026100


	//   ....[241]....
        /*0f30*/ 	.word	0x00026110


	//   ....[242]....
        /*0f34*/ 	.word	0x00026150


	//   ....[243]....
        /*0f38*/ 	.word	0x00026160


	//   ....[244]....
        /*0f3c*/ 	.word	0x000261a0


	//   ....[245]....
        /*0f40*/ 	.word	0x000261b0


	//   ....[246]....
        /*0f44*/ 	.word	0x000261c0


	//   ....[247]....
        /*0f48*/ 	.word	0x00026200


	//   ....[248]....
        /*0f4c*/ 	.word	0x00026220


	//   ....[249]....
        /*0f50*/ 	.word	0x00026280


	//   ....[250]....
        /*0f54*/ 	.word	0x00026640


	//   ....[251]....
        /*0f58*/ 	.word	0x00026660


	//   ....[252]....
        /*0f5c*/ 	.word	0x00026670


	//   ....[253]....
        /*0f60*/ 	.word	0x00026680


	//   ....[254]....
        /*0f64*/ 	.word	0x00026690


	//   ....[255]....
        /*0f68*/ 	.word	0x000266e0


	//   ....[0]....
        /*0f6c*/ 	.word	0x00026700


	//   ....[1]....
        /*0f70*/ 	.word	0x00026720


	//   ....[2]....
        /*0f74*/ 	.word	0x00026730


	//   ....[3]....
        /*0f78*/ 	.word	0x00026770


	//   ....[4]....
        /*0f7c*/ 	.word	0x00026780


	//   ....[5]....
        /*0f80*/ 	.word	0x000267c0


	//   ....[6]....
        /*0f84*/ 	.word	0x000267d0


	//   ....[7]....
        /*0f88*/ 	.word	0x00026810


	//   ....[8]....
        /*0f8c*/ 	.word	0x00026820


	//   ....[9]....
        /*0f90*/ 	.word	0x00026860


	//   ....[10]....
        /*0f94*/ 	.word	0x00026870


	//   ....[11]....
        /*0f98*/ 	.word	0x00026880


	//   ....[12]....
        /*0f9c*/ 	.word	0x000268c0


	//   ....[13]....
        /*0fa0*/ 	.word	0x000268e0


	//   ....[14]....
        /*0fa4*/ 	.word	0x00027b80


	//   ....[15]....
        /*0fa8*/ 	.word	0x00027bb0


	//   ....[16]....
        /*0fac*/ 	.word	0x00027c10


	//   ....[17]....
        /*0fb0*/ 	.word	0x00027c40


	//   ....[18]....
        /*0fb4*/ 	.word	0x00027c70


	//   ....[19]....
        /*0fb8*/ 	.word	0x00027ca0


	//   ....[20]....
        /*0fbc*/ 	.word	0x00027cd0


	//   ....[21]....
        /*0fc0*/ 	.word	0x00027d00


	//   ....[22]....
        /*0fc4*/ 	.word	0x00027eb0


	//   ....[23]....
        /*0fc8*/ 	.word	0x00027ee0


	//   ....[24]....
        /*0fcc*/ 	.word	0x00027f10


	//   ....[25]....
        /*0fd0*/ 	.word	0x00027f40


	//   ....[26]....
        /*0fd4*/ 	.word	0x00027f70


	//   ....[27]....
        /*0fd8*/ 	.word	0x00027fa0


	//   ....[28]....
        /*0fdc*/ 	.word	0x00028060


	//   ....[29]....
        /*0fe0*/ 	.word	0x00028080


	//   ....[30]....
        /*0fe4*/ 	.word	0x000280a0


	//   ....[31]....
        /*0fe8*/ 	.word	0x00028100


	//   ....[32]....
        /*0fec*/ 	.word	0x00028b50


	//   ....[33]....
        /*0ff0*/ 	.word	0x00028f10


	//   ....[34]....
        /*0ff4*/ 	.word	0x00028fa0


	//   ....[35]....
        /*0ff8*/ 	.word	0x00029030


	//   ....[36]....
        /*0ffc*/ 	.word	0x000290c0


	//   ....[37]....
        /*1000*/ 	.word	0x00029150


	//   ....[38]....
        /*1004*/ 	.word	0x000291e0


	//   ....[39]....
        /*1008*/ 	.word	0x000292c0


	//   ....[40]....
        /*100c*/ 	.word	0x00029350


	//   ....[41]....
        /*1010*/ 	.word	0x000293f0


	//   ....[42]....
        /*1014*/ 	.word	0x00029480


	//   ....[43]....
        /*1018*/ 	.word	0x00029510


	//   ....[44]....
        /*101c*/ 	.word	0x000295a0


	//   ....[45]....
        /*1020*/ 	.word	0x00029680


	//   ....[46]....
        /*1024*/ 	.word	0x00029710


	//   ....[47]....
        /*1028*/ 	.word	0x000297a0


	//   ....[48]....
        /*102c*/ 	.word	0x00029830


	//   ....[49]....
        /*1030*/ 	.word	0x000298c0


	//   ....[50]....
        /*1034*/ 	.word	0x00029950


	//   ....[51]....
        /*1038*/ 	.word	0x00029a80


	//   ....[52]....
        /*103c*/ 	.word	0x00029b30


	//   ....[53]....
        /*1040*/ 	.word	0x00029bc0


	//   ....[54]....
        /*1044*/ 	.word	0x00029c10


	//   ....[55]....
        /*1048*/ 	.word	0x00029c60


	//   ....[56]....
        /*104c*/ 	.word	0x00029cf0


	//   ....[57]....
        /*1050*/ 	.word	0x00029d80


	//   ....[58]....
        /*1054*/ 	.word	0x00029dd0


	//   ....[59]....
        /*1058*/ 	.word	0x00029e20


	//   ....[60]....
        /*105c*/ 	.word	0x00029f10


	//   ....[61]....
        /*1060*/ 	.word	0x00029fc0


	//   ....[62]....
        /*1064*/ 	.word	0x0002a020


	//   ....[63]....
        /*1068*/ 	.word	0x0002a0a0


	//   ....[64]....
        /*106c*/ 	.word	0x0002a1a0


	//   ....[65]....
        /*1070*/ 	.word	0x0002a1f0


	//   ....[66]....
        /*1074*/ 	.word	0x0002a240


	//   ....[67]....
        /*1078*/ 	.word	0x0002a290


	//   ....[68]....
        /*107c*/ 	.word	0x0002a620


	//   ....[69]....
        /*1080*/ 	.word	0x0002a740


	//   ....[70]....
        /*1084*/ 	.word	0x0002a870


	//   ....[71]....
        /*1088*/ 	.word	0x0002a980


	//   ....[72]....
        /*108c*/ 	.word	0x0002aab0


	//   ....[73]....
        /*1090*/ 	.word	0x0002ab60


	//   ....[74]....
        /*1094*/ 	.word	0x0002abc0


	//   ....[75]....
        /*1098*/ 	.word	0x0002ac30


	//   ....[76]....
        /*109c*/ 	.word	0x0002ac90


	//   ....[77]....
        /*10a0*/ 	.word	0x0002ace0


	//   ....[78]....
        /*10a4*/ 	.word	0x0002ad40


	//   ....[79]....
        /*10a8*/ 	.word	0x0002ad90


	//   ....[80]....
        /*10ac*/ 	.word	0x0002ae30


	//   ....[81]....
        /*10b0*/ 	.word	0x0002aec0


	//   ....[82]....
        /*10b4*/ 	.word	0x0002af20


	//   ....[83]....
        /*10b8*/ 	.word	0x0002af70


	//   ....[84]....
        /*10bc*/ 	.word	0x0002b000


	//   ....[85]....
        /*10c0*/ 	.word	0x0002b070


	//   ....[86]....
        /*10c4*/ 	.word	0x0002b0d0


	//   ....[87]....
        /*10c8*/ 	.word	0x0002b120


	//   ....[88]....
        /*10cc*/ 	.word	0x0002b1a0


	//   ....[89]....
        /*10d0*/ 	.word	0x0002b210


	//   ....[90]....
        /*10d4*/ 	.word	0x0002b270


	//   ....[91]....
        /*10d8*/ 	.word	0x0002b2c0


	//   ....[92]....
        /*10dc*/ 	.word	0x0002b340


	//   ....[93]....
        /*10e0*/ 	.word	0x0002b3b0


	//   ....[94]....
        /*10e4*/ 	.word	0x0002b410


	//   ....[95]....
        /*10e8*/ 	.word	0x0002b460


	//   ....[96]....
        /*10ec*/ 	.word	0x0002b4c0


	//   ....[97]....
        /*10f0*/ 	.word	0x0002b530


	//   ....[98]....
        /*10f4*/ 	.word	0x0002b590


	//   ....[99]....
        /*10f8*/ 	.word	0x0002b5e0


	//   ....[100]....
        /*10fc*/ 	.word	0x0002b660


	//   ....[101]....
        /*1100*/ 	.word	0x0002b6d0


	//   ....[102]....
        /*1104*/ 	.word	0x0002b730


	//   ....[103]....
        /*1108*/ 	.word	0x0002b780


	//   ....[104]....
        /*110c*/ 	.word	0x0002b800


	//   ....[105]....
        /*1110*/ 	.word	0x0002b870


	//   ....[106]....
        /*1114*/ 	.word	0x0002b8d0


	//   ....[107]....
        /*1118*/ 	.word	0x0002b920


	//   ....[108]....
        /*111c*/ 	.word	0x0002b980


	//   ....[109]....
        /*1120*/ 	.word	0x0002b9d0


	//   ....[110]....
        /*1124*/ 	.word	0x0002ba50


	//   ....[111]....
        /*1128*/ 	.word	0x0002bac0


	//   ....[112]....
        /*112c*/ 	.word	0x0002bb40


	//   ....[113]....
        /*1130*/ 	.word	0x0002bba0


	//   ....[114]....
        /*1134*/ 	.word	0x0002bc00


	//   ....[115]....
        /*1138*/ 	.word	0x0002bc80


	//   ....[116]....
        /*113c*/ 	.word	0x0002bd00


	//   ....[117]....
        /*1140*/ 	.word	0x0002bd70


	//   ....[118]....
        /*1144*/ 	.word	0x0002bdd0


	//   ....[119]....
        /*1148*/ 	.word	0x0002be20


	//   ....[120]....
        /*114c*/ 	.word	0x0002bea0


	//   ....[121]....
        /*1150*/ 	.word	0x0002bf10


	//   ....[122]....
        /*1154*/ 	.word	0x0002bf70


	//   ....[123]....
        /*1158*/ 	.word	0x0002bfc0


	//   ....[124]....
        /*115c*/ 	.word	0x0002c040


	//   ....[125]....
        /*1160*/ 	.word	0x0002c0b0


	//   ....[126]....
        /*1164*/ 	.word	0x0002c110


	//   ....[127]....
        /*1168*/ 	.word	0x0002c160


	//   ....[128]....
        /*116c*/ 	.word	0x0002c1e0


	//   ....[129]....
        /*1170*/ 	.word	0x0002c250


	//   ....[130]....
        /*1174*/ 	.word	0x0002c2b0


	//   ....[131]....
        /*1178*/ 	.word	0x0002c300


	//   ....[132]....
        /*117c*/ 	.word	0x0002c380


	//   ....[133]....
        /*1180*/ 	.word	0x0002c3d0


	//   ....[134]....
        /*1184*/ 	.word	0x0002c460


	//   ....[135]....
        /*1188*/ 	.word	0x0002c4f0


	//   ....[136]....
        /*118c*/ 	.word	0x0002c580


	//   ....[137]....
        /*1190*/ 	.word	0x0002c610


	//   ....[138]....
        /*1194*/ 	.word	0x0002c6a0


	//   ....[139]....
        /*1198*/ 	.word	0x0002c730


	//   ....[140]....
        /*119c*/ 	.word	0x0002c7b0


	//   ....[141]....
        /*11a0*/ 	.word	0x0002c800


	//   ....[142]....
        /*11a4*/ 	.word	0x0002c890


	//   ....[143]....
        /*11a8*/ 	.word	0x0002c920


	//   ....[144]....
        /*11ac*/ 	.word	0x0002c9a0


	//   ....[145]....
        /*11b0*/ 	.word	0x0002c9f0


	//   ....[146]....
        /*11b4*/ 	.word	0x0002ca80


	//   ....[147]....
        /*11b8*/ 	.word	0x0002cb10


	//   ....[148]....
        /*11bc*/ 	.word	0x0002cba0


	//   ....[149]....
        /*11c0*/ 	.word	0x0002cc30


	//   ....[150]....
        /*11c4*/ 	.word	0x0002ccc0


	//   ....[151]....
        /*11c8*/ 	.word	0x0002cd50


	//   ....[152]....
        /*11cc*/ 	.word	0x0002ce10


	//   ....[153]....
        /*11d0*/ 	.word	0x0002d0f0


	//   ....[154]....
        /*11d4*/ 	.word	0x0002d1f0


	//   ....[155]....
        /*11d8*/ 	.word	0x0002d280


	//   ....[156]....
        /*11dc*/ 	.word	0x0002d370


	//   ....[157]....
        /*11e0*/ 	.word	0x0002d3c0


	//   ....[158]....
        /*11e4*/ 	.word	0x0002d4a0


	//   ....[159]....
        /*11e8*/ 	.word	0x0002d4f0


	//   ....[160]....
        /*11ec*/ 	.word	0x0002d5d0


	//   ....[161]....
        /*11f0*/ 	.word	0x0002d620


	//   ....[162]....
        /*11f4*/ 	.word	0x0002d700


	//   ....[163]....
        /*11f8*/ 	.word	0x0002d750


	//   ....[164]....
        /*11fc*/ 	.word	0x0002d830


	//   ....[165]....
        /*1200*/ 	.word	0x0002d880


	//   ....[166]....
        /*1204*/ 	.word	0x0002d960


	//   ....[167]....
        /*1208*/ 	.word	0x0002d9b0


	//   ....[168]....
        /*120c*/ 	.word	0x0002dae0


	//   ....[169]....
        /*1210*/ 	.word	0x0002db30


	//   ....[170]....
        /*1214*/ 	.word	0x0002dc10


	//   ....[171]....
        /*1218*/ 	.word	0x0002dc60


	//   ....[172]....
        /*121c*/ 	.word	0x0002dd50


	//   ....[173]....
        /*1220*/ 	.word	0x0002dda0


	//   ....[174]....
        /*1224*/ 	.word	0x0002df90


	//   ....[175]....
        /*1228*/ 	.word	0x0002e020


	//   ....[176]....
        /*122c*/ 	.word	0x0002e130


	//   ....[177]....
        /*1230*/ 	.word	0x0002e180


	//   ....[178]....
        /*1234*/ 	.word	0x0002e290


	//   ....[179]....
        /*1238*/ 	.word	0x0002e2e0


	//   ....[180]....
        /*123c*/ 	.word	0x0002e3f0


	//   ....[181]....
        /*1240*/ 	.word	0x0002e440


	//   ....[182]....
        /*1244*/ 	.word	0x0002e550


	//   ....[183]....
        /*1248*/ 	.word	0x0002e5a0


	//   ....[184]....
        /*124c*/ 	.word	0x0002e6b0


	//   ....[185]....
        /*1250*/ 	.word	0x0002e700


	//   ....[186]....
        /*1254*/ 	.word	0x0002e800


	//   ....[187]....
        /*1258*/ 	.word	0x0002e850


	//   ....[188]....
        /*125c*/ 	.word	0x0002e950


	//   ....[189]....
        /*1260*/ 	.word	0x0002e9a0


	//   ....[190]....
        /*1264*/ 	.word	0x0002ea70


	//   ....[191]....
        /*1268*/ 	.word	0x0002eac0


	//   ....[192]....
        /*126c*/ 	.word	0x0002eb90


	//   ....[193]....
        /*1270*/ 	.word	0x0002ebe0


	//   ....[194]....
        /*1274*/ 	.word	0x0002ec90


	//   ....[195]....
        /*1278*/ 	.word	0x0002ed00


	//   ....[196]....
        /*127c*/ 	.word	0x0002edf0


	//   ....[197]....
        /*1280*/ 	.word	0x0002ee40


	//   ....[198]....
        /*1284*/ 	.word	0x0002ef60


	//   ....[199]....
        /*1288*/ 	.word	0x0002efb0


	//   ....[200]....
        /*128c*/ 	.word	0x0002f0b0


	//   ....[201]....
        /*1290*/ 	.word	0x0002f100


	//   ....[202]....
        /*1294*/ 	.word	0x0002f1f0


	//   ....[203]....
        /*1298*/ 	.word	0x0002f240


	//   ....[204]....
        /*129c*/ 	.word	0x0002f330


	//   ....[205]....
        /*12a0*/ 	.word	0x0002f380


	//   ....[206]....
        /*12a4*/ 	.word	0x0002f460


	//   ....[207]....
        /*12a8*/ 	.word	0x0002f4b0


	//   ....[208]....
        /*12ac*/ 	.word	0x0002f580


	//   ....[209]....
        /*12b0*/ 	.word	0x0002f5d0


	//   ....[210]....
        /*12b4*/ 	.word	0x0002f700


	//   ....[211]....
        /*12b8*/ 	.word	0x0002f7a0


	//   ....[212]....
        /*12bc*/ 	.word	0x0002f870


	//   ....[213]....
        /*12c0*/ 	.word	0x0002f8c0


	//   ....[214]....
        /*12c4*/ 	.word	0x0002f9a0


	//   ....[215]....
        /*12c8*/ 	.word	0x0002f9f0


	//   ....[216]....
        /*12cc*/ 	.word	0x0002fac0


	//   ....[217]....
        /*12d0*/ 	.word	0x0002fb10


	//   ....[218]....
        /*12d4*/ 	.word	0x0002fbe0


	//   ....[219]....
        /*12d8*/ 	.word	0x0002fc30


	//   ....[220]....
        /*12dc*/ 	.word	0x0002fd00


	//   ....[221]....
        /*12e0*/ 	.word	0x0002fd50


	//   ....[222]....
        /*12e4*/ 	.word	0x0002fe20


	//   ....[223]....
        /*12e8*/ 	.word	0x0002fe70


	//   ....[224]....
        /*12ec*/ 	.word	0x0002fed0


	//   ....[225]....
        /*12f0*/ 	.word	0x0002ff40


	//   ....[226]....
        /*12f4*/ 	.word	0x00030030


	//   ....[227]....
        /*12f8*/ 	.word	0x00030080


	//   ....[228]....
        /*12fc*/ 	.word	0x00030150


	//   ....[229]....
        /*1300*/ 	.word	0x000301a0


	//   ....[230]....
        /*1304*/ 	.word	0x00030290


	//   ....[231]....
        /*1308*/ 	.word	0x00030320


	//   ....[232]....
        /*130c*/ 	.word	0x000303f0


	//   ....[233]....
        /*1310*/ 	.word	0x00030440


	//   ....[234]....
        /*1314*/ 	.word	0x00030510


	//   ....[235]....
        /*1318*/ 	.word	0x00030560


	//   ....[236]....
        /*131c*/ 	.word	0x00030630


	//   ....[237]....
        /*1320*/ 	.word	0x00030680


	//   ....[238]....
        /*1324*/ 	.word	0x00030750


	//   ....[239]....
        /*1328*/ 	.word	0x000307a0


	//   ....[240]....
        /*132c*/ 	.word	0x00030870


	//   ....[241]....
        /*1330*/ 	.word	0x000308c0


	//   ....[242]....
        /*1334*/ 	.word	0x00030990


	//   ....[243]....
        /*1338*/ 	.word	0x000309e0


	//   ....[244]....
        /*133c*/ 	.word	0x00030a40


	//   ....[245]....
        /*1340*/ 	.word	0x00030ab0


	//   ....[246]....
        /*1344*/ 	.word	0x00030b90


	//   ....[247]....
        /*1348*/ 	.word	0x00030be0


	//   ....[248]....
        /*134c*/ 	.word	0x00030cb0


	//   ....[249]....
        /*1350*/ 	.word	0x00030d00


	//   ....[250]....
        /*1354*/ 	.word	0x00030ed0


	//   ....[251]....
        /*1358*/ 	.word	0x00030f70


	//   ....[252]....
        /*135c*/ 	.word	0x000310f0


	//   ....[253]....
        /*1360*/ 	.word	0x00031160


	//   ....[254]....
        /*1364*/ 	.word	0x000311d0


	//   ....[255]....
        /*1368*/ 	.word	0x00031240


	//   ....[0]....
        /*136c*/ 	.word	0x000312b0


	//   ....[1]....
        /*1370*/ 	.word	0x00031330


	//   ....[2]....
        /*1374*/ 	.word	0x000313b0


	//   ....[3]....
        /*1378*/ 	.word	0x00031440


	//   ....[4]....
        /*137c*/ 	.word	0x000314b0


	//   ....[5]....
        /*1380*/ 	.word	0x00031520


	//   ....[6]....
        /*1384*/ 	.word	0x00031590


	//   ....[7]....
        /*1388*/ 	.word	0x00031610


	//   ....[8]....
        /*138c*/ 	.word	0x00031680


	//   ....[9]....
        /*1390*/ 	.word	0x00031710


	//   ....[10]....
        /*1394*/ 	.word	0x00031770


	//   ....[11]....
        /*1398*/ 	.word	0x00031800


	//   ....[12]....
        /*139c*/ 	.word	0x00031930


	//----- nvinfo : EIATTR_REG_RECONFIG
	.align		4
.L_323:
        /*13a0*/ 	.byte	0x01, 0x54
	.zero		2


	//----- nvinfo : EIATTR_SYSCALL_OFFSETS
	.align		4
        /*13a4*/ 	.byte	0x04, 0x46
        /*13a6*/ 	.short	(.L_325 - .L_324)


	//   ....[0]....
.L_324:
        /*13a8*/ 	.word	0x00001d80


	//   ....[1]....
        /*13ac*/ 	.word	0x00001ed0


	//   ....[2]....
        /*13b0*/ 	.word	0x0000a470


	//   ....[3]....
        /*13b4*/ 	.word	0x0000a9d0


	//   ....[4]....
        /*13b8*/ 	.word	0x000230b0


	//   ....[5]....
        /*13bc*/ 	.word	0x00023240


	//   ....[6]....
        /*13c0*/ 	.word	0x00023390


	//   ....[7]....
        /*13c4*/ 	.word	0x000234d0


	//   ....[8]....
        /*13c8*/ 	.word	0x00024f70


	//----- nvinfo : EIATTR_MBARRIER_INSTR_OFFSETS
	.align		4
.L_325:
        /*13cc*/ 	.byte	0x04, 0x39
        /*13ce*/ 	.short	(.L_327 - .L_326)


	//   ....[0]....
.L_326:
        /*13d0*/ 	.word	0x00000270
        /*13d4*/ 	.word	0x000000ff
        /*13d8*/ 	.word	0x00022800
        /*13dc*/ 	.short	0x0100
        /*13de*/ 	.byte	0x08
	.zero		1


	//   ....[1]....
        /*13e0*/ 	.word	0x00000280
        /*13e4*/ 	.word	0x000000ff
        /*13e8*/ 	.word	0x00022820
        /*13ec*/ 	.short	0x0100
        /*13ee*/ 	.byte	0x08
	.zero		1


	//   ....[2]....
        /*13f0*/ 	.word	0x00000370
        /*13f4*/ 	.word	0x000000ff
        /*13f8*/ 	.word	0x00022830
        /*13fc*/ 	.short	0x0100
        /*13fe*/ 	.byte	0x08
	.zero		1


	//   ....[3]....
        /*1400*/ 	.word	0x00000380
        /*1404*/ 	.word	0x000000ff
        /*1408*/ 	.word	0x00022840
        /*140c*/ 	.short	0x0100
        /*140e*/ 	.byte	0x08
	.zero		1


	//   ....[4]....
        /*1410*/ 	.word	0x00000390
        /*1414*/ 	.word	0x000000ff
        /*1418*/ 	.word	0x00022838
        /*141c*/ 	.short	0x0100
        /*141e*/ 	.byte	0x08
	.zero		1


	//   ....[5]....
        /*1420*/ 	.word	0x000003a0
        /*1424*/ 	.word	0x000000ff
        /*1428*/ 	.word	0x00022848
        /*142c*/ 	.short	0x0100
        /*142e*/ 	.byte	0x08
	.zero		1


	//   ....[6]....
        /*1430*/ 	.word	0x000004d0
        /*1434*/ 	.word	0x000000ff
        /*1438*/ 	.word	0x00022850
        /*143c*/ 	.short	0x0100
        /*143e*/ 	.byte	0x08
	.zero		1


	//   ....[7]....
        /*1440*/ 	.word	0x000004e0
        /*1444*/ 	.word	0x000000ff
        /*1448*/ 	.word	0x00022860
        /*144c*/ 	.short	0x0100
        /*144e*/ 	.byte	0x08
	.zero		1


	//   ....[8]....
        /*1450*/ 	.word	0x000004f0
        /*1454*/ 	.word	0x000000ff
        /*1458*/ 	.word	0x00022858
        /*145c*/ 	.short	0x0100
        /*145e*/ 	.byte	0x08
	.zero		1


	//   ....[9]....
        /*1460*/ 	.word	0x00000500
        /*1464*/ 	.word	0x000000ff
        /*1468*/ 	.word	0x00022868
        /*146c*/ 	.short	0x0100
        /*146e*/ 	.byte	0x08
	.zero		1


	//   ....[10]....
        /*1470*/ 	.word	0x000005f0
        /*1474*/ 	.word	0x000000ff
        /*1478*/ 	.word	0x00022870
        /*147c*/ 	.short	0x0100
        /*147e*/ 	.byte	0x06
	.zero		1


	//   ....[11]....
        /*1480*/ 	.word	0x00000600
        /*1484*/ 	.word	0x000000ff
        /*1488*/ 	.word	0x00022880
        /*148c*/ 	.short	0x0100
        /*148e*/ 	.byte	0x06
	.zero		1


	//   ....[12]....
        /*1490*/ 	.word	0x00000610
        /*1494*/ 	.word	0x000000ff
        /*1498*/ 	.word	0x00022878
        /*149c*/ 	.short	0x0100
        /*149e*/ 	.byte	0x06
	.zero		1


	//   ....[13]....
        /*14a0*/ 	.word	0x00000620
        /*14a4*/ 	.word	0x000000ff
        /*14a8*/ 	.word	0x00022888
        /*14ac*/ 	.short	0x0100
        /*14ae*/ 	.byte	0x06
	.zero		1


	//   ....[14]....
        /*14b0*/ 	.word	0x00000750
        /*14b4*/ 	.word	0x000000ff
        /*14b8*/ 	.word	0x00022890
        /*14bc*/ 	.short	0x0100
        /*14be*/ 	.byte	0x08
	.zero		1


	//   ....[15]....
        /*14c0*/ 	.word	0x00000760
        /*14c4*/ 	.word	0x000000ff
        /*14c8*/ 	.word	0x000228a0
        /*14cc*/ 	.short	0x0100
        /*14ce*/ 	.byte	0x08
	.zero		1


	//   ....[16]....
        /*14d0*/ 	.word	0x00000770
        /*14d4*/ 	.word	0x000000ff
        /*14d8*/ 	.word	0x00022898
        /*14dc*/ 	.short	0x0100
        /*14de*/ 	.byte	0x08
	.zero		1


	//   ....[17]....
        /*14e0*/ 	.word	0x00000780
        /*14e4*/ 	.word	0x000000ff
        /*14e8*/ 	.word	0x000228a8
        /*14ec*/ 	.short	0x0100
        /*14ee*/ 	.byte	0x08
	.zero		1


	//   ....[18]....
        /*14f0*/ 	.word	0x000008c0
        /*14f4*/ 	.word	0x000000ff
        /*14f8*/ 	.word	0x000228b0
        /*14fc*/ 	.short	0x0100
        /*14fe*/ 	.byte	0x08
	.zero		1


	//   ....[19]....
        /*1500*/ 	.word	0x000008d0
        /*1504*/ 	.word	0x000000ff
        /*1508*/ 	.word	0x000228c0
        /*150c*/ 	.short	0x0100
        /*150e*/ 	.byte	0x08
	.zero		1


	//   ....[20]....
        /*1510*/ 	.word	0x000008e0
        /*1514*/ 	.word	0x000000ff
        /*1518*/ 	.word	0x000228b8
        /*151c*/ 	.short	0x0100
        /*151e*/ 	.byte	0x08
	.zero		1


	//   ....[21]....
        /*1520*/ 	.word	0x000008f0
        /*1524*/ 	.word	0x000000ff
        /*1528*/ 	.word	0x000228c8
        /*152c*/ 	.short	0x0100
        /*152e*/ 	.byte	0x08
	.zero		1


	//   ....[22]....
        /*1530*/ 	.word	0x00002ff0
        /*1534*/ 	.word	0x00000056
        /*1538*/ 	.word	0x00022890
        /*153c*/ 	.short	0x010a
        /*153e*/ 	.byte	0x3f
	.zero		1


	//   ....[23]....
        /*1540*/ 	.word	0x00006140
        /*1544*/ 	.word	0x00000056
        /*1548*/ 	.word	0x00022890
        /*154c*/ 	.short	0x010a
        /*154e*/ 	.byte	0x3f
	.zero		1


	//   ....[24]....
        /*1550*/ 	.word	0x00008ff0
        /*1554*/ 	.word	0x00000056
        /*1558*/ 	.word	0x00022890
        /*155c*/ 	.short	0x010a
        /*155e*/ 	.byte	0x3f
	.zero		1


	//   ....[25]....
        /*1560*/ 	.word	0x000095e0
        /*1564*/ 	.word	0x00000004
        /*1568*/ 	.word	0x00000000
        /*156c*/ 	.short	0x0101
        /*156e*/ 	.byte	0x3f
	.zero		1


	//   ....[26]....
        /*1570*/ 	.word	0x00009620
        /*1574*/ 	.word	0x00000056
        /*1578*/ 	.word	0x000228b0
        /*157c*/ 	.short	0x010a
        /*157e*/ 	.byte	0x3f
	.zero		1


	//   ....[27]....
        /*1580*/ 	.word	0x00009b80
        /*1584*/ 	.word	0x00000056
        /*1588*/ 	.word	0x00000000
        /*158c*/ 	.short	0x0101
        /*158e*/ 	.byte	0x3f
	.zero		1


	//   ....[28]....
        /*1590*/ 	.word	0x0000a750
        /*1594*/ 	.word	0x00000012
        /*1598*/ 	.word	0x00022800
        /*159c*/ 	.short	0x010a
        /*159e*/ 	.byte	0x3f
	.zero		1


	//   ....[29]....
        /*15a0*/ 	.word	0x0000a7a0
        /*15a4*/ 	.word	0x00000012
        /*15a8*/ 	.word	0x00022800
        /*15ac*/ 	.short	0x010a
        /*15ae*/ 	.byte	0x3f
	.zero		1


	//   ....[30]....
        /*15b0*/ 	.word	0x0000b200
        /*15b4*/ 	.word	0x00000012
        /*15b8*/ 	.word	0x00022800
        /*15bc*/ 	.short	0x010a
        /*15be*/ 	.byte	0x3f
	.zero		1


	//   ....[31]....
        /*15c0*/ 	.word	0x0000d7d0
        /*15c4*/ 	.word	0x00000012
        /*15c8*/ 	.word	0x00022800
        /*15cc*/ 	.short	0x010a
        /*15ce*/ 	.byte	0x3f
	.zero		1


	//   ....[32]....
        /*15d0*/ 	.word	0x0000f850
        /*15d4*/ 	.word	0x00000000
        /*15d8*/ 	.word	0x00022830
        /*15dc*/ 	.short	0x010a
        /*15de*/ 	.byte	0x3f
	.zero		1


	//   ....[33]....
        /*15e0*/ 	.word	0x0000f8e0
        /*15e4*/ 	.word	0x00000000
        /*15e8*/ 	.word	0x00022830
        /*15ec*/ 	.short	0x010a
        /*15ee*/ 	.byte	0x3f
	.zero		1


	//   ....[34]....
        /*15f0*/ 	.word	0x00012560
        /*15f4*/ 	.word	0x0000003d
        /*15f8*/ 	.word	0x00000000
        /*15fc*/ 	.short	0x0101
        /*15fe*/ 	.byte	0x3f
	.zero		1


	//   ....[35]....
        /*1600*/ 	.word	0x00013780
        /*1604*/ 	.word	0x0000000f
        /*1608*/ 	.word	0x00022830
        /*160c*/ 	.short	0x010a
        /*160e*/ 	.byte	0x3f
	.zero		1


	//   ....[36]....
        /*1610*/ 	.word	0x000137d0
        /*1614*/ 	.word	0x0000000f
        /*1618*/ 	.word	0x00022830
        /*161c*/ 	.short	0x010a
        /*161e*/ 	.byte	0x3f
	.zero		1


	//   ....[37]....
        /*1620*/ 	.word	0x00014470
        /*1624*/ 	.word	0x0000000f
        /*1628*/ 	.word	0x00022850
        /*162c*/ 	.short	0x010a
        /*162e*/ 	.byte	0x3f
	.zero		1


	//   ....[38]....
        /*1630*/ 	.word	0x000144b0
        /*1634*/ 	.word	0x0000000f
        /*1638*/ 	.word	0x00022850
        /*163c*/ 	.short	0x010a
        /*163e*/ 	.byte	0x3f
	.zero		1


	//   ....[39]....
        /*1640*/ 	.word	0x00016820
        /*1644*/ 	.word	0x000000a7
        /*1648*/ 	.word	0x00000000
        /*164c*/ 	.short	0x0101
        /*164e*/ 	.byte	0x3f
	.zero		1


	//   ....[40]....
        /*1650*/ 	.word	0x00017380
        /*1654*/ 	.word	0x000000a7
        /*1658*/ 	.word	0x00000000
        /*165c*/ 	.short	0x0101
        /*165e*/ 	.byte	0x3f
	.zero		1


	//   ....[41]....
        /*1660*/ 	.word	0x00017b00
        /*1664*/ 	.word	0x0000000e
        /*1668*/ 	.word	0x00022830
        /*166c*/ 	.short	0x010a
        /*166e*/ 	.byte	0x3f
	.zero		1


	//   ....[42]....
        /*1670*/ 	.word	0x00017b50
        /*1674*/ 	.word	0x0000000e
        /*1678*/ 	.word	0x00022830
        /*167c*/ 	.short	0x010a
        /*167e*/ 	.byte	0x3f
	.zero		1


	//   ....[43]....
        /*1680*/ 	.word	0x000187c0
        /*1684*/ 	.word	0x0000000f
        /*1688*/ 	.word	0x00022850
        /*168c*/ 	.short	0x010a
        /*168e*/ 	.byte	0x3f
	.zero		1


	//   ....[44]....
        /*1690*/ 	.word	0x00018800
        /*1694*/ 	.word	0x0000000f
        /*1698*/ 	.word	0x00022850
        /*169c*/ 	.short	0x010a
        /*169e*/ 	.byte	0x3f
	.zero		1


	//   ....[45]....
        /*16a0*/ 	.word	0x00018c50
        /*16a4*/ 	.word	0x0000000e
        /*16a8*/ 	.word	0x00000000
        /*16ac*/ 	.short	0x0101
        /*16ae*/ 	.byte	0x3f
	.zero		1


	//   ....[46]....
        /*16b0*/ 	.word	0x0001ab80
        /*16b4*/ 	.word	0x000000a6
        /*16b8*/ 	.word	0x00000000
        /*16bc*/ 	.short	0x0101
        /*16be*/ 	.byte	0x3f
	.zero		1


	//   ....[47]....
        /*16c0*/ 	.word	0x0001b240
        /*16c4*/ 	.word	0x0000000b
        /*16c8*/ 	.word	0x00022850
        /*16cc*/ 	.short	0x010a
        /*16ce*/ 	.byte	0x3f
	.zero		1


	//   ....[48]....
        /*16d0*/ 	.word	0x0001b2c0
        /*16d4*/ 	.word	0x0000000b
        /*16d8*/ 	.word	0x00022850
        /*16dc*/ 	.short	0x010a
        /*16de*/ 	.byte	0x3f
	.zero		1


	//   ....[49]....
        /*16e0*/ 	.word	0x0001bce0
        /*16e4*/ 	.word	0x00000004
        /*16e8*/ 	.word	0x00000000
        /*16ec*/ 	.short	0x0101
        /*16ee*/ 	.byte	0x3f
	.zero		1


	//   ....[50]....
        /*16f0*/ 	.word	0x0001dbe0
        /*16f4*/ 	.word	0x00000000
        /*16f8*/ 	.word	0x00000000
        /*16fc*/ 	.short	0x0101
        /*16fe*/ 	.byte	0x3f
	.zero		1


	//   ....[51]....
        /*1700*/ 	.word	0x0001e4d0
        /*1704*/ 	.word	0x0000000c
        /*1708*/ 	.word	0x00000000
        /*170c*/ 	.short	0x0101
        /*170e*/ 	.byte	0x3f
	.zero		1


	//   ....[52]....
        /*1710*/ 	.word	0x00022010
        /*1714*/ 	.word	0x00000016
        /*1718*/ 	.word	0x00022820
        /*171c*/ 	.short	0x010a
        /*171e*/ 	.byte	0x3f
	.zero		1


	//   ....[53]....
        /*1720*/ 	.word	0x000220c0
        /*1724*/ 	.word	0x00000009
        /*1728*/ 	.word	0x000228a0
        /*172c*/ 	.short	0x010a
        /*172e*/ 	.byte	0x3f
	.zero		1


	//   ....[54]....
        /*1730*/ 	.word	0x000222f0
        /*1734*/ 	.word	0x00000009
        /*1738*/ 	.word	0x000228c0
        /*173c*/ 	.short	0x010a
        /*173e*/ 	.byte	0x3f
	.zero		1


	//   ....[55]....
        /*1740*/ 	.word	0x00022640
        /*1744*/ 	.word	0x00000009
        /*1748*/ 	.word	0x000228a0
        /*174c*/ 	.short	0x010a
        /*174e*/ 	.byte	0x3f
	.zero		1


	//   ....[56]....
        /*1750*/ 	.word	0x00022860
        /*1754*/ 	.word	0x00000009
        /*1758*/ 	.word	0x000228c0
        /*175c*/ 	.short	0x010a
        /*175e*/ 	.byte	0x3f
	.zero		1


	//   ....[57]....
        /*1760*/ 	.word	0x00023a40
        /*1764*/ 	.word	0x00000004
        /*1768*/ 	.word	0x00022880
        /*176c*/ 	.short	0x010a
        /*176e*/ 	.byte	0x3f
	.zero		1


	//   ....[58]....
        /*1770*/ 	.word	0x00024340
        /*1774*/ 	.word	0x00000004
        /*1778*/ 	.word	0x00022870
        /*177c*/ 	.short	0x0107
        /*177e*/ 	.byte	0x3f
	.zero		1


	//   ....[59]....
        /*1780*/ 	.word	0x00024400
        /*1784*/ 	.word	0x00000004
        /*1788*/ 	.word	0x00022870
        /*178c*/ 	.short	0x0101
        /*178e*/ 	.byte	0x3f
	.zero		1


	//   ....[60]....
        /*1790*/ 	.word	0x00024450
        /*1794*/ 	.word	0x00000004
        /*1798*/ 	.word	0x00022840
        /*179c*/ 	.short	0x010a
        /*179e*/ 	.byte	0x3f
	.zero		1


	//   ....[61]....
        /*17a0*/ 	.word	0x00024c90
        /*17a4*/ 	.word	0x00000004
        /*17a8*/ 	.word	0x00022830
        /*17ac*/ 	.short	0x0107
        /*17ae*/ 	.byte	0x3f
	.zero		1


	//   ....[62]....
        /*17b0*/ 	.word	0x00024d80
        /*17b4*/ 	.word	0x00000004
        /*17b8*/ 	.word	0x00022830
        /*17bc*/ 	.short	0x0101
        /*17be*/ 	.byte	0x3f
	.zero		1


	//   ....[63]....
        /*17c0*/ 	.word	0x00025710
        /*17c4*/ 	.word	0x00000016
        /*17c8*/ 	.word	0x00022800
        /*17cc*/ 	.short	0x0107
        /*17ce*/ 	.byte	0x3f
	.zero		1


	//   ....[64]....
        /*17d0*/ 	.word	0x00025810
        /*17d4*/ 	.word	0x00000016
        /*17d8*/ 	.word	0x00022800
        /*17dc*/ 	.short	0x0101
        /*17de*/ 	.byte	0x3f
	.zero		1


	//   ....[65]....
        /*17e0*/ 	.word	0x00025840
        /*17e4*/ 	.word	0x00000016
        /*17e8*/ 	.word	0x00022820
        /*17ec*/ 	.short	0x010a
        /*17ee*/ 	.byte	0x3f
	.zero		1


	//   ....[66]....
        /*17f0*/ 	.word	0x00025d10
        /*17f4*/ 	.word	0x00000000
        /*17f8*/ 	.word	0x00022880
        /*17fc*/ 	.short	0x010a
        /*17fe*/ 	.byte	0x3f
	.zero		1


	//   ....[67]....
        /*1800*/ 	.word	0x00026310
        /*1804*/ 	.word	0x00000000
        /*1808*/ 	.word	0x00022870
        /*180c*/ 	.short	0x0107
        /*180e*/ 	.byte	0x3f
	.zero		1


	//   ....[68]....
        /*1810*/ 	.word	0x000263d0
        /*1814*/ 	.word	0x00000000
        /*1818*/ 	.word	0x00022870
        /*181c*/ 	.short	0x0101
        /*181e*/ 	.byte	0x3f
	.zero		1


	//   ....[69]....
        /*1820*/ 	.word	0x00026400
        /*1824*/ 	.word	0x00000000
        /*1828*/ 	.word	0x00022840
        /*182c*/ 	.short	0x010a
        /*182e*/ 	.byte	0x3f
	.zero		1


	//   ....[70]....
        /*1830*/ 	.word	0x000269c0
        /*1834*/ 	.word	0x00000000
        /*1838*/ 	.word	0x00022830
        /*183c*/ 	.short	0x0107
        /*183e*/ 	.byte	0x3f
	.zero		1


	//   ....[71]....
        /*1840*/ 	.word	0x00026a80
        /*1844*/ 	.word	0x00000000
        /*1848*/ 	.word	0x00022830
        /*184c*/ 	.short	0x0101
        /*184e*/ 	.byte	0x3f
	.zero		1


	//   ....[72]....
        /*1850*/ 	.word	0x00026b10
        /*1854*/ 	.word	0x00000003
        /*1858*/ 	.word	0x00022870
        /*185c*/ 	.short	0x010a
        /*185e*/ 	.byte	0x3f
	.zero		1


	//   ....[73]....
        /*1860*/ 	.word	0x00026ba0
        /*1864*/ 	.word	0x00000003
        /*1868*/ 	.word	0x00022860
        /*186c*/ 	.short	0x010a
        /*186e*/ 	.byte	0x3f
	.zero		1


	//   ....[74]....
        /*1870*/ 	.word	0x000270b0
        /*1874*/ 	.word	0x00000003
        /*1878*/ 	.word	0x00022850
        /*187c*/ 	.short	0x0101
        /*187e*/ 	.byte	0x3f
	.zero		1


	//   ....[75]....
        /*1880*/ 	.word	0x00027140
        /*1884*/ 	.word	0x00000003
        /*1888*/ 	.word	0x00000000
        /*188c*/ 	.short	0x0101
        /*188e*/ 	.byte	0x3f
	.zero		1


	//   ....[76]....
        /*1890*/ 	.word	0x00027310
        /*1894*/ 	.word	0x00000011
        /*1898*/ 	.word	0x00022870
        /*189c*/ 	.short	0x010a
        /*189e*/ 	.byte	0x3f
	.zero		1


	//   ....[77]....
        /*18a0*/ 	.word	0x00027390
        /*18a4*/ 	.word	0x00000011
        /*18a8*/ 	.word	0x00022860
        /*18ac*/ 	.short	0x010a
        /*18ae*/ 	.byte	0x3f
	.zero		1


	//   ....[78]....
        /*18b0*/ 	.word	0x000278b0
        /*18b4*/ 	.word	0x00000011
        /*18b8*/ 	.word	0x00022850
        /*18bc*/ 	.short	0x0101
        /*18be*/ 	.byte	0x3f
	.zero		1


	//   ....[79]....
        /*18c0*/ 	.word	0x00027960
        /*18c4*/ 	.word	0x00000011
        /*18c8*/ 	.word	0x00000000
        /*18cc*/ 	.short	0x0101
        /*18ce*/ 	.byte	0x3f
	.zero		1


	//   ....[80]....
        /*18d0*/ 	.word	0x00028ad0
        /*18d4*/ 	.word	0x00000005
        /*18d8*/ 	.word	0x00022820
        /*18dc*/ 	.short	0x010a
        /*18de*/ 	.byte	0x3f
	.zero		1


	//   ....[81]....
        /*18e0*/ 	.word	0x00028c60
        /*18e4*/ 	.word	0x00000003
        /*18e8*/ 	.word	0x00022840
        /*18ec*/ 	.short	0x010a
        /*18ee*/ 	.byte	0x3f
	.zero		1


	//   ....[82]....
        /*18f0*/ 	.word	0x00028d00
        /*18f4*/ 	.word	0x00000005
        /*18f8*/ 	.word	0x00022840
        /*18fc*/ 	.short	0x010a
        /*18fe*/ 	.byte	0x3f
	.zero		1


	//   ....[83]....
        /*1900*/ 	.word	0x00028d40
        /*1904*/ 	.word	0x00000003
        /*1908*/ 	.word	0x00022860
        /*190c*/ 	.short	0x010a
        /*190e*/ 	.byte	0x3f
	.zero		1


	//   ....[84]....
        /*1910*/ 	.word	0x00028d80
        /*1914*/ 	.word	0x00000005
        /*1918*/ 	.word	0x00022860
        /*191c*/ 	.short	0x010a
        /*191e*/ 	.byte	0x3f
	.zero		1


	//   ....[85]....
        /*1920*/ 	.word	0x00028dc0
        /*1924*/ 	.word	0x00000003
        /*1928*/ 	.word	0x00022880
        /*192c*/ 	.short	0x010a
        /*192e*/ 	.byte	0x3f
	.zero		1


	//   ....[86]....
        /*1930*/ 	.word	0x00028e00
        /*1934*/ 	.word	0x00000005
        /*1938*/ 	.word	0x00022880
        /*193c*/ 	.short	0x010a
        /*193e*/ 	.byte	0x3f
	.zero		1


	//   ....[87]....
        /*1940*/ 	.word	0x00028e60
        /*1944*/ 	.word	0x00000056
        /*1948*/ 	.word	0x00022890
        /*194c*/ 	.short	0x010a
        /*194e*/ 	.byte	0x3f
	.zero		1


	//   ....[88]....
        /*1950*/ 	.word	0x00029210
        /*1954*/ 	.word	0x00000056
        /*1958*/ 	.word	0x00022890
        /*195c*/ 	.short	0x010a
        /*195e*/ 	.byte	0x3f
	.zero		1


	//   ....[89]....
        /*1960*/ 	.word	0x000295d0
        /*1964*/ 	.word	0x00000056
        /*1968*/ 	.word	0x00022890
        /*196c*/ 	.short	0x010a
        /*196e*/ 	.byte	0x3f
	.zero		1


	//   ....[90]....
        /*1970*/ 	.word	0x00029980
        /*1974*/ 	.word	0x00000056
        /*1978*/ 	.word	0x000228b0
        /*197c*/ 	.short	0x010a
        /*197e*/ 	.byte	0x3f
	.zero		1


	//   ....[91]....
        /*1980*/ 	.word	0x00029e50
        /*1984*/ 	.word	0x00000012
        /*1988*/ 	.word	0x00022800
        /*198c*/ 	.short	0x010a
        /*198e*/ 	.byte	0x3f
	.zero		1


	//   ....[92]....
        /*1990*/ 	.word	0x0002a350
        /*1994*/ 	.word	0x00000012
        /*1998*/ 	.word	0x00022800
        /*199c*/ 	.short	0x010a
        /*199e*/ 	.byte	0x3f
	.zero		1


	//   ....[93]....
        /*19a0*/ 	.word	0x0002a3a0
        /*19a4*/ 	.word	0x00000000
        /*19a8*/ 	.word	0x00022830
        /*19ac*/ 	.short	0x010a
        /*19ae*/ 	.byte	0x3f
	.zero		1


	//   ....[94]....
        /*19b0*/ 	.word	0x0002a3f0
        /*19b4*/ 	.word	0x0000000f
        /*19b8*/ 	.word	0x00022830
        /*19bc*/ 	.short	0x010a
        /*19be*/ 	.byte	0x3f
	.zero		1


	//   ....[95]....
        /*19c0*/ 	.word	0x0002a440
        /*19c4*/ 	.word	0x0000000f
        /*19c8*/ 	.word	0x00022850
        /*19cc*/ 	.short	0x010a
        /*19ce*/ 	.byte	0x3f
	.zero		1


	//   ....[96]....
        /*19d0*/ 	.word	0x0002a490
        /*19d4*/ 	.word	0x0000000e
        /*19d8*/ 	.word	0x00022830
        /*19dc*/ 	.short	0x010a
        /*19de*/ 	.byte	0x3f
	.zero		1


	//   ....[97]....
        /*19e0*/ 	.word	0x0002a4e0
        /*19e4*/ 	.word	0x0000000f
        /*19e8*/ 	.word	0x00022850
        /*19ec*/ 	.short	0x010a
        /*19ee*/ 	.byte	0x3f
	.zero		1


	//   ....[98]....
        /*19f0*/ 	.word	0x0002a530
        /*19f4*/ 	.word	0x0000000b
        /*19f8*/ 	.word	0x00022850
        /*19fc*/ 	.short	0x010a
        /*19fe*/ 	.byte	0x3f
	.zero		1


	//   ....[99]....
        /*1a00*/ 	.word	0x0002ced0
        /*1a04*/ 	.word	0x00000016
        /*1a08*/ 	.word	0x00022820
        /*1a0c*/ 	.short	0x010a
        /*1a0e*/ 	.byte	0x3f
	.zero		1


	//   ....[100]....
        /*1a10*/ 	.word	0x0002cf20
        /*1a14*/ 	.word	0x00000009
        /*1a18*/ 	.word	0x000228a0
        /*1a1c*/ 	.short	0x010a
        /*1a1e*/ 	.byte	0x3f
	.zero		1


	//   ....[101]....
        /*1a20*/ 	.word	0x0002cf70
        /*1a24*/ 	.word	0x00000009
        /*1a28*/ 	.word	0x000228c0
        /*1a2c*/ 	.short	0x010a
        /*1a2e*/ 	.byte	0x3f
	.zero		1


	//   ....[102]....
        /*1a30*/ 	.word	0x0002cfc0
        /*1a34*/ 	.word	0x00000009
        /*1a38*/ 	.word	0x000228a0
        /*1a3c*/ 	.short	0x010a
        /*1a3e*/ 	.byte	0x3f
	.zero		1


	//   ....[103]....
        /*1a40*/ 	.word	0x0002d010
        /*1a44*/ 	.word	0x00000009
        /*1a48*/ 	.word	0x000228c0
        /*1a4c*/ 	.short	0x010a
        /*1a4e*/ 	.byte	0x3f
	.zero		1


	//   ....[104]....
        /*1a50*/ 	.word	0x0002d140
        /*1a54*/ 	.word	0x00000004
        /*1a58*/ 	.word	0x00022880
        /*1a5c*/ 	.short	0x010a
        /*1a5e*/ 	.byte	0x3f
	.zero		1


	//   ....[105]....
        /*1a60*/ 	.word	0x0002dee0
        /*1a64*/ 	.word	0x00000004
        /*1a68*/ 	.word	0x00022840
        /*1a6c*/ 	.short	0x010a
        /*1a6e*/ 	.byte	0x3f
	.zero		1


	//   ....[106]....
        /*1a70*/ 	.word	0x0002f600
        /*1a74*/ 	.word	0x00000016
        /*1a78*/ 	.word	0x00022820
        /*1a7c*/ 	.short	0x010a
        /*1a7e*/ 	.byte	0x3f
	.zero		1


	//   ....[107]....
        /*1a80*/ 	.word	0x0002f650
        /*1a84*/ 	.word	0x00000000
        /*1a88*/ 	.word	0x00022880
        /*1a8c*/ 	.short	0x010a
        /*1a8e*/ 	.byte	0x3f
	.zero		1


	//   ....[108]....
        /*1a90*/ 	.word	0x000301e0
        /*1a94*/ 	.word	0x00000000
        /*1a98*/ 	.word	0x00022840
        /*1a9c*/ 	.short	0x010a
        /*1a9e*/ 	.byte	0x3f
	.zero		1


	//   ....[109]....
        /*1aa0*/ 	.word	0x00030d30
        /*1aa4*/ 	.word	0x00000003
        /*1aa8*/ 	.word	0x00022870
        /*1aac*/ 	.short	0x010a
        /*1aae*/ 	.byte	0x3f
	.zero		1


	//   ....[110]....
        /*1ab0*/ 	.word	0x00030d80
        /*1ab4*/ 	.word	0x00000003
        /*1ab8*/ 	.word	0x00022860
        /*1abc*/ 	.short	0x010a
        /*1abe*/ 	.byte	0x3f
	.zero		1


	//   ....[111]....
        /*1ac0*/ 	.word	0x00030dd0
        /*1ac4*/ 	.word	0x00000011
        /*1ac8*/ 	.word	0x00022870
        /*1acc*/ 	.short	0x010a
        /*1ace*/ 	.byte	0x3f
	.zero		1


	//   ....[112]....
        /*1ad0*/ 	.word	0x00030e20
        /*1ad4*/ 	.word	0x00000011
        /*1ad8*/ 	.word	0x00022860
        /*1adc*/ 	.short	0x010a
        /*1ade*/ 	.byte	0x3f
	.zero		1


	//   ....[113]....
        /*1ae0*/ 	.word	0x00031850
        /*1ae4*/ 	.word	0x00000005
        /*1ae8*/ 	.word	0x00022820
        /*1aec*/ 	.short	0x010a
        /*1aee*/ 	.byte	0x3f
	.zero		1


	//   ....[114]....
        /*1af0*/ 	.word	0x000319f0
        /*1af4*/ 	.word	0x00000003
        /*1af8*/ 	.word	0x00022840
        /*1afc*/ 	.short	0x010a
        /*1afe*/ 	.byte	0x3f
	.zero		1


	//   ....[115]....
        /*1b00*/ 	.word	0x00031a40
        /*1b04*/ 	.word	0x00000005
        /*1b08*/ 	.word	0x00022840
        /*1b0c*/ 	.short	0x010a
        /*1b0e*/ 	.byte	0x3f
	.zero		1


	//   ....[116]....
        /*1b10*/ 	.word	0x00031a90
        /*1b14*/ 	.word	0x00000003
        /*1b18*/ 	.word	0x00022860
        /*1b1c*/ 	.short	0x010a
        /*1b1e*/ 	.byte	0x3f
	.zero		1


	//   ....[117]....
        /*1b20*/ 	.word	0x00031ae0
        /*1b24*/ 	.word	0x00000005
        /*1b28*/ 	.word	0x00022860
        /*1b2c*/ 	.short	0x010a
        /*1b2e*/ 	.byte	0x3f
	.zero		1


	//   ....[118]....
        /*1b30*/ 	.word	0x00031b30
        /*1b34*/ 	.word	0x00000003
        /*1b38*/ 	.word	0x00022880
        /*1b3c*/ 	.short	0x010a
        /*1b3e*/ 	.byte	0x3f
	.zero		1


	//----- nvinfo : EIATTR_NUM_MBARRIERS
	.align		4
.L_327:
        /*1b40*/ 	.byte	0x03, 0x38
        /*1b42*/ 	.short	0x0016


	//----- nvinfo : EIATTR_EXIT_INSTR_OFFSETS
	.align		4
        /*1b44*/ 	.byte	0x04, 0x1c
        /*1b46*/ 	.short	(.L_329 - .L_328)


	//   ....[0]....
.L_328:
        /*1b48*/ 	.word	0x00028e50


	//----- nvinfo : EIATTR_MAX_THREADS
	.align		4
.L_329:
        /*1b4c*/ 	.byte	0x04, 0x05
        /*1b4e*/ 	.short	(.L_331 - .L_330)
.L_330:
        /*1b50*/ 	.word	0x00000180
        /*1b54*/ 	.word	0x00000001
        /*1b58*/ 	.word	0x00000001


	//----- nvinfo : EIATTR_CRS_STACK_SIZE
	.align		4
.L_331:
        /*1b5c*/ 	.byte	0x04, 0x1e
        /*1b5e*/ 	.short	(.L_333 - .L_332)
.L_332:
        /*1b60*/ 	.word	0x00000000


	//----- nvinfo : EIATTR_CBANK_PARAM_SIZE
	.align		4
.L_333:
        /*1b64*/ 	.byte	0x03, 0x19
        /*1b66*/ 	.short	0x0af0


	//----- nvinfo : EIATTR_PARAM_CBANK
	.align		4
        /*1b68*/ 	.byte	0x04, 0x0a
        /*1b6a*/ 	.short	(.L_335 - .L_334)
	.align		4
.L_334:
        /*1b6c*/ 	.word	index@(.nv.constant0._ZN7cutlass13device_kernelIN5flash11enable_sm90INS1_16FlashAttnFwdSm90INS1_25CollectiveMainloopFwdSm90ILi2EN4cute5tupleIJNS5_1CILi1EEES8_S8_EEENS6_IJNS7_ILi128EEENS7_ILi160EEESA_EEELi128ENS_12float_e4m3_tEfNS_4arch4Sm90ELb1ELb0ELb1ELb1ELb1ELb1ELb0ELb1ELb1ELb1ELb1ELb0EEENS1_21CollectiveEpilogueFwdINS6_IJSA_SA_SB_EEES9_NS_10bfloat16_tESF_Li256ELb1ELb1ELb1ELb1EEENS1_36VarlenDynamicPersistentTileSchedulerILi128ELi160ELi256ELi128ELb1ELb1ELb1ELb1ELb1ELb1EEEEEEEEEvNT_6ParamsE)
        /*1b70*/ 	.short	0x0210
        /*1b72*/ 	.short	0x0af0


	//----- nvinfo : EIATTR_SW_WAR
	.align		4
.L_335:
        /*1b74*/ 	.byte	0x04, 0x36
        /*1b76*/ 	.short	(.L_337 - .L_336)
.L_336:
        /*1b78*/ 	.word	0x00000008
.L_337:


//--------------------- .nv.callgraph             --------------------------
	.section	.nv.callgraph,"",@"SHT_CUDA_CALLGRAPH"
	.align	4
	.sectionentsize	8
	.align		4
        /*0000*/ 	.word	0x00000000
	.align		4
        /*0004*/ 	.word	0xffffffff
	.align		4
        /*0008*/ 	.word	index@(_ZN7cutlass13device_kernelIN5flash11enable_sm90INS1_16FlashAttnFwdSm90INS1_25CollectiveMainloopFwdSm90ILi2EN4cute5tupleIJNS5_1CILi1EEES8_S8_EEENS6_IJNS7_ILi128EEENS7_ILi160EEESA_EEELi128ENS_12float_e4m3_tEfNS_4arch4Sm90ELb0ELb0ELb1ELb0ELb1ELb0ELb0ELb1ELb1ELb1ELb1ELb0EEENS1_21CollectiveEpilogueFwdINS6_IJSA_SA_SB_EEES9_NS_10bfloat16_tESF_Li256ELb0ELb1ELb1ELb1EEENS1_19SingleTileSchedulerILb0ELb1ELb1ELi128EEEEEEEEEvNT_6ParamsE)
	.align		4
        /*000c*/ 	.word	index@(__assertfail)
	.align		4
        /*0010*/ 	.word	index@(_ZN7cutlass13device_kernelIN5flash11enable_sm90INS1_16FlashAttnFwdSm90INS1_25CollectiveMainloopFwdSm90ILi2EN4cute5tupleIJNS5_1CILi1EEES8_S8_EEENS6_IJNS7_ILi128EEENS7_ILi160EEESA_EEELi128ENS_12float_e4m3_tEfNS_4arch4Sm90ELb0ELb0ELb1ELb1ELb1ELb0ELb0ELb1ELb1ELb1ELb1ELb0EEENS1_21CollectiveEpilogueFwdINS6_IJSA_SA_SB_EEES9_NS_10bfloat16_tESF_Li256ELb1ELb1ELb1ELb1EEENS1_36VarlenDynamicPersistentTileSchedulerILi128ELi160ELi256ELi128ELb1ELb1ELb1ELb0ELb1ELb1EEEEEEEEEvNT_6ParamsE)
	.align		4
        /*0014*/ 	.word	index@(__assertfail)
	.align		4
        /*0018*/ 	.word	index@(_ZN7cutlass13device_kernelIN5flash11enable_sm90INS1_16FlashAttnFwdSm90INS1_25CollectiveMainloopFwdSm90ILi2EN4cute5tupleIJNS5_1CILi1EEES8_S8_EEENS6_IJNS7_ILi128EEENS7_ILi160EEESA_EEELi128ENS_12float_e4m3_tEfNS_4arch4Sm90ELb0ELb0ELb1ELb1ELb1ELb1ELb0ELb1ELb1ELb1ELb1ELb0EEENS1_21CollectiveEpilogueFwdINS6_IJSA_SA_SB_EEES9_NS_10bfloat16_tESF_Li256ELb1ELb1ELb1ELb1EEENS1_36VarlenDynamicPersistentTileSchedulerILi128ELi160ELi256ELi128ELb1ELb1ELb1ELb0ELb1ELb1EEEEEEEEEvNT_6ParamsE)
	.align		4
        /*001c*/ 	.word	index@(__assertfail)
	.align		4
        /*0020*/ 	.word	index@(_ZN7cutlass13device_kernelIN5flash11enable_sm90INS1_16FlashAttnFwdSm90INS1_25CollectiveMainloopFwdSm90ILi2EN4cute5tupleIJNS5_1CILi1EEES8_S8_EEENS6_IJNS7_ILi128EEENS7_ILi160EEESA_EEELi128ENS_12float_e4m3_tEfNS_4arch4Sm90ELb0ELb1ELb1ELb0ELb1ELb0ELb0ELb1ELb1ELb1ELb1ELb0EEENS1_21CollectiveEpilogueFwdINS6_IJSA_SA_SB_EEES9_NS_10bfloat16_tESF_Li256ELb0ELb1ELb1ELb1EEENS1_19SingleTileSchedulerILb0ELb1ELb1ELi128EEEEEEEEEvNT_6ParamsE)
	.align		4
        /*0024*/ 	.word	index@(__assertfail)
	.align		4
        /*0028*/ 	.word	index@(_ZN7cutlass13device_kernelIN5flash11enable_sm90INS1_16FlashAttnFwdSm90INS1_25CollectiveMainloopFwdSm90ILi2EN4cute5tupleIJNS5_1CILi1EEES8_S8_EEENS6_IJNS7_ILi128EEENS7_ILi160EEESA_EEELi128ENS_12float_e4m3_tEfNS_4arch4Sm90ELb0ELb1ELb1ELb1ELb1ELb0ELb0ELb1ELb1ELb1ELb1ELb0EEENS1_21CollectiveEpilogueFwdINS6_IJSA_SA_SB_EEES9_NS_10bfloat16_tESF_Li256ELb1ELb1ELb1ELb1EEENS1_36VarlenDynamicPersistentTileSchedulerILi128ELi160ELi256ELi128ELb1ELb1ELb1ELb1ELb0ELb1EEEEEEEEEvNT_6ParamsE)
	.align		4
        /*002c*/ 	.word	index@(__assertfail)
	.align		4
        /*0030*/ 	.word	index@(_ZN7cutlass13device_kernelIN5flash11enable_sm90INS1_16FlashAttnFwdSm90INS1_25CollectiveMainloopFwdSm90ILi2EN4cute5tupleIJNS5_1CILi1EEES8_S8_EEENS6_IJNS7_ILi128EEENS7_ILi160EEESA_EEELi128ENS_12float_e4m3_tEfNS_4arch4Sm90ELb0ELb1ELb1ELb1ELb1ELb1ELb0ELb1ELb1ELb1ELb1ELb0EEENS1_21CollectiveEpilogueFwdINS6_IJSA_SA_SB_EEES9_NS_10bfloat16_tESF_Li256ELb1ELb1ELb1ELb1EEENS1_36VarlenDynamicPersistentTileSchedulerILi128ELi160ELi256ELi128ELb1ELb1ELb1ELb1ELb0ELb1EEEEEEEEEvNT_6ParamsE)
	.align		4
        /*0034*/ 	.word	index@(__assertfail)
	.align		4
        /*0038*/ 	.word	index@(_ZN7cutlass13device_kernelIN5flash11enable_sm90INS1_16FlashAttnFwdSm90INS1_25CollectiveMainloopFwdSm90ILi2EN4cute5tupleIJNS5_1CILi1EEES8_S8_EEENS6_IJNS7_ILi128EEENS7_ILi160EEESA_EEELi128ENS_12float_e4m3_tEfNS_4arch4Sm90ELb1ELb0ELb1ELb0ELb1ELb0ELb0ELb1ELb1ELb1ELb1ELb0EEENS1_21CollectiveEpilogueFwdINS6_IJSA_SA_SB_EEES9_NS_10bfloat16_tESF_Li256ELb0ELb1ELb1ELb1EEENS1_19SingleTileSchedulerILb0ELb1ELb1ELi128EEEEEEEEEvNT_6ParamsE)
	.align		4
        /*003c*/ 	.word	index@(__assertfail)
	.align		4
        /*0040*/ 	.word	index@(_ZN7cutlass13device_kernelIN5flash11enable_sm90INS1_16FlashAttnFwdSm90INS1_25CollectiveMainloopFwdSm90ILi2EN4cute5tupleIJNS5_1CILi1EEES8_S8_EEENS6_IJNS7_ILi128EEENS7_ILi160EEESA_EEELi128ENS_12float_e4m3_tEfNS_4arch4Sm90ELb1ELb0ELb1ELb1ELb1ELb0ELb0ELb1ELb1ELb1ELb1ELb0EEENS1_21CollectiveEpilogueFwdINS6_IJSA_SA_SB_EEES9_NS_10bfloat16_tESF_Li256ELb1ELb1ELb1ELb1EEENS1_36VarlenDynamicPersistentTileSchedulerILi128ELi160ELi256ELi128ELb1ELb1ELb1ELb1ELb1ELb1EEEEEEEEEvNT_6ParamsE)
	.align		4
        /*0044*/ 	.word	index@(__assertfail)
	.align		4
        /*0048*/ 	.word	index@(_ZN7cutlass13device_kernelIN5flash11enable_sm90INS1_16FlashAttnFwdSm90INS1_25CollectiveMainloopFwdSm90ILi2EN4cute5tupleIJNS5_1CILi1EEES8_S8_EEENS6_IJNS7_ILi128EEENS7_ILi160EEESA_EEELi128ENS_12float_e4m3_tEfNS_4arch4Sm90ELb1ELb0ELb1ELb1ELb1ELb1ELb0ELb1ELb1ELb1ELb1ELb0EEENS1_21CollectiveEpilogueFwdINS6_IJSA_SA_SB_EEES9_NS_10bfloat16_tESF_Li256ELb1ELb1ELb1ELb1EEENS1_36VarlenDynamicPersistentTileSchedulerILi128ELi160ELi256ELi128ELb1ELb1ELb1ELb1ELb1ELb1EEEEEEEEEvNT_6ParamsE)
	.align		4
        /*004c*/ 	.word	index@(__assertfail)
	.align		4
        /*0050*/ 	.word	0x00000000
	.align		4
        /*0054*/ 	.word	0xfffffffe
	.align		4
        /*0058*/ 	.word	0x00000000
	.align		4
        /*005c*/ 	.word	0xfffffffd
	.align		4
        /*0060*/ 	.word	0x00000000
	.align		4
        /*0064*/ 	.word	0xfffffffc


//--------------------- .nv.constant4             --------------------------
	.section	.nv.constant4,"a",@progbits
	.align	8
	.align		8
.nv.constant4:
        /*0000*/ 	.dword	__assertfail
	.align		8
        /*0008*/ 	.dword	__unnamed_1
	.align		8
        /*0010*/ 	.dword	__unnamed_2
	.align		8
        /*0018*/ 	.dword	__unnamed_3
	.align		8
        /*0020*/ 	.dword	__unnamed_4
	.align		8
        /*0028*/ 	.dword	__unnamed_5
	.align		8
        /*0030*/ 	.dword	__unnamed_6
	.align		8
        /*0038*/ 	.dword	_ZZN5flash28permute_output_fp8_VcolmajorIN4cute6TensorINS1_11ArrayEngineIfLm64EEENS1_6LayoutINS1_5tupleIJNS6_IJNS1_1CILi2EEES8_NS7_ILi16EEEEEENS7_ILi1EEESB_EEENS6_IJNS6_IJSB_S8_NS7_ILi4EEEEEENS7_ILi0EEESF_EEEEEEEEEvRT_E9upper_map
	.align		8
        /*0040*/ 	.dword	_ZN86_INTERNAL_81332fa7_50_flash_fwd_hdim128_e4m3_paged_split_softcap_sm90_cu_1d5d5cfe_30784cuda3std3__45__cpo5beginE
	.align		8
        /*0048*/ 	.dword	_ZN86_INTERNAL_81332fa7_50_flash_fwd_hdim128_e4m3_paged_split_softcap_sm90_cu_1d5d5cfe_30784cuda3std3__45__cpo3endE
	.align		8
        /*0050*/ 	.dword	_ZN86_INTERNAL_81332fa7_50_flash_fwd_hdim128_e4m3_paged_split_softcap_sm90_cu_1d5d5cfe_30784cuda3std3__45__cpo6cbeginE
	.align		8
        /*0058*/ 	.dword	_ZN86_INTERNAL_81332fa7_50_flash_fwd_hdim128_e4m3_paged_split_softcap_sm90_cu_1d5d5cfe_30784cuda3std3__45__cpo4cendE
	.align		8
        /*0060*/ 	.dword	_ZN86_INTERNAL_81332fa7_50_flash_fwd_hdim128_e4m3_paged_split_softcap_sm90_cu_1d5d5cfe_30784cuda3std3__488_GLOBAL__N__81332fa7_50_flash_fwd_hdim128_e4m3_paged_split_softcap_sm90_cu_1d5d5cfe_30786ignoreE
	.align		8
        /*0068*/ 	.dword	_ZN86_INTERNAL_81332fa7_50_flash_fwd_hdim128_e4m3_paged_split_softcap_sm90_cu_1d5d5cfe_30784cuda3std3__419piecewise_constructE
	.align		8
        /*0070*/ 	.dword	_ZN86_INTERNAL_81332fa7_50_flash_fwd_hdim128_e4m3_paged_split_softcap_sm90_cu_1d5d5cfe_30784cuda3std3__48in_placeE
	.align		8
        /*0078*/ 	.dword	_ZN86_INTERNAL_81332fa7_50_flash_fwd_hdim128_e4m3_paged_split_softcap_sm90_cu_1d5d5cfe_30784cuda3std6ranges3__45__cpo4swapE
	.align		8
        /*0080*/ 	.dword	_ZN86_INTERNAL_81332fa7_50_flash_fwd_hdim128_e4m3_paged_split_softcap_sm90_cu_1d5d5cfe_30784cuda3std6ranges3__45__cpo9iter_moveE
	.align		8
        /*0088*/ 	.dword	_ZN86_INTERNAL_81332fa7_50_flash_fwd_hdim128_e4m3_paged_split_softcap_sm90_cu_1d5d5cfe_30784cute7productE
	.align		8
        /*0090*/ 	.dword	_ZN86_INTERNAL_81332fa7_50_flash_fwd_hdim128_e4m3_paged_split_softcap_sm90_cu_1d5d5cfe_30784cute1_E
	.align		8
        /*0098*/ 	.dword	$str$23
	.align		8
        /*00a0*/ 	.dword	$str$24


//--------------------- .text._ZN7cutlass13device_kernelIN5flash11enable_sm90INS1_16FlashAttnFwdSm90INS1_25CollectiveMainloopFwdSm90ILi2EN4cute5tupleIJNS5_1CILi1EEES8_S8_EEENS6_IJNS7_ILi128EEENS7_ILi160EEESA_EEELi128ENS_12float_e4m3_tEfNS_4arch4Sm90ELb0ELb0ELb1ELb0ELb1ELb0ELb0ELb1ELb1ELb1ELb1ELb0EEENS1_21CollectiveEpilogueFwdINS6_IJSA_SA_SB_EEES9_NS_10bfloat16_tESF_Li256ELb0ELb1ELb1ELb1EEENS1_19SingleTileSchedulerILb0ELb1ELb1ELi128EEEEEEEEEvNT_6ParamsE --------------------------
	.section	.text._ZN7cutlass13device_kernelIN5flash11enable_sm90INS1_16FlashAttnFwdSm90INS1_25CollectiveMainloopFwdSm90ILi2EN4cute5tupleIJNS5_1CILi1EEES8_S8_EEENS6_IJNS7_ILi128EEENS7_ILi160EEESA_EEELi128ENS_12float_e4m3_tEfNS_4arch4Sm90ELb0ELb0ELb1ELb0ELb1ELb0ELb0ELb1ELb1ELb1ELb1ELb0EEENS1_21CollectiveEpilogueFwdINS6_IJSA_SA_SB_EEES9_NS_10bfloat16_tESF_Li256ELb0ELb1ELb1ELb1EEENS1_19SingleTileSchedulerILb0ELb1ELb1ELi128EEEEEEEEEvNT_6ParamsE,"ax",@progbits
	.align	128
.text._ZN7cutlass13device_kernelIN5flash11enable_sm90INS1_16FlashAttnFwdSm90INS1_25CollectiveMainloopFwdSm90ILi2EN4cute5tupleIJNS5_1CILi1EEES8_S8_EEENS6_IJNS7_ILi128EEENS7_ILi160EEESA_EEELi128ENS_12float_e4m3_tEfNS_4arch4Sm90ELb0ELb0ELb1ELb0ELb1ELb0ELb0ELb1ELb1ELb1ELb1ELb0EEENS1_21CollectiveEpilogueFwdINS6_IJSA_SA_SB_EEES9_NS_10bfloat16_tESF_Li256ELb0ELb1ELb1ELb1EEENS1_19SingleTileSchedulerILb0ELb1ELb1ELi128EEEEEEEEEvNT_6ParamsE:
        .type           _ZN7cutlass13device_kernelIN5flash11enable_sm90INS1_16FlashAttnFwdSm90INS1_25CollectiveMainloopFwdSm90ILi2EN4cute5tupleIJNS5_1CILi1EEES8_S8_EEENS6_IJNS7_ILi128EEENS7_ILi160EEESA_EEELi128ENS_12float_e4m3_tEfNS_4arch4Sm90ELb0ELb0ELb1ELb0ELb1ELb0ELb0ELb1ELb1ELb1ELb1ELb0EEENS1_21CollectiveEpilogueFwdINS6_IJSA_SA_SB_EEES9_NS_10bfloat16_tESF_Li256ELb0ELb1ELb1ELb1EEENS1_19SingleTileSchedulerILb0ELb1ELb1ELi128EEEEEEEEEvNT_6ParamsE,@function
        .size           _ZN7cutlass13device_kernelIN5flash11enable_sm90INS1_16FlashAttnFwdSm90INS1_25CollectiveMainloopFwdSm90ILi2EN4cute5tupleIJNS5_1CILi1EEES8_S8_EEENS6_IJNS7_ILi128EEENS7_ILi160EEESA_EEELi128ENS_12float_e4m3_tEfNS_4arch4Sm90ELb0ELb0ELb1ELb0ELb1ELb0ELb0ELb1ELb1ELb1ELb1ELb0EEENS1_21CollectiveEpilogueFwdINS6_IJSA_SA_SB_EEES9_NS_10bfloat16_tESF_Li256ELb0ELb1ELb1ELb1EEENS1_19SingleTileSchedulerILb0ELb1ELb1ELi128EEEEEEEEEvNT_6ParamsE,(.L_x_3740 - _ZN7cutlass13device_kernelIN5flash11enable_sm90INS1_16FlashAttnFwdSm90INS1_25CollectiveMainloopFwdSm90ILi2EN4cute5tupleIJNS5_1CILi1EEES8_S8_EEENS6_IJNS7_ILi128EEENS7_ILi160EEESA_EEELi128ENS_12float_e4m3_tEfNS_4arch4Sm90ELb0ELb0ELb1ELb0ELb1ELb0ELb0ELb1ELb1ELb1ELb1ELb0EEENS1_21CollectiveEpilogueFwdINS6_IJSA_SA_SB_EEES9_NS_10bfloat16_tESF_Li256ELb0ELb1ELb1ELb1EEENS1_19SingleTileSchedulerILb0ELb1ELb1ELi128EEEEEEEEEvNT_6ParamsE)
        .other          _ZN7cutlass13device_kernelIN5flash11enable_sm90INS1_16FlashAttnFwdSm90INS1_25CollectiveMainloopFwdSm90ILi2EN4cute5tupleIJNS5_1CILi1EEES8_S8_EEENS6_IJNS7_ILi128EEENS7_ILi160EEESA_EEELi128ENS_12float_e4m3_tEfNS_4arch4Sm90ELb0ELb0ELb1ELb0ELb1ELb0ELb0ELb1ELb1ELb1ELb1ELb0EEENS1_21CollectiveEpilogueFwdINS6_IJSA_SA_SB_EEES9_NS_10bfloat16_tESF_Li256ELb0ELb1ELb1ELb1EEENS1_19SingleTileSchedulerILb0ELb1ELb1ELi128EEEEEEEEEvNT_6ParamsE,@"STO_CUDA_ENTRY STV_DEFAULT"
_ZN7cutlass13device_kernelIN5flash11enable_sm90INS1_16FlashAttnFwdSm90INS1_25CollectiveMainloopFwdSm90ILi2EN4cute5tupleIJNS5_1CILi1EEES8_S8_EEENS6_IJNS7_ILi128EEENS7_ILi160EEESA_EEELi128ENS_12float_e4m3_tEfNS_4arch4Sm90ELb0ELb0ELb1ELb0ELb1ELb0ELb0ELb1ELb1ELb1ELb1ELb0EEENS1_21CollectiveEpilogueFwdINS6_IJSA_SA_SB_EEES9_NS_10bfloat16_tESF_Li256ELb0ELb1ELb1ELb1EEENS1_19SingleTileSchedulerILb0ELb1ELb1ELi128EEEEEEEEEvNT_6ParamsE:
[----:B------:R-:W0:Y:S02]  /*0000*/  LDC R1, c[0x0][0x28] ;  /* 0x00000a00ff017b82 */ /* 0x000e240000000800 */
[----:B0-----:R-:W-:Y:S01]  /*0010*/  VIADD R1, R1, 0xfffffff8 ;  /* 0xfffffff801017836 */ /* 0x001fe20000000000 */
[----:B------:R-:W0:Y:S01]  /*0020*/  S2R R16, SR_TID.X ;  /* 0x0000000000107919 */ /* 0x000e220000002100 */
[----:B------:R-:W-:Y:S01]  /*0030*/  ELECT P0, URZ, PT ;  /* 0x00000000003f782f */ /* 0x000fe20003800000 */
[----:B------:R-:W-:Y:S01]  /*0040*/  UMOV UR4, 0x80 ;  /* 0x0000008000047882 */ /* 0x000fe20000000000 */
[----:B------:R-:W-:Y:S01]  /*0050*/  UMOV UR7, 0x100 ;  /* 0x0000010000077882 */ /* 0x000fe20000000000 */
[----:B0-----:R-:W-:-:S05]  /*0060*/  SHF.R.U32.HI R0, RZ, 0x5, R16 ;  /* 0x00000005ff007819 */ /* 0x001fca0000011610 */
[----:B------:R-:W0:Y:S02]  /*0070*/  SHFL.IDX PT, R2, R0, RZ, 0x1f ;  /* 0x00001fff00027589 */ /* 0x000e2400000e0000 */
[C---:B0-----:R-:W-:Y:S02]  /*0080*/  ISETP.NE.OR P0, PT, R2.reuse, RZ, !P0 ;  /* 0x000000ff0200720c */ /* 0x041fe40004705670 */
[----:B------:R-:W-:Y:S02]  /*0090*/  ISETP.NE.AND P1, PT, R2, RZ, PT ;  /* 0x000000ff0200720c */ /* 0x000fe40003f25270 */
[----:B------:R-:W-:-:S05]  /*00a0*/  SHF.R.U32.HI R2, RZ, 0x7, R16 ;  /* 0x00000007ff027819 */ /* 0x000fca0000011610 */
[----:B------:R0:W1:Y:S04]  /*00b0*/  SHFL.IDX PT, R4, R2, RZ, 0x1f ;  /* 0x00001fff02047589 */ /* 0x00006800000e0000 */
[----:B------:R-:W-:Y:S01]  /*00c0*/  VOTEU.ALL UP0, P0 ;  /* 0x00000000003f7886 */ /* 0x000fe20000000000 */
[----:B------:R-:W-:-:S04]  /*00d0*/  VOTEU.ALL UP1, P0 ;  /* 0x00000000003f7886 */ /* 0x000fc80000020000 */
[----:B------:R-:W2:Y:S01]  /*00e0*/  @!UP0 S2UR UR8, SR_CgaCtaId ;  /* 0x00000000000889c3 */ /* 0x000ea20000008800 */
[----:B------:R-:W-:Y:S01]  /*00f0*/  @!UP0 UMOV UR6, 0x400 ;  /* 0x0000040000068882 */ /* 0x000fe20000000000 */
[----:B------:R-:W-:-:S04]  /*0100*/  @!UP0 UIADD3 UR4, -UR4, 0x100000, URZ ;  /* 0x0010000004048890 */ /* 0x000fc8000fffe13f */
[----:B------:R-:W-:Y:S02]  /*0110*/  @!UP0 USHF.L.U32 UR5, UR4, 0xb, URZ ;  /* 0x0000000b04058899 */ /* 0x000fe4000800063f */
[----:B------:R-:W-:Y:S02]  /*0120*/  @!UP0 USHF.L.U32 UR4, UR4, 0x1, URZ ;  /* 0x0000000104048899 */ /* 0x000fe4000800063f */
[----:B--2---:R-:W-:Y:S02]  /*0130*/  @!UP0 ULEA UR8, UR8, UR6, 0x18 ;  /* 0x0000000608088291 */ /* 0x004fe4000f8ec03f */
[----:B------:R-:W-:-:S04]  /*0140*/  @!UP0 UIADD3 UR6, -UR7, 0x100000, URZ ;  /* 0x0010000007068890 */ /* 0x000fc8000fffe13f */
[----:B------:R-:W-:Y:S02]  /*0150*/  @!UP0 USHF.L.U32 UR7, UR6, 0xb, URZ ;  /* 0x0000000b06078899 */ /* 0x000fe4000800063f */
[----:B------:R-:W-:Y:S01]  /*0160*/  @!UP0 USHF.L.U32 UR6, UR6, 0x1, URZ ;  /* 0x0000000106068899 */ /* 0x000fe2000800063f */
[----:B------:R-:W-:-:S05]  /*0170*/  VOTEU.ALL UP0, P0 ;  /* 0x00000000003f7886 */ /* 0x000fca0000000000 */
[----:B------:R0:W2:Y:S06]  /*0180*/  @!UP0 SYNCS.EXCH.64 URZ, [UR8+0x22800], UR4 ;  /* 0x02280004083f85b2 */ /* 0x0000ac0008000100 */
[----:B------:R0:W3:Y:S02]  /*0190*/  @!UP1 SYNCS.EXCH.64 URZ, [UR8+0x22820], UR6 ;  /* 0x02282006083f95b2 */ /* 0x0000e40008000100 */
[----:B01----:R-:W-:Y:S05]  /*01a0*/  @P1 BRA `(.L_x_0) ;  /* 0x0000000000481947 */ /* 0x003fea0003800000 */
[----:B------:R-:W0:Y:S01]  /*01b0*/  S2UR UR5, SR_CgaCtaId ;  /* 0x00000000000579c3 */ /* 0x000e220000008800 */
[----:B------:R-:W-:Y:S01]  /*01c0*/  UMOV UR4, 0x400 ;  /* 0x0000040000047882 */ /* 0x000fe20000000000 */
[----:B------:R-:W-:Y:S01]  /*01d0*/  UMOV UR6, 0x80 ;  /* 0x0000008000067882 */ /* 0x000fe20000000000 */
[----:B------:R-:W-:Y:S01]  /*01e0*/  UMOV UR7, 0x100 ;  /* 0x0000010000077882 */ /* 0x000fe20000000000 */
[----:B------:R-:W-:Y:S01]  /*01f0*/  ELECT P0, URZ, PT ;  /* 0x00000000003f782f */ /* 0x000fe20003800000 */
[----:B0-----:R-:W-:Y:S02]  /*0200*/  ULEA UR8, UR5, UR4, 0x18 ;  /* 0x0000000405087291 */ /* 0x001fe4000f8ec03f */
[----:B------:R-:W-:-:S04]  /*0210*/  UIADD3 UR4, -UR6, 0x100000, URZ ;  /* 0x0010000006047890 */ /* 0x000fc8000fffe13f */
[----:B------:R-:W-:Y:S02]  /*0220*/  USHF.L.U32 UR5, UR4, 0xb, URZ ;  /* 0x0000000b04057899 */ /* 0x000fe4000800063f */
[----:B------:R-:W-:Y:S02]  /*0230*/  USHF.L.U32 UR4, UR4, 0x1, URZ ;  /* 0x0000000104047899 */ /* 0x000fe4000800063f */
[----:B------:R-:W-:-:S04]  /*0240*/  UIADD3 UR6, -UR7, 0x100000, URZ ;  /* 0x0010000007067890 */ /* 0x000fc8000fffe13f */
[----:B------:R-:W-:Y:S02]  /*0250*/  USHF.L.U32 UR7, UR6, 0xb, URZ ;  /* 0x0000000b06077899 */ /* 0x000fe4000800063f */
[----:B------:R-:W-:Y:S01]  /*0260*/  USHF.L.U32 UR6, UR6, 0x1, URZ ;  /* 0x0000000106067899 */ /* 0x000fe2000800063f */
[----:B------:R-:W0:Y:S03]  /*0270*/  FENCE.VIEW.ASYNC.S ;  /* 0x00000000000073c6 */ /* 0x000e260000000000 */
[----:B0-----:R0:W1:Y:S08]  /*0280*/  SYNCS.EXCH.64 URZ, [UR8+0x22830], UR4 ;  /* 0x02283004083f75b2 */ /* 0x0010700008000100 */
[----:B------:R0:W4:Y:S01]  /*0290*/  SYNCS.EXCH.64 URZ, [UR8+0x22840], UR6 ;  /* 0x02284006083f75b2 */ /* 0x0001220008000100 */
[----:B------:R0:W0:Y:S01]  /*02a0*/  SYNCS.EXCH.64 URZ, [UR8+0x22838], UR4 ;  /* 0x02283804083f75b2 */ /* 0x0000220008000100 */
[----:B------:R0:W0:Y:S01]  /*02b0*/  SYNCS.EXCH.64 URZ, [UR8+0x22848], UR6 ;  /* 0x02284806083f75b2 */ /* 0x0000220008000100 */
[----:B------:R-:W-:Y:S01]  /*02c0*/  NOP ;  /* 0x0000000000007918 */ /* 0x000fe20000000000 */
.L_x_0:
[----:B------:R-:W5:Y:S01]  /*02d0*/  SHFL.IDX PT, R3, R0, RZ, 0x1f ;  /* 0x00001fff00037589 */ /* 0x000f6200000e0000 */
[----:B------:R-:W-:Y:S01]  /*02e0*/  NOP ;  /* 0x0000000000007918 */ /* 0x000fe20000000000 */
[----:B-----5:R-:W-:-:S13]  /*02f0*/  ISETP.NE.AND P0, PT, R3, RZ, PT ;  /* 0x000000ff0300720c */ /* 0x020fda0003f05270 */
[----:B------:R-:W-:Y:S05]  /*0300*/  @P0 BRA `(.L_x_1) ;  /* 0x0000000000480947 */ /* 0x000fea0003800000 */
[----:B0-----:R-:W0:Y:S01]  /*0310*/  S2UR UR5, SR_CgaCtaId ;  /* 0x00000000000579c3 */ /* 0x001e220000008800 */
        /* <DEDUP_REMOVED lines=12> */
[----:B0-----:R0:W0:Y:S08]  /*03e0*/  SYNCS.EXCH.64 URZ, [UR8+0x22850], UR4 ;  /* 0x02285004083f75b2 */ /* 0x0010300008000100 */
[----:B------:R0:W0:Y:S01]  /*03f0*/  SYNCS.EXCH.64 URZ, [UR8+0x22860], UR6 ;  /* 0x02286006083f75b2 */ /* 0x0000220008000100 */
[----:B------:R0:W0:Y:S01]  /*0400*/  SYNCS.EXCH.64 URZ, [UR8+0x22858], UR4 ;  /* 0x02285804083f75b2 */ /* 0x0000220008000100 */
[----:B------:R0:W0:Y:S01]  /*0410*/  SYNCS.EXCH.64 URZ, [UR8+0x22868], UR6 ;  /* 0x02286806083f75b2 */ /* 0x0000220008000100 */
[----:B------:R-:W-:Y:S01]  /*0420*/  NOP ;  /* 0x0000000000007918 */ /* 0x000fe20000000000 */
.L_x_1:
[----:B------:R-:W5:Y:S01]  /*0430*/  SHFL.IDX PT, R3, R0, RZ, 0x1f ;  /* 0x00001fff00037589 */ /* 0x000f6200000e0000 */
[----:B------:R-:W-:Y:S01]  /*0440*/  NOP ;  /* 0x0000000000007918 */ /* 0x000fe20000000000 */
[----:B-----5:R-:W-:-:S13]  /*0450*/  ISETP.NE.AND P0, PT, R3, RZ, PT ;  /* 0x000000ff0300720c */ /* 0x020fda0003f05270 */
[----:B------:R-:W-:Y:S05]  /*0460*/  @P0 BRA `(.L_x_2) ;  /* 0x0000000000380947 */ /* 0x000fea0003800000 */
[----:B0-----:R-:W0:Y:S01]  /*0470*/  S2UR UR5, SR_CgaCtaId ;  /* 0x00000000000579c3 */ /* 0x001e220000008800 */
[----:B------:R-:W-:Y:S01]  /*0480*/  UMOV UR4, 0x400 ;  /* 0x0000040000047882 */ /* 0x000fe20000000000 */
[----:B------:R-:W-:Y:S01]  /*0490*/  UMOV UR7, 0x80 ;  /* 0x0000008000077882 */ /* 0x000fe20000000000 */
[----:B------:R-:W-:Y:S01]  /*04a0*/  ELECT P0, URZ, PT ;  /* 0x00000000003f782f */ /* 0x000fe20003800000 */
[----:B0-----:R-:W-:Y:S02]  /*04b0*/  ULEA UR6, UR5, UR4, 0x18 ;  /* 0x0000000405067291 */ /* 0x001fe4000f8ec03f */
[----:B------:R-:W-:-:S04]  /*04c0*/  UIADD3 UR4, -UR7, 0x100000, URZ ;  /* 0x0010000007047890 */ /* 0x000fc8000fffe13f */
[----:B------:R-:W-:Y:S02]  /*04d0*/  USHF.L.U32 UR5, UR4, 0xb, URZ ;  /* 0x0000000b04057899 */ /* 0x000fe4000800063f */
[----:B------:R-:W-:Y:S01]  /*04e0*/  USHF.L.U32 UR4, UR4, 0x1, URZ ;  /* 0x0000000104047899 */ /* 0x000fe2000800063f */
[----:B------:R-:W0:Y:S11]  /*04f0*/  FENCE.VIEW.ASYNC.S ;  /* 0x00000000000073c6 */ /* 0x000e360000000000 */
[----:B0-----:R0:W0:Y:S01]  /*0500*/  SYNCS.EXCH.64 URZ, [UR6+0x22870], UR4 ;  /* 0x02287004063f75b2 */ /* 0x0010220008000100 */
[----:B------:R0:W0:Y:S01]  /*0510*/  SYNCS.EXCH.64 URZ, [UR6+0x22880], UR4 ;  /* 0x02288004063f75b2 */ /* 0x0000220008000100 */
[----:B------:R0:W0:Y:S01]  /*0520*/  SYNCS.EXCH.64 URZ, [UR6+0x22878], UR4 ;  /* 0x02287804063f75b2 */ /* 0x0000220008000100 */
[----:B------:R0:W0:Y:S01]  /*0530*/  SYNCS.EXCH.64 URZ, [UR6+0x22888], UR4 ;  /* 0x02288804063f75b2 */ /* 0x0000220008000100 */
[----:B------:R-:W-:Y:S01]  /*0540*/  NOP ;  /* 0x0000000000007918 */ /* 0x000fe20000000000 */
.L_x_2:
        /* <DEDUP_REMOVED lines=22> */
.L_x_3:
[----:B------:R-:W5:Y:S01]  /*06b0*/  SHFL.IDX PT, R3, R0, RZ, 0x1f ;  /* 0x00001fff00037589 */ /* 0x000f6200000e0000 */
[----:B------:R-:W-:Y:S01]  /*06c0*/  R2UR UR9, R4 ;  /* 0x00000000040972ca */ /* 0x000fe200000e0000 */
        /* <DEDUP_REMOVED lines=21> */
.L_x_4:
[----:B------:R-:W-:Y:S01]  /*0820*/  UISETP.NE.AND UP0, UPT, UR9, URZ, UPT ;  /* 0x0000003f0900728c */ /* 0x000fe2000bf05270 */
[----:B------:R-:W-:Y:S01]  /*0830*/  NOP ;  /* 0x0000000000007918 */ /* 0x000fe20000000000 */
[----:B------:R-:W-:Y:S01]  /*0840*/  UMOV UR36, 0x1 ;  /* 0x0000000100247882 */ /* 0x000fe20000000000 */
[----:B------:R-:W-:Y:S01]  /*0850*/  ULDC.64 UR48, c[0x0][0x208] ;  /* 0x0000820000307ab9 */ /* 0x000fe20000000a00 */
[----:B------:R-:W-:Y:S01]  /*0860*/  USEL UR36, UR36, 0x2, !UP0 ;  /* 0x0000000224247887 */ /* 0x000fe2000c000000 */
[----:B------:R-:W-:Y:S01]  /*0870*/  BSSY B6, `(.L_x_5) ;  /* 0x0000f95000067945 */ /* 0x000fe20003800000 */
[----:B01234-:R-:W-:Y:S01]  /*0880*/  BAR.SYNC.DEFER_BLOCKING 0x0 ;  /* 0x0000000000007b1d */ /* 0x01ffe20000010000 */
[----:B------:R-:W-:-:S13]  /*0890*/  PLOP3.LUT P0, PT, PT, PT, UP0, 0x80, 0x0 ;  /* 0x000000000000781c */ /* 0x000fda0003f0f008 */
[----:B------:R-:W-:Y:S05]  /*08a0*/  @!P0 BRA `(.L_x_6) ;  /* 0x000000a8009c8947 */ /* 0x000fea0003800000 */
.L_x_7:
[----:B------:R-:W-:-:S08]  /*08b0*/  NOP ;  /* 0x0000000000007918 */ /* 0x000fd00000000000 */
[----:B------:R-:W0:Y:S02]  /*08c0*/  USETMAXREG.TRY_ALLOC.CTAPOOL UP0, 0xe8 ;  /* 0x000000e8000079c8 */ /* 0x000e240008000600 */
[----:B0-----:R-:W-:-:S13]  /*08d0*/  PLOP3.LUT P0, PT, PT, PT, UP0, 0x80, 0x0 ;  /* 0x000000000000781c */ /* 0x001fda0003f0f008 */
[----:B------:R-:W-:Y:S05]  /*08e0*/  @!P0 BRA `(.L_x_7) ;  /* 0xfffffffc00f08947 */ /* 0x000fea000383ffff */
[----:B------:R-:W0:Y:S01]  /*08f0*/  S2UR UR6, SR_CTAID.Y ;  /* 0x00000000000679c3 */ /* 0x000e220000002600 */
[----:B------:R-:W-:Y:S01]  /*0900*/  LOP3.LUT R0, R16, 0xffffff80, RZ, 0xc0, !PT ;  /* 0xffffff8010007812 */ /* 0x000fe200078ec0ff */
[----:B------:R-:W-:Y:S02]  /*0910*/  ULDC UR7, c[0x0][0xc50] ;  /* 0x0003140000077ab9 */ /* 0x000fe40000000800 */
[----:B------:R-:W-:-:S04]  /*0920*/  UISETP.NE.AND UP0, UPT, UR7, 0x1, UPT ;  /* 0x000000010700788c */ /* 0x000fc8000bf05270 */
[----:B------:R-:W-:Y:S08]  /*0930*/  BAR.ARV 0x8, 0x180 ;  /* 0x0206000000007b1d */ /* 0x000ff00000002000 */
[----:B------:R-:W1:Y:S01]  /*0940*/  S2UR UR37, SR_CTAID.Z ;  /* 0x00000000002579c3 */ /* 0x000e620000002700 */
[----:B------:R-:W-:Y:S01]  /*0950*/  ISETP.NE.AND P0, PT, R0, 0x80, PT ;  /* 0x000000800000780c */ /* 0x000fe20003f05270 */
[----:B------:R-:W-:Y:S01]  /*0960*/  @UP0 ULDC UR4, c[0x0][0xc54] ;  /* 0x0003150000040ab9 */ /* 0x000fe20000000800 */
[----:B------:R-:W-:Y:S01]  /*0970*/  @UP0 ULDC UR8, c[0x0][0xc58] ;  /* 0x0003160000080ab9 */ /* 0x000fe20000000800 */
[----:B0-----:R-:W-:-:S10]  /*0980*/  UIMAD.WIDE.U32 UR4, UR6, UR4, URZ ;  /* 0x00000004060472a5 */ /* 0x001fd4000f8e003f */
[----:B------:R-:W-:Y:S06]  /*0990*/  @!P0 BAR.ARV 0x9, 0x100 ;  /* 0x0244000000008b1d */ /* 0x000fec0000002000 */
[----:B------:R-:W-:Y:S01]  /*09a0*/  UMOV UR42, UR6 ;  /* 0x00000006002a7c82 */ /* 0x000fe20008000000 */
[----:B------:R-:W-:Y:S01]  /*09b0*/  @UP0 USHF.R.U32.HI UR42, URZ, UR8, UR5 ;  /* 0x000000083f2a0299 */ /* 0x000fe20008011605 */
[----:B-1----:R-:W-:-:S03]  /*09c0*/  ISETP.LE.AND P0, PT, RZ, UR37, PT ;  /* 0x00000025ff007c0c */ /* 0x002fc6000bf03270 */
[----:B------:R-:W-:-:S04]  /*09d0*/  UIADD3 UR4, -UR42, URZ, URZ ;  /* 0x0000003f2a047290 */ /* 0x000fc8000fffe13f */
[----:B------:R-:W-:-:S06]  /*09e0*/  UIMAD UR7, UR7, UR4, UR6 ;  /* 0x00000004070772a4 */ /* 0x000fcc000f8e0206 */
[----:B------:R-:W-:Y:S06]  /*09f0*/  @!P0 BRA `(.L_x_8) ;  /* 0x000000f400f08947 */ /* 0x000fec0003800000 */
[----:B------:R-:W-:Y:S01]  /*0a00*/  ULDC.64 UR4, c[0x0][0x418] ;  /* 0x0001060000047ab9 */ /* 0x000fe20000000a00 */
[----:B------:R-:W-:Y:S01]  /*0a10*/  ULDC UR45, c[0x0][0x424] ;  /* 0x00010900002d7ab9 */ /* 0x000fe20000000800 */
[----:B------:R-:W-:Y:S02]  /*0a20*/  UISETP.NE.U32.AND UP0, UPT, UR4, URZ, UPT ;  /* 0x0000003f0400728c */ /* 0x000fe4000bf05070 */
[----:B------:R-:W-:Y:S02]  /*0a30*/  ULOP3.LUT UR38, UR7, 0xffff, URZ, 0xc0, !UPT ;  /* 0x0000ffff07267892 */ /* 0x000fe4000f8ec03f */
[----:B------:R-:W-:Y:S01]  /*0a40*/  UISETP.NE.AND.EX UP0, UPT, UR5, URZ, UPT, UP0 ;  /* 0x0000003f0500728c */ /* 0x000fe2000bf05300 */
[----:B------:R-:W-:-:S03]  /*0a50*/  ULDC UR4, c[0x0][0x2f0] ;  /* 0x0000bc0000047ab9 */ /* 0x000fc60000000800 */
[----:B------:R-:W-:-:S04]  /*0a60*/  USEL UR45, UR45, 0x1, UP0 ;  /* 0x000000012d2d7887 */ /* 0x000fc80008000000 */
[----:B------:R-:W-:-:S04]  /*0a70*/  UIMAD UR45, UR45, UR4, URZ ;  /* 0x000000042d2d72a4 */ /* 0x000fc8000f8e023f */
[----:B------:R-:W-:Y:S02]  /*0a80*/  UISETP.GE.AND UP0, UPT, UR45, 0x1, UPT ;  /* 0x000000012d00788c */ /* 0x000fe4000bf06270 */
[----:B------:R-:W-:-:S04]  /*0a90*/  UIADD3 UR4, UR45, 0x9f, URZ ;  /* 0x0000009f2d047890 */ /* 0x000fc8000fffe03f */
[----:B------:R-:W-:Y:S01]  /*0aa0*/  PLOP3.LUT P0, PT, PT, PT, UP0, 0x80, 0x0 ;  /* 0x000000000000781c */ /* 0x000fe20003f0f008 */
[----:B------:R-:W-:-:S04]  /*0ab0*/  UIMAD.WIDE UR4, UR4, 0x66666667, URZ ;  /* 0x66666667040478a5 */ /* 0x000fc8000f8e023f */
[----:B------:R-:W-:-:S03]  /*0ac0*/  USHF.R.U32.HI UR6, URZ, 0x1f, UR5 ;  /* 0x0000001f3f067899 */ /* 0x000fc60008011605 */
[----:B------:R-:W-:Y:S01]  /*0ad0*/  UMOV UR4, URZ ;  /* 0x0000003f00047c82 */ /* 0x000fe20008000000 */
[----:B------:R-:W-:-:S04]  /*0ae0*/  ULEA.HI.SX32 UR6, UR5, UR6, 0x1a ;  /* 0x0000000605067291 */ /* 0x000fc8000f8fd23f */
[----:B------:R-:W-:Y:S08]  /*0af0*/  @!P0 BRA `(.L_x_9) ;  /* 0x0000000000908947 */ /* 0x000ff00003800000 */
[----:B------:R-:W-:Y:S01]  /*0b00*/  USHF.R.U32.HI UR7, URZ, 0x10, UR7 ;  /* 0x000000103f077899 */ /* 0x000fe20008011607 */
[----:B------:R-:W-:-:S03]  /*0b10*/  UMOV UR4, URZ ;  /* 0x0000003f00047c82 */ /* 0x000fc60008000000 */
[----:B------:R-:W-:-:S11]  /*0b20*/  UISETP.NE.AND UP0, UPT, UR7, URZ, UPT ;  /* 0x0000003f0700728c */ /* 0x000fd6000bf05270 */
[----:B------:R-:W-:Y:S02]  /*0b30*/  @!UP0 ULDC UR7, c[0x0][0x9f0] ;  /* 0x00027c0000078ab9 */ /* 0x000fe40000000800 */
[----:B------:R-:W-:Y:S01]  /*0b40*/  IMAD.U32 R4, RZ, RZ, UR7 ;  /* 0x00000007ff047e24 */ /* 0x000fe2000f8e00ff */
[----:B------:R-:W-:-:S04]  /*0b50*/  UIADD3 UR8, UR6, -0x1, UR7 ;  /* 0xffffffff06087890 */ /* 0x000fc8000fffe007 */
[-C--:B------:R-:W-:Y:S02]  /*0b60*/  IABS R0, R4.reuse ;  /* 0x0000000400007213 */ /* 0x080fe40000000000 */
[----:B------:R-:W-:Y:S01]  /*0b70*/  IMAD.U32 R5, RZ, RZ, UR8 ;  /* 0x00000008ff057e24 */ /* 0x000fe2000f8e00ff */
[----:B------:R-:W-:Y:S01]  /*0b80*/  IABS R6, R4 ;  /* 0x0000000400067213 */ /* 0x000fe20000000000 */
[----:B------:R-:W-:Y:S01]  /*0b90*/  ULOP3.LUT UR8, UR8, UR7, URZ, 0x3c, !UPT ;  /* 0x0000000708087292 */ /* 0x000fe2000f8e3c3f */
[----:B------:R-:W-:Y:S02]  /*0ba0*/  R2UR UR11, R0 ;  /* 0x00000000000b72ca */ /* 0x000fe400000e0000 */
[----:B------:R-:W-:-:S04]  /*0bb0*/  IABS R5, R5 ;  /* 0x0000000500057213 */ /* 0x000fc80000000000 */
[----:B------:R-:W-:-:S04]  /*0bc0*/  MOV R4, R5 ;  /* 0x0000000500047202 */ /* 0x000fc80000000f00 */
[----:B------:R-:W-:-:S03]  /*0bd0*/  R2UR UR10, R4 ;  /* 0x00000000040a72ca */ /* 0x000fc600000e0000 */
[----:B------:R-:W0:Y:S08]  /*0be0*/  I2F.RP R0, UR11 ;  /* 0x0000000b00007d06 */ /* 0x000e300008209400 */
[----:B0-----:R-:W0:Y:S02]  /*0bf0*/  MUFU.RCP R0, R0 ;  /* 0x0000000000007308 */ /* 0x001e240000001000 */
[----:B0-----:R-:W-:-:S02]  /*0c00*/  VIADD R3, R0, 0xffffffe ;  /* 0x0ffffffe00037836 */ /* 0x001fc40000000000 */
[----:B------:R-:W-:-:S04]  /*0c10*/  IMAD.MOV R0, RZ, RZ, -R6 ;  /* 0x000000ffff007224 */ /* 0x000fc800078e0a06 */
[----:B------:R-:W0:Y:S02]  /*0c20*/  F2I.FTZ.U32.TRUNC.NTZ R3, R3 ;  /* 0x0000000300037305 */ /* 0x000e24000021f000 */
[----:B0-----:R-:W-:-:S13]  /*0c30*/  R2UR UR5, R3 ;  /* 0x00000000030572ca */ /* 0x001fda00000e0000 */
[----:B------:R-:W-:-:S04]  /*0c40*/  UIADD3 UR9, URZ, -UR5, URZ ;  /* 0x800000053f097290 */ /* 0x000fc8000fffe03f */
[----:B------:R-:W-:-:S04]  /*0c50*/  UIMAD UR9, UR9, UR11, URZ ;  /* 0x0000000b090972a4 */ /* 0x000fc8000f8e023f */
[----:B------:R-:W-:-:S03]  /*0c60*/  UIMAD.WIDE.U32 UR4, UR5, UR9, UR4 ;  /* 0x00000009050472a5 */ /* 0x000fc6000f8e0004 */
[----:B------:R-:W-:Y:S01]  /*0c70*/  R2UR UR9, R0 ;  /* 0x00000000000972ca */ /* 0x000fe200000e0000 */
[----:B------:R-:W-:-:S12]  /*0c80*/  UIMAD.WIDE.U32 UR4, UR5, UR10, URZ ;  /* 0x0000000a050472a5 */ /* 0x000fd8000f8e003f */
[----:B------:R-:W-:-:S04]  /*0c90*/  UIMAD UR4, UR5, UR9, UR10 ;  /* 0x00000009050472a4 */ /* 0x000fc8000f8e020a */
[----:B------:R-:W-:-:S11]  /*0ca0*/  UISETP.GT.U32.AND UP1, UPT, UR11, UR4, UPT ;  /* 0x000000040b00728c */ /* 0x000fd6000bf24070 */
[----:B------:R-:W-:Y:S02]  /*0cb0*/  @!UP1 UIADD3 UR4, UR4, -UR11, URZ ;  /* 0x8000000b04049290 */ /* 0x000fe4000fffe03f */
[----:B------:R-:W-:Y:S02]  /*0cc0*/  @!UP1 UIADD3 UR5, UR5, 0x1, URZ ;  /* 0x0000000105059890 */ /* 0x000fe4000fffe03f */
[----:B------:R-:W-:Y:S02]  /*0cd0*/  UISETP.GE.U32.AND UP0, UPT, UR4, UR11, UPT ;  /* 0x0000000b0400728c */ /* 0x000fe4000bf06070 */
[----:B------:R-:W-:-:S09]  /*0ce0*/  UISETP.GE.AND UP1, UPT, UR8, URZ, UPT ;  /* 0x0000003f0800728c */ /* 0x000fd2000bf26270 */
[----:B------:R-:W-:Y:S02]  /*0cf0*/  @UP0 UIADD3 UR5, UR5, 0x1, URZ ;  /* 0x0000000105050890 */ /* 0x000fe4000fffe03f */
[----:B------:R-:W-:-:S05]  /*0d00*/  UISETP.NE.AND UP0, UPT, UR7, URZ, UPT ;  /* 0x0000003f0700728c */ /* 0x000fca000bf05270 */
[----:B------:R-:W-:Y:S02]  /*0d10*/  UMOV UR4, UR5 ;  /* 0x0000000500047c82 */ /* 0x000fe40008000000 */
[----:B------:R-:W-:-:S04]  /*0d20*/  @!UP1 UIADD3 UR4, -UR4, URZ, URZ ;  /* 0x0000003f04049290 */ /* 0x000fc8000fffe13f */
[----:B------:R-:W-:-:S12]  /*0d30*/  @!UP0 ULOP3.LUT UR4, URZ, UR7, URZ, 0x33, !UPT ;  /* 0x000000073f048292 */ /* 0x000fd8000f8e333f */
.L_x_9:
[----:B------:R-:W-:Y:S01]  /*0d40*/  UIMAD UR38, UR38, UR4, URZ ;  /* 0x00000004262672a4 */ /* 0x000fe2000f8e023f */
[----:B------:R-:W-:Y:S01]  /*0d50*/  IMAD.U32 R0, RZ, RZ, UR6 ;  /* 0x00000006ff007e24 */ /* 0x000fe2000f8e00ff */
[----:B------:R-:W-:Y:S01]  /*0d60*/  USHF.R.S32.HI UR39, URZ, 0x1f, UR37 ;  /* 0x0000001f3f277899 */ /* 0x000fe20008011425 */
[----:B------:R-:W-:Y:S01]  /*0d70*/  IMAD.U32 R3, RZ, RZ, UR4 ;  /* 0x00000004ff037e24 */ /* 0x000fe2000f8e00ff */
[----:B------:R-:W-:Y:S01]  /*0d80*/  PLOP3.LUT P0, PT, PT, PT, PT, 0x80, 0x0 ;  /* 0x000000000000781c */ /* 0x000fe20003f0f070 */
[----:B------:R-:W-:Y:S01]  /*0d90*/  VIADD R16, R16, 0xffffff80 ;  /* 0xffffff8010107836 */ /* 0x000fe20000000000 */
[----:B------:R-:W-:Y:S02]  /*0da0*/  CS2R R6, SRZ ;  /* 0x0000000000067805 */ /* 0x000fe4000001ff00 */
[----:B------:R-:W-:Y:S02]  /*0db0*/  CS2R R30, SRZ ;  /* 0x00000000001e7805 */ /* 0x000fe4000001ff00 */
[----:B------:R-:W-:-:S02]  /*0dc0*/  VIADDMNMX R0, R3, UR38, R0, PT ;  /* 0x0000002603007c46 */ /* 0x000fc4000b800100 */
[----:B------:R-:W-:Y:S02]  /*0dd0*/  CS2R R26, SRZ ;  /* 0x00000000001a7805 */ /* 0x000fe4000001ff00 */
[----:B------:R-:W-:Y:S02]  /*0de0*/  MOV R3, RZ ;  /* 0x000000ff00037202 */ /* 0x000fe40000000f00 */
[----:B------:R-:W-:Y:S02]  /*0df0*/  CS2R R8, SRZ ;  /* 0x0000000000087805 */ /* 0x000fe4000001ff00 */
[----:B------:R-:W-:Y:S01]  /*0e00*/  R2UR UR43, R0 ;  /* 0x00000000002b72ca */ /* 0x000fe200000e0000 */
[----:B------:R-:W-:Y:S01]  /*0e10*/  IMAD.MOV.U32 R0, RZ, RZ, RZ ;  /* 0x000000ffff007224 */ /* 0x000fe200078e00ff */
[----:B------:R-:W-:Y:S01]  /*0e20*/  CS2R R10, SRZ ;  /* 0x00000000000a7805 */ /* 0x000fe2000001ff00 */
[----:B------:R-:W-:Y:S01]  /*0e30*/  IMAD.MOV.U32 R36, RZ, RZ, RZ ;  /* 0x000000ffff247224 */ /* 0x000fe200078e00ff */
[----:B------:R-:W-:-:S02]  /*0e40*/  CS2R R38, SRZ ;  /* 0x0000000000267805 */ /* 0x000fc4000001ff00 */
[----:B------:R-:W-:Y:S01]  /*0e50*/  CS2R R34, SRZ ;  /* 0x0000000000227805 */ /* 0x000fe2000001ff00 */
[----:B------:R-:W-:Y:S01]  /*0e60*/  IMAD.MOV.U32 R33, RZ, RZ, RZ ;  /* 0x000000ffff217224 */ /* 0x000fe200078e00ff */
[----:B------:R-:W-:Y:S01]  /*0e70*/  CS2R R12, SRZ ;  /* 0x00000000000c7805 */ /* 0x000fe2000001ff00 */
[----:B------:R-:W-:Y:S01]  /*0e80*/  IMAD.MOV.U32 R44, RZ, RZ, RZ ;  /* 0x000000ffff2c7224 */ /* 0x000fe200078e00ff */
[----:B------:R-:W-:Y:S02]  /*0e90*/  CS2R R46, SRZ ;  /* 0x00000000002e7805 */ /* 0x000fe4000001ff00 */
[----:B------:R-:W-:Y:S02]  /*0ea0*/  CS2R R42, SRZ ;  /* 0x00000000002a7805 */ /* 0x000fe4000001ff00 */
[----:B------:R-:W-:Y:S01]  /*0eb0*/  MOV R41, RZ ;  /* 0x000000ff00297202 */ /* 0x000fe20000000f00 */
[----:B------:R-:W-:Y:S01]  /*0ec0*/  IMAD.MOV.U32 R52, RZ, RZ, RZ ;  /* 0x000000ffff347224 */ /* 0x000fe200078e00ff */
[----:B------:R-:W-:Y:S01]  /*0ed0*/  UISETP.GT.AND UP0, UPT, UR43, UR38, UPT ;  /* 0x000000262b00728c */ /* 0x000fe2000bf04270 */
[----:B------:R-:W-:-:S02]  /*0ee0*/  CS2R R14, SRZ ;  /* 0x00000000000e7805 */ /* 0x000fc4000001ff00 */
[----:B------:R-:W-:Y:S02]  /*0ef0*/  CS2R R54, SRZ ;  /* 0x0000000000367805 */ /* 0x000fe4000001ff00 */
[----:B------:R-:W-:Y:S01]  /*0f00*/  CS2R R50, SRZ ;  /* 0x0000000000327805 */ /* 0x000fe2000001ff00 */
[----:B------:R-:W-:Y:S01]  /*0f10*/  IMAD.MOV.U32 R49, RZ, RZ, RZ ;  /* 0x000000ffff317224 */ /* 0x000fe200078e00ff */
[----:B------:R-:W-:Y:S02]  /*0f20*/  CS2R R62, SRZ ;  /* 0x00000000003e7805 */ /* 0x000fe4000001ff00 */
[----:B------:R-:W-:Y:S01]  /*0f30*/  PLOP3.LUT P1, PT, PT, PT, UP0, 0x80, 0x0 ;  /* 0x000000000000781c */ /* 0x000fe20003f2f008 */
[----:B------:R-:W-:Y:S01]  /*0f40*/  IMAD.MOV.U32 R60, RZ, RZ, RZ ;  /* 0x000000ffff3c7224 */ /* 0x000fe200078e00ff */
[----:B------:R-:W-:Y:S01]  /*0f50*/  CS2R R58, SRZ ;  /* 0x00000000003a7805 */ /* 0x000fe2000001ff00 */
[----:B------:R-:W-:Y:S01]  /*0f60*/  IMAD.MOV.U32 R17, RZ, RZ, RZ ;  /* 0x000000ffff117224 */ /* 0x000fe200078e00ff */
[----:B------:R-:W-:-:S02]  /*0f70*/  CS2R R18, SRZ ;  /* 0x0000000000127805 */ /* 0x000fc4000001ff00 */
[----:B------:R-:W-:Y:S02]  /*0f80*/  MOV R68, RZ ;  /* 0x000000ff00447202 */ /* 0x000fe40000000f00 */
[----:B------:R-:W-:Y:S02]  /*0f90*/  CS2R R20, SRZ ;  /* 0x0000000000147805 */ /* 0x000fe4000001ff00 */
[----:B------:R-:W-:Y:S02]  /*0fa0*/  CS2R R70, SRZ ;  /* 0x0000000000467805 */ /* 0x000fe4000001ff00 */
[----:B------:R-:W-:Y:S01]  /*0fb0*/  CS2R R66, SRZ ;  /* 0x0000000000427805 */ /* 0x000fe2000001ff00 */
[----:B------:R-:W-:Y:S01]  /*0fc0*/  IMAD.MOV.U32 R65, RZ, RZ, RZ ;  /* 0x000000ffff417224 */ /* 0x000fe200078e00ff */
[----:B------:R-:W-:Y:S01]  /*0fd0*/  CS2R R22, SRZ ;  /* 0x0000000000167805 */ /* 0x000fe2000001ff00 */
[----:B------:R-:W-:Y:S01]  /*0fe0*/  IMAD.MOV.U32 R76, RZ, RZ, RZ ;  /* 0x000000ffff4c7224 */ /* 0x000fe200078e00ff */
[----:B------:R-:W-:-:S02]  /*0ff0*/  CS2R R78, SRZ ;  /* 0x00000000004e7805 */ /* 0x000fc4000001ff00 */
[----:B------:R-:W-:Y:S01]  /*1000*/  CS2R R74, SRZ ;  /* 0x00000000004a7805 */ /* 0x000fe2000001ff00 */
[----:B------:R-:W-:Y:S01]  /*1010*/  IMAD.MOV.U32 R73, RZ, RZ, RZ ;  /* 0x000000ffff497224 */ /* 0x000fe200078e00ff */
[----:B------:R-:W-:Y:S01]  /*1020*/  MOV R24, RZ ;  /* 0x000000ff00187202 */ /* 0x000fe20000000f00 */
[----:B------:R-:W-:Y:S01]  /*1030*/  IMAD.MOV.U32 R84, RZ, RZ, RZ ;  /* 0x000000ffff547224 */ /* 0x000fe200078e00ff */
[----:B------:R-:W-:Y:S02]  /*1040*/  CS2R R86, SRZ ;  /* 0x0000000000567805 */ /* 0x000fe4000001ff00 */
[----:B------:R-:W-:Y:S01]  /*1050*/  CS2R R82, SRZ ;  /* 0x0000000000527805 */ /* 0x000fe2000001ff00 */
[----:B------:R-:W-:Y:S02]  /*1060*/  IMAD.MOV.U32 R29, RZ, RZ, RZ ;  /* 0x000000ffff1d7224 */ /* 0x000fe400078e00ff */
[----:B------:R-:W-:Y:S01]  /*1070*/  IMAD.MOV.U32 R81, RZ, RZ, RZ ;  /* 0x000000ffff517224 */ /* 0x000fe200078e00ff */
[----:B------:R-:W-:Y:S06]  /*1080*/  @!P1 BRA `(.L_x_10) ;  /* 0x0000007c004c9947 */ /* 0x000fec0003800000 */
[----:B------:R-:W-:Y:S01]  /*1090*/  SHF.R.S32.HI R17, RZ, 0x1f, R16 ;  /* 0x0000001fff117819 */ /* 0x000fe20000011410 */
[----:B------:R-:W0:Y:S01]  /*10a0*/  S2UR UR44, SR_CgaCtaId ;  /* 0x00000000002c79c3 */ /* 0x000e220000008800 */
[----:B------:R-:W-:Y:S02]  /*10b0*/  UMOV UR41, 0x400 ;  /* 0x0000040000297882 */ /* 0x000fe40000000000 */
[----:B------:R-:W-:-:S04]  /*10c0*/  LEA.HI R17, R17, R16, RZ, 0x7 ;  /* 0x0000001011117211 */ /* 0x000fc800078f38ff */
[----:B------:R-:W-:-:S06]  /*10d0*/  SHF.R.S32.HI R0, RZ, 0x7, R17 ;  /* 0x00000007ff007819 */ /* 0x000fcc0000011411 */
[----:B------:R-:W1:Y:S01]  /*10e0*/  SHFL.IDX PT, R0, R0, RZ, 0x1f ;  /* 0x00001fff00007589 */ /* 0x000e6200000e0000 */
[----:B0-----:R-:W-:-:S04]  /*10f0*/  ULEA UR41, UR44, UR41, 0x18 ;  /* 0x000000292c297291 */ /* 0x001fc8000f8ec03f */
[----:B------:R-:W-:-:S04]  /*1100*/  UIADD3 UR5, UR41, 0x14400, URZ ;  /* 0x0001440029057890 */ /* 0x000fc8000fffe03f */
[----:B------:R-:W-:Y:S01]  /*1110*/  ULOP3.LUT UP0, URZ, UR5, 0x9f, URZ, 0xc0, !UPT ;  /* 0x0000009f053f7892 */ /* 0x000fe2000f80c03f */
[----:B-1----:R-:W-:-:S05]  /*1120*/  R2UR UR40, R0 ;  /* 0x00000000002872ca */ /* 0x002fca00000e0000 */
[----:B------:R-:W-:-:S08]  /*1130*/  PLOP3.LUT P0, PT, PT, PT, UP0, 0x80, 0x0 ;  /* 0x000000000000781c */ /* 0x000fd00003f0f008 */
[----:B------:R-:W-:-:S04]  /*1140*/  ULEA.HI UR4, UR40, UR40, URZ, 0x1 ;  /* 0x0000002828047291 */ /* 0x000fc8000f8f083f */
[----:B------:R-:W-:-:S04]  /*1150*/  ULOP3.LUT UR4, UR4, 0x1e, URZ, 0xc0, !UPT ;  /* 0x0000001e04047892 */ /* 0x000fc8000f8ec03f */
[----:B------:R-:W-:-:S04]  /*1160*/  UIADD3 UR4, UR40, -UR4, URZ ;  /* 0x8000000428047290 */ /* 0x000fc8000fffe03f */
[----:B------:R-:W-:-:S04]  /*1170*/  ULEA UR4, UR4, UR5, 0xd ;  /* 0x0000000504047291 */ /* 0x000fc8000f8e683f */
[----:B------:R-:W-:-:S04]  /*1180*/  USHF.R.U32.HI UR4, URZ, 0x4, UR4 ;  /* 0x000000043f047899 */ /* 0x000fc80008011604 */
[----:B------:R-:W-:Y:S01]  /*1190*/  ULOP3.LUT UR46, UR4, 0x3fff, URZ, 0xc0, !UPT ;  /* 0x00003fff042e7892 */ /* 0x000fe2000f8ec03f */
[----:B------:R-:W-:Y:S11]  /*11a0*/  @!P0 BRA `(.L_x_11) ;  /* 0x0000000000408947 */ /* 0x000ff60003800000 */
[----:B------:R-:W-:Y:S01]  /*11b0*/  MOV R0, 0x0 ;  /* 0x0000000000007802 */ /* 0x000fe20000000f00 */
[----:B------:R-:W-:Y:S01]  /*11c0*/  ULDC.64 UR4, c[0x4][0x98] ;  /* 0x0100260000047ab9 */ /* 0x000fe20000000a00 */
[----:B------:R-:W-:Y:S01]  /*11d0*/  ULDC.64 UR6, c[0x4][0x30] ;  /* 0x01000c0000067ab9 */ /* 0x000fe20000000a00 */
[----:B------:R-:W-:Y:S01]  /*11e0*/  IMAD.U32 R4, RZ, RZ, UR4 ;  /* 0x00000004ff047e24 */ /* 0x000fe2000f8e00ff */
[----:B------:R0:W1:Y:S01]  /*11f0*/  LDC.64 R14, c[0x4][R0] ;  /* 0x01000000000e7b82 */ /* 0x0000620000000a00 */
[----:B------:R-:W-:Y:S01]  /*1200*/  IMAD.U32 R5, RZ, RZ, UR5 ;  /* 0x00000005ff057e24 */ /* 0x000fe2000f8e00ff */
[----:B------:R-:W-:Y:S01]  /*1210*/  ULDC.64 UR4, c[0x4][0xa0] ;  /* 0x0100280000047ab9 */ /* 0x000fe20000000a00 */
[----:B------:R-:W-:Y:S01]  /*1220*/  IMAD.U32 R10, RZ, RZ, UR6 ;  /* 0x00000006ff0a7e24 */ /* 0x000fe2000f8e00ff */
[----:B------:R-:W-:Y:S01]  /*1230*/  MOV R6, UR4 ;  /* 0x0000000400067c02 */ /* 0x000fe20008000f00 */
[----:B------:R-:W-:Y:S01]  /*1240*/  IMAD.U32 R7, RZ, RZ, UR5 ;  /* 0x00000005ff077e24 */ /* 0x000fe2000f8e00ff */
[----:B------:R-:W-:Y:S01]  /*1250*/  MOV R12, 0x1 ;  /* 0x00000001000c7802 */ /* 0x000fe20000000f00 */
[----:B------:R-:W-:-:S02]  /*1260*/  IMAD.U32 R11, RZ, RZ, UR7 ;  /* 0x00000007ff0b7e24 */ /* 0x000fc4000f8e00ff */
[----:B------:R-:W-:Y:S02]  /*1270*/  IMAD.MOV.U32 R8, RZ, RZ, 0x70 ;  /* 0x00000070ff087424 */ /* 0x000fe400078e00ff */
[----:B0-----:R-:W-:-:S07]  /*1280*/  IMAD.MOV.U32 R13, RZ, RZ, RZ ;  /* 0x000000ffff0d7224 */ /* 0x001fce00078e00ff */
[----:B------:R-:W-:-:S07]  /*1290*/  LEPC R20, `(.L_x_11) ;  /* 0x000000001014794e */ /* 0x000fce0000000000 */
[----:B-1----:R-:W-:Y:S05]  /*12a0*/  CALL.ABS.NOINC R14 ;  /* 0x000000000e007343 */ /* 0x002fea0003c00000 */
.L_x_11:
[----:B------:R-:W-:Y:S01]  /*12b0*/  ULDC.64 UR6, c[0x0][0x990] ;  /* 0x0002640000067ab9 */ /* 0x000fe20000000a00 */
[----:B------:R-:W-:Y:S01]  /*12c0*/  ULDC.64 UR4, c[0x0][0x998] ;  /* 0x0002660000047ab9 */ /* 0x000fe20000000a00 */
[----:B------:R-:W-:Y:S01]  /*12d0*/  UISETP.NE.U32.AND UP0, UPT, UR6, URZ, UPT ;  /* 0x0000003f0600728c */ /* 0x000fe2000bf05070 */
[----:B------:R-:W-:Y:S01]  /*12e0*/  IMAD.MOV.U32 R3, RZ, RZ, 0x3f800000 ;  /* 0x3f800000ff037424 */ /* 0x000fe200078e00ff */
[----:B------:R-:W-:Y:S01]  /*12f0*/  UISETP.NE.U32.AND UP1, UPT, UR4, URZ, UPT ;  /* 0x0000003f0400728c */ /* 0x000fe2000bf25070 */
[----:B------:R-:W-:Y:S01]  /*1300*/  IMAD.MOV.U32 R0, RZ, RZ, 0x3f800000 ;  /* 0x3f800000ff007424 */ /* 0x000fe200078e00ff */
[----:B------:R-:W-:Y:S02]  /*1310*/  UISETP.NE.AND.EX UP0, UPT, UR7, URZ, UPT, UP0 ;  /* 0x0000003f0700728c */ /* 0x000fe4000bf05300 */
[----:B------:R-:W-:-:S04]  /*1320*/  UISETP.NE.AND.EX UP1, UPT, UR5, URZ, UPT, UP1 ;  /* 0x0000003f0500728c */ /* 0x000fc8000bf25310 */
[----:B------:R-:W-:Y:S02]  /*1330*/  PLOP3.LUT P0, PT, PT, PT, UP0, 0x80, 0x0 ;  /* 0x000000000000781c */ /* 0x000fe40003f0f008 */
[----:B------:R-:W-:-:S03]  /*1340*/  PLOP3.LUT P1, PT, PT, PT, UP1, 0x80, 0x0 ;  /* 0x000000000000781c */ /* 0x000fc60003f2f018 */
[----:B------:R-:W-:Y:S01]  /*1350*/  @UP0 ULDC.64 UR12, c[0x0][0x9a8] ;  /* 0x00026a00000c0ab9 */ /* 0x000fe20000000a00 */
[----:B------:R-:W-:Y:S01]  /*1360*/  @UP0 ULDC.64 UR16, c[0x0][0x9b0] ;  /* 0x00026c0000100ab9 */ /* 0x000fe20000000a00 */
[----:B------:R-:W-:Y:S01]  /*1370*/  @UP1 ULDC.64 UR14, c[0x0][0x9b8] ;  /* 0x00026e00000e1ab9 */ /* 0x000fe20000000a00 */
[----:B------:R-:W-:Y:S02]  /*1380*/  @UP0 UIMAD UR8, UR39, UR12, URZ ;  /* 0x0000000c270802a4 */ /* 0x000fe4000f8e023f */
[----:B------:R-:W-:Y:S02]  /*1390*/  @UP0 UIMAD.WIDE.U32 UR10, UR37, UR12, URZ ;  /* 0x0000000c250a02a5 */ /* 0x000fe4000f8e003f */
[----:B------:R-:W-:Y:S02]  /*13a0*/  @UP1 UIMAD UR12, UR39, UR14, URZ ;  /* 0x0000000e270c12a4 */ /* 0x000fe4000f8e023f */
[----:B------:R-:W-:Y:S02]  /*13b0*/  @UP0 UIMAD UR13, UR37, UR13, UR8 ;  /* 0x0000000d250d02a4 */ /* 0x000fe4000f8e0208 */
[----:B------:R-:W-:-:S02]  /*13c0*/  @UP1 UIMAD.WIDE.U32 UR8, UR37, UR14, URZ ;  /* 0x0000000e250812a5 */ /* 0x000fc4000f8e003f */
[----:B------:R-:W-:Y:S02]  /*13d0*/  @UP1 UIMAD UR14, UR37, UR15, UR12 ;  /* 0x0000000f250e12a4 */ /* 0x000fe4000f8e020c */
[----:B------:R-:W-:Y:S02]  /*13e0*/  @UP0 USHF.R.S32.HI UR12, URZ, 0x1f, UR42 ;  /* 0x0000001f3f0c0899 */ /* 0x000fe4000801142a */
[----:B------:R-:W-:Y:S01]  /*13f0*/  @UP1 USHF.R.S32.HI UR15, URZ, 0x1f, UR42 ;  /* 0x0000001f3f0f1899 */ /* 0x000fe2000801142a */
[----:B------:R-:W-:Y:S01]  /*1400*/  @UP1 ULDC.64 UR18, c[0x0][0x9c0] ;  /* 0x0002700000121ab9 */ /* 0x000fe20000000a00 */
[----:B------:R-:W-:Y:S02]  /*1410*/  @UP0 UIADD3 UR11, UR11, UR13, URZ ;  /* 0x0000000d0b0b0290 */ /* 0x000fe4000fffe03f */
[----:B------:R-:W-:Y:S02]  /*1420*/  @UP0 UIMAD UR12, UR12, UR16, URZ ;  /* 0x000000100c0c02a4 */ /* 0x000fe4000f8e023f */
[----:B------:R-:W-:-:S02]  /*1430*/  @UP1 UIMAD UR13, UR15, UR18, URZ ;  /* 0x000000120f0d12a4 */ /* 0x000fc4000f8e023f */
[----:B------:R-:W-:Y:S02]  /*1440*/  @UP1 UIADD3 UR9, UR9, UR14, URZ ;  /* 0x0000000e09091290 */ /* 0x000fe4000fffe03f */
[----:B------:R-:W-:Y:S02]  /*1450*/  @UP0 UIMAD UR12, UR42, UR17, UR12 ;  /* 0x000000112a0c02a4 */ /* 0x000fe4000f8e020c */
[----:B------:R-:W-:Y:S02]  /*1460*/  @UP0 UIMAD.WIDE.U32 UR10, UR42, UR16, UR10 ;  /* 0x000000102a0a02a5 */ /* 0x000fe4000f8e000a */
[----:B------:R-:W-:Y:S02]  /*1470*/  @UP1 UIMAD UR13, UR42, UR19, UR13 ;  /* 0x000000132a0d12a4 */ /* 0x000fe4000f8e020d */
[----:B------:R-:W-:Y:S02]  /*1480*/  @UP1 UIMAD.WIDE.U32 UR8, UR42, UR18, UR8 ;  /* 0x000000122a0812a5 */ /* 0x000fe4000f8e0008 */
[----:B------:R-:W-:-:S02]  /*1490*/  @UP0 UIADD3 UR11, UR11, UR12, URZ ;  /* 0x0000000c0b0b0290 */ /* 0x000fc4000fffe03f */
[----:B------:R-:W-:Y:S02]  /*14a0*/  @UP0 ULEA UR6, UP2, UR10, UR6, 0x2 ;  /* 0x000000060a060291 */ /* 0x000fe4000f84103f */
[----:B------:R-:W-:Y:S02]  /*14b0*/  @UP1 UIADD3 UR9, UR9, UR13, URZ ;  /* 0x0000000d09091290 */ /* 0x000fe4000fffe03f */
[----:B------:R-:W-:Y:S02]  /*14c0*/  @UP1 ULEA UR4, UP3, UR8, UR4, 0x2 ;  /* 0x0000000408041291 */ /* 0x000fe4000f86103f */
[----:B------:R-:W-:Y:S01]  /*14d0*/  @UP0 ULEA.HI.X UR7, UR10, UR7, UR11, 0x2, UP2 ;  /* 0x000000070a070291 */ /* 0x000fe200090f140b */
[----:B------:R-:W-:Y:S01]  /*14e0*/  IMAD.U32 R4, RZ, RZ, UR6 ;  /* 0x00000006ff047e24 */ /* 0x000fe2000f8e00ff */
[----:B------:R-:W-:Y:S02]  /*14f0*/  @UP1 ULEA.HI.X UR5, UR8, UR5, UR9, 0x2, UP3 ;  /* 0x0000000508051291 */ /* 0x000fe400098f1409 */
[----:B------:R-:W-:Y:S01]  /*1500*/  IMAD.U32 R6, RZ, RZ, UR4 ;  /* 0x00000004ff067e24 */ /* 0x000fe2000f8e00ff */
[----:B------:R-:W-:Y:S01]  /*1510*/  SHF.L.U32 R8, RZ, 0x1f, RZ ;  /* 0x0000001fff087819 */ /* 0x000fe200000006ff */
[----:B------:R-:W-:Y:S01]  /*1520*/  ULDC UR4, c[0x0][0x9d8] ;  /* 0x0002760000047ab9 */ /* 0x000fe20000000800 */
[----:B------:R-:W-:Y:S01]  /*1530*/  MOV R5, UR7 ;  /* 0x0000000700057c02 */ /* 0x000fe20008000f00 */
[----:B------:R-:W-:-:S04]  /*1540*/  IMAD.U32 R7, RZ, RZ, UR5 ;  /* 0x00000005ff077e24 */ /* 0x000fc8000f8e00ff */
[----:B------:R-:W2:Y:S04]  /*1550*/  @P0 LDG.E R3, desc[UR48][R4.64] ;  /* 0x0000003004030981 */ /* 0x000ea8000c1e1900 */
[----:B------:R-:W2:Y:S01]  /*1560*/  @P1 LDG.E R0, desc[UR48][R6.64] ;  /* 0x0000003006001981 */ /* 0x000ea2000c1e1900 */
[----:B------:R-:W0:Y:S01]  /*1570*/  SYNCS.PHASECHK.TRANS64.TRYWAIT P0, [UR41+0x22800], R8 ;  /* 0x02280008ff0075a7 */ /* 0x000e220008000169 */
[----:B--2---:R-:W-:-:S04]  /*1580*/  FMUL.FTZ R0, R3, R0 ;  /* 0x0000000003007220 */ /* 0x004fc80000410000 */
[----:B------:R-:W-:Y:S01]  /*1590*/  FMUL.FTZ R0, R0, UR4 ;  /* 0x0000000400007c20 */ /* 0x000fe20008410000 */
[----:B0-----:R-:W-:Y:S06]  /*15a0*/  @!P0 BRA `(.L_x_12) ;  /* 0x000000ec000c8947 */ /* 0x001fec0003800000 */
.L_x_94:
[----:B------:R-:W-:-:S06]  /*15b0*/  ULOP3.LUT UR4, UR36, 0x1, URZ, 0xfc, !UPT ;  /* 0x0000000124047892 */ /* 0x000fcc000f8efc3f */
[----:B0-----:R-:W-:-:S05]  /*15c0*/  IMAD.U32 R3, RZ, RZ, UR4 ;  /* 0x00000004ff037e24 */ /* 0x001fca000f8e00ff */
[----:B------:R-:W-:-:S13]  /*15d0*/  ISETP.NE.AND P0, PT, R3, 0x3, PT ;  /* 0x000000030300780c */ /* 0x000fda0003f05270 */
[----:B------:R-:W-:Y:S05]  /*15e0*/  @!P0 BRA `(.L_x_13) ;  /* 0x0000000000048947 */ /* 0x000fea0003800000 */
[----:B------:R-:W-:Y:S01]  /*15f0*/  BPT.TRAP 0x1 ;  /* 0x000000040000795c */ /* 0x000fe20000300000 */
.L_x_13:
[----:B------:R0:W1:Y:S01]  /*1600*/  SYNCS.PHASECHK.TRANS64.TRYWAIT P1, [UR41+0x22830], R8 ;  /* 0x02283008ff0075a7 */ /* 0x0000620008020169 */
[----:B------:R-:W-:Y:S05]  /*1610*/  @!P0 BRA `(.L_x_14) ;  /* 0x0000000000048947 */ /* 0x000fea0003800000 */
[----:B------:R-:W-:Y:S01]  /*1620*/  BPT.TRAP 0x1 ;  /* 0x000000040000795c */ /* 0x000fe20000300000 */
.L_x_14:
[----:B------:R-:W-:Y:S01]  /*1630*/  IMAD.U32 R4, RZ, RZ, UR46 ;  /* 0x0000002eff047e24 */ /* 0x000fe2000f8e00ff */
[----:B------:R-:W-:Y:S01]  /*1640*/  MOV R3, RZ ;  /* 0x000000ff00037202 */ /* 0x000fe20000000f00 */
[----:B-1----:R-:W-:Y:S06]  /*1650*/  @P1 BRA `(.L_x_15) ;  /* 0x0000000000081947 */ /* 0x002fec0003800000 */
[----:B------:R-:W1:Y:S02]  /*1660*/  SYNCS.PHASECHK.TRANS64.TRYWAIT P1, [UR41+0x22830], R8 ;  /* 0x02283008ff0075a7 */ /* 0x000e640008020169 */
[----:B-1----:R-:W-:Y:S05]  /*1670*/  @!P1 BRA `(.L_x_16) ;  /* 0x000000e800f09947 */ /* 0x002fea0003800000 */
.L_x_15:
[----:B------:R-:W-:Y:S05]  /*1680*/  WARPSYNC.ALL ;  /* 0x0000000000007948 */ /* 0x000fea0003800000 */
[----:B------:R-:W-:Y:S01]  /*1690*/  IMAD.MOV.U32 R25, RZ, RZ, RZ ;  /* 0x000000ffff197224 */ /* 0x000fe200078e00ff */
[----:B------:R-:W-:Y:S01]  /*16a0*/  LOP3.LUT R4, R4, 0x10000, RZ, 0xfc, !PT ;  /* 0x0001000004047812 */ /* 0x000fe200078efcff */
[----:B-1----:R-:W-:Y:S01]  /*16b0*/  IMAD.MOV.U32 R5, RZ, RZ, 0x40000040 ;  /* 0x40000040ff057424 */ /* 0x002fe200078e00ff */
[----:B------:R-:W-:-:S04]  /*16c0*/  UIADD3 UR4, UR41, 0x18400, URZ ;  /* 0x0001840029047890 */ /* 0x000fc8000fffe03f */
[C---:B------:R-:W-:Y:S01]  /*16d0*/  R2UR UR5, R5.reuse ;  /* 0x00000000050572ca */ /* 0x040fe200000e0000 */
[----:B------:R-:W-:Y:S01]  /*16e0*/  WARPGROUP.ARRIVE ;  /* 0x00000000000079c5 */ /* 0x000fe20000000000 */
[----:B------:R-:W-:Y:S01]  /*16f0*/  UMOV UR7, 0x40000040 ;  /* 0x4000004000077882 */ /* 0x000fe20000000000 */
[----:B------:R-:W-:Y:S01]  /*1700*/  USHF.R.U32.HI UR6, URZ, 0x4, UR4 ;  /* 0x000000043f067899 */ /* 0x000fe20008011604 */
[C---:B------:R-:W-:Y:S01]  /*1710*/  R2UR UR8, R4.reuse ;  /* 0x00000000040872ca */ /* 0x040fe200000e0000 */
[----:B------:R-:W-:Y:S01]  /*1720*/  UMOV UR11, 0x40000040 ;  /* 0x40000040000b7882 */ /* 0x000fe20000000000 */
[C---:B------:R-:W-:Y:S01]  /*1730*/  R2UR UR4, R4.reuse ;  /* 0x00000000040472ca */ /* 0x040fe200000e0000 */
[----:B------:R-:W-:Y:S01]  /*1740*/  ULOP3.LUT UR6, UR6, 0x3fff, URZ, 0xc0, !UPT ;  /* 0x00003fff06067892 */ /* 0x000fe2000f8ec03f */
[C---:B------:R-:W-:Y:S01]  /*1750*/  R2UR UR9, R5.reuse ;  /* 0x00000000050972ca */ /* 0x040fe200000e0000 */
[----:B------:R-:W-:Y:S01]  /*1760*/  UMOV UR15, 0x40000040 ;  /* 0x40000040000f7882 */ /* 0x000fe20000000000 */
[C---:B------:R-:W-:Y:S01]  /*1770*/  R2UR UR12, R4.reuse ;  /* 0x00000000040c72ca */ /* 0x040fe200000e0000 */
[----:B------:R-:W-:Y:S01]  /*1780*/  ULOP3.LUT UR46, UR6, 0x10000, URZ, 0xfc, !UPT ;  /* 0x00010000062e7892 */ /* 0x000fe2000f8efc3f */
[C---:B------:R-:W-:Y:S01]  /*1790*/  R2UR UR13, R5.reuse ;  /* 0x00000000050d72ca */ /* 0x040fe200000e0000 */
[----:B------:R-:W-:Y:S01]  /*17a0*/  UMOV UR19, 0x40000040 ;  /* 0x4000004000137882 */ /* 0x000fe20000000000 */
[C---:B------:R-:W-:Y:S01]  /*17b0*/  R2UR UR16, R4.reuse ;  /* 0x00000000041072ca */ /* 0x040fe200000e0000 */
[----:B------:R-:W-:Y:S01]  /*17c0*/  UIADD3 UR10, UR46, 0x100, URZ ;  /* 0x000001002e0a7890 */ /* 0x000fe2000fffe03f */
[C---:B------:R-:W-:Y:S01]  /*17d0*/  R2UR UR17, R5.reuse ;  /* 0x00000000051172ca */ /* 0x040fe200000e0000 */
[----:B------:R-:W-:Y:S01]  /*17e0*/  UIADD3 UR14, UR46, 0x200, URZ ;  /* 0x000002002e0e7890 */ /* 0x000fe2000fffe03f */
[----:B------:R-:W-:Y:S01]  /*17f0*/  R2UR UR20, R4 ;  /* 0x00000000041472ca */ /* 0x000fe200000e0000 */
[----:B------:R-:W-:Y:S01]  /*1800*/  UMOV UR6, UR46 ;  /* 0x0000002e00067c82 */ /* 0x000fe20008000000 */
[----:B------:R-:W-:Y:S01]  /*1810*/  UIADD3 UR18, UR46, 0x300, URZ ;  /* 0x000003002e127890 */ /* 0x000fe2000fffe03f */
[----:B------:R-:W-:Y:S01]  /*1820*/  QGMMA.64x32x32.F32.E4M3.E4M3 R92, gdesc[UR4], RZ, !UPT, gsb0 ;  /* 0x00600000045c79f3 */ /* 0x000fe2000c0008ff */
[----:B------:R-:W-:Y:S01]  /*1830*/  R2UR UR21, R5 ;  /* 0x00000000051572ca */ /* 0x000fe200000e0000 */
[----:B------:R-:W-:Y:S01]  /*1840*/  UIADD3 UR22, UR46, 0x400, URZ ;  /* 0x000004002e167890 */ /* 0x000fe2000fffe03f */
[----:B------:R-:W-:Y:S01]  /*1850*/  UMOV UR23, 0x40000040 ;  /* 0x4000004000177882 */ /* 0x000fe20000000000 */
[----:B------:R-:W-:Y:S01]  /*1860*/  UIADD3 UR26, UR46, 0x2, URZ ;  /* 0x000000022e1a7890 */ /* 0x000fe2000fffe03f */
[----:B------:R-:W-:Y:S01]  /*1870*/  UMOV UR25, 0x40000040 ;  /* 0x4000004000197882 */ /* 0x000fe20000000000 */
[----:B------:R-:W-:Y:S01]  /*1880*/  UMOV UR27, 0x40000040 ;  /* 0x40000040001b7882 */ /* 0x000fe20000000000 */
[----:B------:R-:W-:Y:S01]  /*1890*/  UIADD3 UR6, UR46, 0x102, URZ ;  /* 0x000001022e067890 */ /* 0x000fe2000fffe03f */
[----:B------:R-:W-:Y:S01]  /*18a0*/  UMOV UR5, UR25 ;  /* 0x0000001900057c82 */ /* 0x000fe20008000000 */
[----:B------:R-:W-:Y:S01]  /*18b0*/  UMOV UR7, 0x40000040 ;  /* 0x4000004000077882 */ /* 0x000fe20000000000 */
[----:B------:R-:W-:Y:S01]  /*18c0*/  UIADD3 UR30, UR46, 0x4, URZ ;  /* 0x000000042e1e7890 */ /* 0x000fe2000fffe03f */
[----:B------:R-:W-:Y:S01]  /*18d0*/  UMOV UR29, 0x40000040 ;  /* 0x40000040001d7882 */ /* 0x000fe20000000000 */
[----:B------:R-:W-:Y:S01]  /*18e0*/  UMOV UR31, 0x40000040 ;  /* 0x40000040001f7882 */ /* 0x000fe20000000000 */
[----:B------:R-:W-:Y:S01]  /*18f0*/  UIADD3 UR34, UR46, 0x6, URZ ;  /* 0x000000062e227890 */ /* 0x000fe2000fffe03f */
[----:B------:R-:W-:Y:S01]  /*1900*/  UMOV UR33, 0x40000040 ;  /* 0x4000004000217882 */ /* 0x000fe20000000000 */
[----:B------:R-:W-:Y:S01]  /*1910*/  UMOV UR35, 0x40000040 ;  /* 0x4000004000237882 */ /* 0x000fe20000000000 */
[----:B------:R-:W-:-:S02]  /*1920*/  WARPGROUP.DEPBAR.LE gsb0, 0x0 ;  /* 0x00008000000079c5 */ /* 0x000fc40000010000 */
[----:B------:R-:W-:-:S06]  /*1930*/  WARPGROUP.ARRIVE ;  /* 0x00000000000079c5 */ /* 0x000fcc0000000000 */
[----:B------:R-:W-:Y:S01]  /*1940*/  QGMMA.64x32x32.F32.E4M3.E4M3 R76, gdesc[UR8], RZ, !UPT, gsb0 ;  /* 0x00600000084c79f3 */ /* 0x000fe2000c0008ff */
[----:B------:R-:W-:Y:S01]  /*1950*/  UIADD3 UR10, UR46, 0x202, URZ ;  /* 0x000002022e0a7890 */ /* 0x000fe2000fffe03f */
[----:B------:R-:W-:Y:S01]  /*1960*/  UMOV UR9, UR25 ;  /* 0x0000001900097c82 */ /* 0x000fe20008000000 */
[----:B------:R-:W-:Y:S01]  /*1970*/  UMOV UR11, 0x40000040 ;  /* 0x40000040000b7882 */ /* 0x000fe20000000000 */
[----:B------:R-:W-:Y:S02]  /*1980*/  WARPGROUP.DEPBAR.LE gsb0, 0x0 ;  /* 0x00008000000079c5 */ /* 0x000fe40000010000 */
[----:B------:R-:W-:-:S06]  /*1990*/  WARPGROUP.ARRIVE ;  /* 0x00000000000079c5 */ /* 0x000fcc0000000000 */
[----:B------:R-:W-:Y:S01]  /*19a0*/  QGMMA.64x32x32.F32.E4M3.E4M3 R60, gdesc[UR12], RZ, !UPT, gsb0 ;  /* 0x006000000c3c79f3 */ /* 0x000fe2000c0008ff */
[----:B------:R-:W-:-:S13]  /*19b0*/  R2UR UR12, R4 ;  /* 0x00000000040c72ca */ /* 0x000fda00000e0000 */
[----:B------:R-:W-:Y:S02]  /*19c0*/  UIADD3 UR24, UR12, 0x2, URZ ;  /* 0x000000020c187890 */ /* 0x000fe4000fffe03f */
[----:B------:R-:W-:Y:S02]  /*19d0*/  UIADD3 UR28, UR12, 0x4, URZ ;  /* 0x000000040c1c7890 */ /* 0x000fe4000fffe03f */
[----:B------:R-:W-:-:S03]  /*19e0*/  UIADD3 UR32, UR12, 0x6, URZ ;  /* 0x000000060c207890 */ /* 0x000fc6000fffe03f */
[----:B------:R-:W-:Y:S01]  /*19f0*/  UMOV UR4, UR24 ;  /* 0x0000001800047c82 */ /* 0x000fe20008000000 */
[----:B------:R-:W-:Y:S01]  /*1a00*/  UMOV UR8, UR24 ;  /* 0x0000001800087c82 */ /* 0x000fe20008000000 */
[----:B------:R-:W-:Y:S02]  /*1a10*/  WARPGROUP.DEPBAR.LE gsb0, 0x0 ;  /* 0x00008000000079c5 */ /* 0x000fe40000010000 */
[----:B------:R-:W-:-:S06]  /*1a20*/  WARPGROUP.ARRIVE ;  /* 0x00000000000079c5 */ /* 0x000fcc0000000000 */
[----:B------:R-:W-:Y:S03]  /*1a30*/  QGMMA.64x32x32.F32.E4M3.E4M3 R44, gdesc[UR16], RZ, !UPT, gsb0 ;  /* 0x00600000102c79f3 */ /* 0x000fe6000c0008ff */
[----:B------:R-:W-:Y:S02]  /*1a40*/  WARPGROUP.DEPBAR.LE gsb0, 0x0 ;  /* 0x00008000000079c5 */ /* 0x000fe40000010000 */
[----:B------:R-:W-:-:S06]  /*1a50*/  WARPGROUP.ARRIVE ;  /* 0x00000000000079c5 */ /* 0x000fcc0000000000 */
[----:B------:R-:W-:Y:S03]  /*1a60*/  QGMMA.64x32x32.F32.E4M3.E4M3 R28, gdesc[UR20], RZ, !UPT, gsb0 ;  /* 0x00600000141c79f3 */ /* 0x000fe6000c0008ff */
[----:B------:R-:W-:Y:S02]  /*1a70*/  WARPGROUP.DEPBAR.LE gsb0, 0x0 ;  /* 0x00008000000079c5 */ /* 0x000fe40000010000 */
[----:B------:R-:W-:-:S06]  /*1a80*/  WARPGROUP.ARRIVE ;  /* 0x00000000000079c5 */ /* 0x000fcc0000000000 */
[----:B------:R-:W-:Y:S01]  /*1a90*/  QGMMA.64x32x32.F32.E4M3.E4M3 R92, gdesc[UR24], R92, gsb0 ;  /* 0x00600000185c79f3 */ /* 0x000fe2000800085c */
[----:B------:R-:W-:Y:S01]  /*1aa0*/  UIADD3 UR26, UR46, 0x302, URZ ;  /* 0x000003022e1a7890 */ /* 0x000fe2000fffe03f */
[----:B------:R-:W-:Y:S01]  /*1ab0*/  UMOV UR27, 0x40000040 ;  /* 0x40000040001b7882 */ /* 0x000fe20000000000 */
[----:B------:R-:W-:Y:S02]  /*1ac0*/  WARPGROUP.DEPBAR.LE gsb0, 0x0 ;  /* 0x00008000000079c5 */ /* 0x000fe40000010000 */
[----:B------:R-:W-:-:S06]  /*1ad0*/  WARPGROUP.ARRIVE ;  /* 0x00000000000079c5 */ /* 0x000fcc0000000000 */
[----:B------:R-:W-:Y:S01]  /*1ae0*/  QGMMA.64x32x32.F32.E4M3.E4M3 R76, gdesc[UR4], R76, gsb0 ;  /* 0x00600000044c79f3 */ /* 0x000fe2000800084c */
[----:B------:R-:W-:Y:S02]  /*1af0*/  UIADD3 UR4, UR46, 0x402, URZ ;  /* 0x000004022e047890 */ /* 0x000fe4000fffe03f */
[----:B------:R-:W-:Y:S01]  /*1b00*/  UIADD3 UR6, UR46, 0x104, URZ ;  /* 0x000001042e067890 */ /* 0x000fe2000fffe03f */
[----:B------:R-:W-:Y:S01]  /*1b10*/  UMOV UR5, UR29 ;  /* 0x0000001d00057c82 */ /* 0x000fe20008000000 */
[----:B------:R-:W-:Y:S01]  /*1b20*/  UMOV UR7, 0x40000040 ;  /* 0x4000004000077882 */ /* 0x000fe20000000000 */
[----:B------:R-:W-:Y:S02]  /*1b30*/  WARPGROUP.DEPBAR.LE gsb0, 0x0 ;  /* 0x00008000000079c5 */ /* 0x000fe40000010000 */
[----:B------:R-:W-:-:S06]  /*1b40*/  WARPGROUP.ARRIVE ;  /* 0x00000000000079c5 */ /* 0x000fcc0000000000 */
[----:B------:R-:W-:Y:S01]  /*1b50*/  QGMMA.64x32x32.F32.E4M3.E4M3 R60, gdesc[UR8], R60, gsb0 ;  /* 0x00600000083c79f3 */ /* 0x000fe2000800083c */
[----:B------:R-:W-:Y:S01]  /*1b60*/  UIADD3 UR10, UR46, 0x204, URZ ;  /* 0x000002042e0a7890 */ /* 0x000fe2000fffe03f */
[----:B------:R-:W-:Y:S01]  /*1b70*/  UMOV UR8, UR28 ;  /* 0x0000001c00087c82 */ /* 0x000fe20008000000 */
[----:B------:R-:W-:Y:S01]  /*1b80*/  UMOV UR9, UR29 ;  /* 0x0000001d00097c82 */ /* 0x000fe20008000000 */
[----:B------:R-:W-:Y:S01]  /*1b90*/  UMOV UR11, 0x40000040 ;  /* 0x40000040000b7882 */ /* 0x000fe20000000000 */
[----:B------:R-:W-:Y:S02]  /*1ba0*/  WARPGROUP.DEPBAR.LE gsb0, 0x0 ;  /* 0x00008000000079c5 */ /* 0x000fe40000010000 */
[----:B------:R-:W-:-:S06]  /*1bb0*/  WARPGROUP.ARRIVE ;  /* 0x00000000000079c5 */ /* 0x000fcc0000000000 */
[----:B------:R-:W-:Y:S01]  /*1bc0*/  QGMMA.64x32x32.F32.E4M3.E4M3 R44, gdesc[UR24], R44, gsb0 ;  /* 0x00600000182c79f3 */ /* 0x000fe2000800082c */
[----:B------:R-:W-:Y:S01]  /*1bd0*/  UMOV UR26, UR4 ;  /* 0x00000004001a7c82 */ /* 0x000fe20008000000 */
[----:B------:R-:W-:Y:S01]  /*1be0*/  UMOV UR27, 0x40000040 ;  /* 0x40000040001b7882 */ /* 0x000fe20000000000 */
[----:B------:R-:W-:Y:S01]  /*1bf0*/  UMOV UR4, UR28 ;  /* 0x0000001c00047c82 */ /* 0x000fe20008000000 */
[----:B------:R-:W-:Y:S02]  /*1c00*/  WARPGROUP.DEPBAR.LE gsb0, 0x0 ;  /* 0x00008000000079c5 */ /* 0x000fe40000010000 */
[----:B------:R-:W-:-:S06]  /*1c10*/  WARPGROUP.ARRIVE ;  /* 0x00000000000079c5 */ /* 0x000fcc0000000000 */
[----:B------:R-:W-:Y:S03]  /*1c20*/  QGMMA.64x32x32.F32.E4M3.E4M3 R28, gdesc[UR24], R28, gsb0 ;  /* 0x00600000181c79f3 */ /* 0x000fe6000800081c */
        /* <DEDUP_REMOVED lines=37> */
[----:B------:R-:W-:Y:S02]  /*1e80*/  WARPGROUP.DEPBAR.LE gsb0, 0x0 ;  /* 0x00008000000079c5 */ /* 0x000fe40000010000 */
[----:B------:R-:W-:-:S06]  /*1e90*/  WARPGROUP.ARRIVE ;  /* 0x00000000000079c5 */ /* 0x000fcc0000000000 */
[----:B------:R-:W-:Y:S03]  /*1ea0*/  QGMMA.64x32x32.F32.E4M3.E4M3 R60, gdesc[UR8], R60, gsb0 ;  /* 0x00600000083c79f3 */ /* 0x000fe6000800083c */
[----:B------:R-:W-:Y:S02]  /*1eb0*/  WARPGROUP.DEPBAR.LE gsb0, 0x0 ;  /* 0x00008000000079c5 */ /* 0x000fe40000010000 */
[----:B------:R-:W-:-:S06]  /*1ec0*/  WARPGROUP.ARRIVE ;  /* 0x00000000000079c5 */ /* 0x000fcc0000000000 */
[----:B------:R-:W-:Y:S01]  /*1ed0*/  QGMMA.64x32x32.F32.E4M3.E4M3 R44, gdesc[UR32], R44, gsb0 ;  /* 0x00600000202c79f3 */ /* 0x000fe2000800082c */
[----:B------:R-:W-:Y:S01]  /*1ee0*/  UMOV UR34, UR4 ;  /* 0x0000000400227c82 */ /* 0x000fe20008000000 */
[----:B------:R-:W-:Y:S01]  /*1ef0*/  UMOV UR35, 0x40000040 ;  /* 0x4000004000237882 */ /* 0x000fe20000000000 */
[----:B------:R-:W-:Y:S02]  /*1f00*/  WARPGROUP.DEPBAR.LE gsb0, 0x0 ;  /* 0x00008000000079c5 */ /* 0x000fe40000010000 */
[----:B------:R-:W-:-:S06]  /*1f10*/  WARPGROUP.ARRIVE ;  /* 0x00000000000079c5 */ /* 0x000fcc0000000000 */
[----:B------:R-:W-:Y:S03]  /*1f20*/  QGMMA.64x32x32.F32.E4M3.E4M3 R28, gdesc[UR32], R28, gsb0 ;  /* 0x00600000201c79f3 */ /* 0x000fe6000800081c */
[----:B------:R-:W-:Y:S02]  /*1f30*/  WARPGROUP.DEPBAR.LE gsb0, 0x0 ;  /* 0x00008000000079c5 */ /* 0x000fe40000010000 */
[----:B------:R-:W-:Y:S05]  /*1f40*/  @!P0 BRA `(.L_x_17) ;  /* 0x0000000000048947 */ /* 0x000fea0003800000 */
[----:B------:R-:W-:Y:S01]  /*1f50*/  BPT.TRAP 0x1 ;  /* 0x000000040000795c */ /* 0x000fe20000300000 */
.L_x_17:
[----:B------:R-:W-:Y:S01]  /*1f60*/  LOP3.LUT R17, R17, 0xffffff80, RZ, 0xc0, !PT ;  /* 0xffffff8011117812 */ /* 0x000fe200078ec0ff */
[C---:B------:R-:W-:Y:S01]  /*1f70*/  FMUL.FTZ R10, R0.reuse, R94 ;  /* 0x0000005e000a7220 */ /* 0x040fe20000410000 */
[C---:B------:R-:W-:Y:S01]  /*1f80*/  FMUL.FTZ R11, R0.reuse, R95 ;  /* 0x0000005f000b7220 */ /* 0x040fe20000410000 */
[C---:B------:R-:W-:Y:S01]  /*1f90*/  FMUL.FTZ R14, R0.reuse, R98 ;  /* 0x00000062000e7220 */ /* 0x040fe20000410000 */
[----:B------:R-:W-:Y:S01]  /*1fa0*/  FMUL.FTZ R15, R0, R99 ;  /* 0x00000063000f7220 */ /* 0x000fe20000410000 */
[----:B------:R-:W-:Y:S02]  /*1fb0*/  IMAD.IADD R17, R16, 0x1, -R17 ;  /* 0x0000000110117824 */ /* 0x000fe400078e0a11 */
[C---:B------:R-:W-:Y:S01]  /*1fc0*/  FMUL.FTZ R24, R0.reuse, R102 ;  /* 0x0000006600187220 */ /* 0x040fe20000410000 */
[----:B------:R-:W1:Y:S01]  /*1fd0*/  MUFU.TANH R10, R10 ;  /* 0x0000000a000a7308 */ /* 0x000e620000002400 */
[C---:B------:R-:W-:Y:S01]  /*1fe0*/  FMUL.FTZ R6, R0.reuse, R92 ;  /* 0x0000005c00067220 */ /* 0x040fe20000410000 */
[C---:B------:R-:W-:Y:S01]  /*1ff0*/  FMUL.FTZ R26, R0.reuse, R103 ;  /* 0x00000067001a7220 */ /* 0x040fe20000410000 */
[----:B------:R-:W-:Y:S01]  /*2000*/  SHF.R.S32.HI R16, RZ, 0x1f, R17 ;  /* 0x0000001fff107819 */ /* 0x000fe20000011411 */
[C---:B------:R-:W-:Y:S01]  /*2010*/  FMUL.FTZ R7, R0.reuse, R93 ;  /* 0x0000005d00077220 */ /* 0x040fe20000410000 */
[C---:B------:R-:W-:Y:S01]  /*2020*/  FMUL.FTZ R93, R0.reuse, R106 ;  /* 0x0000006a005d7220 */ /* 0x040fe20000410000 */
[----:B------:R-:W-:Y:S01]  /*2030*/  FMUL.FTZ R20, R0, R76 ;  /* 0x0000004c00147220 */ /* 0x000fe20000410000 */
[----:B------:R-:W-:Y:S01]  /*2040*/  LEA.HI R16, R16, R17, RZ, 0x2 ;  /* 0x0000001110107211 */ /* 0x000fe200078f10ff */
[----:B------:R-:W2:Y:S01]  /*2050*/  MUFU.TANH R11, R11 ;  /* 0x0000000b000b7308 */ /* 0x000ea20000002400 */
[C---:B0-----:R-:W-:Y:S01]  /*2060*/  FMUL.FTZ R8, R0.reuse, R96 ;  /* 0x0000006000087220 */ /* 0x041fe20000410000 */
[----:B------:R-:W-:Y:S01]  /*2070*/  FMUL.FTZ R76, R0, R84 ;  /* 0x00000054004c7220 */ /* 0x000fe20000410000 */
[----:B------:R-:W-:Y:S01]  /*2080*/  LOP3.LUT R16, R16, 0x7ffffffc, RZ, 0xc0, !PT ;  /* 0x7ffffffc10107812 */ /* 0x000fe200078ec0ff */
[C---:B------:R-:W-:Y:S01]  /*2090*/  FMUL.FTZ R92, R0.reuse, R107 ;  /* 0x0000006b005c7220 */ /* 0x040fe20000410000 */
[C---:B------:R-:W-:Y:S01]  /*20a0*/  FMUL.FTZ R9, R0.reuse, R97 ;  /* 0x0000006100097220 */ /* 0x040fe20000410000 */
[C---:B------:R-:W-:Y:S01]  /*20b0*/  FMUL.FTZ R78, R0.reuse, R78 ;  /* 0x0000004e004e7220 */ /* 0x040fe20000410000 */
[C---:B------:R-:W-:Y:S01]  /*20c0*/  FMUL.FTZ R12, R0.reuse, R100 ;  /* 0x00000064000c7220 */ /* 0x040fe20000410000 */
[----:B------:R-:W-:Y:S01]  /*20d0*/  IMAD.IADD R16, R17, 0x1, -R16 ;  /* 0x0000000111107824 */ /* 0x000fe200078e0a10 */
[----:B------:R-:W-:Y:S01]  /*20e0*/  MOV R17, 0xfffffffe ;  /* 0xfffffffe00117802 */ /* 0x000fe20000000f00 */
[----:B------:R-:W0:Y:S01]  /*20f0*/  MUFU.TANH R14, R14 ;  /* 0x0000000e000e7308 */ /* 0x000e220000002400 */
[C---:B------:R-:W-:Y:S01]  /*2100*/  FMUL.FTZ R79, R0.reuse, R79 ;  /* 0x0000004f004f7220 */ /* 0x040fe20000410000 */
[C---:B------:R-:W-:Y:S01]  /*2110*/  FMUL.FTZ R13, R0.reuse, R101 ;  /* 0x00000065000d7220 */ /* 0x040fe20000410000 */
[----:B------:R-:W-:Y:S01]  /*2120*/  FMUL.FTZ R82, R0, R82 ;  /* 0x0000005200527220 */ /* 0x000fe20000410000 */
[----:B------:R-:W-:-:S02]  /*2130*/  IMAD R16, R16, R17, 0xa0 ;  /* 0x000000a010107424 */ /* 0x000fc400078e0211 */
[C---:B------:R-:W-:Y:S01]  /*2140*/  FMUL.FTZ R18, R0.reuse, R104 ;  /* 0x0000006800127220 */ /* 0x040fe20000410000 */
[----:B------:R-:W-:Y:S02]  /*2150*/  IMAD.U32 R17, RZ, RZ, UR43 ;  /* 0x0000002bff117e24 */ /* 0x000fe4000f8e00ff */
[----:B------:R-:W-:Y:S01]  /*2160*/  FMUL.FTZ R83, R0, R83 ;  /* 0x0000005300537220 */ /* 0x000fe20000410000 */
[----:B------:R-:W-:Y:S01]  /*2170*/  VIADD R16, R16, UR45 ;  /* 0x0000002d10107c36 */ /* 0x000fe20008000000 */
[----:B------:R-:W3:Y:S01]  /*2180*/  MUFU.TANH R15, R15 ;  /* 0x0000000f000f7308 */ /* 0x000ee20000002400 */
[C---:B------:R-:W-:Y:S01]  /*2190*/  FMUL.FTZ R19, R0.reuse, R105 ;  /* 0x0000006900137220 */ /* 0x040fe20000410000 */
[C---:B------:R-:W-:Y:S01]  /*21a0*/  FMUL.FTZ R86, R0.reuse, R86 ;  /* 0x0000005600567220 */ /* 0x040fe20000410000 */
[----:B------:R-:W-:Y:S02]  /*21b0*/  IMAD R17, R17, -0xa0, R16 ;  /* 0xffffff6011117824 */ /* 0x000fe400078e0210 */
[C---:B------:R-:W-:Y:S01]  /*21c0*/  FMUL.FTZ R87, R0.reuse, R87 ;  /* 0x0000005700577220 */ /* 0x040fe20000410000 */
[C---:B------:R-:W-:Y:S01]  /*21d0*/  FMUL.FTZ R21, R0.reuse, R77 ;  /* 0x0000004d00157220 */ /* 0x040fe20000410000 */
[C---:B------:R-:W-:Y:S01]  /*21e0*/  FMUL.FTZ R90, R0.reuse, R90 ;  /* 0x0000005a005a7220 */ /* 0x040fe20000410000 */
[C---:B------:R-:W-:Y:S01]  /*21f0*/  FMUL.FTZ R23, R0.reuse, R80 ;  /* 0x0000005000177220 */ /* 0x040fe20000410000 */
[----:B------:R-:W4:Y:S01]  /*2200*/  MUFU.TANH R24, R24 ;  /* 0x0000001800187308 */ /* 0x000f220000002400 */
[C---:B------:R-:W-:Y:S01]  /*2210*/  ISETP.GT.AND P4, PT, R17.reuse, RZ, PT ;  /* 0x000000ff1100720c */ /* 0x040fe20003f84270 */
[C---:B------:R-:W-:Y:S01]  /*2220*/  FMUL.FTZ R91, R0.reuse, R91 ;  /* 0x0000005b005b7220 */ /* 0x040fe20000410000 */
[C---:B------:R-:W-:Y:S01]  /*2230*/  ISETP.GT.AND P3, PT, R17.reuse, 0x1, PT ;  /* 0x000000011100780c */ /* 0x040fe20003f64270 */
[C---:B------:R-:W-:Y:S01]  /*2240*/  FMUL.FTZ R22, R0.reuse, R81 ;  /* 0x0000005100167220 */ /* 0x040fe20000410000 */
[----:B------:R-:W-:Y:S01]  /*2250*/  ISETP.GT.AND P2, PT, R17, 0x8, PT ;  /* 0x000000081100780c */ /* 0x000fe20003f44270 */
[----:B------:R-:W-:Y:S01]  /*2260*/  FMUL.FTZ R80, R0, R62 ;  /* 0x0000003e00507220 */ /* 0x000fe20000410000 */
[----:B-1----:R-:W-:Y:S01]  /*2270*/  FSEL R84, R10, -INF , P4 ;  /* 0xff8000000a547808 */ /* 0x002fe20002000000 */
[----:B------:R-:W1:Y:S01]  /*2280*/  MUFU.TANH R6, R6 ;  /* 0x0000000600067308 */ /* 0x000e620000002400 */
[----:B--2---:R-:W-:Y:S01]  /*2290*/  FSEL R96, R11, -INF , P3 ;  /* 0xff8000000b607808 */ /* 0x004fe20001800000 */
[C---:B------:R-:W-:Y:S01]  /*22a0*/  FMUL.FTZ R81, R0.reuse, R63 ;  /* 0x0000003f00517220 */ /* 0x040fe20000410000 */
[C---:B------:R-:W-:Y:S01]  /*22b0*/  ISETP.GT.AND P1, PT, R17.reuse, 0x9, PT ;  /* 0x000000091100780c */ /* 0x040fe20003f24270 */
[----:B------:R-:W-:Y:S01]  /*22c0*/  FMUL.FTZ R27, R0, R85 ;  /* 0x00000055001b7220 */ /* 0x000fe20000410000 */
[----:B0-----:R-:W-:Y:S01]  /*22d0*/  FSEL R124, R14, -INF , P2 ;  /* 0xff8000000e7c7808 */ /* 0x001fe20001000000 */
[----:B------:R-:W-:Y:S01]  /*22e0*/  FMUL.FTZ R28, R0, R28 ;  /* 0x0000001c001c7220 */ /* 0x000fe20000410000 */
[----:B------:R-:W-:Y:S01]  /*22f0*/  FMNMX.FTZ R11, R84, R96, !PT ;  /* 0x00000060540b7209 */ /* 0x000fe20007810000 */
[----:B------:R-:W0:Y:S01]  /*2300*/  MUFU.TANH R26, R26 ;  /* 0x0000001a001a7308 */ /* 0x000e220000002400 */
[----:B------:R-:W-:Y:S01]  /*2310*/  ISETP.GT.AND P6, PT, R17, 0x10, PT ;  /* 0x000000101100780c */ /* 0x000fe20003fc4270 */
[C---:B------:R-:W-:Y:S01]  /*2320*/  FMUL.FTZ R66, R0.reuse, R66 ;  /* 0x0000004200427220 */ /* 0x040fe20000410000 */
[----:B---3--:R-:W-:Y:S01]  /*2330*/  FSEL R130, R15, -INF , P1 ;  /* 0xff8000000f827808 */ /* 0x008fe20000800000 */
[----:B------:R-:W-:Y:S01]  /*2340*/  FMUL.FTZ R30, R0, R30 ;  /* 0x0000001e001e7220 */ /* 0x000fe20000410000 */
[----:B------:R-:W-:Y:S01]  /*2350*/  FMNMX.FTZ R11, R124, R11, !PT ;  /* 0x0000000b7c0b7209 */ /* 0x000fe20007810000 */
[----:B------:R-:W-:Y:S01]  /*2360*/  FMUL.FTZ R67, R0, R67 ;  /* 0x0000004300437220 */ /* 0x000fe20000410000 */
[C---:B------:R-:W-:Y:S01]  /*2370*/  ISETP.GT.AND P5, PT, R17.reuse, 0x11, PT ;  /* 0x000000111100780c */ /* 0x040fe20003fa4270 */
[----:B------:R-:W2:Y:S01]  /*2380*/  MUFU.TANH R7, R7 ;  /* 0x0000000700077308 */ /* 0x000ea20000002400 */
[----:B----4-:R-:W-:Y:S01]  /*2390*/  FSEL R136, R24, -INF , P6 ;  /* 0xff80000018887808 */ /* 0x010fe20003000000 */
[----:B------:R-:W-:Y:S01]  /*23a0*/  FMUL.FTZ R77, R0, R89 ;  /* 0x00000059004d7220 */ /* 0x000fe20000410000 */
[----:B------:R-:W-:Y:S01]  /*23b0*/  FMNMX.FTZ R11, R130, R11, !PT ;  /* 0x0000000b820b7209 */ /* 0x000fe20007810000 */
[----:B------:R-:W-:Y:S01]  /*23c0*/  FMUL.FTZ R70, R0, R70 ;  /* 0x0000004600467220 */ /* 0x000fe20000410000 */
[----:B-1----:R-:W-:Y:S01]  /*23d0*/  FSEL R6, R6, -INF , P4 ;  /* 0xff80000006067808 */ /* 0x002fe20002000000 */
[----:B------:R-:W-:Y:S01]  /*23e0*/  FMUL.FTZ R71, R0, R71 ;  /* 0x0000004700477220 */ /* 0x000fe20000410000 */
[----:B------:R-:W-:Y:S01]  /*23f0*/  ISETP.GT.AND P4, PT, R17, 0x18, PT ;  /* 0x000000181100780c */ /* 0x000fe20003f84270 */
[----:B------:R-:W1:Y:S01]  /*2400*/  MUFU.TANH R93, R93 ;  /* 0x0000005d005d7308 */ /* 0x000e620000002400 */
[----:B0-----:R-:W-:Y:S01]  /*2410*/  FSEL R138, R26, -INF , P5 ;  /* 0xff8000001a8a7808 */ /* 0x001fe20002800000 */
[----:B------:R-:W-:Y:S01]  /*2420*/  FMUL.FTZ R74, R0, R74 ;  /* 0x0000004a004a7220 */ /* 0x000fe20000410000 */
[----:B------:R-:W-:Y:S01]  /*2430*/  FMNMX.FTZ R11, R136, R11, !PT ;  /* 0x0000000b880b7209 */ /* 0x000fe20007810000 */
[C---:B------:R-:W-:Y:S01]  /*2440*/  FMUL.FTZ R34, R0.reuse, R34 ;  /* 0x0000002200227220 */ /* 0x040fe20000410000 */
[C---:B------:R-:W-:Y:S01]  /*2450*/  FMUL.FTZ R62, R0.reuse, R64 ;  /* 0x00000040003e7220 */ /* 0x040fe20000410000 */
[----:B------:R-:W-:Y:S01]  /*2460*/  FMUL.FTZ R75, R0, R75 ;  /* 0x0000004b004b7220 */ /* 0x000fe20000410000 */
[----:B------:R-:W-:Y:S01]  /*2470*/  FMNMX.FTZ R11, R138, R11, !PT ;  /* 0x0000000b8a0b7209 */ /* 0x000fe20007810000 */
[----:B------:R-:W0:Y:S01]  /*2480*/  MUFU.TANH R8, R8 ;  /* 0x0000000800087308 */ /* 0x000e220000002400 */
[----:B--2---:R-:W-:Y:S01]  /*2490*/  FSEL R7, R7, -INF , P3 ;  /* 0xff80000007077808 */ /* 0x004fe20001800000 */
[C---:B------:R-:W-:Y:S01]  /*24a0*/  FMUL.FTZ R46, R0.reuse, R46 ;  /* 0x0000002e002e7220 */ /* 0x040fe20000410000 */
[----:B------:R-:W-:Y:S01]  /*24b0*/  ISETP.GT.AND P3, PT, R17, 0x19, PT ;  /* 0x000000191100780c */ /* 0x000fe20003f64270 */
[C---:B------:R-:W-:Y:S01]  /*24c0*/  FMUL.FTZ R38, R0.reuse, R38 ;  /* 0x0000002600267220 */ /* 0x040fe20000410000 */
[C---:B------:R-:W-:Y:S01]  /*24d0*/  FMUL.FTZ R63, R0.reuse, R68 ;  /* 0x00000044003f7220 */ /* 0x040fe20000410000 */
[C---:B------:R-:W-:Y:S01]  /*24e0*/  FMUL.FTZ R47, R0.reuse, R47 ;  /* 0x0000002f002f7220 */ /* 0x040fe20000410000 */
[C---:B------:R-:W-:Y:S01]  /*24f0*/  FMUL.FTZ R42, R0.reuse, R42 ;  /* 0x0000002a002a7220 */ /* 0x040fe20000410000 */
[----:B------:R-:W2:Y:S01]  /*2500*/  MUFU.TANH R92, R92 ;  /* 0x0000005c005c7308 */ /* 0x000ea20000002400 */
[----:B-1----:R-:W-:Y:S01]  /*2510*/  FSEL R140, R93, -INF , P4 ;  /* 0xff8000005d8c7808 */ /* 0x002fe20002000000 */
[C---:B------:R-:W-:Y:S01]  /*2520*/  FMUL.FTZ R64, R0.reuse, R69 ;  /* 0x0000004500407220 */ /* 0x040fe20000410000 */
[C---:B------:R-:W-:Y:S01]  /*2530*/  FMUL.FTZ R50, R0.reuse, R50 ;  /* 0x0000003200327220 */ /* 0x040fe20000410000 */
[----:B------:R-:W-:Y:S01]  /*2540*/  FMUL.FTZ R51, R0, R51 ;  /* 0x0000003300337220 */ /* 0x000fe20000410000 */
[----:B------:R-:W-:Y:S01]  /*2550*/  FMNMX.FTZ R11, R140, R11, !PT ;  /* 0x0000000b8c0b7209 */ /* 0x000fe20007810000 */
[C---:B------:R-:W-:Y:S01]  /*2560*/  FMUL.FTZ R54, R0.reuse, R54 ;  /* 0x0000003600367220 */ /* 0x040fe20000410000 */
[----:B------:R-:W-:Y:S01]  /*2570*/  FMUL.FTZ R55, R0, R55 ;  /* 0x0000003700377220 */ /* 0x000fe20000410000 */
[----:B------:R-:W1:Y:S01]  /*2580*/  MUFU.TANH R9, R9 ;  /* 0x0000000900097308 */ /* 0x000e620000002400 */
[----:B0-----:R-:W-:Y:S01]  /*2590*/  FSEL R14, R8, -INF , P2 ;  /* 0xff800000080e7808 */ /* 0x001fe20001000000 */
[C---:B------:R-:W-:Y:S01]  /*25a0*/  FMUL.FTZ R45, R0.reuse, R45 ;  /* 0x0000002d002d7220 */ /* 0x040fe20000410000 */
[----:B------:R-:W-:Y:S01]  /*25b0*/  ISETP.GT.AND P2, PT, R17, 0x20, PT ;  /* 0x000000201100780c */ /* 0x000fe20003f44270 */
[C---:B------:R-:W-:Y:S01]  /*25c0*/  FMUL.FTZ R58, R0.reuse, R58 ;  /* 0x0000003a003a7220 */ /* 0x040fe20000410000 */
[C---:B------:R-:W-:Y:S01]  /*25d0*/  FMUL.FTZ R59, R0.reuse, R59 ;  /* 0x0000003b003b7220 */ /* 0x040fe20000410000 */
[C---:B------:R-:W-:Y:S01]  /*25e0*/  FMUL.FTZ R48, R0.reuse, R48 ;  /* 0x0000003000307220 */ /* 0x040fe20000410000 */
[----:B------:R-:W-:Y:S01]  /*25f0*/  FMUL.FTZ R49, R0, R49 ;  /* 0x0000003100317220 */ /* 0x000fe20000410000 */
[----:B------:R0:W3:Y:S01]  /*2600*/  MUFU.TANH R94, R78 ;  /* 0x0000004e005e7308 */ /* 0x0000e20000002400 */
[----:B--2---:R-:W-:Y:S01]  /*2610*/  FSEL R142, R92, -INF , P3 ;  /* 0xff8000005c8e7808 */ /* 0x004fe20001800000 */
[C---:B------:R-:W-:Y:S01]  /*2620*/  FMUL.FTZ R31, R0.reuse, R31 ;  /* 0x0000001f001f7220 */ /* 0x040fe20000410000 */
[C---:B------:R-:W-:Y:S01]  /*2630*/  FMUL.FTZ R52, R0.reuse, R52 ;  /* 0x0000003400347220 */ /* 0x040fe20000410000 */
[----:B------:R-:W-:Y:S01]  /*2640*/  FMUL.FTZ R53, R0, R53 ;  /* 0x0000003500357220 */ /* 0x000fe20000410000 */
[----:B------:R-:W-:Y:S01]  /*2650*/  FMNMX.FTZ R11, R142, R11, !PT ;  /* 0x0000000b8e0b7209 */ /* 0x000fe20007810000 */
[C---:B------:R-:W-:Y:S01]  /*2660*/  FMUL.FTZ R35, R0.reuse, R35 ;  /* 0x0000002300237220 */ /* 0x040fe20000410000 */
[C---:B------:R-:W-:Y:S01]  /*2670*/  FMUL.FTZ R56, R0.reuse, R56 ;  /* 0x0000003800387220 */ /* 0x040fe20000410000 */
[----:B------:R-:W2:Y:S01]  /*2680*/  MUFU.TANH R12, R12 ;  /* 0x0000000c000c7308 */ /* 0x000ea20000002400 */
[----:B-1----:R-:W-:Y:S01]  /*2690*/  FSEL R16, R9, -INF , P1 ;  /* 0xff80000009107808 */ /* 0x002fe20000800000 */
[C---:B0-----:R-:W-:Y:S01]  /*26a0*/  FMUL.FTZ R78, R0.reuse, R88 ;  /* 0x00000058004e7220 */ /* 0x041fe20000410000 */
[C---:B------:R-:W-:Y:S01]  /*26b0*/  ISETP.GT.AND P1, PT, R17.reuse, 0x21, PT ;  /* 0x000000211100780c */ /* 0x040fe20003f24270 */
[C---:B------:R-:W-:Y:S01]  /*26c0*/  FMUL.FTZ R57, R0.reuse, R57 ;  /* 0x0000003900397220 */ /* 0x040fe20000410000 */
[C---:B------:R-:W-:Y:S01]  /*26d0*/  FMUL.FTZ R39, R0.reuse, R39 ;  /* 0x0000002700277220 */ /* 0x040fe20000410000 */
[C---:B------:R-:W-:Y:S01]  /*26e0*/  FMUL.FTZ R29, R0.reuse, R29 ;  /* 0x0000001d001d7220 */ /* 0x040fe20000410000 */
[----:B------:R-:W-:Y:S01]  /*26f0*/  FMUL.FTZ R43, R0, R43 ;  /* 0x0000002b002b7220 */ /* 0x000fe20000410000 */
[----:B------:R0:W1:Y:S01]  /*2700*/  MUFU.TANH R95, R79 ;  /* 0x0000004f005f7308 */ /* 0x0000620000002400 */
[----:B---3--:R-:W-:Y:S01]  /*2710*/  FSEL R144, R94, -INF , P2 ;  /* 0xff8000005e907808 */ /* 0x008fe20001000000 */
[C---:B------:R-:W-:Y:S01]  /*2720*/  FMUL.FTZ R33, R0.reuse, R33 ;  /* 0x0000002100217220 */ /* 0x040fe20000410000 */
[----:B------:R-:W-:Y:S01]  /*2730*/  ULDC UR4, c[0x0][0x988] ;  /* 0x0002620000047ab9 */ /* 0x000fe20000000800 */
[----:B------:R-:W-:Y:S01]  /*2740*/  FMUL.FTZ R37, R0, R37 ;  /* 0x0000002500257220 */ /* 0x000fe20000410000 */
[----:B------:R-:W-:Y:S01]  /*2750*/  FMNMX.FTZ R11, R144, R11, !PT ;  /* 0x0000000b900b7209 */ /* 0x000fe20007810000 */
[----:B------:R-:W-:Y:S01]  /*2760*/  IMAD.U32 R9, RZ, RZ, UR4 ;  /* 0x00000004ff097e24 */ /* 0x000fe2000f8e00ff */
[----:B------:R-:W-:Y:S01]  /*2770*/  P2R R109, PR, RZ, 0x1 ;  /* 0x00000001ff6d7803 */ /* 0x000fe20000000000 */
[----:B------:R-:W3:Y:S01]  /*2780*/  MUFU.TANH R13, R13 ;  /* 0x0000000d000d7308 */ /* 0x000ee20000002400 */
[----:B--2---:R-:W-:Y:S01]  /*2790*/  FSEL R12, R12, -INF , P6 ;  /* 0xff8000000c0c7808 */ /* 0x004fe20003000000 */
[C---:B0-----:R-:W-:Y:S01]  /*27a0*/  FMUL.FTZ R79, R0.reuse, R60 ;  /* 0x0000003c004f7220 */ /* 0x041fe20000410000 */
[----:B------:R-:W-:Y:S01]  /*27b0*/  ISETP.GT.AND P6, PT, R17, 0x28, PT ;  /* 0x000000281100780c */ /* 0x000fe20003fc4270 */
[C---:B------:R-:W-:Y:S01]  /*27c0*/  FMUL.FTZ R60, R0.reuse, R61 ;  /* 0x0000003d003c7220 */ /* 0x040fe20000410000 */
[C---:B------:R-:W-:Y:S01]  /*27d0*/  FMUL.FTZ R61, R0.reuse, R65 ;  /* 0x00000041003d7220 */ /* 0x040fe20000410000 */
[C---:B------:R-:W-:Y:S01]  /*27e0*/  FMUL.FTZ R65, R0.reuse, R73 ;  /* 0x0000004900417220 */ /* 0x040fe20000410000 */
[C---:B------:R-:W-:Y:S01]  /*27f0*/  FMUL.FTZ R32, R0.reuse, R32 ;  /* 0x0000002000207220 */ /* 0x040fe20000410000 */
[----:B------:R-:W0:Y:S01]  /*2800*/  MUFU.TANH R82, R82 ;  /* 0x0000005200527308 */ /* 0x000e220000002400 */
[----:B-1----:R-:W-:Y:S01]  /*2810*/  FSEL R146, R95, -INF , P1 ;  /* 0xff8000005f927808 */ /* 0x002fe20000800000 */
[C---:B------:R-:W-:Y:S01]  /*2820*/  FMUL.FTZ R36, R0.reuse, R36 ;  /* 0x0000002400247220 */ /* 0x040fe20000410000 */
[C---:B------:R-:W-:Y:S01]  /*2830*/  FMUL.FTZ R40, R0.reuse, R40 ;  /* 0x0000002800287220 */ /* 0x040fe20000410000 */
[----:B------:R-:W-:Y:S01]  /*2840*/  FMUL.FTZ R41, R0, R41 ;  /* 0x0000002900297220 */ /* 0x000fe20000410000 */
[----:B------:R-:W-:Y:S01]  /*2850*/  FMNMX.FTZ R11, R146, R11, !PT ;  /* 0x0000000b920b7209 */ /* 0x000fe20007810000 */
[----:B------:R-:W-:Y:S01]  /*2860*/  UIADD3 UR51, UR43, -0x2, URZ ;  /* 0xfffffffe2b337890 */ /* 0x000fe2000fffe03f */
[----:B------:R-:W1:Y:S01]  /*2870*/  S2UR UR43, SR_CgaCtaId ;  /* 0x00000000002b79c3 */ /* 0x000e620000008800 */
[----:B------:R-:W2:Y:S01]  /*2880*/  MUFU.TANH R18, R18 ;  /* 0x0000001200127308 */ /* 0x000ea20000002400 */
[----:B---3--:R-:W-:Y:S01]  /*2890*/  FSEL R24, R13, -INF , P5 ;  /* 0xff8000000d187808 */ /* 0x008fe20002800000 */
[----:B------:R-:W-:Y:S01]  /*28a0*/  UISETP.GE.AND UP0, UPT, UR51, UR38, UPT ;  /* 0x000000263300728c */ /* 0x000fe2000bf06270 */
[----:B------:R-:W-:Y:S01]  /*28b0*/  ISETP.GT.AND P5, PT, R17, 0x29, PT ;  /* 0x000000291100780c */ /* 0x000fe20003fa4270 */
[----:B------:R-:W-:Y:S01]  /*28c0*/  UIADD3 UR4, UR41, 0x22840, URZ ;  /* 0x0002284029047890 */ /* 0x000fe2000fffe03f */
[----:B------:R-:W-:-:S03]  /*28d0*/  UMOV UR50, URZ ;  /* 0x0000003f00327c82 */ /* 0x000fc60008000000 */
[----:B------:R-:W3:Y:S01]  /*28e0*/  MUFU.TANH R83, R83 ;  /* 0x0000005300537308 */ /* 0x000ee20000002400 */
[----:B0-----:R-:W-:Y:S01]  /*28f0*/  FSEL R148, R82, -INF , P6 ;  /* 0xff80000052947808 */ /* 0x001fe20003000000 */
[----:B------:R-:W-:-:S03]  /*2900*/  UPRMT UR4, UR44, 0x654, UR4 ;  /* 0x000006542c047896 */ /* 0x000fc60008000004 */
[----:B------:R-:W-:-:S03]  /*2910*/  FMNMX.FTZ R11, R148, R11, !PT ;  /* 0x0000000b940b7209 */ /* 0x000fc60007810000 */
[----:B------:R-:W0:Y:S01]  /*2920*/  MUFU.TANH R19, R19 ;  /* 0x0000001300137308 */ /* 0x000e220000002400 */
[----:B--2---:R-:W-:Y:S02]  /*2930*/  FSEL R18, R18, -INF , P4 ;  /* 0xff80000012127808 */ /* 0x004fe40002000000 */
[----:B------:R-:W-:Y:S01]  /*2940*/  ISETP.GT.AND P4, PT, R17, 0x30, PT ;  /* 0x000000301100780c */ /* 0x000fe20003f84270 */
[----:B------:R-:W-:Y:S04]  /*2950*/  SYNCS.ARRIVE.TRANS64.RED.A1T0 RZ, [UR4], RZ ;  /* 0x000000ffffff79a7 */ /* 0x000fe80008100404 */
[----:B------:R-:W2:Y:S01]  /*2960*/  MUFU.TANH R86, R86 ;  /* 0x0000005600567308 */ /* 0x000ea20000002400 */
[----:B---3--:R-:W-:-:S04]  /*2970*/  FSEL R150, R83, -INF , P5 ;  /* 0xff80000053967808 */ /* 0x008fc80002800000 */
[----:B------:R-:W-:-:S03]  /*2980*/  FMNMX.FTZ R11, R150, R11, !PT ;  /* 0x0000000b960b7209 */ /* 0x000fc60007810000 */
[----:B------:R-:W3:Y:S01]  /*2990*/  MUFU.TANH R20, R20 ;  /* 0x0000001400147308 */ /* 0x000ee20000002400 */
[----:B0-----:R-:W-:Y:S02]  /*29a0*/  FSEL R26, R19, -INF , P3 ;  /* 0xff800000131a7808 */ /* 0x001fe40001800000 */
[----:B------:R-:W-:Y:S02]  /*29b0*/  ISETP.GT.AND P3, PT, R17, 0x31, PT ;  /* 0x000000311100780c */ /* 0x000fe40003f64270 */
[----:B------:R-:W-:-:S03]  /*29c0*/  FMNMX.FTZ R19, R6, R7, !PT ;  /* 0x0000000706137209 */ /* 0x000fc60007810000 */
[----:B------:R-:W0:Y:S01]  /*29d0*/  MUFU.TANH R87, R87 ;  /* 0x0000005700577308 */ /* 0x000e220000002400 */
[----:B--2---:R-:W-:Y:S02]  /*29e0*/  FSEL R152, R86, -INF , P4 ;  /* 0xff80000056987808 */ /* 0x004fe40002000000 */
[----:B------:R-:W-:Y:S02]  /*29f0*/  FMNMX.FTZ R19, R14, R19, !PT ;  /* 0x000000130e137209 */ /* 0x000fe40007810000 */
[----:B------:R-:W-:-:S03]  /*2a00*/  FMNMX.FTZ R11, R152, R11, !PT ;  /* 0x0000000b980b7209 */ /* 0x000fc60007810000 */
[----:B------:R-:W-:Y:S01]  /*2a10*/  MUFU.TANH R21, R21 ;  /* 0x0000001500157308 */ /* 0x000fe20000002400 */
[----:B---3--:R-:W-:Y:S02]  /*2a20*/  FSEL R20, R20, -INF , P2 ;  /* 0xff80000014147808 */ /* 0x008fe40001000000 */
[----:B------:R-:W-:-:S05]  /*2a30*/  ISETP.GT.AND P2, PT, R17, 0x38, PT ;  /* 0x000000381100780c */ /* 0x000fca0003f44270 */
[----:B------:R-:W2:Y:S01]  /*2a40*/  MUFU.TANH R90, R90 ;  /* 0x0000005a005a7308 */ /* 0x000ea20000002400 */
[----:B0-----:R-:W-:Y:S02]  /*2a50*/  FSEL R154, R87, -INF , P3 ;  /* 0xff800000579a7808 */ /* 0x001fe40001800000 */
[----:B------:R-:W-:Y:S02]  /*2a60*/  MOV R87, R25 ;  /* 0x0000001900577202 */ /* 0x000fe40000000f00 */
[----:B------:R-:W-:-:S03]  /*2a70*/  FMNMX.FTZ R11, R154, R11, !PT ;  /* 0x0000000b9a0b7209 */ /* 0x000fc60007810000 */
[----:B------:R-:W-:Y:S08]  /*2a80*/  MUFU.TANH R23, R23 ;  /* 0x0000001700177308 */ /* 0x000ff00000002400 */
[----:B------:R-:W-:Y:S01]  /*2a90*/  MUFU.TANH R91, R91 ;  /* 0x0000005b005b7308 */ /* 0x000fe20000002400 */
[----:B--2---:R-:W-:-:S04]  /*2aa0*/  FSEL R156, R90, -INF , P2 ;  /* 0xff8000005a9c7808 */ /* 0x004fc80001000000 */
[----:B------:R-:W-:-:S03]  /*2ab0*/  FMNMX.FTZ R11, R156, R11, !PT ;  /* 0x0000000b9c0b7209 */ /* 0x000fc60007810000 */
[----:B------:R-:W0:Y:S08]  /*2ac0*/  MUFU.TANH R22, R22 ;  /* 0x0000001600167308 */ /* 0x000e300000002400 */
[----:B------:R-:W-:Y:S08]  /*2ad0*/  MUFU.TANH R80, R80 ;  /* 0x0000005000507308 */ /* 0x000ff00000002400 */
[----:B------:R-:W2:Y:S01]  /*2ae0*/  MUFU.TANH R76, R76 ;  /* 0x0000004c004c7308 */ /* 0x000ea20000002400 */
[----:B0-----:R-:W-:-:S02]  /*2af0*/  FSEL R22, R22, -INF , P5 ;  /* 0xff80000016167808 */ /* 0x001fc40002800000 */
[----:B------:R-:W-:-:S05]  /*2b00*/  ISETP.GT.AND P5, PT, R17, 0x41, PT ;  /* 0x000000411100780c */ /* 0x000fca0003fa4270 */
[----:B------:R-:W0:Y:S08]  /*2b10*/  MUFU.TANH R81, R81 ;  /* 0x0000005100517308 */ /* 0x000e300000002400 */
[----:B------:R-:W-:Y:S01]  /*2b20*/  MUFU.TANH R27, R27 ;  /* 0x0000001b001b7308 */ /* 0x000fe20000002400 */
[----:B--2---:R-:W-:Y:S02]  /*2b30*/  FSEL R76, R76, -INF , P4 ;  /* 0xff8000004c4c7808 */ /* 0x004fe40002000000 */
[----:B------:R-:W-:-:S05]  /*2b40*/  ISETP.GT.AND P4, PT, R17, 0x48, PT ;  /* 0x000000481100780c */ /* 0x000fca0003f84270 */
[----:B------:R2:W-:Y:S01]  /*2b50*/  MUFU.TANH R73, R28 ;  /* 0x0000001c00497308 */ /* 0x0005e20000002400 */
[----:B0-----:R-:W-:-:S07]  /*2b60*/  FSEL R162, R81, -INF , P5 ;  /* 0xff80000051a27808 */ /* 0x001fce0002800000 */
[----:B------:R0:W3:Y:S01]  /*2b70*/  MUFU.TANH R102, R66 ;  /* 0x0000004200667308 */ /* 0x0000e20000002400 */
[----:B--2---:R-:W-:Y:S02]  /*2b80*/  FSEL R28, R21, -INF , P1 ;  /* 0xff800000151c7808 */ /* 0x004fe40000800000 */
[----:B------:R-:W-:Y:S02]  /*2b90*/  ISETP.GT.AND P1, PT, R17, 0x39, PT ;  /* 0x000000391100780c */ /* 0x000fe40003f24270 */
[----:B------:R-:W-:Y:S02]  /*2ba0*/  FMNMX.FTZ R21, R16, R19, !PT ;  /* 0x0000001310157209 */ /* 0x000fe40007810000 */
[----:B------:R-:W-:Y:S01]  /*2bb0*/  FSEL R158, R91, -INF , P1 ;  /* 0xff8000005b9e7808 */ /* 0x000fe20000800000 */
[----:B------:R-:W2:Y:S01]  /*2bc0*/  MUFU.TANH R78, R78 ;  /* 0x0000004e004e7308 */ /* 0x000ea20000002400 */
[----:B0-----:R-:W-:Y:S01]  /*2bd0*/  FMUL.FTZ R66, R0, R72 ;  /* 0x0000004800427220 */ /* 0x001fe20000410000 */
[----:B------:R-:W-:-:S02]  /*2be0*/  FMNMX.FTZ R21, R12, R21, !PT ;  /* 0x000000150c157209 */ /* 0x000fc40007810000 */
[----:B------:R-:W-:Y:S02]  /*2bf0*/  FMNMX.FTZ R11, R158, R11, !PT ;  /* 0x0000000b9e0b7209 */ /* 0x000fe40007810000 */
[----:B------:R-:W-:Y:S02]  /*2c00*/  FMNMX.FTZ R21, R24, R21, !PT ;  /* 0x0000001518157209 */ /* 0x000fe40007810000 */
[----:B------:R0:W-:Y:S01]  /*2c10*/  MUFU.TANH R116, R30 ;  /* 0x0000001e00747308 */ /* 0x0001e20000002400 */
[----:B---3--:R-:W-:Y:S02]  /*2c20*/  FSEL R102, R102, -INF , P4 ;  /* 0xff80000066667808 */ /* 0x008fe40002000000 */
[----:B------:R-:W-:-:S05]  /*2c30*/  FMNMX.FTZ R21, R18, R21, !PT ;  /* 0x0000001512157209 */ /* 0x000fca0007810000 */
[----:B------:R3:W-:Y:S01]  /*2c40*/  MUFU.TANH R112, R67 ;  /* 0x0000004300707308 */ /* 0x0007e20000002400 */
[----:B0-----:R-:W-:Y:S02]  /*2c50*/  FSEL R30, R23, -INF , P6 ;  /* 0xff800000171e7808 */ /* 0x001fe40003000000 */
[C---:B------:R-:W-:Y:S02]  /*2c60*/  ISETP.GT.AND P6, PT, R17.reuse, 0x40, PT ;  /* 0x000000401100780c */ /* 0x040fe40003fc4270 */
[----:B--2---:R-:W-:Y:S02]  /*2c70*/  FSEL R78, R78, -INF , P2 ;  /* 0xff8000004e4e7808 */ /* 0x004fe40001000000 */
[----:B------:R-:W-:Y:S01]  /*2c80*/  FSEL R160, R80, -INF , P6 ;  /* 0xff80000050a07808 */ /* 0x000fe20003000000 */
[----:B------:R-:W-:Y:S01]  /*2c90*/  MUFU.TANH R77, R77 ;  /* 0x0000004d004d7308 */ /* 0x000fe20000002400 */
[----:B------:R-:W-:Y:S01]  /*2ca0*/  ISETP.GT.AND P2, PT, R17, 0x50, PT ;  /* 0x000000501100780c */ /* 0x000fe20003f44270 */
[----:B---3--:R-:W-:Y:S01]  /*2cb0*/  FMUL.FTZ R67, R0, R44 ;  /* 0x0000002c00437220 */ /* 0x008fe20000410000 */
[----:B------:R-:W-:-:S02]  /*2cc0*/  FMNMX.FTZ R11, R160, R11, !PT ;  /* 0x0000000ba00b7209 */ /* 0x000fc40007810000 */
[----:B------:R-:W-:Y:S02]  /*2cd0*/  FMNMX.FTZ R23, R26, R21, !PT ;  /* 0x000000151a177209 */ /* 0x000fe40007810000 */
[----:B------:R-:W-:Y:S01]  /*2ce0*/  FMNMX.FTZ R11, R162, R11, !PT ;  /* 0x0000000ba20b7209 */ /* 0x000fe20007810000 */
[----:B------:R-:W0:Y:S01]  /*2cf0*/  MUFU.TANH R70, R70 ;  /* 0x0000004600467308 */ /* 0x000e220000002400 */
[----:B------:R-:W-:Y:S02]  /*2d00*/  FMNMX.FTZ R23, R20, R23, !PT ;  /* 0x0000001714177209 */ /* 0x000fe40007810000 */
[----:B------:R-:W-:Y:S02]  /*2d10*/  FMNMX.FTZ R11, R102, R11, !PT ;  /* 0x0000000b660b7209 */ /* 0x000fe40007810000 */
[----:B------:R-:W-:-:S03]  /*2d20*/  FMNMX.FTZ R23, R28, R23, !PT ;  /* 0x000000171c177209 */ /* 0x000fc60007810000 */
[----:B------:R-:W-:Y:S01]  /*2d30*/  MUFU.TANH R79, R79 ;  /* 0x0000004f004f7308 */ /* 0x000fe20000002400 */
[----:B------:R-:W-:-:S07]  /*2d40*/  FMNMX.FTZ R23, R30, R23, !PT ;  /* 0x000000171e177209 */ /* 0x000fce0007810000 */
[----:B------:R-:W-:Y:S01]  /*2d50*/  MUFU.TANH R71, R71 ;  /* 0x0000004700477308 */ /* 0x000fe20000002400 */
[----:B0-----:R-:W-:-:S07]  /*2d60*/  FSEL R110, R70, -INF , P2 ;  /* 0xff800000466e7808 */ /* 0x001fce0001000000 */
[----:B------:R-:W0:Y:S08]  /*2d70*/  MUFU.TANH R60, R60 ;  /* 0x0000003c003c7308 */ /* 0x000e300000002400 */
[----:B------:R2:W-:Y:S08]  /*2d80*/  MUFU.TANH R120, R34 ;  /* 0x0000002200787308 */ /* 0x0005f00000002400 */
[----:B------:R-:W-:Y:S01]  /*2d90*/  MUFU.TANH R74, R74 ;  /* 0x0000004a004a7308 */ /* 0x000fe20000002400 */
[----:B--2---:R-:W-:-:S02]  /*2da0*/  FSEL R34, R27, -INF , P3 ;  /* 0xff8000001b227808 */ /* 0x004fc40001800000 */
[C---:B------:R-:W-:Y:S02]  /*2db0*/  ISETP.GT.AND P3, PT, R17.reuse, 0x49, PT ;  /* 0x000000491100780c */ /* 0x040fe40003f64270 */
[----:B0-----:R-:W-:Y:S02]  /*2dc0*/  FSEL R60, R60, -INF , P5 ;  /* 0xff8000003c3c7808 */ /* 0x001fe40002800000 */
[----:B------:R-:W-:Y:S01]  /*2dd0*/  FSEL R112, R112, -INF , P3 ;  /* 0xff80000070707808 */ /* 0x000fe20001800000 */
[----:B------:R-:W0:Y:S01]  /*2de0*/  MUFU.TANH R62, R62 ;  /* 0x0000003e003e7308 */ /* 0x000e220000002400 */
[----:B------:R-:W-:Y:S02]  /*2df0*/  ISETP.GT.AND P5, PT, R17, 0x59, PT ;  /* 0x000000591100780c */ /* 0x000fe40003fa4270 */
[----:B------:R-:W-:Y:S02]  /*2e00*/  FMNMX.FTZ R11, R112, R11, !PT ;  /* 0x0000000b700b7209 */ /* 0x000fe40007810000 */
[----:B------:R-:W-:-:S02]  /*2e10*/  FMNMX.FTZ R27, R22, R23, !PT ;  /* 0x00000017161b7209 */ /* 0x000fc40007810000 */
[----:B------:R-:W-:Y:S01]  /*2e20*/  FMNMX.FTZ R11, R110, R11, !PT ;  /* 0x0000000b6e0b7209 */ /* 0x000fe20007810000 */
[----:B------:R-:W2:Y:S01]  /*2e30*/  MUFU.TANH R75, R75 ;  /* 0x0000004b004b7308 */ /* 0x000ea20000002400 */
[----:B------:R-:W-:-:S04]  /*2e40*/  FMNMX.FTZ R27, R76, R27, !PT ;  /* 0x0000001b4c1b7209 */ /* 0x000fc80007810000 */
[----:B------:R-:W-:-:S03]  /*2e50*/  FMNMX.FTZ R27, R34, R27, !PT ;  /* 0x0000001b221b7209 */ /* 0x000fc60007810000 */
[----:B------:R-:W3:Y:S01]  /*2e60*/  MUFU.TANH R61, R61 ;  /* 0x0000003d003d7308 */ /* 0x000ee20000002400 */
[----:B0-----:R-:W-:Y:S02]  /*2e70*/  FSEL R62, R62, -INF , P4 ;  /* 0xff8000003e3e7808 */ /* 0x001fe40002000000 */
[----:B------:R-:W-:Y:S02]  /*2e80*/  ISETP.GT.AND P4, PT, R17, 0x60, PT ;  /* 0x000000601100780c */ /* 0x000fe40003f84270 */
[----:B------:R-:W-:-:S03]  /*2e90*/  FMNMX.FTZ R27, R78, R27, !PT ;  /* 0x0000001b4e1b7209 */ /* 0x000fc60007810000 */
[----:B------:R0:W-:Y:S01]  /*2ea0*/  MUFU.TANH R126, R38 ;  /* 0x00000026007e7308 */ /* 0x0001e20000002400 */
[----:B--2---:R-:W-:-:S07]  /*2eb0*/  FSEL R100, R75, -INF , P5 ;  /* 0xff8000004b647808 */ /* 0x004fce0002800000 */
[----:B------:R-:W2:Y:S01]  /*2ec0*/  MUFU.TANH R46, R46 ;  /* 0x0000002e002e7308 */ /* 0x000ea20000002400 */
[----:B0-----:R-:W-:Y:S02]  /*2ed0*/  FSEL R38, R77, -INF , P1 ;  /* 0xff8000004d267808 */ /* 0x001fe40000800000 */
[----:B------:R-:W-:Y:S02]  /*2ee0*/  ISETP.GT.AND P1, PT, R17, 0x51, PT ;  /* 0x000000511100780c */ /* 0x000fe40003f24270 */
[----:B---3--:R-:W-:Y:S02]  /*2ef0*/  FSEL R44, R61, -INF , P3 ;  /* 0xff8000003d2c7808 */ /* 0x008fe40001800000 */
[----:B------:R-:W-:Y:S01]  /*2f00*/  FSEL R108, R71, -INF , P1 ;  /* 0xff800000476c7808 */ /* 0x000fe20000800000 */
[----:B------:R-:W0:Y:S01]  /*2f10*/  MUFU.TANH R63, R63 ;  /* 0x0000003f003f7308 */ /* 0x000e220000002400 */
[----:B------:R-:W-:Y:S02]  /*2f20*/  ISETP.GT.AND P3, PT, R17, 0x61, PT ;  /* 0x000000611100780c */ /* 0x000fe40003f64270 */
[----:B------:R-:W-:-:S05]  /*2f30*/  FMNMX.FTZ R11, R108, R11, !PT ;  /* 0x0000000b6c0b7209 */ /* 0x000fca0007810000 */
[----:B------:R3:W-:Y:S01]  /*2f40*/  MUFU.TANH R134, R42 ;  /* 0x0000002a00867308 */ /* 0x0007e20000002400 */
[----:B--2---:R-:W-:-:S07]  /*2f50*/  FSEL R94, R46, -INF , P4 ;  /* 0xff8000002e5e7808 */ /* 0x004fce0002000000 */
[----:B------:R-:W2:Y:S01]  /*2f60*/  MUFU.TANH R47, R47 ;  /* 0x0000002f002f7308 */ /* 0x000ea20000002400 */
[----:B---3--:R-:W-:Y:S02]  /*2f70*/  FSEL R42, R79, -INF , P6 ;  /* 0xff8000004f2a7808 */ /* 0x008fe40003000000 */
[----:B------:R-:W-:Y:S02]  /*2f80*/  ISETP.GT.AND P6, PT, R17, 0x58, PT ;  /* 0x000000581100780c */ /* 0x000fe40003fc4270 */
[----:B0-----:R-:W-:Y:S02]  /*2f90*/  FSEL R46, R63, -INF , P2 ;  /* 0xff8000003f2e7808 */ /* 0x001fe40001000000 */
[----:B------:R-:W-:Y:S01]  /*2fa0*/  FSEL R104, R74, -INF , P6 ;  /* 0xff8000004a687808 */ /* 0x000fe20003000000 */
[----:B------:R-:W0:Y:S01]  /*2fb0*/  MUFU.TANH R64, R64 ;  /* 0x0000004000407308 */ /* 0x000e220000002400 */
[----:B------:R-:W-:Y:S02]  /*2fc0*/  ISETP.GT.AND P2, PT, R17, 0x68, PT ;  /* 0x000000681100780c */ /* 0x000fe40003f44270 */
[----:B------:R-:W-:-:S04]  /*2fd0*/  FMNMX.FTZ R11, R104, R11, !PT ;  /* 0x0000000b680b7209 */ /* 0x000fc80007810000 */
[----:B------:R-:W-:Y:S01]  /*2fe0*/  FMNMX.FTZ R11, R100, R11, !PT ;  /* 0x0000000b640b7209 */ /* 0x000fe20007810000 */
[----:B------:R-:W3:Y:S01]  /*2ff0*/  MUFU.TANH R50, R50 ;  /* 0x0000003200327308 */ /* 0x000ee20000002400 */
[----:B--2---:R-:W-:Y:S02]  /*3000*/  FSEL R90, R47, -INF , P3 ;  /* 0xff8000002f5a7808 */ /* 0x004fe40001800000 */
[----:B------:R-:W-:-:S04]  /*3010*/  FMNMX.FTZ R11, R94, R11, !PT ;  /* 0x0000000b5e0b7209 */ /* 0x000fc80007810000 */
[----:B------:R-:W-:Y:S01]  /*3020*/  FMNMX.FTZ R11, R90, R11, !PT ;  /* 0x0000000b5a0b7209 */ /* 0x000fe20007810000 */
[----:B------:R-:W2:Y:S01]  /*3030*/  MUFU.TANH R66, R66 ;  /* 0x0000004200427308 */ /* 0x000ea20000002400 */
[----:B0-----:R-:W-:Y:S02]  /*3040*/  FSEL R64, R64, -INF , P1 ;  /* 0xff80000040407808 */ /* 0x001fe40000800000 */
[----:B------:R-:W-:-:S05]  /*3050*/  ISETP.GT.AND P1, PT, R17, 0x69, PT ;  /* 0x000000691100780c */ /* 0x000fca0003f24270 */
[----:B------:R-:W0:Y:S01]  /*3060*/  MUFU.TANH R51, R51 ;  /* 0x0000003300337308 */ /* 0x000e220000002400 */
[----:B---3--:R-:W-:-:S04]  /*3070*/  FSEL R10, R50, -INF , P2 ;  /* 0xff800000320a7808 */ /* 0x008fc80001000000 */
[----:B------:R-:W-:-:S03]  /*3080*/  FMNMX.FTZ R11, R10, R11, !PT ;  /* 0x0000000b0a0b7209 */ /* 0x000fc60007810000 */
[----:B------:R-:W-:Y:S01]  /*3090*/  MUFU.TANH R65, R65 ;  /* 0x0000004100417308 */ /* 0x000fe20000002400 */
[----:B--2---:R-:W-:Y:S02]  /*30a0*/  FSEL R66, R66, -INF , P6 ;  /* 0xff80000042427808 */ /* 0x004fe40003000000 */
[----:B------:R-:W-:-:S05]  /*30b0*/  ISETP.GT.AND P6, PT, R17, 0x70, PT ;  /* 0x000000701100780c */ /* 0x000fca0003fc4270 */
[----:B------:R-:W2:Y:S01]  /*30c0*/  MUFU.TANH R54, R54 ;  /* 0x0000003600367308 */ /* 0x000ea20000002400 */
[----:B0-----:R-:W-:-:S04]  /*30d0*/  FSEL R88, R51, -INF , P1 ;  /* 0xff80000033587808 */ /* 0x001fc80000800000 */
[----:B------:R-:W-:-:S03]  /*30e0*/  FMNMX.FTZ R11, R88, R11, !PT ;  /* 0x0000000b580b7209 */ /* 0x000fc60007810000 */
[----:B------:R-:W0:Y:S08]  /*30f0*/  MUFU.TANH R67, R67 ;  /* 0x0000004300437308 */ /* 0x000e300000002400 */
[----:B------:R-:W-:Y:S01]  /*3100*/  MUFU.TANH R55, R55 ;  /* 0x0000003700377308 */ /* 0x000fe20000002400 */
[----:B--2---:R-:W-:-:S04]  /*3110*/  FSEL R92, R54, -INF , P6 ;  /* 0xff800000365c7808 */ /* 0x004fc80003000000 */
[----:B------:R-:W-:-:S03]  /*3120*/  FMNMX.FTZ R11, R92, R11, !PT ;  /* 0x0000000b5c0b7209 */ /* 0x000fc60007810000 */
[----:B------:R-:W-:Y:S01]  /*3130*/  MUFU.TANH R45, R45 ;  /* 0x0000002d002d7308 */ /* 0x000fe20000002400 */
[----:B0-----:R-:W-:Y:S02]  /*3140*/  FSEL R50, R67, -INF , P4 ;  /* 0xff80000043327808 */ /* 0x001fe40002000000 */
[----:B------:R-:W-:-:S05]  /*3150*/  ISETP.GT.AND P4, PT, R17, 0x78, PT ;  /* 0x000000781100780c */ /* 0x000fca0003f84270 */
[----:B------:R-:W0:Y:S08]  /*3160*/  MUFU.TANH R58, R58 ;  /* 0x0000003a003a7308 */ /* 0x000e300000002400 */
[----:B------:R2:W3:Y:S08]  /*3170*/  MUFU.TANH R68, R48 ;  /* 0x0000003000447308 */ /* 0x0004f00000002400 */
[----:B------:R-:W4:Y:S01]  /*3180*/  MUFU.TANH R59, R59 ;  /* 0x0000003b003b7308 */ /* 0x000f220000002400 */
[----:B--2---:R-:W-:-:S02]  /*3190*/  FSEL R48, R65, -INF , P5 ;  /* 0xff80000041307808 */ /* 0x004fc40002800000 */
[----:B------:R-:W-:Y:S02]  /*31a0*/  ISETP.GT.AND P5, PT, R17, 0x71, PT ;  /* 0x000000711100780c */ /* 0x000fe40003fa4270 */
[----:B0-----:R-:W-:Y:S02]  /*31b0*/  FSEL R106, R58, -INF , P4 ;  /* 0xff8000003a6a7808 */ /* 0x001fe40002000000 */
[----:B------:R-:W-:Y:S01]  /*31c0*/  FSEL R98, R55, -INF , P5 ;  /* 0xff80000037627808 */ /* 0x000fe20002800000 */
[----:B------:R-:W-:Y:S01]  /*31d0*/  MUFU.TANH R49, R49 ;  /* 0x0000003100317308 */ /* 0x000fe20000002400 */
[----:B---3--:R-:W-:Y:S02]  /*31e0*/  FSEL R54, R68, -INF , P2 ;  /* 0xff80000044367808 */ /* 0x008fe40001000000 */
[----:B------:R-:W-:Y:S02]  /*31f0*/  FMNMX.FTZ R11, R98, R11, !PT ;  /* 0x0000000b620b7209 */ /* 0x000fe40007810000 */
[----:B------:R-:W-:-:S02]  /*3200*/  ISETP.GT.AND P2, PT, R17, 0x80, PT ;  /* 0x000000801100780c */ /* 0x000fc40003f44270 */
[----:B------:R-:W-:Y:S01]  /*3210*/  FMNMX.FTZ R11, R106, R11, !PT ;  /* 0x0000000b6a0b7209 */ /* 0x000fe20007810000 */
[----:B------:R0:W2:Y:S01]  /*3220*/  MUFU.TANH R69, R52 ;  /* 0x0000003400457308 */ /* 0x0000a20000002400 */
[----:B------:R-:W-:Y:S02]  /*3230*/  FSEL R116, R116, -INF , P2 ;  /* 0xff80000074747808 */ /* 0x000fe40001000000 */
[----:B------:R-:W-:Y:S02]  /*3240*/  FSEL R74, R73, -INF , P2 ;  /* 0xff800000494a7808 */ /* 0x000fe40001000000 */
[----:B------:R-:W-:-:S03]  /*3250*/  ISETP.GT.AND P2, PT, R17, 0x98, PT ;  /* 0x000000981100780c */ /* 0x000fc60003f44270 */
[----:B------:R-:W-:Y:S01]  /*3260*/  MUFU.TANH R31, R31 ;  /* 0x0000001f001f7308 */ /* 0x000fe20000002400 */
[----:B0-----:R-:W-:Y:S02]  /*3270*/  FSEL R52, R45, -INF , P3 ;  /* 0xff8000002d347808 */ /* 0x001fe40001800000 */
[----:B------:R-:W-:Y:S02]  /*3280*/  ISETP.GT.AND P3, PT, R17, 0x79, PT ;  /* 0x000000791100780c */ /* 0x000fe40003f64270 */
[----:B------:R-:W-:Y:S02]  /*3290*/  FSEL R134, R134, -INF , P2 ;  /* 0xff80000086867808 */ /* 0x000fe40001000000 */
[----:B----4-:R-:W-:Y:S01]  /*32a0*/  FSEL R114, R59, -INF , P3 ;  /* 0xff8000003b727808 */ /* 0x010fe20001800000 */
[----:B------:R-:W0:Y:S01]  /*32b0*/  MUFU.TANH R53, R53 ;  /* 0x0000003500357308 */ /* 0x000e220000002400 */
[----:B--2---:R-:W-:Y:S02]  /*32c0*/  FSEL R58, R69, -INF , P6 ;  /* 0xff800000453a7808 */ /* 0x004fe40003000000 */
[----:B------:R-:W-:-:S02]  /*32d0*/  FMNMX.FTZ R11, R114, R11, !PT ;  /* 0x0000000b720b7209 */ /* 0x000fc40007810000 */
[----:B------:R-:W-:Y:S02]  /*32e0*/  ISETP.GT.AND P6, PT, R17, 0x88, PT ;  /* 0x000000881100780c */ /* 0x000fe40003fc4270 */
[----:B------:R-:W-:Y:S01]  /*32f0*/  FMNMX.FTZ R11, R116, R11, !PT ;  /* 0x0000000b740b7209 */ /* 0x000fe20007810000 */
[----:B------:R2:W3:Y:S01]  /*3300*/  MUFU.TANH R72, R56 ;  /* 0x0000003800487308 */ /* 0x0004e20000002400 */
[----:B------:R-:W-:-:S07]  /*3310*/  FSEL R120, R120, -INF , P6 ;  /* 0xff80000078787808 */ /* 0x000fce0003000000 */
[----:B------:R-:W4:Y:S01]  /*3320*/  MUFU.TANH R35, R35 ;  /* 0x0000002300237308 */ /* 0x000f220000002400 */
[----:B--2---:R-:W-:Y:S02]  /*3330*/  FSEL R56, R49, -INF , P1 ;  /* 0xff80000031387808 */ /* 0x004fe40000800000 */
[----:B------:R-:W-:Y:S02]  /*3340*/  ISETP.GT.AND P1, PT, R17, 0x81, PT ;  /* 0x000000811100780c */ /* 0x000fe40003f24270 */
[----:B0-----:R-:W-:Y:S02]  /*3350*/  FSEL R68, R53, -INF , P5 ;  /* 0xff80000035447808 */ /* 0x001fe40002800000 */
[----:B------:R-:W-:Y:S01]  /*3360*/  FSEL R118, R31, -INF , P1 ;  /* 0xff8000001f767808 */ /* 0x000fe20000800000 */
[----:B------:R-:W0:Y:S01]  /*3370*/  MUFU.TANH R57, R57 ;  /* 0x0000003900397308 */ /* 0x000e220000002400 */
[----:B------:R-:W-:Y:S02]  /*3380*/  ISETP.GT.AND P5, PT, R17, 0x89, PT ;  /* 0x000000891100780c */ /* 0x000fe40003fa4270 */
[----:B------:R-:W-:-:S02]  /*3390*/  FMNMX.FTZ R11, R118, R11, !PT ;  /* 0x0000000b760b7209 */ /* 0x000fc40007810000 */
[----:B---3--:R-:W-:Y:S02]  /*33a0*/  FSEL R70, R72, -INF , P4 ;  /* 0xff80000048467808 */ /* 0x008fe40002000000 */
[----:B------:R-:W-:Y:S01]  /*33b0*/  ISETP.GT.AND P4, PT, R17, 0x90, PT ;  /* 0x000000901100780c */ /* 0x000fe20003f84270 */
[----:B------:R-:W2:Y:S01]  /*33c0*/  MUFU.TANH R39, R39 ;  /* 0x0000002700277308 */ /* 0x000ea20000002400 */
[----:B----4-:R-:W-:Y:S02]  /*33d0*/  FSEL R122, R35, -INF , P5 ;  /* 0xff800000237a7808 */ /* 0x010fe40002800000 */
[----:B------:R-:W-:Y:S02]  /*33e0*/  FMNMX.FTZ R11, R120, R11, !PT ;  /* 0x0000000b780b7209 */ /* 0x000fe40007810000 */
[----:B------:R-:W-:Y:S02]  /*33f0*/  FSEL R126, R126, -INF , P4 ;  /* 0xff8000007e7e7808 */ /* 0x000fe40002000000 */
[----:B------:R-:W-:Y:S01]  /*3400*/  FMNMX.FTZ R11, R122, R11, !PT ;  /* 0x0000000b7a0b7209 */ /* 0x000fe20007810000 */
[----:B------:R-:W3:Y:S01]  /*3410*/  MUFU.TANH R29, R29 ;  /* 0x0000001d001d7308 */ /* 0x000ee20000002400 */
[----:B0-----:R-:W-:-:S02]  /*3420*/  FSEL R72, R57, -INF , P3 ;  /* 0xff80000039487808 */ /* 0x001fc40001800000 */
[----:B------:R-:W-:Y:S02]  /*3430*/  ISETP.GT.AND P3, PT, R17, 0x91, PT ;  /* 0x000000911100780c */ /* 0x000fe40003f64270 */
[----:B------:R-:W-:-:S03]  /*3440*/  FMNMX.FTZ R11, R126, R11, !PT ;  /* 0x0000000b7e0b7209 */ /* 0x000fc60007810000 */
[----:B------:R-:W0:Y:S01]  /*3450*/  MUFU.TANH R43, R43 ;  /* 0x0000002b002b7308 */ /* 0x000e220000002400 */
[----:B--2---:R-:W-:-:S04]  /*3460*/  FSEL R128, R39, -INF , P3 ;  /* 0xff80000027807808 */ /* 0x004fc80001800000 */
[----:B------:R-:W-:-:S03]  /*3470*/  FMNMX.FTZ R11, R128, R11, !PT ;  /* 0x0000000b800b7209 */ /* 0x000fc60007810000 */
[----:B------:R-:W-:Y:S01]  /*3480*/  MUFU.TANH R47, R37 ;  /* 0x00000025002f7308 */ /* 0x000fe20000002400 */
[----:B---3--:R-:W-:Y:S02]  /*3490*/  FSEL R80, R29, -INF , P1 ;  /* 0xff8000001d507808 */ /* 0x008fe40000800000 */
[----:B------:R-:W-:Y:S02]  /*34a0*/  ISETP.GT.AND P1, PT, R17, 0x99, PT ;  /* 0x000000991100780c */ /* 0x000fe40003f24270 */
[----:B------:R-:W-:Y:S02]  /*34b0*/  FMNMX.FTZ R11, R134, R11, !PT ;  /* 0x0000000b860b7209 */ /* 0x000fe40007810000 */
[----:B------:R-:W-:Y:S01]  /*34c0*/  FMNMX.FTZ R29, R38, R27, !PT ;  /* 0x0000001b261d7209 */ /* 0x000fe20007810000 */
[----:B------:R-:W2:Y:S01]  /*34d0*/  MUFU.TANH R39, R32 ;  /* 0x0000002000277308 */ /* 0x000ea20000002400 */
[----:B0-----:R-:W-:Y:S02]  /*34e0*/  FSEL R132, R43, -INF , P1 ;  /* 0xff8000002b847808 */ /* 0x001fe40000800000 */
[----:B------:R-:W-:-:S02]  /*34f0*/  FMNMX.FTZ R29, R42, R29, !PT ;  /* 0x0000001d2a1d7209 */ /* 0x000fc40007810000 */
[----:B------:R-:W-:Y:S02]  /*3500*/  FMNMX.FTZ R11, R132, R11, !PT ;  /* 0x0000000b840b7209 */ /* 0x000fe40007810000 */
[----:B------:R-:W-:Y:S01]  /*3510*/  FMNMX.FTZ R29, R60, R29, !PT ;  /* 0x0000001d3c1d7209 */ /* 0x000fe20007810000 */
[----:B------:R0:W3:Y:S02]  /*3520*/  MUFU.TANH R43, R33 ;  /* 0x00000021002b7308 */ /* 0x0000e40000002400 */
[----:B------:R-:W4:Y:S01]  /*3530*/  SHFL.BFLY PT, R8, R11, 0x2, 0x1f ;  /* 0x0c401f000b087f89 */ /* 0x000f2200000e0000 */
[----:B------:R-:W-:-:S04]  /*3540*/  FMNMX.FTZ R29, R62, R29, !PT ;  /* 0x0000001d3e1d7209 */ /* 0x000fc80007810000 */
[----:B------:R-:W-:Y:S01]  /*3550*/  FMNMX.FTZ R31, R44, R29, !PT ;  /* 0x0000001d2c1f7209 */ /* 0x000fe20007810000 */
[----:B------:R-:W5:Y:S03]  /*3560*/  MUFU.TANH R45, R36 ;  /* 0x00000024002d7308 */ /* 0x000f660000002400 */
[----:B------:R-:W-:-:S04]  /*3570*/  FMNMX.FTZ R31, R46, R31, !PT ;  /* 0x0000001f2e1f7209 */ /* 0x000fc80007810000 */
[----:B------:R-:W-:Y:S01]  /*3580*/  FMNMX.FTZ R31, R64, R31, !PT ;  /* 0x0000001f401f7209 */ /* 0x000fe20007810000 */
[----:B------:R1:W5:Y:S03]  /*3590*/  MUFU.TANH R49, R40 ;  /* 0x0000002800317308 */ /* 0x0003660000002400 */
[----:B------:R-:W-:-:S04]  /*35a0*/  FMNMX.FTZ R31, R66, R31, !PT ;  /* 0x0000001f421f7209 */ /* 0x000fc80007810000 */
[----:B0-----:R-:W-:Y:S01]  /*35b0*/  FMNMX.FTZ R33, R48, R31, !PT ;  /* 0x0000001f30217209 */ /* 0x001fe20007810000 */
[----:B------:R-:W0:Y:S01]  /*35c0*/  MUFU.TANH R41, R41 ;  /* 0x0000002900297308 */ /* 0x000e220000002400 */
[----:B----4-:R-:W-:Y:S02]  /*35d0*/  FMNMX.FTZ R13, R11, R8, !PT ;  /* 0x000000080b0d7209 */ /* 0x010fe40007810000 */
[----:B------:R-:W-:-:S03]  /*35e0*/  FMNMX.FTZ R33, R50, R33, !PT ;  /* 0x0000002132217209 */ /* 0x000fc60007810000 */
[----:B------:R-:W4:Y:S01]  /*35f0*/  SHFL.BFLY PT, R8, R13, 0x1, 0x1f ;  /* 0x0c201f000d087f89 */ /* 0x000f2200000e0000 */
[----:B------:R-:W-:-:S04]  /*3600*/  FMNMX.FTZ R33, R52, R33, !PT ;  /* 0x0000002134217209 */ /* 0x000fc80007810000 */
[----:B------:R-:W-:-:S04]  /*3610*/  FMNMX.FTZ R33, R54, R33, !PT ;  /* 0x0000002136217209 */ /* 0x000fc80007810000 */
[----:B------:R-:W-:-:S04]  /*3620*/  FMNMX.FTZ R37, R56, R33, !PT ;  /* 0x0000002138257209 */ /* 0x000fc80007810000 */
[----:B------:R-:W-:-:S04]  /*3630*/  FMNMX.FTZ R37, R58, R37, !PT ;  /* 0x000000253a257209 */ /* 0x000fc80007810000 */
[----:B------:R-:W-:-:S04]  /*3640*/  FMNMX.FTZ R37, R68, R37, !PT ;  /* 0x0000002544257209 */ /* 0x000fc80007810000 */
[----:B------:R-:W-:Y:S02]  /*3650*/  FMNMX.FTZ R37, R70, R37, !PT ;  /* 0x0000002546257209 */ /* 0x000fe40007810000 */
[----:B----4-:R-:W-:-:S04]  /*3660*/  FMNMX.FTZ R8, R13, R8, !PT ;  /* 0x000000080d087209 */ /* 0x010fc80007810000 */
[C---:B------:R-:W-:Y:S01]  /*3670*/  FSETP.NEU.FTZ.AND P0, PT, R8.reuse, -INF , PT ;  /* 0xff8000000800780b */ /* 0x040fe20003f1d000 */
[----:B------:R-:W-:-:S05]  /*3680*/  FFMA.FTZ R35, R8, R9, -8 ;  /* 0xc100000008237423 */ /* 0x000fca0000010009 */
[----:B------:R-:W-:Y:S02]  /*3690*/  FSEL R35, R35, RZ, P0 ;  /* 0x000000ff23237208 */ /* 0x000fe40000000000 */
[----:B------:R-:W-:-:S03]  /*36a0*/  ISETP.NE.AND P0, PT, R109, RZ, PT ;  /* 0x000000ff6d00720c */ /* 0x000fc60003f05270 */
[-CC-:B------:R-:W-:Y:S01]  /*36b0*/  FFMA.FTZ R51, R102, R9.reuse, -R35.reuse ;  /* 0x0000000966337223 */ /* 0x180fe20000010823 */
[-CC-:B------:R-:W-:Y:S01]  /*36c0*/  FFMA.FTZ R102, R112, R9.reuse, -R35.reuse ;  /* 0x0000000970667223 */ /* 0x180fe20000010823 */
[----:B--2---:R-:W-:Y:S01]  /*36d0*/  FSEL R112, R39, -INF , P6 ;  /* 0xff80000027707808 */ /* 0x004fe20003000000 */
[-CC-:B------:R-:W-:Y:S01]  /*36e0*/  FFMA.FTZ R15, R136, R9.reuse, -R35.reuse ;  /* 0x00000009880f7223 */ /* 0x180fe20000010823 */
[----:B------:R2:W-:Y:S01]  /*36f0*/  MUFU.EX2 R31, R51 ;  /* 0x00000033001f7308 */ /* 0x0005e20000000800 */
[----:B---3--:R-:W-:Y:S01]  /*3700*/  FSEL R136, R43, -INF , P5 ;  /* 0xff8000002b887808 */ /* 0x008fe20002800000 */
[-CC-:B-1----:R-:W-:Y:S01]  /*3710*/  FFMA.FTZ R40, R138, R9.reuse, -R35.reuse ;  /* 0x000000098a287223 */ /* 0x182fe20000010823 */
[----:B-----5:R-:W-:Y:S01]  /*3720*/  FSEL R138, R45, -INF , P4 ;  /* 0xff8000002d8a7808 */ /* 0x020fe20002000000 */
[-CC-:B------:R-:W-:Y:S01]  /*3730*/  FFMA.FTZ R17, R140, R9.reuse, -R35.reuse ;  /* 0x000000098c117223 */ /* 0x180fe20000010823 */
[----:B------:R-:W-:Y:S01]  /*3740*/  FSEL R140, R47, -INF , P3 ;  /* 0xff8000002f8c7808 */ /* 0x000fe20001800000 */
[-CC-:B------:R-:W-:Y:S01]  /*3750*/  FFMA.FTZ R82, R142, R9.reuse, -R35.reuse ;  /* 0x000000098e527223 */ /* 0x180fe20000010823 */
[-CC-:B------:R-:W-:Y:S01]  /*3760*/  FFMA.FTZ R144, R144, R9.reuse, -R35.reuse ;  /* 0x0000000990907223 */ /* 0x180fe20000010823 */
[----:B------:R-:W-:Y:S01]  /*3770*/  FSEL R142, R49, -INF , P2 ;  /* 0xff800000318e7808 */ /* 0x000fe20001000000 */
[--C-:B------:R-:W-:Y:S01]  /*3780*/  FFMA.FTZ R11, R84, R9, -R35.reuse ;  /* 0x00000009540b7223 */ /* 0x100fe20000010823 */
[----:B--2---:R-:W-:Y:S01]  /*3790*/  FMNMX.FTZ R51, R72, R37, !PT ;  /* 0x0000002548337209 */ /* 0x004fe20007810000 */
[----:B------:R0:W-:Y:S01]  /*37a0*/  MUFU.EX2 R19, R144 ;  /* 0x0000009000137308 */ /* 0x0001e20000000800 */
[-CC-:B------:R-:W-:Y:S01]  /*37b0*/  FFMA.FTZ R32, R96, R9.reuse, -R35.reuse ;  /* 0x0000000960207223 */ /* 0x180fe20000010823 */
[--C-:B------:R-:W-:Y:S01]  /*37c0*/  FFMA.FTZ R13, R124, R9, -R35.reuse ;  /* 0x000000097c0d7223 */ /* 0x100fe20000010823 */
[----:B------:R-:W-:Y:S01]  /*37d0*/  FMNMX.FTZ R51, R74, R51, !PT ;  /* 0x000000334a337209 */ /* 0x000fe20007810000 */
[-CC-:B------:R-:W-:Y:S01]  /*37e0*/  FFMA.FTZ R36, R130, R9.reuse, -R35.reuse ;  /* 0x0000000982247223 */ /* 0x180fe20000010823 */
[-CC-:B------:R-:W-:Y:S01]  /*37f0*/  FFMA.FTZ R110, R110, R9.reuse, -R35.reuse ;  /* 0x000000096e6e7223 */ /* 0x180fe20000010823 */
[--C-:B------:R-:W-:Y:S01]  /*3800*/  FFMA.FTZ R104, R104, R9, -R35.reuse ;  /* 0x0000000968687223 */ /* 0x100fe20000010823 */
[----:B------:R-:W-:Y:S01]  /*3810*/  FMNMX.FTZ R51, R80, R51, !PT ;  /* 0x0000003350337209 */ /* 0x000fe20007810000 */
[----:B------:R-:W-:Y:S01]  /*3820*/  MUFU.EX2 R11, R11 ;  /* 0x0000000b000b7308 */ /* 0x000fe20000000800 */
[----:B0-----:R-:W-:Y:S01]  /*3830*/  FSEL R144, R41, -INF , P1 ;  /* 0xff80000029907808 */ /* 0x001fe20000800000 */
[--C-:B------:R-:W-:Y:S01]  /*3840*/  FFMA.FTZ R41, R10, R9, -R35.reuse ;  /* 0x000000090a297223 */ /* 0x100fe20000010823 */
[----:B------:R-:W-:Y:S01]  /*3850*/  FMNMX.FTZ R51, R112, R51, !PT ;  /* 0x0000003370337209 */ /* 0x000fe20007810000 */
[-CC-:B------:R-:W-:Y:S01]  /*3860*/  FFMA.FTZ R39, R94, R9.reuse, -R35.reuse ;  /* 0x000000095e277223 */ /* 0x180fe20000010823 */
[-CC-:B------:R-:W-:Y:S01]  /*3870*/  FFMA.FTZ R43, R92, R9.reuse, -R35.reuse ;  /* 0x000000095c2b7223 */ /* 0x180fe20000010823 */
[--C-:B------:R-:W-:Y:S01]  /*3880*/  FFMA.FTZ R94, R114, R9, -R35.reuse ;  /* 0x00000009725e7223 */ /* 0x100fe20000010823 */
[----:B------:R-:W-:Y:S01]  /*3890*/  FMNMX.FTZ R51, R136, R51, !PT ;  /* 0x0000003388337209 */ /* 0x000fe20007810000 */
[----:B------:R-:W0:Y:S01]  /*38a0*/  MUFU.EX2 R32, R32 ;  /* 0x0000002000207308 */ /* 0x000e220000000800 */
[-CC-:B------:R-:W-:Y:S01]  /*38b0*/  FFMA.FTZ R92, R98, R9.reuse, -R35.reuse ;  /* 0x00000009625c7223 */ /* 0x180fe20000010823 */
[--C-:B------:R-:W-:Y:S01]  /*38c0*/  FFMA.FTZ R45, R106, R9, -R35.reuse ;  /* 0x000000096a2d7223 */ /* 0x100fe20000010823 */
[----:B------:R-:W-:Y:S01]  /*38d0*/  FMNMX.FTZ R51, R138, R51, !PT ;  /* 0x000000338a337209 */ /* 0x000fe20007810000 */
[-CC-:B------:R-:W-:Y:S01]  /*38e0*/  FFMA.FTZ R84, R146, R9.reuse, -R35.reuse ;  /* 0x0000000992547223 */ /* 0x180fe20000010823 */
[-CC-:B------:R-:W-:Y:S01]  /*38f0*/  FFMA.FTZ R148, R148, R9.reuse, -R35.reuse ;  /* 0x0000000994947223 */ /* 0x180fe20000010823 */
[--C-:B------:R-:W-:Y:S01]  /*3900*/  FFMA.FTZ R86, R150, R9, -R35.reuse ;  /* 0x0000000996567223 */ /* 0x100fe20000010823 */
[----:B------:R-:W-:Y:S01]  /*3910*/  FMNMX.FTZ R51, R140, R51, !PT ;  /* 0x000000338c337209 */ /* 0x000fe20007810000 */
[----:B------:R-:W1:Y:S01]  /*3920*/  MUFU.EX2 R13, R13 ;  /* 0x0000000d000d7308 */ /* 0x000e620000000800 */
        /* <DEDUP_REMOVED lines=8> */
[-CC-:B------:R-:W-:Y:S01]  /*39b0*/  FFMA.FTZ R130, R162, R9.reuse, -R35.reuse ;  /* 0x00000009a2827223 */ /* 0x180fe20000010823 */
[-CC-:B------:R-:W-:Y:S01]  /*39c0*/  FFMA.FTZ R108, R108, R9.reuse, -R35.reuse ;  /* 0x000000096c6c7223 */ /* 0x180fe20000010823 */
[-CC-:B------:R-:W-:Y:S01]  /*39d0*/  FFMA.FTZ R100, R100, R9.reuse, -R35.reuse ;  /* 0x0000000964647223 */ /* 0x180fe20000010823 */
[----:B------:R-:W2:Y:S01]  /*39e0*/  SHFL.BFLY PT, R10, R51, 0x2, 0x1f ;  /* 0x0c401f00330a7f89 */ /* 0x000ea200000e0000 */
[-CC-:B------:R-:W-:Y:S01]  /*39f0*/  FFMA.FTZ R90, R90, R9.reuse, -R35.reuse ;  /* 0x000000095a5a7223 */ /* 0x180fe20000010823 */
[-CC-:B------:R-:W-:Y:S01]  /*3a00*/  FFMA.FTZ R88, R88, R9.reuse, -R35.reuse ;  /* 0x0000000958587223 */ /* 0x180fe20000010823 */
[-CC-:B------:R-:W-:Y:S01]  /*3a10*/  FFMA.FTZ R47, R116, R9.reuse, -R35.reuse ;  /* 0x00000009742f7223 */ /* 0x180fe20000010823 */
[----:B------:R3:W-:Y:S01]  /*3a20*/  MUFU.EX2 R33, R110 ;  /* 0x0000006e00217308 */ /* 0x0007e20000000800 */
[-CC-:B------:R-:W-:Y:S01]  /*3a30*/  FFMA.FTZ R98, R118, R9.reuse, -R35.reuse ;  /* 0x0000000976627223 */ /* 0x180fe20000010823 */
[-CC-:B------:R-:W-:Y:S01]  /*3a40*/  FFMA.FTZ R49, R120, R9.reuse, -R35.reuse ;  /* 0x0000000978317223 */ /* 0x180fe20000010823 */
[----:B------:R-:W-:-:S05]  /*3a50*/  FFMA.FTZ R106, R128, R9, -R35 ;  /* 0x00000009806a7223 */ /* 0x000fca0000010823 */
[----:B------:R4:W-:Y:S01]  /*3a60*/  MUFU.EX2 R37, R104 ;  /* 0x0000006800257308 */ /* 0x0009e20000000800 */
[----:B---3--:R-:W-:-:S07]  /*3a70*/  FFMA.FTZ R110, R132, R9, -R35 ;  /* 0x00000009846e7223 */ /* 0x008fce0000010823 */
[----:B------:R-:W-:Y:S01]  /*3a80*/  MUFU.EX2 R15, R15 ;  /* 0x0000000f000f7308 */ /* 0x000fe20000000800 */
[-CC-:B----4-:R-:W-:Y:S01]  /*3a90*/  FFMA.FTZ R104, R122, R9.reuse, -R35.reuse ;  /* 0x000000097a687223 */ /* 0x190fe20000010823 */
[----:B--2---:R-:W-:Y:S01]  /*3aa0*/  FMNMX.FTZ R53, R51, R10, !PT ;  /* 0x0000000a33357209 */ /* 0x004fe20007810000 */
[----:B------:R-:W-:-:S05]  /*3ab0*/  FFMA.FTZ R51, R126, R9, -R35 ;  /* 0x000000097e337223 */ /* 0x000fca0000010823 */
[----:B------:R-:W-:Y:S01]  /*3ac0*/  MUFU.EX2 R40, R40 ;  /* 0x0000002800287308 */ /* 0x000fe20000000800 */
[----:B------:R-:W2:Y:S07]  /*3ad0*/  SHFL.BFLY PT, R10, R53, 0x1, 0x1f ;  /* 0x0c201f00350a7f89 */ /* 0x000eae00000e0000 */
[----:B------:R-:W-:Y:S08]  /*3ae0*/  MUFU.EX2 R17, R17 ;  /* 0x0000001100117308 */ /* 0x000ff00000000800 */
[----:B------:R-:W-:Y:S08]  /*3af0*/  MUFU.EX2 R82, R82 ;  /* 0x0000005200527308 */ /* 0x000ff00000000800 */
[----:B------:R-:W-:Y:S01]  /*3b00*/  MUFU.EX2 R84, R84 ;  /* 0x0000005400547308 */ /* 0x000fe20000000800 */
[----:B--2---:R-:W-:Y:S01]  /*3b10*/  FMNMX.FTZ R10, R53, R10, !PT ;  /* 0x0000000a350a7209 */ /* 0x004fe20007810000 */
[----:B------:R-:W-:-:S03]  /*3b20*/  FFMA.FTZ R53, R134, R9, -R35 ;  /* 0x0000000986357223 */ /* 0x000fc60000010823 */
[C---:B------:R-:W-:Y:S01]  /*3b30*/  FSETP.NEU.FTZ.AND P1, PT, R10.reuse, -INF , PT ;  /* 0xff8000000a00780b */ /* 0x040fe20003f3d000 */
[----:B------:R-:W-:Y:S02]  /*3b40*/  FFMA.FTZ R55, R10, R9, -8 ;  /* 0xc10000000a377423 */ /* 0x000fe40000010009 */
[----:B------:R-:W-:Y:S03]  /*3b50*/  MUFU.EX2 R21, R148 ;  /* 0x0000009400157308 */ /* 0x000fe60000000800 */
[----:B------:R-:W-:Y:S02]  /*3b60*/  FSEL R61, R55, RZ, P1 ;  /* 0x000000ff373d7208 */ /* 0x000fe40000800000 */
[----:B------:R-:W-:-:S03]  /*3b70*/  PLOP3.LUT P1, PT, PT, PT, UP0, 0x80, 0x0 ;  /* 0x000000000000781c */ /* 0x000fc60003f2f008 */
[-CC-:B------:R-:W-:Y:S01]  /*3b80*/  FFMA.FTZ R6, R6, R9.reuse, -R61.reuse ;  /* 0x0000000906067223 */ /* 0x180fe2000001083d */
[-CC-:B------:R-:W-:Y:S01]  /*3b90*/  FFMA.FTZ R7, R7, R9.reuse, -R61.reuse ;  /* 0x0000000907077223 */ /* 0x180fe2000001083d */
[-CC-:B------:R-:W-:Y:S01]  /*3ba0*/  FFMA.FTZ R14, R14, R9.reuse, -R61.reuse ;  /* 0x000000090e0e7223 */ /* 0x180fe2000001083d */
[-CC-:B------:R-:W-:Y:S01]  /*3bb0*/  FFMA.FTZ R16, R16, R9.reuse, -R61.reuse ;  /* 0x0000000910107223 */ /* 0x180fe2000001083d */
[-CC-:B------:R-:W-:Y:S01]  /*3bc0*/  FFMA.FTZ R12, R12, R9.reuse, -R61.reuse ;  /* 0x000000090c0c7223 */ /* 0x180fe2000001083d */
[-CC-:B------:R-:W-:Y:S01]  /*3bd0*/  FFMA.FTZ R35, R24, R9.reuse, -R61.reuse ;  /* 0x0000000918237223 */ /* 0x180fe2000001083d */
[----:B------:R-:W-:Y:S01]  /*3be0*/  MUFU.EX2 R6, R6 ;  /* 0x0000000600067308 */ /* 0x000fe20000000800 */
[-CC-:B------:R-:W-:Y:S01]  /*3bf0*/  FFMA.FTZ R26, R26, R9.reuse, -R61.reuse ;  /* 0x000000091a1a7223 */ /* 0x180fe2000001083d */
[-CC-:B------:R-:W-:Y:S01]  /*3c00*/  FFMA.FTZ R22, R22, R9.reuse, -R61.reuse ;  /* 0x0000000916167223 */ /* 0x180fe2000001083d */
[-CC-:B------:R-:W-:Y:S01]  /*3c10*/  FFMA.FTZ R18, R18, R9.reuse, -R61.reuse ;  /* 0x0000000912127223 */ /* 0x180fe2000001083d */
[-CC-:B------:R-:W-:Y:S01]  /*3c20*/  FFMA.FTZ R55, R28, R9.reuse, -R61.reuse ;  /* 0x000000091c377223 */ /* 0x180fe2000001083d */
[-CC-:B------:R-:W-:Y:S01]  /*3c30*/  FFMA.FTZ R30, R30, R9.reuse, -R61.reuse ;  /* 0x000000091e1e7223 */ /* 0x180fe2000001083d */
[-CC-:B------:R-:W-:Y:S01]  /*3c40*/  FFMA.FTZ R57, R34, R9.reuse, -R61.reuse ;  /* 0x0000000922397223 */ /* 0x180fe2000001083d */
[-CC-:B------:R-:W-:Y:S01]  /*3c50*/  FFMA.FTZ R78, R78, R9.reuse, -R61.reuse ;  /* 0x000000094e4e7223 */ /* 0x180fe2000001083d */
[----:B------:R-:W2:Y:S01]  /*3c60*/  MUFU.EX2 R7, R7 ;  /* 0x0000000700077308 */ /* 0x000ea20000000800 */
[-CC-:B------:R-:W-:Y:S01]  /*3c70*/  FFMA.FTZ R38, R38, R9.reuse, -R61.reuse ;  /* 0x0000000926267223 */ /* 0x180fe2000001083d */
[-CC-:B------:R-:W-:Y:S01]  /*3c80*/  FFMA.FTZ R59, R60, R9.reuse, -R61.reuse ;  /* 0x000000093c3b7223 */ /* 0x180fe2000001083d */
[-CC-:B------:R-:W-:Y:S01]  /*3c90*/  FFMA.FTZ R62, R62, R9.reuse, -R61.reuse ;  /* 0x000000093e3e7223 */ /* 0x180fe2000001083d */
[-CC-:B------:R-:W-:Y:S01]  /*3ca0*/  FFMA.FTZ R44, R44, R9.reuse, -R61.reuse ;  /* 0x000000092c2c7223 */ /* 0x180fe2000001083d */
[-CC-:B------:R-:W-:Y:S01]  /*3cb0*/  FFMA.FTZ R64, R64, R9.reuse, -R61.reuse ;  /* 0x0000000940407223 */ /* 0x180fe2000001083d */
[-CC-:B------:R-:W-:Y:S01]  /*3cc0*/  FFMA.FTZ R66, R66, R9.reuse, -R61.reuse ;  /* 0x0000000942427223 */ /* 0x180fe2000001083d */
[-CC-:B------:R-:W-:Y:S01]  /*3cd0*/  FFMA.FTZ R48, R48, R9.reuse, -R61.reuse ;  /* 0x0000000930307223 */ /* 0x180fe2000001083d */
[----:B------:R3:W4:Y:S01]  /*3ce0*/  MUFU.EX2 R63, R14 ;  /* 0x0000000e003f7308 */ /* 0x0007220000000800 */
        /* <DEDUP_REMOVED lines=8> */
[-CC-:B---3--:R-:W-:Y:S01]  /*3d70*/  FFMA.FTZ R14, R20, R9.reuse, -R61.reuse ;  /* 0x00000009140e7223 */ /* 0x188fe2000001083d */
[-CC-:B------:R-:W-:Y:S01]  /*3d80*/  FFMA.FTZ R20, R46, R9.reuse, -R61.reuse ;  /* 0x000000092e147223 */ /* 0x180fe2000001083d */
[-CC-:B------:R-:W-:Y:S01]  /*3d90*/  FFMA.FTZ R72, R72, R9.reuse, -R61.reuse ;  /* 0x0000000948487223 */ /* 0x180fe2000001083d */
[-CC-:B------:R-:W-:Y:S01]  /*3da0*/  FFMA.FTZ R74, R74, R9.reuse, -R61.reuse ;  /* 0x000000094a4a7223 */ /* 0x180fe2000001083d */
[-CC-:B------:R-:W-:Y:S01]  /*3db0*/  FFMA.FTZ R80, R80, R9.reuse, -R61.reuse ;  /* 0x0000000950507223 */ /* 0x180fe2000001083d */
[-CC-:B------:R-:W-:Y:S01]  /*3dc0*/  FFMA.FTZ R112, R112, R9.reuse, -R61.reuse ;  /* 0x0000000970707223 */ /* 0x180fe2000001083d */
[-CC-:B------:R-:W-:Y:S01]  /*3dd0*/  FFMA.FTZ R136, R136, R9.reuse, -R61.reuse ;  /* 0x0000000988887223 */ /* 0x180fe2000001083d */
[----:B------:R-:W3:Y:S01]  /*3de0*/  MUFU.EX2 R12, R12 ;  /* 0x0000000c000c7308 */ /* 0x000ee20000000800 */
[-CC-:B-----5:R-:W-:Y:S01]  /*3df0*/  FFMA.FTZ R16, R76, R9.reuse, -R61.reuse ;  /* 0x000000094c107223 */ /* 0x1a0fe2000001083d */
[-CC-:B------:R-:W-:Y:S01]  /*3e00*/  FFMA.FTZ R138, R138, R9.reuse, -R61.reuse ;  /* 0x000000098a8a7223 */ /* 0x180fe2000001083d */
[-CC-:B------:R-:W-:Y:S01]  /*3e10*/  FFMA.FTZ R140, R140, R9.reuse, -R61.reuse ;  /* 0x000000098c8c7223 */ /* 0x180fe2000001083d */
[----:B------:R-:W-:Y:S01]  /*3e20*/  FFMA.FTZ R142, R142, R9, -R61 ;  /* 0x000000098e8e7223 */ /* 0x000fe2000001083d */
[--C-:B------:R-:W-:Y:S01]  /*3e30*/  IMAD.MOV.U32 R28, RZ, RZ, R25.reuse ;  /* 0x000000ffff1c7224 */ /* 0x100fe200078e0019 */
[----:B------:R-:W-:Y:S01]  /*3e40*/  MOV R60, R25 ;  /* 0x00000019003c7202 */ /* 0x000fe20000000f00 */
[--C-:B------:R-:W-:Y:S01]  /*3e50*/  IMAD.MOV.U32 R34, RZ, RZ, R25.reuse ;  /* 0x000000ffff227224 */ /* 0x100fe200078e0019 */
[----:B------:R0:W-:Y:S01]  /*3e60*/  MUFU.EX2 R65, R26 ;  /* 0x0000001a00417308 */ /* 0x0001e20000000800 */
[----:B------:R-:W-:-:S02]  /*3e70*/  IMAD.MOV.U32 R46, RZ, RZ, R25 ;  /* 0x000000ffff2e7224 */ /* 0x000fc400078e0019 */
[----:B------:R-:W-:-:S05]  /*3e80*/  IMAD.MOV.U32 R76, RZ, RZ, R25 ;  /* 0x000000ffff4c7224 */ /* 0x000fca00078e0019 */
[----:B------:R-:W5:Y:S01]  /*3e90*/  MUFU.EX2 R35, R35 ;  /* 0x0000002300237308 */ /* 0x000f620000000800 */
[----:B0-----:R-:W-:-:S04]  /*3ea0*/  FADD.FTZ R26, R11, R32 ;  /* 0x000000200b1a7221 */ /* 0x001fc80000010000 */
[----:B-1----:R-:W-:-:S03]  /*3eb0*/  FADD.FTZ R79, R13, R26 ;  /* 0x0000001a0d4f7221 */ /* 0x002fc60000010000 */
[----:B------:R2:W-:Y:S08]  /*3ec0*/  MUFU.EX2 R67, R22 ;  /* 0x0000001600437308 */ /* 0x0005f00000000800 */
[----:B------:R0:W1:Y:S01]  /*3ed0*/  MUFU.EX2 R24, R18 ;  /* 0x0000001200187308 */ /* 0x0000620000000800 */
[----:B--2---:R-:W-:-:S04]  /*3ee0*/  FADD.FTZ R22, R6, R7 ;  /* 0x0000000706167221 */ /* 0x004fc80000010000 */
[----:B----4-:R-:W-:Y:S01]  /*3ef0*/  FADD.FTZ R77, R63, R22 ;  /* 0x000000163f4d7221 */ /* 0x010fe20000010000 */
[C---:B------:R-:W-:Y:S01]  /*3f00*/  FADD.FTZ R22, R36.reuse, R79 ;  /* 0x0000004f24167221 */ /* 0x040fe20000010000 */
[----:B------:R-:W-:Y:S01]  /*3f10*/  F2FP.SATFINITE.E4M3.F32.PACK_AB_MERGE_C R36, R36, R13, RZ ;  /* 0x0000000d2424723e */ /* 0x000fe200048070ff */
[----:B------:R-:W2:Y:S01]  /*3f20*/  MUFU.EX2 R14, R14 ;  /* 0x0000000e000e7308 */ /* 0x000ea20000000800 */
[----:B------:R-:W-:Y:S01]  /*3f30*/  FADD.FTZ R77, R114, R77 ;  /* 0x0000004d724d7221 */ /* 0x000fe20000010000 */
[----:B------:R-:W-:Y:S01]  /*3f40*/  FADD.FTZ R79, R15, R22 ;  /* 0x000000160f4f7221 */ /* 0x000fe20000010000 */
[----:B0-----:R-:W-:Y:S01]  /*3f50*/  FFMA.FTZ R18, R42, R9, -R61 ;  /* 0x000000092a127223 */ /* 0x001fe2000001083d */
[----:B------:R-:W-:Y:S01]  /*3f60*/  F2FP.SATFINITE.E4M3.F32.PACK_AB_MERGE_C R185, R32, R11, R36 ;  /* 0x0000000b20b9723e */ /* 0x000fe20004807024 */
[----:B---3--:R-:W-:Y:S01]  /*3f70*/  FADD.FTZ R22, R12, R77 ;  /* 0x0000004d0c167221 */ /* 0x008fe20000010000 */
[----:B------:R-:W-:Y:S01]  /*3f80*/  FADD.FTZ R26, R40, R79 ;  /* 0x0000004f281a7221 */ /* 0x000fe20000010000 */
[----:B------:R-:W-:Y:S01]  /*3f90*/  F2FP.SATFINITE.E4M3.F32.PACK_AB_MERGE_C R63, R114, R63, RZ ;  /* 0x0000003f723f723e */ /* 0x000fe200048070ff */
[----:B------:R-:W0:Y:S01]  /*3fa0*/  MUFU.EX2 R55, R55 ;  /* 0x0000003700377308 */ /* 0x000e220000000800 */
[----:B-----5:R-:W-:Y:S01]  /*3fb0*/  FADD.FTZ R79, R35, R22 ;  /* 0x00000016234f7221 */ /* 0x020fe20000010000 */
[----:B------:R-:W-:Y:S01]  /*3fc0*/  FADD.FTZ R81, R17, R26 ;  /* 0x0000001a11517221 */ /* 0x000fe20000010000 */
[----:B------:R-:W-:Y:S01]  /*3fd0*/  F2FP.SATFINITE.E4M3.F32.PACK_AB_MERGE_C R184, R7, R6, R63 ;  /* 0x0000000607b8723e */ /* 0x000fe2000480703f */
[----:B------:R-:W-:Y:S01]  /*3fe0*/  FFMA.FTZ R61, R144, R9, -R61 ;  /* 0x00000009903d7223 */ /* 0x000fe2000001083d */
[----:B-1----:R-:W-:Y:S01]  /*3ff0*/  FADD.FTZ R22, R24, R79 ;  /* 0x0000004f18167221 */ /* 0x002fe20000010000 */
[C---:B------:R-:W-:Y:S01]  /*4000*/  FADD.FTZ R26, R82.reuse, R81 ;  /* 0x00000051521a7221 */ /* 0x040fe20000010000 */
[----:B------:R-:W-:Y:S01]  /*4010*/  F2FP.SATFINITE.E4M3.F32.PACK_AB_MERGE_C R82, R82, R17, RZ ;  /* 0x000000115252723e */ /* 0x000fe200048070ff */
[----:B------:R-:W1:Y:S01]  /*4020*/  MUFU.EX2 R30, R30 ;  /* 0x0000001e001e7308 */ /* 0x000e620000000800 */
[----:B------:R-:W-:Y:S01]  /*4030*/  FADD.FTZ R79, R65, R22 ;  /* 0x00000016414f7221 */ /* 0x000fe20000010000 */
[----:B------:R-:W-:Y:S01]  /*4040*/  FADD.FTZ R81, R19, R26 ;  /* 0x0000001a13517221 */ /* 0x000fe20000010000 */
[----:B------:R-:W-:Y:S01]  /*4050*/  F2FP.SATFINITE.E4M3.F32.PACK_AB_MERGE_C R65, R65, R24, RZ ;  /* 0x000000184141723e */ /* 0x000fe200048070ff */
[----:B------:R-:W-:-:S02]  /*4060*/  IMAD.MOV.U32 R32, RZ, RZ, R25 ;  /* 0x000000ffff207224 */ /* 0x000fc400078e0019 */
[----:B--2---:R-:W-:Y:S01]  /*4070*/  FADD.FTZ R22, R14, R79 ;  /* 0x0000004f0e167221 */ /* 0x004fe20000010000 */
[----:B------:R-:W-:Y:S01]  /*4080*/  FADD.FTZ R26, R84, R81 ;  /* 0x00000051541a7221 */ /* 0x000fe20000010000 */
[----:B------:R-:W-:Y:S01]  /*4090*/  F2FP.SATFINITE.E4M3.F32.PACK_AB_MERGE_C R187, R40, R15, R82 ;  /* 0x0000000f28bb723e */ /* 0x000fe20004807052 */
[----:B------:R-:W2:Y:S01]  /*40a0*/  MUFU.EX2 R86, R86 ;  /* 0x0000005600567308 */ /* 0x000ea20000000800 */
[----:B0-----:R-:W-:Y:S01]  /*40b0*/  FADD.FTZ R81, R55, R22 ;  /* 0x0000001637517221 */ /* 0x001fe20000010000 */
[----:B------:R-:W-:Y:S01]  /*40c0*/  FADD.FTZ R83, R21, R26 ;  /* 0x0000001a15537221 */ /* 0x000fe20000010000 */
[----:B------:R-:W-:Y:S01]  /*40d0*/  F2FP.SATFINITE.E4M3.F32.PACK_AB_MERGE_C R186, R35, R12, R65 ;  /* 0x0000000c23ba723e */ /* 0x000fe20004807041 */
[--C-:B------:R-:W-:Y:S01]  /*40e0*/  IMAD.MOV.U32 R35, RZ, RZ, R25.reuse ;  /* 0x000000ffff237224 */ /* 0x100fe200078e0019 */
[----:B------:R-:W-:Y:S01]  /*40f0*/  MOV R40, R25 ;  /* 0x0000001900287202 */ /* 0x000fe20000000f00 */
[----:B------:R-:W-:Y:S02]  /*4100*/  IMAD.MOV.U32 R36, RZ, RZ, R25 ;  /* 0x000000ffff247224 */ /* 0x000fe400078e0019 */
[----:B------:R-:W0:Y:S01]  /*4110*/  MUFU.EX2 R23, R152 ;  /* 0x0000009800177308 */ /* 0x000e220000000800 */
[----:B-1----:R-:W-:Y:S01]  /*4120*/  FADD.FTZ R22, R30, R81 ;  /* 0x000000511e167221 */ /* 0x002fe20000010000 */
[----:B------:R-:W-:Y:S01]  /*4130*/  F2FP.SATFINITE.E4M3.F32.PACK_AB_MERGE_C R30, R67, R30, RZ ;  /* 0x0000001e431e723e */ /* 0x000fe200048070ff */
[----:B------:R-:W-:-:S02]  /*4140*/  IMAD.MOV.U32 R42, RZ, RZ, R25 ;  /* 0x000000ffff2a7224 */ /* 0x000fc400078e0019 */
[----:B------:R-:W-:Y:S01]  /*4150*/  FADD.FTZ R81, R67, R22 ;  /* 0x0000001643517221 */ /* 0x000fe20000010000 */
[----:B------:R-:W-:Y:S01]  /*4160*/  F2FP.SATFINITE.E4M3.F32.PACK_AB_MERGE_C R180, R55, R14, R30 ;  /* 0x0000000e37b4723e */ /* 0x000fe2000480701e */
[----:B------:R-:W-:Y:S01]  /*4170*/  IMAD.MOV.U32 R55, RZ, RZ, R25 ;  /* 0x000000ffff377224 */ /* 0x000fe200078e0019 */
[----:B------:R-:W1:Y:S01]  /*4180*/  MUFU.EX2 R16, R16 ;  /* 0x0000001000107308 */ /* 0x000e620000000800 */
[C---:B--2---:R-:W-:Y:S01]  /*4190*/  FADD.FTZ R26, R86.reuse, R83 ;  /* 0x00000053561a7221 */ /* 0x044fe20000010000 */
[----:B------:R-:W-:Y:S01]  /*41a0*/  F2FP.SATFINITE.E4M3.F32.PACK_AB_MERGE_C R86, R86, R21, RZ ;  /* 0x000000155656723e */ /* 0x000fe200048070ff */
[--C-:B------:R-:W-:Y:S01]  /*41b0*/  IMAD.MOV.U32 R63, RZ, RZ, R25.reuse ;  /* 0x000000ffff3f7224 */ /* 0x100fe200078e0019 */
[----:B------:R-:W-:Y:S01]  /*41c0*/  MOV R30, R25 ;  /* 0x00000019001e7202 */ /* 0x000fe20000000f00 */
[--C-:B------:R-:W-:Y:S01]  /*41d0*/  IMAD.MOV.U32 R65, RZ, RZ, R25.reuse ;  /* 0x000000ffff417224 */ /* 0x100fe200078e0019 */
[----:B------:R-:W-:Y:S01]  /*41e0*/  F2FP.SATFINITE.E4M3.F32.PACK_AB_MERGE_C R181, R84, R19, R86 ;  /* 0x0000001354b5723e */ /* 0x000fe20004807056 */
[--C-:B------:R-:W-:Y:S01]  /*41f0*/  IMAD.MOV.U32 R82, RZ, RZ, R25.reuse ;  /* 0x000000ffff527224 */ /* 0x100fe200078e0019 */
[----:B------:R-:W2:Y:S01]  /*4200*/  MUFU.EX2 R96, R96 ;  /* 0x0000006000607308 */ /* 0x000ea20000000800 */
[----:B0-----:R-:W-:Y:S01]  /*4210*/  FADD.FTZ R83, R23, R26 ;  /* 0x0000001a17537221 */ /* 0x001fe20000010000 */
[----:B------:R-:W-:Y:S01]  /*4220*/  MOV R67, R25 ;  /* 0x0000001900437202 */ /* 0x000fe20000000f00 */
[----:B------:R-:W-:-:S02]  /*4230*/  IMAD.MOV.U32 R84, RZ, RZ, R25 ;  /* 0x000000ffff547224 */ /* 0x000fc400078e0019 */
[----:B------:R-:W-:-:S03]  /*4240*/  IMAD.MOV.U32 R86, RZ, RZ, R25 ;  /* 0x000000ffff567224 */ /* 0x000fc600078e0019 */
[----:B------:R-:W0:Y:S01]  /*4250*/  MUFU.EX2 R57, R57 ;  /* 0x0000003900397308 */ /* 0x000e220000000800 */
[----:B-1----:R-:W-:-:S07]  /*4260*/  FADD.FTZ R22, R16, R81 ;  /* 0x0000005110167221 */ /* 0x002fce0000010000 */
[----:B------:R-:W1:Y:S01]  /*4270*/  MUFU.EX2 R27, R156 ;  /* 0x0000009c001b7308 */ /* 0x000e620000000800 */
[----:B--2---:R-:W-:-:S07]  /*4280*/  FADD.FTZ R26, R96, R83 ;  /* 0x00000053601a7221 */ /* 0x004fce0000010000 */
[----:B------:R-:W2:Y:S01]  /*4290*/  MUFU.EX2 R78, R78 ;  /* 0x0000004e004e7308 */ /* 0x000ea20000000800 */
[----:B0-----:R-:W-:-:S07]  /*42a0*/  FADD.FTZ R83, R57, R22 ;  /* 0x0000001639537221 */ /* 0x001fce0000010000 */
[----:B------:R-:W0:Y:S01]  /*42b0*/  MUFU.EX2 R124, R124 ;  /* 0x0000007c007c7308 */ /* 0x000e220000000800 */
[----:B-1----:R-:W-:-:S07]  /*42c0*/  FADD.FTZ R85, R27, R26 ;  /* 0x0000001a1b557221 */ /* 0x002fce0000010000 */
[----:B------:R1:W3:Y:S01]  /*42d0*/  MUFU.EX2 R69, R38 ;  /* 0x0000002600457308 */ /* 0x0002e20000000800 */
[----:B--2---:R-:W-:-:S07]  /*42e0*/  FADD.FTZ R22, R78, R83 ;  /* 0x000000534e167221 */ /* 0x004fce0000010000 */
[----:B------:R-:W2:Y:S01]  /*42f0*/  MUFU.EX2 R29, R160 ;  /* 0x000000a0001d7308 */ /* 0x000ea20000000800 */
[C---:B0-----:R-:W-:Y:S01]  /*4300*/  FADD.FTZ R26, R124.reuse, R85 ;  /* 0x000000557c1a7221 */ /* 0x041fe20000010000 */
[----:B------:R-:W-:Y:S01]  /*4310*/  F2FP.SATFINITE.E4M3.F32.PACK_AB_MERGE_C R124, R124, R27, RZ ;  /* 0x0000001b7c7c723e */ /* 0x000fe200048070ff */
[--C-:B-1----:R-:W-:Y:S02]  /*4320*/  IMAD.MOV.U32 R38, RZ, RZ, R25.reuse ;  /* 0x000000ffff267224 */ /* 0x102fe400078e0019 */
[--C-:B------:R-:W-:Y:S01]  /*4330*/  IMAD.MOV.U32 R85, RZ, RZ, R25.reuse ;  /* 0x000000ffff557224 */ /* 0x100fe200078e0019 */
[----:B------:R-:W-:Y:S02]  /*4340*/  F2FP.SATFINITE.E4M3.F32.PACK_AB_MERGE_C R183, R96, R23, R124 ;  /* 0x0000001760b7723e */ /* 0x000fe4000480707c */
[----:B------:R-:W0:Y:S01]  /*4350*/  MUFU.EX2 R18, R18 ;  /* 0x0000001200127308 */ /* 0x000e220000000800 */
[C---:B---3--:R-:W-:Y:S01]  /*4360*/  FADD.FTZ R13, R69.reuse, R22 ;  /* 0x00000016450d7221 */ /* 0x048fe20000010000 */
[----:B------:R-:W-:Y:S01]  /*4370*/  F2FP.SATFINITE.E4M3.F32.PACK_AB_MERGE_C R69, R69, R78, RZ ;  /* 0x0000004e4545723e */ /* 0x000fe200048070ff */
[----:B------:R-:W-:-:S03]  /*4380*/  IMAD.MOV.U32 R78, RZ, RZ, R25 ;  /* 0x000000ffff4e7224 */ /* 0x000fc600078e0019 */
[----:B------:R-:W-:Y:S01]  /*4390*/  F2FP.SATFINITE.E4M3.F32.PACK_AB_MERGE_C R182, R57, R16, R69 ;  /* 0x0000001039b6723e */ /* 0x000fe20004807045 */
[----:B------:R-:W-:Y:S01]  /*43a0*/  IMAD.MOV.U32 R69, RZ, RZ, R25 ;  /* 0x000000ffff457224 */ /* 0x000fe200078e0019 */
[----:B------:R-:W1:Y:S01]  /*43b0*/  MUFU.EX2 R130, R130 ;  /* 0x0000008200827308 */ /* 0x000e620000000800 */
[----:B--2---:R-:W-:Y:S01]  /*43c0*/  FADD.FTZ R83, R29, R26 ;  /* 0x0000001a1d537221 */ /* 0x004fe20000010000 */
[----:B------:R-:W-:-:S06]  /*43d0*/  MOV R57, R25 ;  /* 0x0000001900397202 */ /* 0x000fcc0000000f00 */
[----:B------:R-:W2:Y:S01]  /*43e0*/  MUFU.EX2 R59, R59 ;  /* 0x0000003b003b7308 */ /* 0x000ea20000000800 */
[----:B0-----:R-:W-:-:S07]  /*43f0*/  FADD.FTZ R22, R18, R13 ;  /* 0x0000000d12167221 */ /* 0x001fce0000010000 */
[----:B------:R-:W0:Y:S01]  /*4400*/  MUFU.EX2 R62, R62 ;  /* 0x0000003e003e7308 */ /* 0x000e220000000800 */
[----:B-1----:R-:W-:Y:S01]  /*4410*/  FADD.FTZ R26, R130, R83 ;  /* 0x00000053821a7221 */ /* 0x002fe20000010000 */
[----:B------:R-:W-:-:S03]  /*4420*/  IMAD.MOV.U32 R83, RZ, RZ, R25 ;  /* 0x000000ffff537224 */ /* 0x000fc600078e0019 */
[----:B------:R-:W-:Y:S01]  /*4430*/  FADD.FTZ R21, R31, R26 ;  /* 0x0000001a1f157221 */ /* 0x000fe20000010000 */
[----:B------:R-:W-:Y:S02]  /*4440*/  IMAD.MOV.U32 R26, RZ, RZ, R25 ;  /* 0x000000ffff1a7224 */ /* 0x000fe400078e0019 */
[----:B------:R-:W1:Y:S01]  /*4450*/  MUFU.EX2 R102, R102 ;  /* 0x0000006600667308 */ /* 0x000e620000000800 */
[----:B--2---:R-:W-:-:S07]  /*4460*/  FADD.FTZ R17, R59, R22 ;  /* 0x000000163b117221 */ /* 0x004fce0000010000 */
[----:B------:R2:W3:Y:S01]  /*4470*/  MUFU.EX2 R71, R44 ;  /* 0x0000002c00477308 */ /* 0x0004e20000000800 */
[----:B0-----:R-:W-:-:S07]  /*4480*/  FADD.FTZ R22, R62, R17 ;  /* 0x000000113e167221 */ /* 0x001fce0000010000 */
[----:B------:R-:W0:Y:S01]  /*4490*/  MUFU.EX2 R20, R20 ;  /* 0x0000001400147308 */ /* 0x000e220000000800 */
[C---:B-1----:R-:W-:Y:S01]  /*44a0*/  F2FP.SATFINITE.E4M3.F32.PACK_AB_MERGE_C R31, R102.reuse, R31, RZ ;  /* 0x0000001f661f723e */ /* 0x042fe200048070ff */
[----:B------:R-:W-:Y:S01]  /*44b0*/  FADD.FTZ R102, R102, R21 ;  /* 0x0000001566667221 */ /* 0x000fe20000010000 */
[----:B--2---:R-:W-:Y:S02]  /*44c0*/  IMAD.MOV.U32 R44, RZ, RZ, R25 ;  /* 0x000000ffff2c7224 */ /* 0x004fe400078e0019 */
[----:B------:R-:W-:Y:S01]  /*44d0*/  F2FP.SATFINITE.E4M3.F32.PACK_AB_MERGE_C R177, R130, R29, R31 ;  /* 0x0000001d82b1723e */ /* 0x000fe2000480701f */
[----:B------:R-:W-:Y:S01]  /*44e0*/  FADD.FTZ R21, R33, R102 ;  /* 0x0000006621157221 */ /* 0x000fe20000010000 */
[--C-:B------:R-:W-:Y:S01]  /*44f0*/  IMAD.MOV.U32 R29, RZ, RZ, R25.reuse ;  /* 0x000000ffff1d7224 */ /* 0x100fe200078e0019 */
[----:B------:R-:W1:Y:S01]  /*4500*/  MUFU.EX2 R108, R108 ;  /* 0x0000006c006c7308 */ /* 0x000e620000000800 */
[C---:B---3--:R-:W-:Y:S01]  /*4510*/  FADD.FTZ R17, R71.reuse, R22 ;  /* 0x0000001647117221 */ /* 0x048fe20000010000 */
[----:B------:R-:W-:Y:S01]  /*4520*/  F2FP.SATFINITE.E4M3.F32.PACK_AB_MERGE_C R62, R71, R62, RZ ;  /* 0x0000003e473e723e */ /* 0x000fe200048070ff */
[----:B------:R-:W-:-:S02]  /*4530*/  IMAD.MOV.U32 R31, RZ, RZ, R25 ;  /* 0x000000ffff1f7224 */ /* 0x000fc400078e0019 */
[--C-:B------:R-:W-:Y:S01]  /*4540*/  IMAD.MOV.U32 R71, RZ, RZ, R25.reuse ;  /* 0x000000ffff477224 */ /* 0x100fe200078e0019 */
[----:B------:R-:W-:Y:S01]  /*4550*/  F2FP.SATFINITE.E4M3.F32.PACK_AB_MERGE_C R176, R59, R18, R62 ;  /* 0x000000123bb0723e */ /* 0x000fe2000480703e */
[----:B------:R-:W-:Y:S01]  /*4560*/  IMAD.MOV.U32 R59, RZ, RZ, R25 ;  /* 0x000000ffff3b7224 */ /* 0x000fe200078e0019 */
[----:B------:R2:W3:Y:S01]  /*4570*/  MUFU.EX2 R73, R64 ;  /* 0x0000004000497308 */ /* 0x0004e20000000800 */
[----:B0-----:R-:W-:Y:S01]  /*4580*/  FADD.FTZ R22, R20, R17 ;  /* 0x0000001114167221 */ /* 0x001fe20000010000 */
[----:B------:R-:W-:-:S06]  /*4590*/  IMAD.MOV.U32 R62, RZ, RZ, R25 ;  /* 0x000000ffff3e7224 */ /* 0x000fcc00078e0019 */
[----:B------:R-:W0:Y:S01]  /*45a0*/  MUFU.EX2 R66, R66 ;  /* 0x0000004200427308 */ /* 0x000e220000000800 */
[----:B-1----:R-:W-:Y:S01]  /*45b0*/  FADD.FTZ R24, R108, R21 ;  /* 0x000000156c187221 */ /* 0x002fe20000010000 */
[----:B--2---:R-:W-:-:S03]  /*45c0*/  IMAD.MOV.U32 R64, RZ, RZ, R25 ;  /* 0x000000ffff407224 */ /* 0x004fc600078e0019 */
[----:B------:R-:W-:-:S03]  /*45d0*/  FADD.FTZ R27, R37, R24 ;  /* 0x00000018251b7221 */ /* 0x000fc60000010000 */
[----:B------:R-:W1:Y:S01]  /*45e0*/  MUFU.EX2 R100, R100 ;  /* 0x0000006400647308 */ /* 0x000e620000000800 */
[----:B---3--:R-:W-:-:S07]  /*45f0*/  FADD.FTZ R21, R73, R22 ;  /* 0x0000001649157221 */ /* 0x008fce0000010000 */
[----:B------:R2:W3:Y:S01]  /*4600*/  MUFU.EX2 R75, R48 ;  /* 0x00000030004b7308 */ /* 0x0004e20000000800 */
[----:B0-----:R-:W-:-:S07]  /*4610*/  FADD.FTZ R22, R66, R21 ;  /* 0x0000001542167221 */ /* 0x001fce0000010000 */
[----:B------:R-:W0:Y:S01]  /*4620*/  MUFU.EX2 R39, R39 ;  /* 0x0000002700277308 */ /* 0x000e220000000800 */
[C---:B-1----:R-:W-:Y:S01]  /*4630*/  F2FP.SATFINITE.E4M3.F32.PACK_AB_MERGE_C R37, R100.reuse, R37, RZ ;  /* 0x000000256425723e */ /* 0x042fe200048070ff */
[----:B------:R-:W-:Y:S01]  /*4640*/  FADD.FTZ R100, R100, R27 ;  /* 0x0000001b64647221 */ /* 0x000fe20000010000 */
[----:B------:R-:W-:Y:S01]  /*4650*/  MOV R27, R25 ;  /* 0x00000019001b7202 */ /* 0x000fe20000000f00 */
[----:B--2---:R-:W-:Y:S01]  /*4660*/  IMAD.MOV.U32 R48, RZ, RZ, R25 ;  /* 0x000000ffff307224 */ /* 0x004fe200078e0019 */
[----:B------:R-:W-:Y:S01]  /*4670*/  F2FP.SATFINITE.E4M3.F32.PACK_AB_MERGE_C R179, R108, R33, R37 ;  /* 0x000000216cb3723e */ /* 0x000fe20004807025 */
[----:B------:R-:W-:Y:S01]  /*4680*/  IMAD.MOV.U32 R33, RZ, RZ, R25 ;  /* 0x000000ffff217224 */ /* 0x000fe200078e0019 */
[----:B------:R-:W-:Y:S01]  /*4690*/  MOV R37, R25 ;  /* 0x0000001900257202 */ /* 0x000fe20000000f00 */
[----:B------:R-:W1:Y:S01]  /*46a0*/  MUFU.EX2 R50, R50 ;  /* 0x0000003200327308 */ /* 0x000e620000000800 */
[C---:B---3--:R-:W-:Y:S01]  /*46b0*/  F2FP.SATFINITE.E4M3.F32.PACK_AB_MERGE_C R66, R75.reuse, R66, RZ ;  /* 0x000000424b42723e */ /* 0x048fe200048070ff */
[----:B------:R-:W-:-:S03]  /*46c0*/  FADD.FTZ R75, R75, R22 ;  /* 0x000000164b4b7221 */ /* 0x000fc60000010000 */
[----:B------:R-:W-:Y:S01]  /*46d0*/  F2FP.SATFINITE.E4M3.F32.PACK_AB_MERGE_C R178, R73, R20, R66 ;  /* 0x0000001449b2723e */ /* 0x000fe20004807042 */
[--C-:B------:R-:W-:Y:S02]  /*46e0*/  IMAD.MOV.U32 R66, RZ, RZ, R25.reuse ;  /* 0x000000ffff427224 */ /* 0x100fe400078e0019 */
[----:B------:R-:W2:Y:S01]  /*46f0*/  MUFU.EX2 R90, R90 ;  /* 0x0000005a005a7308 */ /* 0x000ea20000000800 */
[----:B0-----:R-:W-:Y:S01]  /*4700*/  FADD.FTZ R11, R39, R100 ;  /* 0x00000064270b7221 */ /* 0x001fe20000010000 */
[----:B------:R-:W-:-:S06]  /*4710*/  IMAD.MOV.U32 R73, RZ, RZ, R25 ;  /* 0x000000ffff497224 */ /* 0x000fcc00078e0019 */
[----:B------:R0:W3:Y:S01]  /*4720*/  MUFU.EX2 R77, R52 ;  /* 0x00000034004d7308 */ /* 0x0000e20000000800 */
[----:B-1----:R-:W-:Y:S01]  /*4730*/  FADD.FTZ R22, R50, R75 ;  /* 0x0000004b32167221 */ /* 0x002fe20000010000 */
[----:B------:R-:W-:-:S06]  /*4740*/  IMAD.MOV.U32 R75, RZ, RZ, R25 ;  /* 0x000000ffff4b7224 */ /* 0x000fcc00078e0019 */
[----:B------:R-:W1:Y:S01]  /*4750*/  MUFU.EX2 R41, R41 ;  /* 0x0000002900297308 */ /* 0x000e620000000800 */
[----:B--2---:R-:W-:Y:S01]  /*4760*/  FADD.FTZ R24, R90, R11 ;  /* 0x0000000b5a187221 */ /* 0x004fe20000010000 */
[----:B0-----:R-:W-:-:S06]  /*4770*/  IMAD.MOV.U32 R52, RZ, RZ, R25 ;  /* 0x000000ffff347224 */ /* 0x001fcc00078e0019 */
[----:B------:R-:W0:Y:S01]  /*4780*/  MUFU.EX2 R54, R54 ;  /* 0x0000003600367308 */ /* 0x000e220000000800 */
[----:B---3--:R-:W-:-:S07]  /*4790*/  FADD.FTZ R15, R77, R22 ;  /* 0x000000164d0f7221 */ /* 0x008fce0000010000 */
[----:B------:R-:W2:Y:S01]  /*47a0*/  MUFU.EX2 R88, R88 ;  /* 0x0000005800587308 */ /* 0x000ea20000000800 */
[----:B-1----:R-:W-:-:S07]  /*47b0*/  FADD.FTZ R19, R41, R24 ;  /* 0x0000001829137221 */ /* 0x002fce0000010000 */
[----:B------:R1:W3:Y:S01]  /*47c0*/  MUFU.EX2 R79, R56 ;  /* 0x00000038004f7308 */ /* 0x0002e20000000800 */
[----:B0-----:R-:W-:-:S07]  /*47d0*/  FADD.FTZ R22, R54, R15 ;  /* 0x0000000f36167221 */ /* 0x001fce0000010000 */
[----:B------:R-:W0:Y:S01]  /*47e0*/  MUFU.EX2 R43, R43 ;  /* 0x0000002b002b7308 */ /* 0x000e220000000800 */
[C---:B--2---:R-:W-:Y:S01]  /*47f0*/  F2FP.SATFINITE.E4M3.F32.PACK_AB_MERGE_C R41, R88.reuse, R41, RZ ;  /* 0x000000295829723e */ /* 0x044fe200048070ff */
[----:B------:R-:W-:Y:S01]  /*4800*/  FADD.FTZ R88, R88, R19 ;  /* 0x0000001358587221 */ /* 0x000fe20000010000 */
[----:B-1----:R-:W-:Y:S02]  /*4810*/  IMAD.MOV.U32 R56, RZ, RZ, R25 ;  /* 0x000000ffff387224 */ /* 0x002fe400078e0019 */
[----:B------:R-:W-:Y:S01]  /*4820*/  F2FP.SATFINITE.E4M3.F32.PACK_AB_MERGE_C R173, R90, R39, R41 ;  /* 0x000000275aad723e */ /* 0x000fe20004807029 */
[--C-:B------:R-:W-:Y:S02]  /*4830*/  IMAD.MOV.U32 R39, RZ, RZ, R25.reuse ;  /* 0x000000ffff277224 */ /* 0x100fe400078e0019 */
[----:B------:R-:W1:Y:S01]  /*4840*/  MUFU.EX2 R58, R58 ;  /* 0x0000003a003a7308 */ /* 0x000e620000000800 */
[C---:B---3--:R-:W-:Y:S01]  /*4850*/  F2FP.SATFINITE.E4M3.F32.PACK_AB_MERGE_C R54, R79.reuse, R54, RZ ;  /* 0x000000364f36723e */ /* 0x048fe200048070ff */
[----:B------:R-:W-:Y:S01]  /*4860*/  FADD.FTZ R79, R79, R22 ;  /* 0x000000164f4f7221 */ /* 0x000fe20000010000 */
[----:B------:R-:W-:-:S02]  /*4870*/  IMAD.MOV.U32 R41, RZ, RZ, R25 ;  /* 0x000000ffff297224 */ /* 0x000fc400078e0019 */
[----:B------:R-:W-:Y:S01]  /*4880*/  F2FP.SATFINITE.E4M3.F32.PACK_AB_MERGE_C R172, R77, R50, R54 ;  /* 0x000000324dac723e */ /* 0x000fe20004807036 */
[----:B------:R-:W-:Y:S01]  /*4890*/  IMAD.MOV.U32 R54, RZ, RZ, R25 ;  /* 0x000000ffff367224 */ /* 0x000fe200078e0019 */
[-C--:B------:R-:W-:Y:S01]  /*48a0*/  MOV R50, R25.reuse ;  /* 0x0000001900327202 */ /* 0x080fe20000000f00 */
[----:B------:R-:W2:Y:S01]  /*48b0*/  MUFU.EX2 R92, R92 ;  /* 0x0000005c005c7308 */ /* 0x000ea20000000800 */
[----:B0-----:R-:W-:Y:S01]  /*48c0*/  FADD.FTZ R15, R43, R88 ;  /* 0x000000582b0f7221 */ /* 0x001fe20000010000 */
[----:B------:R-:W-:-:S06]  /*48d0*/  MOV R77, R25 ;  /* 0x00000019004d7202 */ /* 0x000fcc0000000f00 */
[----:B------:R0:W3:Y:S01]  /*48e0*/  MUFU.EX2 R81, R68 ;  /* 0x0000004400517308 */ /* 0x0000e20000000800 */
[----:B-1----:R-:W-:Y:S01]  /*48f0*/  FADD.FTZ R22, R58, R79 ;  /* 0x0000004f3a167221 */ /* 0x002fe20000010000 */
[----:B------:R-:W-:-:S06]  /*4900*/  IMAD.MOV.U32 R79, RZ, RZ, R25 ;  /* 0x000000ffff4f7224 */ /* 0x000fcc00078e0019 */
[----:B------:R-:W-:Y:S01]  /*4910*/  MUFU.EX2 R45, R45 ;  /* 0x0000002d002d7308 */ /* 0x000fe20000000800 */
[----:B--2---:R-:W-:Y:S01]  /*4920*/  FADD.FTZ R24, R92, R15 ;  /* 0x0000000f5c187221 */ /* 0x004fe20000010000 */
[----:B0-----:R-:W-:-:S06]  /*4930*/  IMAD.MOV.U32 R68, RZ, RZ, R25 ;  /* 0x000000ffff447224 */ /* 0x001fcc00078e0019 */
[----:B------:R-:W0:Y:S01]  /*4940*/  MUFU.EX2 R94, R94 ;  /* 0x0000005e005e7308 */ /* 0x000e220000000800 */
[----:B---3--:R-:W-:-:S07]  /*4950*/  FADD.FTZ R19, R81, R22 ;  /* 0x0000001651137221 */ /* 0x008fce0000010000 */
[----:B------:R-:W1:Y:S08]  /*4960*/  MUFU.EX2 R70, R70 ;  /* 0x0000004600467308 */ /* 0x000e700000000800 */
[----:B------:R2:W3:Y:S01]  /*4970*/  MUFU.EX2 R13, R72 ;  /* 0x00000048000d7308 */ /* 0x0004e20000000800 */
[----:B0-----:R-:W-:Y:S01]  /*4980*/  F2FP.SATFINITE.E4M3.F32.PACK_AB_MERGE_C R21, R94, R45, RZ ;  /* 0x0000002d5e15723e */ /* 0x001fe200048070ff */
[----:B------:R-:W-:Y:S01]  /*4990*/  FADD.FTZ R45, R45, R24 ;  /* 0x000000182d2d7221 */ /* 0x000fe20000010000 */
[----:B------:R-:W-:-:S02]  /*49a0*/  IMAD.MOV.U32 R24, RZ, RZ, R25 ;  /* 0x000000ffff187224 */ /* 0x000fc400078e0019 */
[----:B------:R-:W-:Y:S01]  /*49b0*/  F2FP.SATFINITE.E4M3.F32.PACK_AB_MERGE_C R175, R92, R43, R21 ;  /* 0x0000002b5caf723e */ /* 0x000fe20004807015 */
[----:B------:R-:W-:Y:S01]  /*49c0*/  FADD.FTZ R94, R94, R45 ;  /* 0x0000002d5e5e7221 */ /* 0x000fe20000010000 */
[----:B------:R-:W-:Y:S01]  /*49d0*/  IMAD.MOV.U32 R43, RZ, RZ, R25 ;  /* 0x000000ffff2b7224 */ /* 0x000fe200078e0019 */
[----:B------:R-:W-:Y:S01]  /*49e0*/  MUFU.EX2 R49, R49 ;  /* 0x0000003100317308 */ /* 0x000fe20000000800 */
[----:B-1----:R-:W-:Y:S01]  /*49f0*/  FADD.FTZ R22, R70, R19 ;  /* 0x0000001346167221 */ /* 0x002fe20000010000 */
[--C-:B------:R-:W-:Y:S02]  /*4a00*/  IMAD.MOV.U32 R45, RZ, RZ, R25.reuse ;  /* 0x000000ffff2d7224 */ /* 0x100fe400078e0019 */
[----:B--2---:R-:W-:-:S04]  /*4a10*/  IMAD.MOV.U32 R72, RZ, RZ, R25 ;  /* 0x000000ffff487224 */ /* 0x004fc800078e0019 */
[----:B------:R-:W0:Y:S01]  /*4a20*/  MUFU.EX2 R104, R104 ;  /* 0x0000006800687308 */ /* 0x000e220000000800 */
[C---:B---3--:R-:W-:Y:S01]  /*4a30*/  F2FP.SATFINITE.E4M3.F32.PACK_AB_MERGE_C R70, R13.reuse, R70, RZ ;  /* 0x000000460d46723e */ /* 0x048fe200048070ff */
[----:B------:R-:W-:-:S03]  /*4a40*/  FADD.FTZ R13, R13, R22 ;  /* 0x000000160d0d7221 */ /* 0x000fc60000010000 */
[----:B------:R-:W-:Y:S01]  /*4a50*/  F2FP.SATFINITE.E4M3.F32.PACK_AB_MERGE_C R174, R81, R58, R70 ;  /* 0x0000003a51ae723e */ /* 0x000fe20004807046 */
[--C-:B------:R-:W-:Y:S01]  /*4a60*/  IMAD.MOV.U32 R58, RZ, RZ, R25.reuse ;  /* 0x000000ffff3a7224 */ /* 0x100fe200078e0019 */
[----:B------:R-:W-:Y:S01]  /*4a70*/  MOV R70, R25 ;  /* 0x0000001900467202 */ /* 0x000fe20000000f00 */
[----:B------:R-:W1:Y:S01]  /*4a80*/  MUFU.EX2 R47, R47 ;  /* 0x0000002f002f7308 */ /* 0x000e620000000800 */
[----:B------:R-:W-:-:S07]  /*4a90*/  IMAD.MOV.U32 R81, RZ, RZ, R25 ;  /* 0x000000ffff517224 */ /* 0x000fce00078e0019 */
[----:B------:R-:W2:Y:S01]  /*4aa0*/  MUFU.EX2 R74, R74 ;  /* 0x0000004a004a7308 */ /* 0x000ea20000000800 */
[----:B0-----:R-:W-:-:S07]  /*4ab0*/  F2FP.SATFINITE.E4M3.F32.PACK_AB_MERGE_C R19, R104, R49, RZ ;  /* 0x000000316813723e */ /* 0x001fce00048070ff */
[----:B------:R-:W0:Y:S01]  /*4ac0*/  MUFU.EX2 R98, R98 ;  /* 0x0000006200627308 */ /* 0x000e220000000800 */
[----:B-1----:R-:W-:-:S07]  /*4ad0*/  FADD.FTZ R7, R47, R94 ;  /* 0x0000005e2f077221 */ /* 0x002fce0000010000 */
[----:B------:R1:W3:Y:S01]  /*4ae0*/  MUFU.EX2 R17, R80 ;  /* 0x0000005000117308 */ /* 0x0002e20000000800 */
[----:B--2---:R-:W-:-:S07]  /*4af0*/  FADD.FTZ R6, R74, R13 ;  /* 0x0000000d4a067221 */ /* 0x004fce0000010000 */
[----:B------:R-:W2:Y:S01]  /*4b00*/  MUFU.EX2 R112, R112 ;  /* 0x0000007000707308 */ /* 0x000ea20000000800 */
[C---:B0-----:R-:W-:Y:S01]  /*4b10*/  F2FP.SATFINITE.E4M3.F32.PACK_AB_MERGE_C R169, R98.reuse, R47, R19 ;  /* 0x0000002f62a9723e */ /* 0x041fe20004807013 */
[----:B------:R-:W-:Y:S01]  /*4b20*/  FADD.FTZ R98, R98, R7 ;  /* 0x0000000762627221 */ /* 0x000fe20000010000 */
[-C--:B------:R-:W-:Y:S02]  /*4b30*/  MOV R47, R25.reuse ;  /* 0x00000019002f7202 */ /* 0x080fe40000000f00 */
[----:B-1----:R-:W-:Y:S01]  /*4b40*/  MOV R80, R25 ;  /* 0x0000001900507202 */ /* 0x002fe20000000f00 */
[----:B------:R-:W-:Y:S02]  /*4b50*/  FADD.FTZ R49, R49, R98 ;  /* 0x0000006231317221 */ /* 0x000fe40000010000 */
[----:B------:R-:W0:Y:S01]  /*4b60*/  MUFU.EX2 R11, R136 ;  /* 0x00000088000b7308 */ /* 0x000e220000000800 */
[----:B---3--:R-:W-:Y:S01]  /*4b70*/  FADD.FTZ R7, R17, R6 ;  /* 0x0000000611077221 */ /* 0x008fe20000010000 */
[----:B------:R-:W-:Y:S01]  /*4b80*/  FADD.FTZ R104, R104, R49 ;  /* 0x0000003168687221 */ /* 0x000fe20000010000 */
[----:B------:R-:W-:-:S05]  /*4b90*/  IMAD.MOV.U32 R49, RZ, RZ, R25 ;  /* 0x000000ffff317224 */ /* 0x000fca00078e0019 */
[----:B------:R-:W-:Y:S01]  /*4ba0*/  MUFU.EX2 R53, R53 ;  /* 0x0000003500357308 */ /* 0x000fe20000000800 */
[----:B--2---:R-:W-:-:S07]  /*4bb0*/  FADD.FTZ R6, R112, R7 ;  /* 0x0000000770067221 */ /* 0x004fce0000010000 */
[----:B------:R-:W1:Y:S01]  /*4bc0*/  MUFU.EX2 R110, R110 ;  /* 0x0000006e006e7308 */ /* 0x000e620000000800 */
[C---:B0-----:R-:W-:Y:S01]  /*4bd0*/  F2FP.SATFINITE.E4M3.F32.PACK_AB_MERGE_C R112, R11.reuse, R112, RZ ;  /* 0x000000700b70723e */ /* 0x041fe200048070ff */
[----:B------:R-:W-:-:S03]  /*4be0*/  FADD.FTZ R11, R11, R6 ;  /* 0x000000060b0b7221 */ /* 0x000fc60000010000 */
[----:B------:R-:W-:Y:S01]  /*4bf0*/  F2FP.SATFINITE.E4M3.F32.PACK_AB_MERGE_C R168, R17, R74, R112 ;  /* 0x0000004a11a8723e */ /* 0x000fe20004807070 */
[----:B------:R-:W-:Y:S02]  /*4c00*/  IMAD.MOV.U32 R74, RZ, RZ, R25 ;  /* 0x000000ffff4a7224 */ /* 0x000fe400078e0019 */
[----:B------:R-:W0:Y:S08]  /*4c10*/  MUFU.EX2 R51, R51 ;  /* 0x0000003300337308 */ /* 0x000e300000000800 */
[----:B------:R-:W2:Y:S01]  /*4c20*/  MUFU.EX2 R138, R138 ;  /* 0x0000008a008a7308 */ /* 0x000ea20000000800 */
[----:B-1----:R-:W-:-:S07]  /*4c30*/  F2FP.SATFINITE.E4M3.F32.PACK_AB_MERGE_C R12, R110, R53, RZ ;  /* 0x000000356e0c723e */ /* 0x002fce00048070ff */
[----:B------:R-:W1:Y:S01]  /*4c40*/  MUFU.EX2 R106, R106 ;  /* 0x0000006a006a7308 */ /* 0x000e620000000800 */
[----:B0-----:R-:W-:-:S07]  /*4c50*/  FADD.FTZ R7, R51, R104 ;  /* 0x0000006833077221 */ /* 0x001fce0000010000 */
[----:B------:R-:W0:Y:S01]  /*4c60*/  MUFU.EX2 R15, R140 ;  /* 0x0000008c000f7308 */ /* 0x000e220000000800 */
[----:B--2---:R-:W-:-:S07]  /*4c70*/  FADD.FTZ R6, R138, R11 ;  /* 0x0000000b8a067221 */ /* 0x004fce0000010000 */
[----:B------:R-:W2:Y:S01]  /*4c80*/  MUFU.EX2 R142, R142 ;  /* 0x0000008e008e7308 */ /* 0x000ea20000000800 */
[C---:B-1----:R-:W-:Y:S01]  /*4c90*/  F2FP.SATFINITE.E4M3.F32.PACK_AB_MERGE_C R171, R106.reuse, R51, R12 ;  /* 0x000000336aab723e */ /* 0x042fe2000480700c */
[----:B------:R-:W-:Y:S01]  /*4ca0*/  FADD.FTZ R106, R106, R7 ;  /* 0x000000076a6a7221 */ /* 0x000fe20000010000 */
[----:B------:R-:W-:-:S03]  /*4cb0*/  IMAD.MOV.U32 R51, RZ, RZ, R25 ;  /* 0x000000ffff337224 */ /* 0x000fc600078e0019 */
[----:B------:R-:W-:Y:S02]  /*4cc0*/  FADD.FTZ R53, R53, R106 ;  /* 0x0000006a35357221 */ /* 0x000fe40000010000 */
[----:B------:R-:W1:Y:S01]  /*4cd0*/  MUFU.EX2 R61, R61 ;  /* 0x0000003d003d7308 */ /* 0x000e620000000800 */
[----:B0-----:R-:W-:-:S04]  /*4ce0*/  FADD.FTZ R7, R15, R6 ;  /* 0x000000060f077221 */ /* 0x001fc80000010000 */
[----:B--2---:R-:W-:Y:S01]  /*4cf0*/  FADD.FTZ R6, R142, R7 ;  /* 0x000000078e067221 */ /* 0x004fe20000010000 */
[----:B------:R-:W-:Y:S01]  /*4d00*/  FADD.FTZ R7, R110, R53 ;  /* 0x000000356e077221 */ /* 0x000fe20000010000 */
[--C-:B------:R-:W-:Y:S01]  /*4d10*/  IMAD.MOV.U32 R53, RZ, RZ, R25.reuse ;  /* 0x000000ffff357224 */ /* 0x100fe200078e0019 */
[C---:B-1----:R-:W-:Y:S01]  /*4d20*/  F2FP.SATFINITE.E4M3.F32.PACK_AB_MERGE_C R11, R61.reuse, R142, RZ ;  /* 0x0000008e3d0b723e */ /* 0x042fe200048070ff */
[----:B------:R-:W-:Y:S01]  /*4d30*/  FADD.FTZ R6, R61, R6 ;  /* 0x000000063d067221 */ /* 0x000fe20000010000 */
[----:B------:R-:W-:Y:S02]  /*4d40*/  IMAD.MOV.U32 R61, RZ, RZ, R25 ;  /* 0x000000ffff3d7224 */ /* 0x000fe400078e0019 */
[----:B------:R-:W-:Y:S01]  /*4d50*/  F2FP.SATFINITE.E4M3.F32.PACK_AB_MERGE_C R170, R15, R138, R11 ;  /* 0x0000008a0faa723e */ /* 0x000fe2000480700b */
[----:B------:R-:W-:Y:S06]  /*4d60*/  @!P1 BRA `(.L_x_18) ;  /* 0x0000003400709947 */ /* 0x000fec0003800000 */
[----:B------:R-:W-:Y:S01]  /*4d70*/  IMAD.MOV.U32 R13, RZ, RZ, R8 ;  /* 0x000000ffff0d7224 */ /* 0x000fe200078e0008 */
[----:B------:R-:W-:Y:S01]  /*4d80*/  CS2R R86, SRZ ;  /* 0x0000000000567805 */ /* 0x000fe2000001ff00 */
[----:B------:R-:W-:Y:S01]  /*4d90*/  IMAD.MOV.U32 R11, RZ, RZ, R10 ;  /* 0x000000ffff0b7224 */ /* 0x000fe200078e000a */
[----:B------:R-:W-:Y:S02]  /*4da0*/  CS2R R84, SRZ ;  /* 0x0000000000547805 */ /* 0x000fe4000001ff00 */
[----:B------:R-:W-:Y:S02]  /*4db0*/  CS2R R82, SRZ ;  /* 0x0000000000527805 */ /* 0x000fe4000001ff00 */
[----:B------:R-:W-:Y:S02]  /*4dc0*/  CS2R R80, SRZ ;  /* 0x0000000000507805 */ /* 0x000fe4000001ff00 */
[----:B------:R-:W-:Y:S02]  /*4dd0*/  CS2R R78, SRZ ;  /* 0x00000000004e7805 */ /* 0x000fe4000001ff00 */
[----:B------:R-:W-:-:S02]  /*4de0*/  CS2R R76, SRZ ;  /* 0x00000000004c7805 */ /* 0x000fc4000001ff00 */
[----:B------:R-:W-:Y:S02]  /*4df0*/  CS2R R74, SRZ ;  /* 0x00000000004a7805 */ /* 0x000fe4000001ff00 */
        /* <DEDUP_REMOVED lines=24> */
[----:B------:R-:W-:Y:S01]  /*4f80*/  CS2R R24, SRZ ;  /* 0x0000000000187805 */ /* 0x000fe2000001ff00 */
[----:B------:R-:W-:Y:S01]  /*4f90*/  UMOV UR47, URZ ;  /* 0x0000003f002f7c82 */ /* 0x000fe20008000000 */
[----:B------:R-:W-:-:S05]  /*4fa0*/  UMOV UR45, URZ ;  /* 0x0000003f002d7c82 */ /* 0x000fca0008000000 */
.L_x_29:
[----:B------:R-:W-:Y:S01]  /*4fb0*/  ISETP.NE.AND P2, PT, RZ, UR40, PT ;  /* 0x00000028ff007c0c */ /* 0x000fe2000bf45270 */
[----:B------:R-:W-:-:S04]  /*4fc0*/  UISETP.NE.AND UP0, UPT, UR45, 0x1, UPT ;  /* 0x000000012d00788c */ /* 0x000fc8000bf05270 */
[----:B------:R-:W-:-:S04]  /*4fd0*/  USEL UR50, URZ, 0x1, UP0 ;  /* 0x000000013f327887 */ /* 0x000fc80008000000 */
[----:B------:R-:W-:-:S04]  /*4fe0*/  ULOP3.LUT UR50, UR47, UR50, URZ, 0x3c, !UPT ;  /* 0x000000322f327292 */ /* 0x000fc8000f8e3c3f */
[----:B------:R-:W-:Y:S08]  /*4ff0*/  @P2 BRA `(.L_x_19) ;  /* 0x0000000000382947 */ /* 0x000ff00003800000 */
[----:B------:R-:W-:Y:S05]  /*5000*/  @!P0 BRA `(.L_x_20) ;  /* 0x0000000000048947 */ /* 0x000fea0003800000 */
[----:B------:R-:W-:Y:S01]  /*5010*/  BPT.TRAP 0x1 ;  /* 0x000000040000795c */ /* 0x000fe20000300000 */
.L_x_20:
[----:B------:R-:W-:Y:S01]  /*5020*/  UIADD3 UR4, UR45, 0x1, URZ ;  /* 0x000000012d047890 */ /* 0x000fe2000fffe03f */
[----:B------:R-:W-:-:S03]  /*5030*/  IMAD.U32 R3, RZ, RZ, UR50 ;  /* 0x00000032ff037e24 */ /* 0x000fc6000f8e00ff */
[----:B------:R-:W-:Y:S02]  /*5040*/  UISETP.NE.AND UP0, UPT, UR4, 0x2, UPT ;  /* 0x000000020400788c */ /* 0x000fe4000bf05270 */
[----:B------:R-:W-:Y:S02]  /*5050*/  SHF.L.U32 R3, R3, 0x1f, RZ ;  /* 0x0000001f03037819 */ /* 0x000fe400000006ff */
[----:B------:R-:W-:-:S04]  /*5060*/  USEL UR4, UR4, URZ, UP0 ;  /* 0x0000003f04047287 */ /* 0x000fc80008000000 */
[----:B------:R-:W-:-:S09]  /*5070*/  ULEA UR4, UR4, UR41, 0x3 ;  /* 0x0000002904047291 */ /* 0x000fd2000f8e183f */
[----:B------:R0:W1:Y:S01]  /*5080*/  SYNCS.PHASECHK.TRANS64.TRYWAIT P1, [UR4+0x22830], R3 ;  /* 0x02283003ff0075a7 */ /* 0x0000620008020144 */
[----:B------:R-:W-:Y:S05]  /*5090*/  @!P0 BRA `(.L_x_21) ;  /* 0x0000000000048947 */ /* 0x000fea0003800000 */
[----:B------:R-:W-:Y:S01]  /*50a0*/  BPT.TRAP 0x1 ;  /* 0x000000040000795c */ /* 0x000fe20000300000 */
.L_x_21:
[----:B-1----:R-:W-:Y:S05]  /*50b0*/  @P1 BRA `(.L_x_19) ;  /* 0x0000000000081947 */ /* 0x002fea0003800000 */
[----:B------:R-:W1:Y:S02]  /*50c0*/  SYNCS.PHASECHK.TRANS64.TRYWAIT P1, [UR4+0x22830], R3 ;  /* 0x02283003ff0075a7 */ /* 0x000e640008020144 */
[----:B-1----:R-:W-:Y:S05]  /*50d0*/  @!P1 BRA `(.L_x_22) ;  /* 0x000000b000709947 */ /* 0x002fea0003800000 */
.L_x_19:
[----:B01----:R-:W-:Y:S01]  /*50e0*/  IADD3 R3, R2, 0x8, RZ ;  /* 0x0000000802037810 */ /* 0x003fe20007ffe0ff */
[----:B------:R-:W-:Y:S01]  /*50f0*/  UIADD3 UR44, UR45, 0x1, URZ ;  /* 0x000000012d2c7890 */ /* 0x000fe2000fffe03f */
[C---:B------:R-:W-:Y:S01]  /*5100*/  R2UR UR4, R4.reuse ;  /* 0x00000000040472ca */ /* 0x040fe200000e0000 */
[----:B------:R-:W-:Y:S01]  /*5110*/  UMOV UR7, 0x40000040 ;  /* 0x4000004000077882 */ /* 0x000fe20000000000 */
[C---:B------:R-:W-:Y:S01]  /*5120*/  R2UR UR5, R5.reuse ;  /* 0x00000000050572ca */ /* 0x040fe200000e0000 */
[----:B------:R0:W-:Y:S01]  /*5130*/  BAR.SYNC.DEFER_BLOCKING R3, 0x100 ;  /* 0x000400030000751d */ /* 0x0001e20000010000 */
[----:B------:R-:W-:Y:S01]  /*5140*/  UISETP.NE.AND UP0, UPT, UR44, 0x2, UPT ;  /* 0x000000022c00788c */ /* 0x000fe2000bf05270 */
[C---:B------:R-:W-:Y:S02]  /*5150*/  R2UR UR8, R4.reuse ;  /* 0x00000000040872ca */ /* 0x040fe400000e0000 */
[C---:B------:R-:W-:Y:S01]  /*5160*/  R2UR UR9, R5.reuse ;  /* 0x00000000050972ca */ /* 0x040fe200000e0000 */
[----:B------:R-:W-:Y:S01]  /*5170*/  USEL UR44, UR44, URZ, UP0 ;  /* 0x0000003f2c2c7287 */ /* 0x000fe20008000000 */
[C---:B------:R-:W-:Y:S01]  /*5180*/  R2UR UR12, R4.reuse ;  /* 0x00000000040c72ca */ /* 0x040fe200000e0000 */
[----:B------:R-:W-:Y:S01]  /*5190*/  UMOV UR11, 0x40000040 ;  /* 0x40000040000b7882 */ /* 0x000fe20000000000 */
[C---:B------:R-:W-:Y:S01]  /*51a0*/  R2UR UR13, R5.reuse ;  /* 0x00000000050d72ca */ /* 0x040fe200000e0000 */
[----:B------:R-:W-:Y:S01]  /*51b0*/  UIMAD UR52, UR44, 0x500, UR46 ;  /* 0x000005002c3478a4 */ /* 0x000fe2000f8e022e */
[C---:B------:R-:W-:Y:S01]  /*51c0*/  R2UR UR16, R4.reuse ;  /* 0x00000000041072ca */ /* 0x040fe200000e0000 */
[----:B------:R-:W-:Y:S01]  /*51d0*/  UMOV UR15, 0x40000040 ;  /* 0x40000040000f7882 */ /* 0x000fe20000000000 */
[C---:B------:R-:W-:Y:S01]  /*51e0*/  R2UR UR17, R5.reuse ;  /* 0x00000000051172ca */ /* 0x040fe200000e0000 */
[----:B------:R-:W-:Y:S01]  /*51f0*/  UIADD3 UR10, UR52, 0x100, URZ ;  /* 0x00000100340a7890 */ /* 0x000fe2000fffe03f */
[----:B------:R-:W-:Y:S01]  /*5200*/  R2UR UR20, R4 ;  /* 0x00000000041472ca */ /* 0x000fe200000e0000 */
[----:B------:R-:W-:Y:S01]  /*5210*/  UIADD3 UR14, UR52, 0x200, URZ ;  /* 0x00000200340e7890 */ /* 0x000fe2000fffe03f */
[----:B------:R-:W-:Y:S01]  /*5220*/  R2UR UR21, R5 ;  /* 0x00000000051572ca */ /* 0x000fe200000e0000 */
[----:B------:R-:W-:Y:S01]  /*5230*/  UMOV UR6, UR52 ;  /* 0x0000003400067c82 */ /* 0x000fe20008000000 */
[----:B------:R-:W-:Y:S01]  /*5240*/  UIADD3 UR18, UR52, 0x300, URZ ;  /* 0x0000030034127890 */ /* 0x000fe2000fffe03f */
[----:B0-----:R-:W-:Y:S01]  /*5250*/  IMAD.U32 R3, RZ, RZ, UR44 ;  /* 0x0000002cff037e24 */ /* 0x001fe2000f8e00ff */
[----:B------:R-:W-:Y:S01]  /*5260*/  UMOV UR19, 0x40000040 ;  /* 0x4000004000137882 */ /* 0x000fe20000000000 */
[----:B------:R-:W-:Y:S01]  /*5270*/  UIADD3 UR22, UR52, 0x400, URZ ;  /* 0x0000040034167890 */ /* 0x000fe2000fffe03f */
[----:B------:R-:W-:Y:S01]  /*5280*/  UMOV UR23, 0x40000040 ;  /* 0x4000004000177882 */ /* 0x000fe20000000000 */
[----:B------:R-:W-:Y:S01]  /*5290*/  WARPGROUP.ARRIVE ;  /* 0x00000000000079c5 */ /* 0x000fe20000000000 */
[----:B------:R-:W-:Y:S01]  /*52a0*/  UIADD3 UR26, UR52, 0x2, URZ ;  /* 0x00000002341a7890 */ /* 0x000fe2000fffe03f */
[----:B------:R-:W-:Y:S01]  /*52b0*/  UMOV UR27, 0x40000040 ;  /* 0x40000040001b7882 */ /* 0x000fe20000000000 */
[----:B------:R-:W-:-:S03]  /*52c0*/  UIADD3 UR30, UR52, 0x4, URZ ;  /* 0x00000004341e7890 */ /* 0x000fc6000fffe03f */
[----:B------:R-:W-:Y:S01]  /*52d0*/  QGMMA.64x32x32.F32.E4M3.E4M3 R152, gdesc[UR4], RZ, !UPT, gsb0 ;  /* 0x00600000049879f3 */ /* 0x000fe2000c0008ff */
[----:B------:R-:W-:Y:S01]  /*52e0*/  UIADD3 UR6, UR52, 0x102, URZ ;  /* 0x0000010234067890 */ /* 0x000fe2000fffe03f */
[----:B------:R-:W-:Y:S01]  /*52f0*/  UMOV UR4, UR24 ;  /* 0x0000001800047c82 */ /* 0x000fe20008000000 */
[----:B------:R-:W-:Y:S01]  /*5300*/  UMOV UR5, UR25 ;  /* 0x0000001900057c82 */ /* 0x000fe20008000000 */
[----:B------:R-:W-:Y:S01]  /*5310*/  UMOV UR7, 0x40000040 ;  /* 0x4000004000077882 */ /* 0x000fe20000000000 */
[----:B------:R-:W-:Y:S01]  /*5320*/  UMOV UR31, 0x40000040 ;  /* 0x40000040001f7882 */ /* 0x000fe20000000000 */
[----:B------:R-:W-:Y:S01]  /*5330*/  UIADD3 UR34, UR52, 0x6, URZ ;  /* 0x0000000634227890 */ /* 0x000fe2000fffe03f */
[----:B------:R-:W-:Y:S01]  /*5340*/  UMOV UR35, 0x40000040 ;  /* 0x4000004000237882 */ /* 0x000fe20000000000 */
[----:B------:R-:W-:Y:S02]  /*5350*/  WARPGROUP.DEPBAR.LE gsb0, 0x0 ;  /* 0x00008000000079c5 */ /* 0x000fe40000010000 */
[----:B------:R-:W-:-:S06]  /*5360*/  WARPGROUP.ARRIVE ;  /* 0x00000000000079c5 */ /* 0x000fcc0000000000 */
[----:B------:R-:W-:Y:S01]  /*5370*/  QGMMA.64x32x32.F32.E4M3.E4M3 R136, gdesc[UR8], RZ, !UPT, gsb0 ;  /* 0x00600000088879f3 */ /* 0x000fe2000c0008ff */
[----:B------:R-:W-:Y:S02]  /*5380*/  UIADD3 UR8, UR52, 0x202, URZ ;  /* 0x0000020234087890 */ /* 0x000fe4000fffe03f */
[----:B------:R-:W-:Y:S02]  /*5390*/  UIADD3 UR9, UR52, 0x302, URZ ;  /* 0x0000030234097890 */ /* 0x000fe4000fffe03f */
[----:B------:R-:W-:Y:S01]  /*53a0*/  UIADD3 UR10, UR52, 0x402, URZ ;  /* 0x00000402340a7890 */ /* 0x000fe2000fffe03f */
        /* <DEDUP_REMOVED lines=12> */
[----:B------:R-:W-:Y:S01]  /*5470*/  UMOV UR26, UR6 ;  /* 0x00000006001a7c82 */ /* 0x000fe20008000000 */
[----:B------:R-:W-:Y:S01]  /*5480*/  UMOV UR27, 0x40000040 ;  /* 0x40000040001b7882 */ /* 0x000fe20000000000 */
[----:B------:R-:W-:Y:S01]  /*5490*/  UMOV UR6, UR8 ;  /* 0x0000000800067c82 */ /* 0x000fe20008000000 */
[----:B------:R-:W-:Y:S01]  /*54a0*/  UIADD3 UR8, UR52, 0x204, URZ ;  /* 0x0000020434087890 */ /* 0x000fe2000fffe03f */
[----:B------:R-:W-:Y:S02]  /*54b0*/  WARPGROUP.DEPBAR.LE gsb0, 0x0 ;  /* 0x00008000000079c5 */ /* 0x000fe40000010000 */
[----:B------:R-:W-:-:S06]  /*54c0*/  WARPGROUP.ARRIVE ;  /* 0x00000000000079c5 */ /* 0x000fcc0000000000 */
[----:B------:R-:W-:Y:S01]  /*54d0*/  QGMMA.64x32x32.F32.E4M3.E4M3 R136, gdesc[UR24], R136, gsb0 ;  /* 0x00600000188879f3 */ /* 0x000fe20008000888 */
[----:B------:R-:W-:Y:S01]  /*54e0*/  UMOV UR26, UR9 ;  /* 0x00000009001a7c82 */ /* 0x000fe20008000000 */
[----:B------:R-:W-:Y:S01]  /*54f0*/  UMOV UR27, 0x40000040 ;  /* 0x40000040001b7882 */ /* 0x000fe20000000000 */
[----:B------:R-:W-:Y:S01]  /*5500*/  UIADD3 UR9, UR52, 0x304, URZ ;  /* 0x0000030434097890 */ /* 0x000fe2000fffe03f */
        /* <DEDUP_REMOVED lines=36> */
[----:B------:R-:W-:Y:S01]  /*5750*/  UIADD3 UR52, UR52, 0x406, URZ ;  /* 0x0000040634347890 */ /* 0x000fe2000fffe03f */
        /* <DEDUP_REMOVED lines=31> */
[----:B------:R-:W-:Y:S05]  /*5950*/  @P2 BRA `(.L_x_23) ;  /* 0x00000000002c2947 */ /* 0x000fea0003800000 */
[----:B------:R-:W-:Y:S05]  /*5960*/  @!P0 BRA `(.L_x_24) ;  /* 0x0000000000048947 */ /* 0x000fea0003800000 */
[----:B------:R-:W-:Y:S01]  /*5970*/  BPT.TRAP 0x1 ;  /* 0x000000040000795c */ /* 0x000fe20000300000 */
.L_x_24:
[----:B------:R-:W-:Y:S01]  /*5980*/  ULEA UR4, UR45, UR41, 0x3 ;  /* 0x000000292d047291 */ /* 0x000fe2000f8e183f */
[----:B------:R-:W-:-:S05]  /*5990*/  IMAD.U32 R8, RZ, RZ, UR47 ;  /* 0x0000002fff087e24 */ /* 0x000fca000f8e00ff */
[----:B------:R-:W-:-:S04]  /*59a0*/  SHF.L.U32 R8, R8, 0x1f, RZ ;  /* 0x0000001f08087819 */ /* 0x000fc800000006ff */
[----:B------:R0:W1:Y:S01]  /*59b0*/  SYNCS.PHASECHK.TRANS64.TRYWAIT P1, [UR4+0x22850], R8 ;  /* 0x02285008ff0075a7 */ /* 0x0000620008020144 */
[----:B------:R-:W-:Y:S05]  /*59c0*/  @!P0 BRA `(.L_x_25) ;  /* 0x0000000000048947 */ /* 0x000fea0003800000 */
[----:B------:R-:W-:Y:S01]  /*59d0*/  BPT.TRAP 0x1 ;  /* 0x000000040000795c */ /* 0x000fe20000300000 */
.L_x_25:
[----:B-1----:R-:W-:Y:S05]  /*59e0*/  @P1 BRA `(.L_x_23) ;  /* 0x0000000000081947 */ /* 0x002fea0003800000 */
[----:B------:R-:W1:Y:S02]  /*59f0*/  SYNCS.PHASECHK.TRANS64.TRYWAIT P1, [UR4+0x22850], R8 ;  /* 0x02285008ff0075a7 */ /* 0x000e640008020144 */
[----:B-1----:R-:W-:Y:S05]  /*5a00*/  @!P1 BRA `(.L_x_26) ;  /* 0x000000a8003c9947 */ /* 0x002fea0003800000 */
.L_x_23:
[----:B------:R-:W-:Y:S01]  /*5a10*/  UIADD3 UR4, UR41, 0x400, URZ ;  /* 0x0000040029047890 */ /* 0x000fe2000fffe03f */
[----:B------:R-:W-:Y:S01]  /*5a20*/  WARPGROUP.ARRIVE ;  /* 0x00000000000079c5 */ /* 0x000fe20000000000 */
[----:B------:R-:W-:Y:S01]  /*5a30*/  UMOV UR7, 0xc0000010 ;  /* 0xc000001000077882 */ /* 0x000fe20000000000 */
[----:B01----:R-:W-:Y:S01]  /*5a40*/  IADD3 R8, -R2, 0xb, RZ ;  /* 0x0000000b02087810 */ /* 0x003fe20007ffe1ff */
[----:B------:R-:W-:-:S04]  /*5a50*/  USHF.R.U32.HI UR4, URZ, 0x4, UR4 ;  /* 0x000000043f047899 */ /* 0x000fc80008011604 */
[----:B------:R-:W-:-:S04]  /*5a60*/  ULOP3.LUT UR4, UR4, 0x3fff, URZ, 0xc0, !UPT ;  /* 0x00003fff04047892 */ /* 0x000fc8000f8ec03f */
[----:B------:R-:W-:-:S04]  /*5a70*/  ULOP3.LUT UR4, UR4, 0x10000, URZ, 0xfc, !UPT ;  /* 0x0001000004047892 */ /* 0x000fc8000f8efc3f */
[----:B------:R-:W-:-:S07]  /*5a80*/  UIMAD UR4, UR45, 0x500, UR4 ;  /* 0x000005002d0478a4 */ /* 0x000fce000f8e0204 */
[----:B------:R-:W-:Y:S02]  /*5a90*/  UMOV UR6, UR4 ;  /* 0x0000000400067c82 */ /* 0x000fe40008000000 */
[----:B------:R-:W-:Y:S01]  /*5aa0*/  QGMMA.64x128x32.F32.E4M3.E4M3 R24, R184, gdesc[UR4], R24, gsb0 ;  /* 0x01e00004b8187df3 */ /* 0x000fe20008000818 */
[----:B------:R-:W-:Y:S01]  /*5ab0*/  UIADD3 UR6, UR4, 0x100, URZ ;  /* 0x0000010004067890 */ /* 0x000fe2000fffe03f */
[----:B------:R-:W-:Y:S01]  /*5ac0*/  UMOV UR7, 0xc0000010 ;  /* 0xc000001000077882 */ /* 0x000fe20000000000 */
[----:B------:R-:W-:Y:S02]  /*5ad0*/  WARPGROUP.DEPBAR.LE gsb0, 0x0 ;  /* 0x00008000000079c5 */ /* 0x000fe40000010000 */
[----:B------:R-:W-:-:S07]  /*5ae0*/  WARPGROUP.ARRIVE ;  /* 0x00000000000079c5 */ /* 0x000fce0000000000 */
        /* <DEDUP_REMOVED lines=8> */
[----:B------:R-:W-:Y:S01]  /*5b70*/  UIADD3 UR4, UR4, 0x400, URZ ;  /* 0x0000040004047890 */ /* 0x000fe2000fffe03f */
[----:B------:R-:W-:Y:S02]  /*5b80*/  WARPGROUP.DEPBAR.LE gsb0, 0x0 ;  /* 0x00008000000079c5 */ /* 0x000fe40000010000 */
[----:B------:R-:W-:-:S06]  /*5b90*/  WARPGROUP.ARRIVE ;  /* 0x00000000000079c5 */ /* 0x000fcc0000000000 */
[----:B------:R-:W-:Y:S01]  /*5ba0*/  QGMMA.64x128x32.F32.E4M3.E4M3 R24, R172, gdesc[UR4], R24, gsb0 ;  /* 0x01e00004ac187df3 */ /* 0x000fe20008000818 */
[----:B------:R-:W-:Y:S01]  /*5bb0*/  UMOV UR6, UR4 ;  /* 0x0000000400067c82 */ /* 0x000fe20008000000 */
[----:B------:R-:W-:Y:S01]  /*5bc0*/  UMOV UR7, 0xc0000010 ;  /* 0xc000001000077882 */ /* 0x000fe20000000000 */
[----:B------:R-:W-:Y:S02]  /*5bd0*/  WARPGROUP.DEPBAR.LE gsb0, 0x0 ;  /* 0x00008000000079c5 */ /* 0x000fe40000010000 */
[----:B------:R-:W-:-:S07]  /*5be0*/  WARPGROUP.ARRIVE ;  /* 0x00000000000079c5 */ /* 0x000fce0000000000 */
[----:B------:R-:W-:Y:S03]  /*5bf0*/  QGMMA.64x128x32.F32.E4M3.E4M3 R24, R168, gdesc[UR4], R24, gsb0 ;  /* 0x01e00004a8187df3 */ /* 0x000fe60008000818 */
[----:B------:R-:W-:Y:S02]  /*5c00*/  WARPGROUP.DEPBAR.LE gsb0, 0x0 ;  /* 0x00008000000079c5 */ /* 0x000fe40000010000 */
[----:B------:R0:W-:Y:S06]  /*5c10*/  BAR.ARV R8, 0x100 ;  /* 0x000400080000751d */ /* 0x0001ec0000002000 */
[----:B------:R-:W-:Y:S05]  /*5c20*/  @!P0 BRA `(.L_x_27) ;  /* 0x0000000000048947 */ /* 0x000fea0003800000 */
[----:B------:R-:W-:Y:S01]  /*5c30*/  BPT.TRAP 0x1 ;  /* 0x000000040000795c */ /* 0x000fe20000300000 */
.L_x_27:
[C---:B------:R-:W-:Y:S01]  /*5c40*/  FMUL.FTZ R12, R0.reuse, R152 ;  /* 0x00000098000c7220 */ /* 0x040fe20000410000 */
[C---:B------:R-:W-:Y:S01]  /*5c50*/  FMUL.FTZ R14, R0.reuse, R153 ;  /* 0x00000099000e7220 */ /* 0x040fe20000410000 */
[C---:B------:R-:W-:Y:S01]  /*5c60*/  FMUL.FTZ R16, R0.reuse, R154 ;  /* 0x0000009a00107220 */ /* 0x040fe20000410000 */
[C---:B------:R-:W-:Y:S01]  /*5c70*/  FMUL.FTZ R18, R0.reuse, R155 ;  /* 0x0000009b00127220 */ /* 0x040fe20000410000 */
[C---:B------:R-:W-:Y:S01]  /*5c80*/  FMUL.FTZ R20, R0.reuse, R156 ;  /* 0x0000009c00147220 */ /* 0x040fe20000410000 */
[C---:B------:R-:W-:Y:S01]  /*5c90*/  FMUL.FTZ R22, R0.reuse, R157 ;  /* 0x0000009d00167220 */ /* 0x040fe20000410000 */
[----:B------:R-:W1:Y:S01]  /*5ca0*/  MUFU.TANH R12, R12 ;  /* 0x0000000c000c7308 */ /* 0x000e620000002400 */
[C---:B------:R-:W-:Y:S01]  /*5cb0*/  FMUL.FTZ R152, R0.reuse, R158 ;  /* 0x0000009e00987220 */ /* 0x040fe20000410000 */
[C---:B------:R-:W-:Y:S01]  /*5cc0*/  FMUL.FTZ R154, R0.reuse, R159 ;  /* 0x0000009f009a7220 */ /* 0x040fe20000410000 */
[C---:B------:R-:W-:Y:S01]  /*5cd0*/  FMUL.FTZ R156, R0.reuse, R160 ;  /* 0x000000a0009c7220 */ /* 0x040fe20000410000 */
[C---:B------:R-:W-:Y:S01]  /*5ce0*/  FMUL.FTZ R158, R0.reuse, R161 ;  /* 0x000000a1009e7220 */ /* 0x040fe20000410000 */
[C---:B------:R-:W-:Y:S01]  /*5cf0*/  FMUL.FTZ R160, R0.reuse, R162 ;  /* 0x000000a200a07220 */ /* 0x040fe20000410000 */
[C---:B------:R-:W-:Y:S01]  /*5d00*/  FMUL.FTZ R162, R0.reuse, R163 ;  /* 0x000000a300a27220 */ /* 0x040fe20000410000 */
[C---:B------:R-:W-:Y:S01]  /*5d10*/  FMUL.FTZ R164, R0.reuse, R164 ;  /* 0x000000a400a47220 */ /* 0x040fe20000410000 */
[----:B------:R-:W2:Y:S01]  /*5d20*/  MUFU.TANH R14, R14 ;  /* 0x0000000e000e7308 */ /* 0x000ea20000002400 */
[C---:B------:R-:W-:Y:S01]  /*5d30*/  FMUL.FTZ R168, R0.reuse, R165 ;  /* 0x000000a500a87220 */ /* 0x040fe20000410000 */
[C---:B------:R-:W-:Y:S01]  /*5d40*/  FMUL.FTZ R166, R0.reuse, R166 ;  /* 0x000000a600a67220 */ /* 0x040fe20000410000 */
[C---:B------:R-:W-:Y:S01]  /*5d50*/  FMUL.FTZ R170, R0.reuse, R167 ;  /* 0x000000a700aa7220 */ /* 0x040fe20000410000 */
[C---:B------:R-:W-:Y:S01]  /*5d60*/  FMUL.FTZ R172, R0.reuse, R136 ;  /* 0x0000008800ac7220 */ /* 0x040fe20000410000 */
[C---:B------:R-:W-:Y:S01]  /*5d70*/  FMUL.FTZ R174, R0.reuse, R137 ;  /* 0x0000008900ae7220 */ /* 0x040fe20000410000 */
[C---:B------:R-:W-:Y:S01]  /*5d80*/  FMUL.FTZ R136, R0.reuse, R138 ;  /* 0x0000008a00887220 */ /* 0x040fe20000410000 */
[----:B------:R-:W-:Y:S01]  /*5d90*/  FMUL.FTZ R138, R0, R139 ;  /* 0x0000008b008a7220 */ /* 0x000fe20000410000 */
[----:B------:R-:W3:Y:S01]  /*5da0*/  MUFU.TANH R16, R16 ;  /* 0x0000001000107308 */ /* 0x000ee20000002400 */
[----:B-1----:R-:W-:Y:S01]  /*5db0*/  FMNMX.FTZ R9, R12, R11, !PT ;  /* 0x0000000b0c097209 */ /* 0x002fe20007810000 */
[C---:B------:R-:W-:Y:S01]  /*5dc0*/  FMUL.FTZ R178, R0.reuse, R140 ;  /* 0x0000008c00b27220 */ /* 0x040fe20000410000 */
[C---:B------:R-:W-:Y:S01]  /*5dd0*/  FMUL.FTZ R180, R0.reuse, R141 ;  /* 0x0000008d00b47220 */ /* 0x040fe20000410000 */
[C---:B------:R-:W-:Y:S01]  /*5de0*/  FMUL.FTZ R140, R0.reuse, R142 ;  /* 0x0000008e008c7220 */ /* 0x040fe20000410000 */
[C---:B------:R-:W-:Y:S01]  /*5df0*/  FMUL.FTZ R142, R0.reuse, R143 ;  /* 0x0000008f008e7220 */ /* 0x040fe20000410000 */
[C---:B------:R-:W-:Y:S01]  /*5e00*/  FMUL.FTZ R182, R0.reuse, R144 ;  /* 0x0000009000b67220 */ /* 0x040fe20000410000 */
[----:B------:R-:W-:Y:S01]  /*5e10*/  FMUL.FTZ R184, R0, R145 ;  /* 0x0000009100b87220 */ /* 0x000fe20000410000 */
[----:B------:R-:W1:Y:S01]  /*5e20*/  MUFU.TANH R18, R18 ;  /* 0x0000001200127308 */ /* 0x000e620000002400 */
[----:B--2---:R-:W-:Y:S01]  /*5e30*/  FMNMX.FTZ R9, R14, R9, !PT ;  /* 0x000000090e097209 */ /* 0x004fe20007810000 */
[C---:B------:R-:W-:Y:S01]  /*5e40*/  FMUL.FTZ R144, R0.reuse, R146 ;  /* 0x0000009200907220 */ /* 0x040fe20000410000 */
[C---:B------:R-:W-:Y:S01]  /*5e50*/  FMUL.FTZ R146, R0.reuse, R147 ;  /* 0x0000009300927220 */ /* 0x040fe20000410000 */
[C---:B------:R-:W-:Y:S01]  /*5e60*/  FMUL.FTZ R186, R0.reuse, R148 ;  /* 0x0000009400ba7220 */ /* 0x040fe20000410000 */
[C---:B------:R-:W-:Y:S01]  /*5e70*/  FMUL.FTZ R188, R0.reuse, R149 ;  /* 0x0000009500bc7220 */ /* 0x040fe20000410000 */
[C---:B------:R-:W-:Y:S01]  /*5e80*/  FMUL.FTZ R148, R0.reuse, R150 ;  /* 0x0000009600947220 */ /* 0x040fe20000410000 */
[----:B------:R-:W-:Y:S01]  /*5e90*/  FMUL.FTZ R150, R0, R151 ;  /* 0x0000009700967220 */ /* 0x000fe20000410000 */
[----:B------:R-:W2:Y:S01]  /*5ea0*/  MUFU.TANH R20, R20 ;  /* 0x0000001400147308 */ /* 0x000ea20000002400 */
[----:B---3--:R-:W-:Y:S01]  /*5eb0*/  FMNMX.FTZ R15, R16, R13, !PT ;  /* 0x0000000d100f7209 */ /* 0x008fe20007810000 */
        /* <DEDUP_REMOVED lines=51> */
[----:B------:R-:W-:Y:S01]  /*61f0*/  FMUL.FTZ R94, R0, R95 ;  /* 0x0000005f005e7220 */ /* 0x000fe20000410000 */
[----:B------:R-:W-:-:S02]  /*6200*/  R2UR UR4, R3 ;  /* 0x00000000030472ca */ /* 0x000fc400000e0000 */
[----:B------:R-:W3:Y:S01]  /*6210*/  MUFU.TANH R162, R162 ;  /* 0x000000a200a27308 */ /* 0x000ee20000002400 */
[----:B-1----:R-:W-:-:S07]  /*6220*/  FMNMX.FTZ R9, R158, R9, !PT ;  /* 0x000000099e097209 */ /* 0x002fce0007810000 */
[----:B------:R-:W1:Y:S01]  /*6230*/  MUFU.TANH R164, R164 ;  /* 0x000000a400a47308 */ /* 0x000e620000002400 */
[----:B--2---:R-:W-:Y:S02]  /*6240*/  FMNMX.FTZ R15, R160, R15, !PT ;  /* 0x0000000fa00f7209 */ /* 0x004fe40007810000 */
[----:B------:R-:W-:-:S04]  /*6250*/  ULEA UR4, UR4, UR41, 0x3 ;  /* 0x0000002904047291 */ /* 0x000fc8000f8e183f */
[----:B------:R-:W-:Y:S01]  /*6260*/  UIADD3 UR4, UR4, 0x22840, URZ ;  /* 0x0002284004047890 */ /* 0x000fe2000fffe03f */
[----:B------:R-:W2:Y:S01]  /*6270*/  MUFU.TANH R168, R168 ;  /* 0x000000a800a87308 */ /* 0x000ea20000002400 */
[----:B---3--:R-:W-:Y:S02]  /*6280*/  FMNMX.FTZ R15, R162, R15, !PT ;  /* 0x0000000fa20f7209 */ /* 0x008fe40007810000 */
[----:B------:R-:W-:-:S05]  /*6290*/  UPRMT UR4, UR43, 0x654, UR4 ;  /* 0x000006542b047896 */ /* 0x000fca0008000004 */
[----:B------:R-:W3:Y:S01]  /*62a0*/  MUFU.TANH R166, R166 ;  /* 0x000000a600a67308 */ /* 0x000ee20000002400 */
[----:B-1----:R-:W-:-:S03]  /*62b0*/  FMNMX.FTZ R9, R164, R9, !PT ;  /* 0x00000009a4097209 */ /* 0x002fc60007810000 */
[----:B------:R-:W-:Y:S04]  /*62c0*/  SYNCS.ARRIVE.TRANS64.RED.A1T0 RZ, [UR4], RZ ;  /* 0x000000ffffff79a7 */ /* 0x000fe80008100404 */
[----:B------:R-:W1:Y:S01]  /*62d0*/  MUFU.TANH R170, R170 ;  /* 0x000000aa00aa7308 */ /* 0x000e620000002400 */
[----:B--2---:R-:W-:-:S07]  /*62e0*/  FMNMX.FTZ R9, R168, R9, !PT ;  /* 0x00000009a8097209 */ /* 0x004fce0007810000 */
[----:B------:R-:W2:Y:S01]  /*62f0*/  MUFU.TANH R172, R172 ;  /* 0x000000ac00ac7308 */ /* 0x000ea20000002400 */
[----:B---3--:R-:W-:-:S07]  /*6300*/  FMNMX.FTZ R15, R166, R15, !PT ;  /* 0x0000000fa60f7209 */ /* 0x008fce0007810000 */
[----:B------:R-:W3:Y:S01]  /*6310*/  MUFU.TANH R174, R174 ;  /* 0x000000ae00ae7308 */ /* 0x000ee20000002400 */
[----:B-1----:R-:W-:-:S07]  /*6320*/  FMNMX.FTZ R15, R170, R15, !PT ;  /* 0x0000000faa0f7209 */ /* 0x002fce0007810000 */
        /* <DEDUP_REMOVED lines=47> */
[----:B-1----:R-:W-:Y:S01]  /*6620*/  FMNMX.FTZ R17, R126, R15, !PT ;  /* 0x0000000f7e117209 */ /* 0x002fe20007810000 */
[C---:B------:R-:W-:Y:S01]  /*6630*/  FMUL.FTZ R15, R0.reuse, R96 ;  /* 0x00000060000f7220 */ /* 0x040fe20000410000 */
[C---:B------:R-:W-:Y:S01]  /*6640*/  FMUL.FTZ R96, R0.reuse, R98 ;  /* 0x0000006200607220 */ /* 0x040fe20000410000 */
[----:B------:R-:W-:-:S04]  /*6650*/  FMUL.FTZ R98, R0, R99 ;  /* 0x0000006300627220 */ /* 0x000fc80000410000 */
[----:B------:R-:W1:Y:S01]  /*6660*/  MUFU.TANH R128, R128 ;  /* 0x0000008000807308 */ /* 0x000e620000002400 */
[----:B--2---:R-:W-:-:S07]  /*6670*/  FMNMX.FTZ R9, R198, R9, !PT ;  /* 0x00000009c6097209 */ /* 0x004fce0007810000 */
[----:B------:R-:W2:Y:S01]  /*6680*/  MUFU.TANH R130, R130 ;  /* 0x0000008200827308 */ /* 0x000ea20000002400 */
[----:B---3--:R-:W-:-:S07]  /*6690*/  FMNMX.FTZ R9, R200, R9, !PT ;  /* 0x00000009c8097209 */ /* 0x008fce0007810000 */
[----:B------:R-:W3:Y:S01]  /*66a0*/  MUFU.TANH R202, R202 ;  /* 0x000000ca00ca7308 */ /* 0x000ee20000002400 */
[----:B-1----:R-:W-:-:S07]  /*66b0*/  FMNMX.FTZ R17, R128, R17, !PT ;  /* 0x0000001180117209 */ /* 0x002fce0007810000 */
[----:B------:R-:W1:Y:S01]  /*66c0*/  MUFU.TANH R204, R204 ;  /* 0x000000cc00cc7308 */ /* 0x000e620000002400 */
[----:B--2---:R-:W-:Y:S01]  /*66d0*/  FMNMX.FTZ R19, R130, R17, !PT ;  /* 0x0000001182137209 */ /* 0x004fe20007810000 */
[----:B------:R-:W-:-:S06]  /*66e0*/  FMUL.FTZ R17, R0, R97 ;  /* 0x0000006100117220 */ /* 0x000fcc0000410000 */
        /* <DEDUP_REMOVED lines=24> */
[C---:B------:R-:W-:Y:S01]  /*6870*/  FMUL.FTZ R19, R0.reuse, R100 ;  /* 0x0000006400137220 */ /* 0x040fe20000410000 */
[C---:B------:R-:W-:Y:S01]  /*6880*/  FMUL.FTZ R100, R0.reuse, R102 ;  /* 0x0000006600647220 */ /* 0x040fe20000410000 */
[----:B------:R-:W-:-:S04]  /*6890*/  FMUL.FTZ R102, R0, R103 ;  /* 0x0000006700667220 */ /* 0x000fc80000410000 */
[----:B------:R-:W2:Y:S01]  /*68a0*/  MUFU.TANH R112, R112 ;  /* 0x0000007000707308 */ /* 0x000ea20000002400 */
[----:B---3--:R-:W-:-:S07]  /*68b0*/  FMNMX.FTZ R9, R214, R9, !PT ;  /* 0x00000009d6097209 */ /* 0x008fce0007810000 */
[----:B------:R-:W3:Y:S01]  /*68c0*/  MUFU.TANH R114, R114 ;  /* 0x0000007200727308 */ /* 0x000ee20000002400 */
[----:B-1----:R-:W-:-:S07]  /*68d0*/  FMNMX.FTZ R9, R216, R9, !PT ;  /* 0x00000009d8097209 */ /* 0x002fce0007810000 */
[----:B------:R-:W1:Y:S01]  /*68e0*/  MUFU.TANH R218, R218 ;  /* 0x000000da00da7308 */ /* 0x000e620000002400 */
[----:B--2---:R-:W-:-:S07]  /*68f0*/  FMNMX.FTZ R21, R112, R21, !PT ;  /* 0x0000001570157209 */ /* 0x004fce0007810000 */
[----:B------:R-:W2:Y:S01]  /*6900*/  MUFU.TANH R220, R220 ;  /* 0x000000dc00dc7308 */ /* 0x000ea20000002400 */
[----:B---3--:R-:W-:Y:S01]  /*6910*/  FMNMX.FTZ R23, R114, R21, !PT ;  /* 0x0000001572177209 */ /* 0x008fe20007810000 */
[----:B------:R-:W-:-:S06]  /*6920*/  FMUL.FTZ R21, R0, R101 ;  /* 0x0000006500157220 */ /* 0x000fcc0000410000 */
        /* <DEDUP_REMOVED lines=14> */
[----:B------:R-:W0:Y:S01]  /*6a10*/  MUFU.TANH R228, R228 ;  /* 0x000000e400e47308 */ /* 0x000e220000002400 */
[----:B--2---:R-:W-:-:S07]  /*6a20*/  FMNMX.FTZ R23, R90, R23, !PT ;  /* 0x000000175a177209 */ /* 0x004fce0007810000 */
[----:B------:R-:W1:Y:S01]  /*6a30*/  MUFU.TANH R92, R92 ;  /* 0x0000005c005c7308 */ /* 0x000e620000002400 */
[----:B---3--:R-:W-:-:S07]  /*6a40*/  FMNMX.FTZ R9, R226, R9, !PT ;  /* 0x00000009e2097209 */ /* 0x008fce0007810000 */
[----:B------:R-:W2:Y:S01]  /*6a50*/  MUFU.TANH R94, R94 ;  /* 0x0000005e005e7308 */ /* 0x000ea20000002400 */
[----:B0-----:R-:W-:Y:S02]  /*6a60*/  FMNMX.FTZ R8, R228, R9, !PT ;  /* 0x00000009e4087209 */ /* 0x001fe40007810000 */
[----:B------:R-:W0:Y:S05]  /*6a70*/  LDC R9, c[0x0][0x988] ;  /* 0x00026200ff097b82 */ /* 0x000e2a0000000800 */
        /* <DEDUP_REMOVED lines=15> */
[----:B--2---:R-:W-:-:S05]  /*6b70*/  FMNMX.FTZ R89, R21, R8, !PT ;  /* 0x0000000815597209 */ /* 0x004fca0007810000 */
[----:B------:R-:W2:Y:S01]  /*6b80*/  SHFL.BFLY PT, R8, R89, 0x2, 0x1f ;  /* 0x0c401f0059087f89 */ /* 0x000ea200000e0000 */
[----:B---3--:R-:W-:-:S04]  /*6b90*/  FMNMX.FTZ R23, R100, R23, !PT ;  /* 0x0000001764177209 */ /* 0x008fc80007810000 */
[----:B-1----:R-:W-:-:S05]  /*6ba0*/  FMNMX.FTZ R23, R102, R23, !PT ;  /* 0x0000001766177209 */ /* 0x002fca0007810000 */
[----:B------:R-:W1:Y:S01]  /*6bb0*/  SHFL.BFLY PT, R10, R23, 0x2, 0x1f ;  /* 0x0c401f00170a7f89 */ /* 0x000e6200000e0000 */
[----:B--2---:R-:W-:Y:S02]  /*6bc0*/  FMNMX.FTZ R91, R89, R8, !PT ;  /* 0x00000008595b7209 */ /* 0x004fe40007810000 */
[----:B-1----:R-:W-:-:S03]  /*6bd0*/  FMNMX.FTZ R93, R23, R10, !PT ;  /* 0x0000000a175d7209 */ /* 0x002fc60007810000 */
[----:B------:R-:W1:Y:S04]  /*6be0*/  SHFL.BFLY PT, R10, R91, 0x1, 0x1f ;  /* 0x0c201f005b0a7f89 */ /* 0x000e6800000e0000 */
[----:B------:R-:W2:Y:S01]  /*6bf0*/  SHFL.BFLY PT, R8, R93, 0x1, 0x1f ;  /* 0x0c201f005d087f89 */ /* 0x000ea200000e0000 */
[----:B-1----:R-:W-:Y:S02]  /*6c00*/  FMNMX.FTZ R10, R91, R10, !PT ;  /* 0x0000000a5b0a7209 */ /* 0x002fe40007810000 */
[----:B--2---:R-:W-:-:S03]  /*6c10*/  FMNMX.FTZ R8, R93, R8, !PT ;  /* 0x000000085d087209 */ /* 0x004fc60007810000 */
[C---:B------:R-:W-:Y:S01]  /*6c20*/  FADD.FTZ R176, -R10.reuse, R11 ;  /* 0x0000000b0ab07221 */ /* 0x040fe20000010100 */
[----:B0-----:R-:W-:-:S03]  /*6c30*/  FFMA.FTZ R103, R10, R9, -8 ;  /* 0xc10000000a677423 */ /* 0x001fc60000010009 */
[----:B------:R-:W-:Y:S01]  /*6c40*/  FMUL.FTZ R11, R176, R9 ;  /* 0x00000009b00b7220 */ /* 0x000fe20000410000 */
[----:B------:R-:W-:-:S01]  /*6c50*/  FADD.FTZ R176, -R8, R13 ;  /* 0x0000000d08b07221 */ /* 0x000fc20000010100 */
[-CC-:B------:R-:W-:Y:S01]  /*6c60*/  FFMA.FTZ R105, R194, R9.reuse, -R103.reuse ;  /* 0x00000009c2697223 */ /* 0x180fe20000010867 */
[----:B------:R-:W-:-:S01]  /*6c70*/  FFMA.FTZ R13, R14, R9, -R103 ;  /* 0x000000090e0d7223 */ /* 0x000fc20000010867 */
[-CC-:B------:R-:W-:Y:S01]  /*6c80*/  FFMA.FTZ R194, R17, R9.reuse, -R103.reuse ;  /* 0x0000000911c27223 */ /* 0x180fe20000010867 */
[----:B------:R-:W-:-:S01]  /*6c90*/  FFMA.FTZ R14, R20, R9, -R103 ;  /* 0x00000009140e7223 */ /* 0x000fc20000010867 */
[-CC-:B------:R-:W-:Y:S01]  /*6ca0*/  FFMA.FTZ R17, R19, R9.reuse, -R103.reuse ;  /* 0x0000000913117223 */ /* 0x180fe20000010867 */
[----:B------:R-:W-:-:S01]  /*6cb0*/  FFMA.FTZ R20, R156, R9, -R103 ;  /* 0x000000099c147223 */ /* 0x000fc20000010867 */
[-C--:B------:R-:W-:Y:S01]  /*6cc0*/  FFMA.FTZ R19, R8, R9.reuse, -8 ;  /* 0xc100000008137423 */ /* 0x080fe20000010009 */
[----:B------:R-:W-:-:S01]  /*6cd0*/  FFMA.FTZ R156, R174, R9, -R103 ;  /* 0x00000009ae9c7223 */ /* 0x000fc20000010867 */
[-CC-:B------:R-:W-:Y:S01]  /*6ce0*/  FFMA.FTZ R174, R196, R9.reuse, -R103.reuse ;  /* 0x00000009c4ae7223 */ /* 0x180fe20000010867 */
[----:B------:R-:W-:-:S01]  /*6cf0*/  FFMA.FTZ R12, R12, R9, -R103 ;  /* 0x000000090c0c7223 */ /* 0x000fc20000010867 */
[-C--:B------:R-:W-:Y:S01]  /*6d00*/  FFMA.FTZ R196, R21, R9.reuse, -R103 ;  /* 0x0000000915c47223 */ /* 0x080fe20000010867 */
[-C--:B------:R-:W-:Y:S01]  /*6d10*/  FMUL.FTZ R176, R176, R9.reuse ;  /* 0x00000009b0b07220 */ /* 0x080fe20000410000 */
[-CC-:B------:R-:W-:Y:S01]  /*6d20*/  FFMA.FTZ R21, R16, R9.reuse, -R19.reuse ;  /* 0x0000000910157223 */ /* 0x180fe20000010813 */
[----:B------:R-:W-:-:S01]  /*6d30*/  FFMA.FTZ R16, R18, R9, -R19 ;  /* 0x0000000912107223 */ /* 0x000fc20000010813 */
[----:B------:R-:W-:Y:S01]  /*6d40*/  MUFU.EX2 R11, R11 ;  /* 0x0000000b000b7308 */ /* 0x000fe20000000800 */
[----:B------:R-:W-:-:S01]  /*6d50*/  FFMA.FTZ R23, R22, R9, -R103 ;  /* 0x0000000916177223 */ /* 0x000fc20000010867 */
[-C--:B------:R-:W-:Y:S01]  /*6d60*/  FFMA.FTZ R18, R152, R9.reuse, -R19 ;  /* 0x0000000998127223 */ /* 0x080fe20000010813 */
[----:B------:R-:W-:-:S01]  /*6d70*/  FFMA.FTZ R89, R158, R9, -R103 ;  /* 0x000000099e597223 */ /* 0x000fc20000010867 */
[-CC-:B------:R-:W-:Y:S01]  /*6d80*/  FFMA.FTZ R22, R164, R9.reuse, -R103.reuse ;  /* 0x00000009a4167223 */ /* 0x180fe20000010867 */
[----:B------:R-:W-:-:S01]  /*6d90*/  FFMA.FTZ R91, R168, R9, -R103 ;  /* 0x00000009a85b7223 */ /* 0x000fc20000010867 */
[-CC-:B------:R-:W-:Y:S01]  /*6da0*/  FFMA.FTZ R93, R172, R9.reuse, -R103.reuse ;  /* 0x00000009ac5d7223 */ /* 0x180fe20000010867 */
[----:B------:R-:W-:-:S01]  /*6db0*/  FFMA.FTZ R95, R178, R9, -R103 ;  /* 0x00000009b25f7223 */ /* 0x000fc20000010867 */
[----:B------:R-:W0:Y:S01]  /*6dc0*/  MUFU.EX2 R12, R12 ;  /* 0x0000000c000c7308 */ /* 0x000e220000000800 */
[----:B------:R-:W-:-:S01]  /*6dd0*/  FFMA.FTZ R158, R180, R9, -R103 ;  /* 0x00000009b49e7223 */ /* 0x000fc20000010867 */
[-CC-:B------:R-:W-:Y:S01]  /*6de0*/  FFMA.FTZ R97, R182, R9.reuse, -R103.reuse ;  /* 0x00000009b6617223 */ /* 0x180fe20000010867 */
[----:B------:R-:W-:-:S01]  /*6df0*/  FFMA.FTZ R164, R184, R9, -R103 ;  /* 0x00000009b8a47223 */ /* 0x000fc20000010867 */
[-CC-:B------:R-:W-:Y:S01]  /*6e00*/  FFMA.FTZ R99, R186, R9.reuse, -R103.reuse ;  /* 0x00000009ba637223 */ /* 0x180fe20000010867 */
[----:B------:R-:W-:-:S01]  /*6e10*/  FFMA.FTZ R168, R188, R9, -R103 ;  /* 0x00000009bca87223 */ /* 0x000fc20000010867 */
[-CC-:B------:R-:W-:Y:S01]  /*6e20*/  FFMA.FTZ R101, R190, R9.reuse, -R103.reuse ;  /* 0x00000009be657223 */ /* 0x180fe20000010867 */
[----:B------:R-:W-:-:S01]  /*6e30*/  FFMA.FTZ R172, R192, R9, -R103 ;  /* 0x00000009c0ac7223 */ /* 0x000fc20000010867 */
[----:B------:R-:W-:Y:S01]  /*6e40*/  MUFU.EX2 R176, R176 ;  /* 0x000000b000b07308 */ /* 0x000fe20000000800 */
[----:B------:R-:W-:-:S01]  /*6e50*/  FFMA.FTZ R107, R198, R9, -R103 ;  /* 0x00000009c66b7223 */ /* 0x000fc20000010867 */
[-CC-:B------:R-:W-:Y:S01]  /*6e60*/  FFMA.FTZ R178, R200, R9.reuse, -R103.reuse ;  /* 0x00000009c8b27223 */ /* 0x180fe20000010867 */
[----:B------:R-:W-:-:S01]  /*6e70*/  FFMA.FTZ R109, R202, R9, -R103 ;  /* 0x00000009ca6d7223 */ /* 0x000fc20000010867 */
[-CC-:B------:R-:W-:Y:S01]  /*6e80*/  FFMA.FTZ R180, R204, R9.reuse, -R103.reuse ;  /* 0x00000009ccb47223 */ /* 0x180fe20000010867 */
[----:B------:R-:W-:-:S01]  /*6e90*/  FFMA.FTZ R111, R206, R9, -R103 ;  /* 0x00000009ce6f7223 */ /* 0x000fc20000010867 */
[-CC-:B------:R-:W-:Y:S01]  /*6ea0*/  FFMA.FTZ R182, R208, R9.reuse, -R103.reuse ;  /* 0x00000009d0b67223 */ /* 0x180fe20000010867 */
[----:B------:R-:W-:-:S01]  /*6eb0*/  FFMA.FTZ R113, R210, R9, -R103 ;  /* 0x00000009d2717223 */ /* 0x000fc20000010867 */
[----:B------:R-:W1:Y:S01]  /*6ec0*/  MUFU.EX2 R21, R21 ;  /* 0x0000001500157308 */ /* 0x000e620000000800 */
[----:B------:R-:W-:-:S01]  /*6ed0*/  FFMA.FTZ R184, R212, R9, -R103 ;  /* 0x00000009d4b87223 */ /* 0x000fc20000010867 */
[-CC-:B------:R-:W-:Y:S01]  /*6ee0*/  FFMA.FTZ R115, R214, R9.reuse, -R103.reuse ;  /* 0x00000009d6737223 */ /* 0x180fe20000010867 */
[----:B------:R-:W-:-:S01]  /*6ef0*/  FFMA.FTZ R186, R216, R9, -R103 ;  /* 0x00000009d8ba7223 */ /* 0x000fc20000010867 */
[-CC-:B------:R-:W-:Y:S01]  /*6f00*/  FFMA.FTZ R117, R218, R9.reuse, -R103.reuse ;  /* 0x00000009da757223 */ /* 0x180fe20000010867 */
[----:B------:R-:W-:-:S01]  /*6f10*/  FFMA.FTZ R188, R220, R9, -R103 ;  /* 0x00000009dcbc7223 */ /* 0x000fc20000010867 */
[-CC-:B------:R-:W-:Y:S01]  /*6f20*/  FFMA.FTZ R119, R222, R9.reuse, -R103.reuse ;  /* 0x00000009de777223 */ /* 0x180fe20000010867 */
[----:B------:R-:W-:-:S01]  /*6f30*/  FFMA.FTZ R190, R224, R9, -R103 ;  /* 0x00000009e0be7223 */ /* 0x000fc20000010867 */
[----:B------:R-:W2:Y:S01]  /*6f40*/  MUFU.EX2 R13, R13 ;  /* 0x0000000d000d7308 */ /* 0x000ea20000000800 */
[----:B------:R-:W-:-:S01]  /*6f50*/  FFMA.FTZ R121, R226, R9, -R103 ;  /* 0x00000009e2797223 */ /* 0x000fc20000010867 */
[-CC-:B------:R-:W-:Y:S01]  /*6f60*/  FFMA.FTZ R192, R228, R9.reuse, -R103.reuse ;  /* 0x00000009e4c07223 */ /* 0x180fe20000010867 */
[----:B------:R-:W-:-:S01]  /*6f70*/  FFMA.FTZ R15, R15, R9, -R103 ;  /* 0x000000090f0f7223 */ /* 0x000fc20000010867 */
[-CC-:B------:R-:W-:Y:S01]  /*6f80*/  FFMA.FTZ R103, R154, R9.reuse, -R19.reuse ;  /* 0x000000099a677223 */ /* 0x180fe20000010813 */
[----:B------:R-:W-:-:S01]  /*6f90*/  FFMA.FTZ R123, R160, R9, -R19 ;  /* 0x00000009a07b7223 */ /* 0x000fc20000010813 */
[----:B------:R-:W-:Y:S01]  /*6fa0*/  FFMA.FTZ R152, R162, R9, -R19 ;  /* 0x00000009a2987223 */ /* 0x000fe20000010813 */
[----:B0-----:R-:W-:-:S01]  /*6fb0*/  FFMA.FTZ R6, R11, R6, R12 ;  /* 0x000000060b067223 */ /* 0x001fc2000001000c */
[----:B------:R-:W0:Y:S01]  /*6fc0*/  MUFU.EX2 R16, R16 ;  /* 0x0000001000107308 */ /* 0x000e220000000800 */
[----:B-1----:R-:W-:-:S01]  /*6fd0*/  FFMA.FTZ R7, R176, R7, R21 ;  /* 0x00000007b0077223 */ /* 0x002fc20000010015 */
[-CC-:B------:R-:W-:Y:S01]  /*6fe0*/  FFMA.FTZ R125, R166, R9.reuse, -R19.reuse ;  /* 0x00000009a67d7223 */ /* 0x180fe20000010813 */
[----:B------:R-:W-:-:S01]  /*6ff0*/  FFMA.FTZ R154, R170, R9, -R19 ;  /* 0x00000009aa9a7223 */ /* 0x000fc20000010813 */
[-CC-:B------:R-:W-:Y:S01]  /*7000*/  FFMA.FTZ R135, R122, R9.reuse, -R19.reuse ;  /* 0x000000097a877223 */ /* 0x180fe20000010813 */
[----:B------:R-:W-:-:S01]  /*7010*/  FFMA.FTZ R122, R124, R9, -R19 ;  /* 0x000000097c7a7223 */ /* 0x000fc20000010813 */
[-CC-:B------:R-:W-:Y:S01]  /*7020*/  FFMA.FTZ R124, R128, R9.reuse, -R19.reuse ;  /* 0x00000009807c7223 */ /* 0x180fe20000010813 */
[----:B------:R-:W-:-:S01]  /*7030*/  FFMA.FTZ R127, R136, R9, -R19 ;  /* 0x00000009887f7223 */ /* 0x000fc20000010813 */
[----:B------:R-:W1:Y:S01]  /*7040*/  MUFU.EX2 R14, R14 ;  /* 0x0000000e000e7308 */ /* 0x000e620000000800 */
[----:B--2---:R-:W-:-:S01]  /*7050*/  FADD.FTZ R143, R13, R6 ;  /* 0x000000060d8f7221 */ /* 0x004fc20000010000 */
[-CC-:B------:R-:W-:Y:S01]  /*7060*/  FFMA.FTZ R136, R138, R9.reuse, -R19.reuse ;  /* 0x000000098a887223 */ /* 0x180fe20000010813 */
[----:B------:R-:W-:-:S01]  /*7070*/  FFMA.FTZ R129, R140, R9, -R19 ;  /* 0x000000098c817223 */ /* 0x000fc20000010813 */
[-CC-:B------:R-:W-:Y:S01]  /*7080*/  FFMA.FTZ R138, R142, R9.reuse, -R19.reuse ;  /* 0x000000098e8a7223 */ /* 0x180fe20000010813 */
[----:B------:R-:W-:-:S01]  /*7090*/  FFMA.FTZ R131, R144, R9, -R19 ;  /* 0x0000000990837223 */ /* 0x000fc20000010813 */
[-CC-:B------:R-:W-:Y:S01]  /*70a0*/  FFMA.FTZ R140, R146, R9.reuse, -R19.reuse ;  /* 0x00000009928c7223 */ /* 0x180fe20000010813 */
[----:B------:R-:W-:-:S01]  /*70b0*/  FFMA.FTZ R133, R148, R9, -R19 ;  /* 0x0000000994857223 */ /* 0x000fc20000010813 */
[----:B------:R-:W2:Y:S01]  /*70c0*/  MUFU.EX2 R18, R18 ;  /* 0x0000001200127308 */ /* 0x000ea20000000800 */
[----:B0-----:R-:W-:-:S01]  /*70d0*/  FADD.FTZ R7, R16, R7 ;  /* 0x0000000710077221 */ /* 0x001fc20000010000 */
[-CC-:B------:R-:W-:Y:S01]  /*70e0*/  FFMA.FTZ R142, R150, R9.reuse, -R19.reuse ;  /* 0x00000009968e7223 */ /* 0x180fe20000010813 */
[----:B------:R-:W-:-:S01]  /*70f0*/  FFMA.FTZ R120, R120, R9, -R19 ;  /* 0x0000000978787223 */ /* 0x000fc20000010813 */
[-CC-:B------:R-:W-:Y:S01]  /*7100*/  FFMA.FTZ R137, R126, R9.reuse, -R19.reuse ;  /* 0x000000097e897223 */ /* 0x180fe20000010813 */
[----:B------:R-:W-:-:S01]  /*7110*/  FFMA.FTZ R139, R130, R9, -R19 ;  /* 0x00000009828b7223 */ /* 0x000fc20000010813 */
[-CC-:B------:R-:W-:Y:S01]  /*7120*/  FFMA.FTZ R126, R132, R9.reuse, -R19.reuse ;  /* 0x00000009847e7223 */ /* 0x180fe20000010813 */
[----:B------:R-:W-:-:S01]  /*7130*/  FFMA.FTZ R141, R134, R9, -R19 ;  /* 0x00000009868d7223 */ /* 0x000fc20000010813 */
[----:B------:R-:W0:Y:S01]  /*7140*/  MUFU.EX2 R23, R23 ;  /* 0x0000001700177308 */ /* 0x000e220000000800 */
[----:B-1----:R-:W-:-:S01]  /*7150*/  FADD.FTZ R6, R14, R143 ;  /* 0x0000008f0e067221 */ /* 0x002fc20000010000 */
        /* <DEDUP_REMOVED lines=10> */
[----:B------:R-:W-:-:S04]  /*7200*/  FFMA.FTZ R100, R100, R9, -R19 ;  /* 0x0000000964647223 */ /* 0x000fc80000010813 */
[----:B------:R-:W2:Y:S01]  /*7210*/  MUFU.EX2 R20, R20 ;  /* 0x0000001400147308 */ /* 0x000ea20000000800 */
[----:B0-----:R-:W-:-:S07]  /*7220*/  FADD.FTZ R7, R23, R6 ;  /* 0x0000000617077221 */ /* 0x001fce0000010000 */
        /* <DEDUP_REMOVED lines=15> */
[----:B--2---:R-:W-:-:S01]  /*7320*/  FADD.FTZ R6, R91, R106 ;  /* 0x0000006a5b067221 */ /* 0x004fc20000010000 */
[----:B------:R-:W-:-:S06]  /*7330*/  FFMA.FTZ R106, R108, R9, -R19 ;  /* 0x000000096c6a7223 */ /* 0x000fcc0000010813 */
        /* <DEDUP_REMOVED lines=9> */
[----:B-1----:R-:W-:-:S01]  /*73d0*/  FADD.FTZ R108, R136, R145 ;  /* 0x00000091886c7221 */ /* 0x002fc20000010000 */
[----:B------:R-:W-:-:S06]  /*73e0*/  FFMA.FTZ R145, R110, R9, -R19 ;  /* 0x000000096e917223 */ /* 0x000fcc0000010813 */
[----:B------:R-:W1:Y:S01]  /*73f0*/  MUFU.EX2 R158, R158 ;  /* 0x0000009e009e7308 */ /* 0x000e620000000800 */
[----:B--2---:R-:W-:-:S07]  /*7400*/  FADD.FTZ R7, R95, R6 ;  /* 0x000000065f077221 */ /* 0x004fce0000010000 */
[----:B------:R-:W2:Y:S01]  /*7410*/  MUFU.EX2 R138, R138 ;  /* 0x0000008a008a7308 */ /* 0x000ea20000000800 */
[----:B0-----:R-:W-:-:S01]  /*7420*/  FADD.FTZ R147, R129, R108 ;  /* 0x0000006c81937221 */ /* 0x001fc20000010000 */
[----:B------:R-:W-:-:S06]  /*7430*/  FFMA.FTZ R108, R112, R9, -R19 ;  /* 0x00000009706c7223 */ /* 0x000fcc0000010813 */
        /* <DEDUP_REMOVED lines=44> */
[-CC-:B------:R-:W-:Y:S01]  /*7700*/  FFMA.FTZ R149, R90, R9.reuse, -R19.reuse ;  /* 0x000000095a957223 */ /* 0x180fe20000010813 */
[----:B------:R-:W-:-:S05]  /*7710*/  FFMA.FTZ R19, R102, R9, -R19 ;  /* 0x0000000966137223 */ /* 0x000fca0000010813 */
        /* <DEDUP_REMOVED lines=70> */
[----:B0-----:R-:W-:-:S03]  /*7b80*/  FADD.FTZ R6, R196, R7 ;  /* 0x00000007c4067221 */ /* 0x001fc60000010000 */
[----:B-1----:R-:W-:Y:S01]  /*7b90*/  FADD.FTZ R7, R92, R90 ;  /* 0x0000005a5c077221 */ /* 0x002fe20000010000 */
[----:B------:R-:W-:Y:S06]  /*7ba0*/  @!P0 BRA `(.L_x_28) ;  /* 0x0000000000048947 */ /* 0x000fec0003800000 */
[----:B------:R-:W-:Y:S01]  /*7bb0*/  BPT.TRAP 0x1 ;  /* 0x000000040000795c */ /* 0x000fe20000300000 */
.L_x_28:
[----:B------:R-:W-:Y:S01]  /*7bc0*/  UISETP.GT.AND UP0, UPT, UR51, UR38, UPT ;  /* 0x000000263300728c */ /* 0x000fe2000bf04270 */
[----:B------:R-:W-:Y:S01]  /*7bd0*/  F2FP.SATFINITE.E4M3.F32.PACK_AB_MERGE_C R99, R168, R99, RZ ;  /* 0x00000063a863723e */ /* 0x000fe200048070ff */
[----:B------:R-:W-:Y:S01]  /*7be0*/  ULEA UR4, UR45, UR41, 0x3 ;  /* 0x000000292d047291 */ /* 0x000fe2000f8e183f */
[----:B------:R-:W-:Y:S01]  /*7bf0*/  F2FP.SATFINITE.E4M3.F32.PACK_AB_MERGE_C R105, R174, R105, RZ ;  /* 0x00000069ae69723e */ /* 0x000fe200048070ff */
[----:B------:R-:W-:Y:S01]  /*7c00*/  UIADD3 UR51, UR51, -0x1, URZ ;  /* 0xffffffff33337890 */ /* 0x000fe2000fffe03f */
[----:B------:R-:W-:Y:S01]  /*7c10*/  F2FP.SATFINITE.E4M3.F32.PACK_AB_MERGE_C R22, R91, R22, RZ ;  /* 0x000000165b16723e */ /* 0x000fe200048070ff */
[----:B------:R-:W-:Y:S01]  /*7c20*/  UIADD3 UR4, UR4, 0x22860, URZ ;  /* 0x0002286004047890 */ /* 0x000fe2000fffe03f */
[----:B------:R-:W-:Y:S01]  /*7c30*/  PLOP3.LUT P1, PT, PT, PT, UP0, 0x80, 0x0 ;  /* 0x000000000000781c */ /* 0x000fe20003f2f008 */
[----:B------:R-:W-:Y:S01]  /*7c40*/  UMOV UR47, UR50 ;  /* 0x00000032002f7c82 */ /* 0x000fe20008000000 */
[----:B------:R-:W-:Y:S01]  /*7c50*/  F2FP.SATFINITE.E4M3.F32.PACK_AB_MERGE_C R14, R23, R14, RZ ;  /* 0x0000000e170e723e */ /* 0x000fe200048070ff */
[----:B------:R-:W-:Y:S01]  /*7c60*/  UPRMT UR4, UR43, 0x654, UR4 ;  /* 0x000006542b047896 */ /* 0x000fe20008000004 */
[----:B------:R-:W-:Y:S01]  /*7c70*/  F2FP.SATFINITE.E4M3.F32.PACK_AB_MERGE_C R113, R184, R113, RZ ;  /* 0x00000071b871723e */ /* 0x000fe200048070ff */
[----:B------:R-:W-:Y:S01]  /*7c80*/  FMUL.FTZ R24, R24, R11 ;  /* 0x0000000b18187220 */ /* 0x000fe20000410000 */
[----:B------:R-:W-:Y:S01]  /*7c90*/  F2FP.SATFINITE.E4M3.F32.PACK_AB_MERGE_C R117, R188, R117, RZ ;  /* 0x00000075bc75723e */ /* 0x000fe200048070ff */
[----:B------:R-:W-:Y:S01]  /*7ca0*/  FMUL.FTZ R25, R25, R11 ;  /* 0x0000000b19197220 */ /* 0x000fe20000410000 */
[----:B------:R-:W-:Y:S01]  /*7cb0*/  F2FP.SATFINITE.E4M3.F32.PACK_AB_MERGE_C R99, R164, R97, R99 ;  /* 0x00000061a463723e */ /* 0x000fe20004807063 */
[----:B------:R-:W-:Y:S01]  /*7cc0*/  FMUL.FTZ R28, R28, R11 ;  /* 0x0000000b1c1c7220 */ /* 0x000fe20000410000 */
[----:B------:R-:W-:Y:S01]  /*7cd0*/  F2FP.SATFINITE.E4M3.F32.PACK_AB_MERGE_C R105, R172, R101, R105 ;  /* 0x00000065ac69723e */ /* 0x000fe20004807069 */
[----:B------:R-:W-:Y:S01]  /*7ce0*/  FMUL.FTZ R29, R29, R11 ;  /* 0x0000000b1d1d7220 */ /* 0x000fe20000410000 */
[----:B------:R-:W-:Y:S01]  /*7cf0*/  F2FP.SATFINITE.E4M3.F32.PACK_AB_MERGE_C R18, R103, R18, RZ ;  /* 0x000000126712723e */ /* 0x000fe200048070ff */
[----:B------:R-:W-:Y:S01]  /*7d00*/  SYNCS.ARRIVE.TRANS64.RED.A1T0 RZ, [UR4], RZ ;  /* 0x000000ffffff79a7 */ /* 0x000fe20008100404 */
[----:B------:R-:W-:Y:S01]  /*7d10*/  F2FP.SATFINITE.E4M3.F32.PACK_AB_MERGE_C R125, R154, R125, RZ ;  /* 0x0000007d9a7d723e */ /* 0x000fe200048070ff */
[----:B------:R-:W-:Y:S01]  /*7d20*/  FMUL.FTZ R32, R32, R11 ;  /* 0x0000000b20207220 */ /* 0x000fe20000410000 */
[----:B------:R-:W-:Y:S01]  /*7d30*/  F2FP.SATFINITE.E4M3.F32.PACK_AB_MERGE_C R95, R158, R95, RZ ;  /* 0x0000005f9e5f723e */ /* 0x000fe200048070ff */
[----:B------:R-:W-:Y:S01]  /*7d40*/  FMUL.FTZ R33, R33, R11 ;  /* 0x0000000b21217220 */ /* 0x000fe20000410000 */
[----:B------:R-:W-:Y:S01]  /*7d50*/  F2FP.SATFINITE.E4M3.F32.PACK_AB_MERGE_C R129, R138, R129, RZ ;  /* 0x000000818a81723e */ /* 0x000fe200048070ff */
[----:B------:R-:W-:Y:S01]  /*7d60*/  FMUL.FTZ R36, R36, R11 ;  /* 0x0000000b24247220 */ /* 0x000fe20000410000 */
[----:B------:R-:W-:Y:S01]  /*7d70*/  F2FP.SATFINITE.E4M3.F32.PACK_AB_MERGE_C R133, R142, R133, RZ ;  /* 0x000000858e85723e */ /* 0x000fe200048070ff */
[-C--:B------:R-:W-:Y:S01]  /*7d80*/  FMUL.FTZ R37, R37, R11.reuse ;  /* 0x0000000b25257220 */ /* 0x080fe20000410000 */
[----:B------:R-:W-:Y:S01]  /*7d90*/  F2FP.SATFINITE.E4M3.F32.PACK_AB_MERGE_C R122, R137, R122, RZ ;  /* 0x0000007a897a723e */ /* 0x000fe200048070ff */
[----:B------:R-:W-:Y:S01]  /*7da0*/  FMUL.FTZ R40, R40, R11 ;  /* 0x0000000b28287220 */ /* 0x000fe20000410000 */
[----:B------:R-:W-:Y:S01]  /*7db0*/  F2FP.SATFINITE.E4M3.F32.PACK_AB_MERGE_C R109, R180, R109, RZ ;  /* 0x0000006db46d723e */ /* 0x000fe200048070ff */
[-C--:B------:R-:W-:Y:S01]  /*7dc0*/  FMUL.FTZ R41, R41, R11.reuse ;  /* 0x0000000b29297220 */ /* 0x080fe20000410000 */
[----:B------:R-:W-:Y:S01]  /*7dd0*/  F2FP.SATFINITE.E4M3.F32.PACK_AB_MERGE_C R126, R141, R126, RZ ;  /* 0x0000007e8d7e723e */ /* 0x000fe200048070ff */
[-C--:B------:R-:W-:Y:S01]  /*7de0*/  FMUL.FTZ R44, R44, R11.reuse ;  /* 0x0000000b2c2c7220 */ /* 0x080fe20000410000 */
[----:B------:R-:W-:Y:S01]  /*7df0*/  F2FP.SATFINITE.E4M3.F32.PACK_AB_MERGE_C R106, R145, R106, RZ ;  /* 0x0000006a916a723e */ /* 0x000fe200048070ff */
[-C--:B------:R-:W-:Y:S01]  /*7e00*/  FMUL.FTZ R45, R45, R11.reuse ;  /* 0x0000000b2d2d7220 */ /* 0x080fe20000410000 */
[----:B------:R-:W-:Y:S01]  /*7e10*/  F2FP.SATFINITE.E4M3.F32.PACK_AB_MERGE_C R110, R151, R110, RZ ;  /* 0x0000006e976e723e */ /* 0x000fe200048070ff */
[----:B------:R-:W-:Y:S01]  /*7e20*/  FMUL.FTZ R48, R48, R11 ;  /* 0x0000000b30307220 */ /* 0x000fe20000410000 */
        /* <DEDUP_REMOVED lines=8> */
[----:B------:R-:W-:Y:S01]  /*7eb0*/  F2FP.SATFINITE.E4M3.F32.PACK_AB_MERGE_C R22, R89, R20, R22 ;  /* 0x000000145916723e */ /* 0x000fe20004807016 */
[-C--:B------:R-:W-:Y:S01]  /*7ec0*/  FMUL.FTZ R57, R57, R11.reuse ;  /* 0x0000000b39397220 */ /* 0x080fe20000410000 */
[----:B------:R-:W-:Y:S01]  /*7ed0*/  R2UR UR45, R3 ;  /* 0x00000000032d72ca */ /* 0x000fe200000e0000 */
[-C--:B------:R-:W-:Y:S01]  /*7ee0*/  FMUL.FTZ R60, R60, R11.reuse ;  /* 0x0000000b3c3c7220 */ /* 0x080fe20000410000 */
[----:B------:R-:W-:Y:S01]  /*7ef0*/  F2FP.SATFINITE.E4M3.F32.PACK_AB_MERGE_C R184, R13, R12, R14 ;  /* 0x0000000c0db8723e */ /* 0x000fe2000480700e */
[----:B------:R-:W-:Y:S01]  /*7f00*/  FMUL.FTZ R61, R61, R11 ;  /* 0x0000000b3d3d7220 */ /* 0x000fe20000410000 */
[----:B------:R-:W-:Y:S01]  /*7f10*/  F2FP.SATFINITE.E4M3.F32.PACK_AB_MERGE_C R172, R182, R111, R113 ;  /* 0x0000006fb6ac723e */ /* 0x000fe20004807071 */
[----:B------:R-:W-:Y:S01]  /*7f20*/  FMUL.FTZ R64, R64, R11 ;  /* 0x0000000b40407220 */ /* 0x000fe20000410000 */
[----:B------:R-:W-:Y:S01]  /*7f30*/  F2FP.SATFINITE.E4M3.F32.PACK_AB_MERGE_C R174, R186, R115, R117 ;  /* 0x00000073baae723e */ /* 0x000fe20004807075 */
[-C--:B------:R-:W-:Y:S01]  /*7f40*/  FMUL.FTZ R65, R65, R11.reuse ;  /* 0x0000000b41417220 */ /* 0x080fe20000410000 */
        /* <DEDUP_REMOVED lines=9> */
[----:B------:R-:W-:Y:S01]  /*7fe0*/  FMUL.FTZ R85, R85, R11 ;  /* 0x0000000b55557220 */ /* 0x000fe20000410000 */
        /* <DEDUP_REMOVED lines=32> */
[----:B------:R-:W-:Y:S01]  /*81f0*/  F2FP.SATFINITE.E4M3.F32.PACK_AB_MERGE_C R185, R16, R21, R18 ;  /* 0x0000001510b9723e */ /* 0x000fe20004807012 */
[----:B------:R-:W-:Y:S01]  /*8200*/  IMAD.MOV.U32 R13, RZ, RZ, R8 ;  /* 0x000000ffff0d7224 */ /* 0x000fe200078e0008 */
[----:B------:R-:W-:Y:S01]  /*8210*/  F2FP.SATFINITE.E4M3.F32.PACK_AB_MERGE_C R187, R152, R123, R125 ;  /* 0x0000007b98bb723e */ /* 0x000fe2000480707d */
[----:B------:R-:W-:Y:S01]  /*8220*/  IMAD.MOV.U32 R11, RZ, RZ, R10 ;  /* 0x000000ffff0b7224 */ /* 0x000fe200078e000a */
[----:B------:R-:W-:Y:S01]  /*8230*/  F2FP.SATFINITE.E4M3.F32.PACK_AB_MERGE_C R180, R156, R93, R95 ;  /* 0x0000005d9cb4723e */ /* 0x000fe2000480705f */
[----:B------:R-:W-:Y:S01]  /*8240*/  IMAD.MOV.U32 R182, RZ, RZ, R99 ;  /* 0x000000ffffb67224 */ /* 0x000fe200078e0063 */
[----:B------:R-:W-:Y:S01]  /*8250*/  F2FP.SATFINITE.E4M3.F32.PACK_AB_MERGE_C R181, R136, R127, R129 ;  /* 0x0000007f88b5723e */ /* 0x000fe20004807081 */
[----:B------:R-:W-:Y:S01]  /*8260*/  IMAD.MOV.U32 R176, RZ, RZ, R105 ;  /* 0x000000ffffb07224 */ /* 0x000fe200078e0069 */
[----:B------:R-:W-:-:S02]  /*8270*/  F2FP.SATFINITE.E4M3.F32.PACK_AB_MERGE_C R183, R140, R131, R133 ;  /* 0x000000838cb7723e */ /* 0x000fc40004807085 */
[----:B------:R-:W-:Y:S02]  /*8280*/  F2FP.SATFINITE.E4M3.F32.PACK_AB_MERGE_C R177, R135, R120, R122 ;  /* 0x0000007887b1723e */ /* 0x000fe4000480707a */
[----:B------:R-:W-:Y:S02]  /*8290*/  F2FP.SATFINITE.E4M3.F32.PACK_AB_MERGE_C R178, R178, R107, R109 ;  /* 0x0000006bb2b2723e */ /* 0x000fe4000480706d */
[----:B------:R-:W-:Y:S02]  /*82a0*/  F2FP.SATFINITE.E4M3.F32.PACK_AB_MERGE_C R179, R139, R124, R126 ;  /* 0x0000007c8bb3723e */ /* 0x000fe4000480707e */
[----:B------:R-:W-:Y:S02]  /*82b0*/  F2FP.SATFINITE.E4M3.F32.PACK_AB_MERGE_C R173, R143, R104, R106 ;  /* 0x000000688fad723e */ /* 0x000fe4000480706a */
[----:B------:R-:W-:Y:S02]  /*82c0*/  F2FP.SATFINITE.E4M3.F32.PACK_AB_MERGE_C R175, R147, R108, R110 ;  /* 0x0000006c93af723e */ /* 0x000fe4000480706e */
[----:B------:R-:W-:-:S02]  /*82d0*/  F2FP.SATFINITE.E4M3.F32.PACK_AB_MERGE_C R168, R190, R119, R121 ;  /* 0x00000077bea8723e */ /* 0x000fc40004807079 */
[----:B------:R-:W-:Y:S02]  /*82e0*/  F2FP.SATFINITE.E4M3.F32.PACK_AB_MERGE_C R169, R149, R88, R19 ;  /* 0x0000005895a9723e */ /* 0x000fe40004807013 */
[----:B------:R-:W-:Y:S02]  /*82f0*/  F2FP.SATFINITE.E4M3.F32.PACK_AB_MERGE_C R170, R194, R15, R17 ;  /* 0x0000000fc2aa723e */ /* 0x000fe40004807011 */
[----:B------:R-:W-:Y:S02]  /*8300*/  F2FP.SATFINITE.E4M3.F32.PACK_AB_MERGE_C R171, R171, R96, R23 ;  /* 0x00000060abab723e */ /* 0x000fe40004807017 */
[----:B------:R-:W-:Y:S01]  /*8310*/  MOV R186, R22 ;  /* 0x0000001600ba7202 */ /* 0x000fe20000000f00 */
[----:B------:R-:W-:Y:S06]  /*8320*/  @P1 BRA `(.L_x_29) ;  /* 0xffffffcc00201947 */ /* 0x000fec000383ffff */
.L_x_18:
[----:B------:R-:W-:Y:S06]  /*8330*/  BAR.ARV 0x8, 0x180 ;  /* 0x0206000000007b1d */ /* 0x000fec0000002000 */
[----:B------:R-:W-:Y:S05]  /*8340*/  @!P0 BRA `(.L_x_30) ;  /* 0x0000000000048947 */ /* 0x000fea0003800000 */
[----:B------:R-:W-:Y:S01]  /*8350*/  BPT.TRAP 0x1 ;  /* 0x000000040000795c */ /* 0x000fe20000300000 */
.L_x_30:
[----:B------:R-:W-:Y:S01]  /*8360*/  R2UR UR9, R3 ;  /* 0x00000000030972ca */ /* 0x000fe200000e0000 */
[----:B------:R-:W-:-:S05]  /*8370*/  IMAD.U32 R0, RZ, RZ, UR50 ;  /* 0x00000032ff007e24 */ /* 0x000fca000f8e00ff */
[----:B------:R-:W-:-:S07]  /*8380*/  SHF.L.U32 R0, R0, 0x1f, RZ ;  /* 0x0000001f00007819 */ /* 0x000fce00000006ff */
[----:B------:R-:W-:-:S09]  /*8390*/  ULEA UR9, UR9, UR41, 0x3 ;  /* 0x0000002909097291 */ /* 0x000fd2000f8e183f */
[----:B------:R0:W1:Y:S01]  /*83a0*/  SYNCS.PHASECHK.TRANS64.TRYWAIT P1, [UR9+0x22850], R0 ;  /* 0x02285000ff0075a7 */ /* 0x0000620008020149 */
[----:B------:R-:W-:Y:S05]  /*83b0*/  @!P0 BRA `(.L_x_31) ;  /* 0x0000000000048947 */ /* 0x000fea0003800000 */
[----:B------:R-:W-:Y:S01]  /*83c0*/  BPT.TRAP 0x1 ;  /* 0x000000040000795c */ /* 0x000fe20000300000 */
.L_x_31:
[----:B-1----:R-:W-:Y:S05]  /*83d0*/  @P1 BRA `(.L_x_32) ;  /* 0x0000000000081947 */ /* 0x002fea0003800000 */
[----:B------:R-:W1:Y:S02]  /*83e0*/  SYNCS.PHASECHK.TRANS64.TRYWAIT P1, [UR9+0x22850], R0 ;  /* 0x02285000ff0075a7 */ /* 0x000e640008020149 */
[----:B-1----:R-:W-:Y:S05]  /*83f0*/  @!P1 BRA `(.L_x_33) ;  /* 0x0000007c00d89947 */ /* 0x002fea0003800000 */
.L_x_32:
[----:B------:R-:W-:Y:S01]  /*8400*/  UIADD3 UR41, UR41, 0x400, URZ ;  /* 0x0000040029297890 */ /* 0x000fe2000fffe03f */
[----:B------:R-:W-:Y:S01]  /*8410*/  R2UR UR4, R3 ;  /* 0x00000000030472ca */ /* 0x000fe200000e0000 */
[----:B------:R-:W-:Y:S01]  /*8420*/  WARPGROUP.ARRIVE ;  /* 0x00000000000079c5 */ /* 0x000fe20000000000 */
[----:B------:R-:W-:Y:S01]  /*8430*/  UMOV UR7, 0xc0000010 ;  /* 0xc000001000077882 */ /* 0x000fe20000000000 */
[----:B------:R-:W-:Y:S01]  /*8440*/  USHF.R.U32.HI UR41, URZ, 0x4, UR41 ;  /* 0x000000043f297899 */ /* 0x000fe20008011629 */
[----:B------:R-:W-:Y:S01]  /*8450*/  IMAD.MOV.U32 R4, RZ, RZ, 0x3f800000 ;  /* 0x3f800000ff047424 */ /* 0x000fe200078e00ff */
[----:B------:R-:W-:Y:S02]  /*8460*/  ULDC.64 UR10, c[0x0][0x9a0] ;  /* 0x00026800000a7ab9 */ /* 0x000fe40000000a00 */
[----:B------:R-:W-:Y:S02]  /*8470*/  ULOP3.LUT UR41, UR41, 0x3fff, URZ, 0xc0, !UPT ;  /* 0x00003fff29297892 */ /* 0x000fe4000f8ec03f */
[----:B------:R-:W-:-:S02]  /*8480*/  UISETP.NE.U32.AND UP0, UPT, UR10, URZ, UPT ;  /* 0x0000003f0a00728c */ /* 0x000fc4000bf05070 */
[----:B------:R-:W-:Y:S02]  /*8490*/  ULOP3.LUT UR8, UR41, 0x10000, URZ, 0xfc, !UPT ;  /* 0x0001000029087892 */ /* 0x000fe4000f8efc3f */
[----:B------:R-:W-:Y:S02]  /*84a0*/  UISETP.NE.AND.EX UP0, UPT, UR11, URZ, UPT, UP0 ;  /* 0x0000003f0b00728c */ /* 0x000fe4000bf05300 */
[----:B------:R-:W-:-:S04]  /*84b0*/  UIMAD UR8, UR4, 0x500, UR8 ;  /* 0x00000500040878a4 */ /* 0x000fc8000f8e0208 */
[----:B------:R-:W-:Y:S01]  /*84c0*/  UIADD3 UR4, UR8, 0x100, URZ ;  /* 0x0000010008047890 */ /* 0x000fe2000fffe03f */
[----:B------:R-:W-:Y:S02]  /*84d0*/  PLOP3.LUT P1, PT, PT, PT, UP0, 0x80, 0x0 ;  /* 0x000000000000781c */ /* 0x000fe40003f2f008 */
[----:B------:R-:W-:-:S06]  /*84e0*/  UMOV UR6, UR8 ;  /* 0x0000000800067c82 */ /* 0x000fcc0008000000 */
[----:B------:R-:W-:Y:S01]  /*84f0*/  QGMMA.64x128x32.F32.E4M3.E4M3 R24, R184, gdesc[UR4], R24, gsb0 ;  /* 0x01e00004b8187df3 */ /* 0x000fe20008000818 */
[----:B------:R-:W-:Y:S01]  /*8500*/  UMOV UR7, 0xc0000010 ;  /* 0xc000001000077882 */ /* 0x000fe20000000000 */
[----:B------:R-:W-:Y:S01]  /*8510*/  UMOV UR6, UR4 ;  /* 0x0000000400067c82 */ /* 0x000fe20008000000 */
[----:B------:R-:W-:Y:S02]  /*8520*/  @UP0 ULDC.64 UR12, c[0x0][0x9c8] ;  /* 0x00027200000c0ab9 */ /* 0x000fe40000000a00 */
[----:B------:R-:W-:Y:S01]  /*8530*/  @UP0 UIMAD.WIDE.U32 UR4, UR37, UR12, URZ ;  /* 0x0000000c250402a5 */ /* 0x000fe2000f8e003f */
[----:B------:R-:W-:Y:S02]  /*8540*/  WARPGROUP.DEPBAR.LE gsb0, 0x0 ;  /* 0x00008000000079c5 */ /* 0x000fe40000010000 */
[----:B------:R-:W-:-:S06]  /*8550*/  WARPGROUP.ARRIVE ;  /* 0x00000000000079c5 */ /* 0x000fcc0000000000 */
[----:B------:R-:W-:Y:S01]  /*8560*/  QGMMA.64x128x32.F32.E4M3.E4M3 R24, R180, gdesc[UR4], R24, gsb0 ;  /* 0x01e00004b4187df3 */ /* 0x000fe20008000818 */
[----:B------:R-:W-:Y:S02]  /*8570*/  @UP0 UIMAD UR6, UR39, UR12, URZ ;  /* 0x0000000c270602a4 */ /* 0x000fe4000f8e023f */
[----:B------:R-:W-:Y:S02]  /*8580*/  @UP0 USHF.R.S32.HI UR7, URZ, 0x1f, UR42 ;  /* 0x0000001f3f070899 */ /* 0x000fe4000801142a */
[----:B------:R-:W-:-:S03]  /*8590*/  @UP0 UIMAD UR6, UR37, UR13, UR6 ;  /* 0x0000000d250602a4 */ /* 0x000fc6000f8e0206 */
[----:B------:R-:W-:Y:S01]  /*85a0*/  @UP0 ULDC.64 UR12, c[0x0][0x9d0] ;  /* 0x00027400000c0ab9 */ /* 0x000fe20000000a00 */
[----:B------:R-:W-:Y:S02]  /*85b0*/  @UP0 UIADD3 UR5, UR5, UR6, URZ ;  /* 0x0000000605050290 */ /* 0x000fe4000fffe03f */
[----:B------:R-:W-:Y:S02]  /*85c0*/  @UP0 UIMAD UR6, UR7, UR12, URZ ;  /* 0x0000000c070602a4 */ /* 0x000fe4000f8e023f */
[----:B------:R-:W-:Y:S02]  /*85d0*/  @UP0 UIMAD.WIDE.U32 UR4, UR42, UR12, UR4 ;  /* 0x0000000c2a0402a5 */ /* 0x000fe4000f8e0004 */
[----:B------:R-:W-:-:S04]  /*85e0*/  @UP0 UIMAD UR6, UR42, UR13, UR6 ;  /* 0x0000000d2a0602a4 */ /* 0x000fc8000f8e0206 */
[----:B------:R-:W-:Y:S02]  /*85f0*/  @UP0 UIADD3 UR5, UR5, UR6, URZ ;  /* 0x0000000605050290 */ /* 0x000fe4000fffe03f */
[----:B------:R-:W-:-:S04]  /*8600*/  @UP0 ULEA UR6, UP1, UR4, UR10, 0x2 ;  /* 0x0000000a04060291 */ /* 0x000fc8000f82103f */
[----:B------:R-:W-:Y:S02]  /*8610*/  @UP0 ULEA.HI.X UR7, UR4, UR11, UR5, 0x2, UP1 ;  /* 0x0000000b04070291 */ /* 0x000fe400088f1405 */
[----:B------:R-:W-:Y:S01]  /*8620*/  UIADD3 UR4, UR8, 0x200, URZ ;  /* 0x0000020008047890 */ /* 0x000fe2000fffe03f */
[----:B------:R-:W-:-:S03]  /*8630*/  MOV R2, UR6 ;  /* 0x0000000600027c02 */ /* 0x000fc60008000f00 */
[----:B------:R-:W-:Y:S01]  /*8640*/  IMAD.U32 R3, RZ, RZ, UR7 ;  /* 0x00000007ff037e24 */ /* 0x000fe2000f8e00ff */
[----:B------:R-:W-:Y:S02]  /*8650*/  UMOV UR7, 0xc0000010 ;  /* 0xc000001000077882 */ /* 0x000fe40000000000 */
[----:B------:R-:W-:Y:S02]  /*8660*/  UMOV UR6, UR4 ;  /* 0x0000000400067c82 */ /* 0x000fe40008000000 */
[----:B------:R2:W3:Y:S01]  /*8670*/  @P1 LDG.E R4, desc[UR48][R2.64] ;  /* 0x0000003002041981 */ /* 0x0004e2000c1e1900 */
[----:B------:R-:W-:Y:S01]  /*8680*/  UIADD3 UR4, UR8, 0x300, URZ ;  /* 0x0000030008047890 */ /* 0x000fe2000fffe03f */
[----:B------:R-:W-:Y:S02]  /*8690*/  WARPGROUP.DEPBAR.LE gsb0, 0x0 ;  /* 0x00008000000079c5 */ /* 0x000fe40000010000 */
[----:B------:R-:W-:-:S06]  /*86a0*/  WARPGROUP.ARRIVE ;  /* 0x00000000000079c5 */ /* 0x000fcc0000000000 */
[----:B------:R-:W-:Y:S01]  /*86b0*/  QGMMA.64x128x32.F32.E4M3.E4M3 R24, R176, gdesc[UR4], R24, gsb0 ;  /* 0x01e00004b0187df3 */ /* 0x000fe20008000818 */
[----:B------:R-:W-:Y:S01]  /*86c0*/  UMOV UR6, UR4 ;  /* 0x0000000400067c82 */ /* 0x000fe20008000000 */
[----:B------:R-:W-:Y:S01]  /*86d0*/  UMOV UR7, 0xc0000010 ;  /* 0xc000001000077882 */ /* 0x000fe20000000000 */
[----:B------:R-:W-:Y:S01]  /*86e0*/  UIADD3 UR8, UR8, 0x400, URZ ;  /* 0x0000040008087890 */ /* 0x000fe2000fffe03f */
[----:B-1----:R-:W1:Y:S04]  /*86f0*/  SHFL.BFLY PT, R5, R6, 0x2, 0x1f ;  /* 0x0c401f0006057f89 */ /* 0x002e6800000e0000 */
[----:B------:R-:W4:Y:S01]  /*8700*/  SHFL.BFLY PT, R12, R7, 0x2, 0x1f ;  /* 0x0c401f00070c7f89 */ /* 0x000f2200000e0000 */
[----:B------:R-:W-:Y:S02]  /*8710*/  WARPGROUP.DEPBAR.LE gsb0, 0x0 ;  /* 0x00008000000079c5 */ /* 0x000fe40000010000 */
[----:B------:R-:W-:-:S06]  /*8720*/  WARPGROUP.ARRIVE ;  /* 0x00000000000079c5 */ /* 0x000fcc0000000000 */
[----:B------:R-:W-:Y:S01]  /*8730*/  QGMMA.64x128x32.F32.E4M3.E4M3 R24, R172, gdesc[UR4], R24, gsb0 ;  /* 0x01e00004ac187df3 */ /* 0x000fe20008000818 */
[----:B------:R-:W-:Y:S01]  /*8740*/  UMOV UR6, UR8 ;  /* 0x0000000800067c82 */ /* 0x000fe20008000000 */
[----:B------:R-:W-:Y:S01]  /*8750*/  UMOV UR7, 0xc0000010 ;  /* 0xc000001000077882 */ /* 0x000fe20000000000 */
[----:B-1----:R-:W-:Y:S01]  /*8760*/  FADD.FTZ R5, R5, R6 ;  /* 0x0000000605057221 */ /* 0x002fe20000010000 */
[----:B----4-:R-:W-:-:S04]  /*8770*/  FADD.FTZ R12, R12, R7 ;  /* 0x000000070c0c7221 */ /* 0x010fc80000010000 */
[----:B0-----:R-:W0:Y:S04]  /*8780*/  SHFL.BFLY PT, R0, R5, 0x1, 0x1f ;  /* 0x0c201f0005007f89 */ /* 0x001e2800000e0000 */
[----:B--2---:R-:W1:Y:S01]  /*8790*/  SHFL.BFLY PT, R3, R12, 0x1, 0x1f ;  /* 0x0c201f000c037f89 */ /* 0x004e6200000e0000 */
[----:B------:R-:W-:Y:S02]  /*87a0*/  IMAD.MOV.U32 R7, RZ, RZ, RZ ;  /* 0x000000ffff077224 */ /* 0x000fe400078e00ff */
[----:B0-----:R-:W-:Y:S01]  /*87b0*/  FADD.FTZ R13, R5, R0 ;  /* 0x00000000050d7221 */ /* 0x001fe20000010000 */
[----:B-1----:R-:W-:-:S04]  /*87c0*/  FADD.FTZ R14, R12, R3 ;  /* 0x000000030c0e7221 */ /* 0x002fc80000010000 */
[C---:B------:R-:W-:Y:S01]  /*87d0*/  FSETP.NE.FTZ.AND P1, PT, R13.reuse, RZ, PT ;  /* 0x000000ff0d00720b */ /* 0x040fe20003f35000 */
[----:B------:R-:W-:Y:S01]  /*87e0*/  FMUL.FTZ R15, R13, 0.00390625 ;  /* 0x3b8000000d0f7820 */ /* 0x000fe20000410000 */
[----:B------:R-:W-:-:S04]  /*87f0*/  FMUL.FTZ R6, R14, 0.00390625 ;  /* 0x3b8000000e067820 */ /* 0x000fc80000410000 */
[----:B------:R-:W-:Y:S02]  /*8800*/  FSETP.NE.FTZ.AND P2, PT, R15, RZ, PT ;  /* 0x000000ff0f00720b */ /* 0x000fe40003f55000 */
[----:B------:R-:W-:-:S05]  /*8810*/  FSETP.NE.FTZ.AND P3, PT, R6, RZ, PT ;  /* 0x000000ff0600720b */ /* 0x000fca0003f75000 */
[----:B------:R-:W-:Y:S01]  /*8820*/  @P1 MUFU.RCP R7, R13 ;  /* 0x0000000d00071308 */ /* 0x000fe20000001000 */
[----:B------:R-:W-:Y:S01]  /*8830*/  FSETP.NE.FTZ.AND P1, PT, R14, RZ, PT ;  /* 0x000000ff0e00720b */ /* 0x000fe20003f35000 */
[----:B------:R-:W-:Y:S01]  /*8840*/  IMAD.MOV.U32 R11, RZ, RZ, RZ ;  /* 0x000000ffff0b7224 */ /* 0x000fe200078e00ff */
[----:B------:R-:W-:Y:S02]  /*8850*/  WARPGROUP.DEPBAR.LE gsb0, 0x0 ;  /* 0x00008000000079c5 */ /* 0x000fe40000010000 */
[----:B------:R-:W-:-:S06]  /*8860*/  WARPGROUP.ARRIVE ;  /* 0x00000000000079c5 */ /* 0x000fcc0000000000 */
[----:B------:R-:W-:Y:S01]  /*8870*/  QGMMA.64x128x32.F32.E4M3.E4M3 R24, R168, gdesc[UR4], R24, gsb0 ;  /* 0x01e00004a8187df3 */ /* 0x000fe20008000818 */
[----:B------:R-:W0:Y:S08]  /*8880*/  @P2 MUFU.LG2 R2, R15 ;  /* 0x0000000f00022308 */ /* 0x000e300000000c00 */
[----:B------:R-:W1:Y:S08]  /*8890*/  @P3 MUFU.LG2 R6, R6 ;  /* 0x0000000600063308 */ /* 0x000e700000000c00 */
[----:B------:R-:W2:Y:S01]  /*88a0*/  @P1 MUFU.RCP R11, R14 ;  /* 0x0000000e000b1308 */ /* 0x000ea20000001000 */
[C---:B------:R-:W-:Y:S01]  /*88b0*/  @P2 FMUL.FTZ R5, R9.reuse, 0.69314718246459960938 ;  /* 0x3f31721809052820 */ /* 0x040fe20000410000 */
[----:B0-----:R-:W-:Y:S01]  /*88c0*/  @P2 FMUL.FTZ R2, R2, 0.69314718246459960938 ;  /* 0x3f31721802022820 */ /* 0x001fe20000410000 */
[----:B------:R-:W-:Y:S01]  /*88d0*/  @P3 FMUL.FTZ R12, R9, 0.69314718246459960938 ;  /* 0x3f317218090c3820 */ /* 0x000fe20000410000 */
[----:B------:R-:W-:Y:S01]  /*88e0*/  IMAD.MOV.U32 R0, RZ, RZ, -0x800000 ;  /* 0xff800000ff007424 */ /* 0x000fe200078e00ff */
[----:B------:R-:W-:Y:S01]  /*88f0*/  MOV R3, 0xff800000 ;  /* 0xff80000000037802 */ /* 0x000fe20000000f00 */
[----:B------:R-:W-:Y:S01]  /*8900*/  @P2 FFMA.FTZ R0, R5, R10, R2 ;  /* 0x0000000a05002223 */ /* 0x000fe20000010002 */
[----:B-1----:R-:W-:Y:S01]  /*8910*/  @P3 FMUL.FTZ R9, R6, 0.69314718246459960938 ;  /* 0x3f31721806093820 */ /* 0x002fe20000410000 */
[----:B---3--:R-:W-:-:S03]  /*8920*/  FMUL.FTZ R2, R7, R4 ;  /* 0x0000000407027220 */ /* 0x008fc60000410000 */
[----:B------:R-:W-:Y:S01]  /*8930*/  @P3 FFMA.FTZ R3, R12, R8, R9 ;  /* 0x000000080c033223 */ /* 0x000fe20000010009 */
[----:B--2---:R-:W-:Y:S01]  /*8940*/  FMUL.FTZ R4, R11, R4 ;  /* 0x000000040b047220 */ /* 0x004fe20000410000 */
[----:B------:R-:W-:Y:S02]  /*8950*/  WARPGROUP.DEPBAR.LE gsb0, 0x0 ;  /* 0x00008000000079c5 */ /* 0x000fe40000010000 */
[----:B------:R-:W-:Y:S05]  /*8960*/  @!P0 BRA `(.L_x_34) ;  /* 0x0000000000048947 */ /* 0x000fea0003800000 */
[----:B------:R-:W-:Y:S01]  /*8970*/  BPT.TRAP 0x1 ;  /* 0x000000040000795c */ /* 0x000fe20000300000 */
.L_x_34:
[----:B------:R-:W-:Y:S01]  /*8980*/  UIADD3 UR4, UR9, 0x22860, URZ ;  /* 0x0002286009047890 */ /* 0x000fe2000fffe03f */
[-C--:B------:R-:W-:Y:S01]  /*8990*/  FMUL.FTZ R7, R24, R2.reuse ;  /* 0x0000000218077220 */ /* 0x080fe20000410000 */
[-C--:B------:R-:W-:Y:S01]  /*89a0*/  FMUL.FTZ R9, R29, R2.reuse ;  /* 0x000000021d097220 */ /* 0x080fe20000410000 */
[-C--:B------:R-:W-:Y:S01]  /*89b0*/  FMUL.FTZ R10, R32, R2.reuse ;  /* 0x00000002200a7220 */ /* 0x080fe20000410000 */
[----:B------:R-:W-:Y:S01]  /*89c0*/  UPRMT UR4, UR43, 0x654, UR4 ;  /* 0x000006542b047896 */ /* 0x000fe20008000004 */
        /* <DEDUP_REMOVED lines=8> */
[----:B------:R-:W-:Y:S01]  /*8a50*/  SYNCS.ARRIVE.TRANS64.RED.A1T0 RZ, [UR4], RZ ;  /* 0x000000ffffff79a7 */ /* 0x000fe20008100404 */
        /* <DEDUP_REMOVED lines=47> */
[----:B------:R-:W-:Y:S01]  /*8d50*/  PLOP3.LUT P0, PT, PT, PT, PT, 0x8, 0x0 ;  /* 0x000000000000781c */ /* 0x000fe20003f0e170 */
[-C--:B------:R-:W-:Y:S01]  /*8d60*/  FMUL.FTZ R70, R70, R4.reuse ;  /* 0x0000000446467220 */ /* 0x080fe20000410000 */
[-C--:B------:R-:W-:Y:S01]  /*8d70*/  FMUL.FTZ R67, R67, R4.reuse ;  /* 0x0000000443437220 */ /* 0x080fe20000410000 */
[-C--:B------:R-:W-:Y:S01]  /*8d80*/  FMUL.FTZ R78, R78, R4.reuse ;  /* 0x000000044e4e7220 */ /* 0x080fe20000410000 */
[-C--:B------:R-:W-:Y:S01]  /*8d90*/  FMUL.FTZ R75, R75, R4.reuse ;  /* 0x000000044b4b7220 */ /* 0x080fe20000410000 */
[-C--:B------:R-:W-:Y:S01]  /*8da0*/  FMUL.FTZ R86, R86, R4.reuse ;  /* 0x0000000456567220 */ /* 0x080fe20000410000 */
[----:B------:R-:W-:-:S07]  /*8db0*/  FMUL.FTZ R83, R83, R4 ;  /* 0x0000000453537220 */ /* 0x000fce0000410000 */
.L_x_10:
[----:B------:R-:W-:Y:S05]  /*8dc0*/  @P0 BRA `(.L_x_35) ;  /* 0x00000020006c0947 */ /* 0x000fea0003800000 */
[----:B------:R-:W0:Y:S01]  /*8dd0*/  S2R R25, SR_TID.X ;  /* 0x0000000000197919 */ /* 0x000e220000002100 */
[----:B------:R-:W-:Y:S01]  /*8de0*/  ULDC.64 UR4, c[0x4][0x38] ;  /* 0x01000e0000047ab9 */ /* 0x000fe20000000a00 */
[----:B------:R-:W-:Y:S01]  /*8df0*/  ULDC.64 UR8, c[0x0][0xbd0] ;  /* 0x0002f40000087ab9 */ /* 0x000fe20000000a00 */
[----:B------:R-:W-:Y:S01]  /*8e00*/  USHF.R.S32.HI UR7, URZ, 0x1f, UR42 ;  /* 0x0000001f3f077899 */ /* 0x000fe2000801142a */
[----:B------:R-:W-:Y:S01]  /*8e10*/  ULDC.64 UR10, c[0x0][0xb38] ;  /* 0x0002ce00000a7ab9 */ /* 0x000fe20000000a00 */
[----:B0-----:R-:W-:-:S05]  /*8e20*/  IMAD.SHL.U32 R2, R25, 0x4, RZ ;  /* 0x0000000419027824 */ /* 0x001fca00078e00ff */
[----:B------:R-:W-:Y:S01]  /*8e30*/  LOP3.LUT R2, R2, 0xc, RZ, 0xc0, !PT ;  /* 0x0000000c02027812 */ /* 0x000fe200078ec0ff */
[----:B------:R-:W-:Y:S03]  /*8e40*/  BAR.SYNC.DEFER_BLOCKING 0x1, 0x100 ;  /* 0x0044000000007b1d */ /* 0x000fe60000010000 */
[----:B------:R-:W-:-:S05]  /*8e50*/  IADD3 R4, P0, R2, UR4, RZ ;  /* 0x0000000402047c10 */ /* 0x000fca000ff1e0ff */
[----:B------:R-:W-:-:S06]  /*8e60*/  IMAD.X R5, RZ, RZ, UR5, P0 ;  /* 0x00000005ff057e24 */ /* 0x000fcc00080e06ff */
[----:B------:R0:W2:Y:S01]  /*8e70*/  LDG.E.CONSTANT R5, desc[UR48][R4.64] ;  /* 0x0000003004057981 */ /* 0x0000a2000c1e9900 */
[C---:B------:R-:W-:Y:S01]  /*8e80*/  LOP3.LUT P0, R2, R25.reuse, 0x3, RZ, 0xc0, !PT ;  /* 0x0000000319027812 */ /* 0x040fe2000780c0ff */
[----:B------:R-:W-:Y:S01]  /*8e90*/  VIADD R25, R25, 0xffffff80 ;  /* 0xffffff8019197836 */ /* 0x000fe20000000000 */
[----:B------:R-:W-:Y:S01]  /*8ea0*/  UIMAD.WIDE.U32 UR4, UR42, UR8, URZ ;  /* 0x000000082a0472a5 */ /* 0x000fe2000f8e003f */
[----:B------:R-:W-:Y:S01]  /*8eb0*/  BSSY B0, `(.L_x_36) ;  /* 0x0000192000007945 */ /* 0x000fe20003800000 */
[----:B------:R-:W-:Y:S01]  /*8ec0*/  ISETP.EQ.OR P0, PT, R2, 0x3, !P0 ;  /* 0x000000030200780c */ /* 0x000fe20004702670 */
[----:B------:R-:W-:Y:S02]  /*8ed0*/  UIMAD UR6, UR7, UR8, URZ ;  /* 0x00000008070672a4 */ /* 0x000fe4000f8e023f */
[----:B------:R-:W-:Y:S01]  /*8ee0*/  UIMAD UR8, UR7, UR10, URZ ;  /* 0x0000000a070872a4 */ /* 0x000fe2000f8e023f */
[----:B------:R-:W-:Y:S01]  /*8ef0*/  SEL R108, R6, R9, P0 ;  /* 0x00000009066c7207 */ /* 0x000fe20000000000 */
[----:B------:R-:W-:Y:S01]  /*8f00*/  IMAD.U32 R32, RZ, RZ, UR4 ;  /* 0x00000004ff207e24 */ /* 0x000fe2000f8e00ff */
[----:B0-----:R-:W-:Y:S01]  /*8f10*/  SHF.R.S32.HI R4, RZ, 0x1f, R25 ;  /* 0x0000001fff047819 */ /* 0x001fe20000011419 */
[----:B------:R-:W-:Y:S01]  /*8f20*/  UIMAD UR9, UR42, UR9, UR6 ;  /* 0x000000092a0972a4 */ /* 0x000fe2000f8e0206 */
[----:B------:R-:W-:Y:S01]  /*8f30*/  SEL R119, R9, R6, P0 ;  /* 0x0000000609777207 */ /* 0x000fe20000000000 */
[----:B------:R-:W0:Y:S01]  /*8f40*/  S2UR UR4, SR_CTAID.Y ;  /* 0x00000000000479c3 */ /* 0x000e220000002600 */
[----:B------:R-:W-:Y:S01]  /*8f50*/  LEA.HI R2, R4, R25, RZ, 0x7 ;  /* 0x0000001904027211 */ /* 0x000fe200078f38ff */
[----:B------:R-:W-:Y:S01]  /*8f60*/  UIADD3 UR9, UR5, UR9, URZ ;  /* 0x0000000905097290 */ /* 0x000fe2000fffe03f */
[----:B------:R-:W-:Y:S01]  /*8f70*/  SEL R104, R36, R11, P0 ;  /* 0x0000000b24687207 */ /* 0x000fe20000000000 */
[----:B------:R-:W-:Y:S01]  /*8f80*/  UIMAD.WIDE.U32 UR6, UR42, UR10, URZ ;  /* 0x0000000a2a0672a5 */ /* 0x000fe2000f8e003f */
[----:B------:R-:W-:Y:S01]  /*8f90*/  LOP3.LUT R6, R2, 0xffffff80, RZ, 0xc0, !PT ;  /* 0xffffff8002067812 */ /* 0x000fe200078ec0ff */
[----:B------:R-:W-:Y:S01]  /*8fa0*/  UIMAD UR8, UR42, UR11, UR8 ;  /* 0x0000000b2a0872a4 */ /* 0x000fe2000f8e0208 */
[----:B------:R-:W-:-:S02]  /*8fb0*/  SEL R115, R11, R36, P0 ;  /* 0x000000240b737207 */ /* 0x000fc40000000000 */
[----:B------:R-:W-:Y:S01]  /*8fc0*/  SEL R16, R10, R33, P0 ;  /* 0x000000210a107207 */ /* 0x000fe20000000000 */
[----:B------:R-:W-:Y:S01]  /*8fd0*/  IMAD.IADD R64, R25, 0x1, -R6 ;  /* 0x0000000119407824 */ /* 0x000fe200078e0a06 */
[----:B------:R-:W-:Y:S01]  /*8fe0*/  SEL R113, R33, R10, P0 ;  /* 0x0000000a21717207 */ /* 0x000fe20000000000 */
[----:B------:R-:W-:Y:S01]  /*8ff0*/  UIADD3 UR8, UR7, UR8, URZ ;  /* 0x0000000807087290 */ /* 0x000fe2000fffe03f */
[----:B------:R-:W-:Y:S01]  /*9000*/  LEA.HI R4, R4, R25, RZ, 0x2 ;  /* 0x0000001904047211 */ /* 0x000fe200078f10ff */
[----:B------:R-:W-:Y:S01]  /*9010*/  IMAD.U32 R45, RZ, RZ, UR7 ;  /* 0x00000007ff2d7e24 */ /* 0x000fe2000f8e00ff */
[----:B------:R-:W-:Y:S02]  /*9020*/  SHF.R.S32.HI R11, RZ, 0x1f, R64 ;  /* 0x0000001fff0b7819 */ /* 0x000fe40000011440 */
[----:B------:R-:W-:Y:S01]  /*9030*/  SEL R100, R12, R41, P0 ;  /* 0x000000290c647207 */ /* 0x000fe20000000000 */
[----:B------:R-:W-:Y:S01]  /*9040*/  IMAD.U32 R45, RZ, RZ, UR8 ;  /* 0x00000008ff2d7e24 */ /* 0x000fe2000f8e00ff */
[----:B------:R-:W-:-:S02]  /*9050*/  LEA.HI R10, R11, R64, RZ, 0x2 ;  /* 0x000000400b0a7211 */ /* 0x000fc400078f10ff */
[----:B------:R-:W-:Y:S02]  /*9060*/  SEL R109, R41, R12, P0 ;  /* 0x0000000c296d7207 */ /* 0x000fe40000000000 */
[----:B------:R-:W-:Y:S02]  /*9070*/  SEL R48, R26, R27, P0 ;  /* 0x0000001b1a307207 */ /* 0x000fe40000000000 */
[----:B------:R-:W-:Y:S02]  /*9080*/  SEL R89, R27, R26, P0 ;  /* 0x0000001a1b597207 */ /* 0x000fe40000000000 */
[----:B------:R-:W-:Y:S02]  /*9090*/  SEL R26, R74, R75, P0 ;  /* 0x0000004b4a1a7207 */ /* 0x000fe40000000000 */
[----:B------:R-:W-:Y:S02]  /*90a0*/  SEL R41, R75, R74, P0 ;  /* 0x0000004a4b297207 */ /* 0x000fe40000000000 */
[----:B------:R-:W-:Y:S01]  /*90b0*/  SEL R106, R7, R8, P0 ;  /* 0x00000008076a7207 */ /* 0x000fe20000000000 */
[----:B------:R-:W1:Y:S01]  /*90c0*/  S2R R74, SR_CTAID.X ;  /* 0x00000000004a7919 */ /* 0x000e620000002500 */
[----:B------:R-:W-:-:S02]  /*90d0*/  SEL R117, R8, R7, P0 ;  /* 0x0000000708757207 */ /* 0x000fc40000000000 */
[----:B------:R-:W-:Y:S02]  /*90e0*/  LOP3.LUT R6, R4, 0xfffffffc, RZ, 0xc0, !PT ;  /* 0xfffffffc04067812 */ /* 0x000fe400078ec0ff */
[--C-:B------:R-:W-:Y:S02]  /*90f0*/  SHF.R.S32.HI R4, RZ, 0x2, R10.reuse ;  /* 0x00000002ff047819 */ /* 0x100fe4000001140a */
[----:B------:R-:W-:Y:S02]  /*9100*/  SHF.R.S32.HI R7, RZ, 0x1f, R10 ;  /* 0x0000001fff077819 */ /* 0x000fe4000001140a */
[----:B------:R-:W-:Y:S02]  /*9110*/  SHF.R.S32.HI R9, RZ, 0x7, R2 ;  /* 0x00000007ff097819 */ /* 0x000fe40000011402 */
[----:B------:R-:W-:Y:S02]  /*9120*/  LEA.HI R7, R7, R4, RZ, 0x3 ;  /* 0x0000000407077211 */ /* 0x000fe400078f18ff */
[----:B------:R-:W-:-:S02]  /*9130*/  SEL R98, R52, R15, P0 ;  /* 0x0000000f34627207 */ /* 0x000fc40000000000 */
[----:B------:R-:W-:Y:S02]  /*9140*/  SEL R107, R15, R52, P0 ;  /* 0x000000340f6b7207 */ /* 0x000fe40000000000 */
[----:B------:R-:W-:Y:S02]  /*9150*/  SEL R72, R24, R81, P0 ;  /* 0x0000005118487207 */ /* 0x000fe40000000000 */
[----:B------:R-:W-:Y:S02]  /*9160*/  SEL R93, R81, R24, P0 ;  /* 0x00000018515d7207 */ /* 0x000fe40000000000 */
[----:B------:R-:W-:Y:S02]  /*9170*/  SEL R102, R44, R13, P0 ;  /* 0x0000000d2c667207 */ /* 0x000fe40000000000 */
[----:B------:R-:W-:Y:S01]  /*9180*/  SEL R111, R13, R44, P0 ;  /* 0x0000002c0d6f7207 */ /* 0x000fe20000000000 */
[----:B------:R-:W-:Y:S01]  /*9190*/  IMAD.U32 R44, RZ, RZ, UR6 ;  /* 0x00000006ff2c7e24 */ /* 0x000fe2000f8e00ff */
[----:B------:R-:W-:Y:S01]  /*91a0*/  SEL R52, R34, R35, P0 ;  /* 0x0000002322347207 */ /* 0x000fe20000000000 */
[----:B------:R-:W-:Y:S01]  /*91b0*/  ULDC.64 UR6, c[0x0][0xb48] ;  /* 0x0002d20000067ab9 */ /* 0x000fe20000000a00 */
[----:B------:R-:W-:-:S02]  /*91c0*/  SEL R81, R35, R34, P0 ;  /* 0x0000002223517207 */ /* 0x000fc40000000000 */
[----:B------:R-:W-:Y:S02]  /*91d0*/  LEA.HI R2, R2, R9, RZ, 0x1 ;  /* 0x0000000902027211 */ /* 0x000fe400078f08ff */
[----:B------:R-:W-:Y:S02]  /*91e0*/  LOP3.LUT R7, R7, 0xfffffff8, RZ, 0xc0, !PT ;  /* 0xfffffff807077812 */ /* 0x000fe400078ec0ff */
[----:B------:R-:W-:Y:S02]  /*91f0*/  SEL R34, R86, R87, P0 ;  /* 0x0000005756227207 */ /* 0x000fe40000000000 */
[----:B------:R-:W-:Y:S01]  /*9200*/  SEL R13, R87, R86, P0 ;  /* 0x00000056570d7207 */ /* 0x000fe20000000000 */
[----:B------:R-:W-:Y:S01]  /*9210*/  IMAD.IADD R7, R4, 0x1, -R7 ;  /* 0x0000000104077824 */ /* 0x000fe200078e0a07 */
[----:B------:R-:W-:Y:S01]  /*9220*/  IADD3 R8, R25, -R6, RZ ;  /* 0x8000000619087210 */ /* 0x000fe20007ffe0ff */
[----:B------:R-:W3:Y:S01]  /*9230*/  LDC R87, c[0x0][0xbe8] ;  /* 0x0002fa00ff577b82 */ /* 0x000ee20000000800 */
[----:B------:R-:W-:-:S02]  /*9240*/  LEA.HI R6, R11, R64, RZ, 0x5 ;  /* 0x000000400b067211 */ /* 0x000fc400078f28ff */
[----:B------:R-:W-:Y:S02]  /*9250*/  LOP3.LUT R2, R2, 0x3fffffe, RZ, 0xc0, !PT ;  /* 0x03fffffe02027812 */ /* 0x000fe400078ec0ff */
[----:B------:R-:W-:Y:S02]  /*9260*/  SHF.R.S32.HI R6, RZ, 0x5, R6 ;  /* 0x00000005ff067819 */ /* 0x000fe40000011406 */
[----:B------:R-:W-:Y:S01]  /*9270*/  LEA.HI R4, R8, R8, RZ, 0x1 ;  /* 0x0000000808047211 */ /* 0x000fe200078f08ff */
[----:B------:R-:W-:Y:S01]  /*9280*/  IMAD.IADD R2, R9, 0x1, -R2 ;  /* 0x0000000109027824 */ /* 0x000fe200078e0a02 */
[----:B------:R-:W-:Y:S01]  /*9290*/  SEL R96, R14, R49, P0 ;  /* 0x000000310e607207 */ /* 0x000fe20000000000 */
[----:B------:R-:W-:Y:S01]  /*92a0*/  IMAD R7, R6, 0x10, R7 ;  /* 0x0000001006077824 */ /* 0x000fe200078e0207 */
[----:B------:R-:W-:Y:S02]  /*92b0*/  LOP3.LUT R9, R4, 0x1ffffffe, RZ, 0xc0, !PT ;  /* 0x1ffffffe04097812 */ /* 0x000fe400078ec0ff */
[----:B------:R-:W-:Y:S01]  /*92c0*/  SEL R105, R49, R14, P0 ;  /* 0x0000000e31697207 */ /* 0x000fe20000000000 */
[----:B------:R-:W-:Y:S01]  /*92d0*/  IMAD R2, R2, 0x40, R7 ;  /* 0x0000004002027824 */ /* 0x000fe200078e0207 */
[----:B------:R-:W-:-:S02]  /*92e0*/  SEL R14, R30, R31, P0 ;  /* 0x0000001f1e0e7207 */ /* 0x000fc40000000000 */
[----:B------:R-:W-:Y:S02]  /*92f0*/  IADD3 R9, R8, -R9, RZ ;  /* 0x8000000908097210 */ /* 0x000fe40007ffe0ff */
[----:B------:R-:W-:Y:S02]  /*9300*/  SEL R92, R17, R18, P0 ;  /* 0x00000012115c7207 */ /* 0x000fe40000000000 */
[----:B------:R-:W-:Y:S01]  /*9310*/  SEL R101, R18, R17, P0 ;  /* 0x0000001112657207 */ /* 0x000fe20000000000 */
[----:B------:R-:W-:Y:S01]  /*9320*/  IMAD R9, R9, 0x8, R2 ;  /* 0x0000000809097824 */ /* 0x000fe200078e0202 */
[----:B------:R-:W-:Y:S02]  /*9330*/  SEL R18, R38, R39, P0 ;  /* 0x0000002726127207 */ /* 0x000fe40000000000 */
[----:B------:R-:W-:Y:S02]  /*9340*/  SEL R85, R39, R38, P0 ;  /* 0x0000002627557207 */ /* 0x000fe40000000000 */
[----:B------:R-:W-:-:S02]  /*9350*/  SEL R56, R46, R47, P0 ;  /* 0x0000002f2e387207 */ /* 0x000fc40000000000 */
[----:B------:R-:W-:Y:S02]  /*9360*/  SEL R77, R47, R46, P0 ;  /* 0x0000002e2f4d7207 */ /* 0x000fe40000000000 */
[----:B------:R-:W-:Y:S02]  /*9370*/  SEL R12, R50, R51, P0 ;  /* 0x00000033320c7207 */ /* 0x000fe40000000000 */
[----:B------:R-:W-:Y:S02]  /*9380*/  SEL R38, R66, R67, P0 ;  /* 0x0000004342267207 */ /* 0x000fe40000000000 */
[----:B------:R-:W-:Y:S01]  /*9390*/  SEL R47, R67, R66, P0 ;  /* 0x00000042432f7207 */ /* 0x000fe20000000000 */
[----:B-1----:R-:W-:Y:S01]  /*93a0*/  IMAD R66, R74, 0x80, R2 ;  /* 0x000000804a427824 */ /* 0x002fe200078e0202 */
[----:B------:R-:W-:Y:S02]  /*93b0*/  LOP3.LUT R7, R10, 0x7ffffffc, RZ, 0xc0, !PT ;  /* 0x7ffffffc0a077812 */ /* 0x000fe400078ec0ff */
[----:B------:R-:W-:-:S02]  /*93c0*/  LEA R74, R74, R9, 0x7 ;  /* 0x000000094a4a7211 */ /* 0x000fc400078e38ff */
[----:B------:R-:W-:Y:S02]  /*93d0*/  SEL R88, R20, R65, P0 ;  /* 0x0000004114587207 */ /* 0x000fe40000000000 */
[----:B------:R-:W-:Y:S02]  /*93e0*/  SEL R97, R65, R20, P0 ;  /* 0x0000001441617207 */ /* 0x000fe40000000000 */
[----:B------:R-:W-:Y:S02]  /*93f0*/  SEL R46, R54, R55, P0 ;  /* 0x00000037362e7207 */ /* 0x000fe40000000000 */
[----:B------:R-:W-:Y:S02]  /*9400*/  SEL R61, R55, R54, P0 ;  /* 0x00000036373d7207 */ /* 0x000fe40000000000 */
[----:B------:R-:W-:Y:S02]  /*9410*/  SEL R90, R68, R21, P0 ;  /* 0x00000015445a7207 */ /* 0x000fe40000000000 */
[----:B------:R-:W-:-:S02]  /*9420*/  SEL R99, R21, R68, P0 ;  /* 0x0000004415637207 */ /* 0x000fc40000000000 */
[----:B------:R-:W-:Y:S02]  /*9430*/  SEL R20, R84, R29, P0 ;  /* 0x0000001d54147207 */ /* 0x000fe40000000000 */
[----:B---3--:R-:W-:Y:S02]  /*9440*/  ISETP.NE.AND P2, PT, R87, 0x1, PT ;  /* 0x000000015700780c */ /* 0x008fe40003f45270 */
[----:B------:R-:W-:Y:S02]  /*9450*/  SEL R68, R22, R73, P0 ;  /* 0x0000004916447207 */ /* 0x000fe40000000000 */
[----:B------:R-:W-:Y:S02]  /*9460*/  SEL R69, R73, R22, P0 ;  /* 0x0000001649457207 */ /* 0x000fe40000000000 */
[----:B------:R-:W-:Y:S02]  /*9470*/  SEL R80, R76, R23, P0 ;  /* 0x000000174c507207 */ /* 0x000fe40000000000 */
[----:B------:R-:W-:-:S02]  /*9480*/  SEL R94, R60, R19, P0 ;  /* 0x000000133c5e7207 */ /* 0x000fc40000000000 */
[----:B------:R-:W-:Y:S02]  /*9490*/  SEL R103, R19, R60, P0 ;  /* 0x0000003c13677207 */ /* 0x000fe40000000000 */
[----:B------:R-:W-:Y:S02]  /*94a0*/  SEL R73, R29, R84, P0 ;  /* 0x000000541d497207 */ /* 0x000fe40000000000 */
[----:B------:R-:W-:Y:S02]  /*94b0*/  SEL R95, R23, R76, P0 ;  /* 0x0000004c175f7207 */ /* 0x000fe40000000000 */
[----:B------:R-:W-:Y:S01]  /*94c0*/  SEL R60, R42, R43, P0 ;  /* 0x0000002b2a3c7207 */ /* 0x000fe20000000000 */
[----:B------:R-:W0:Y:S01]  /*94d0*/  LDC R76, c[0x0][0xc50] ;  /* 0x00031400ff4c7b82 */ /* 0x000e220000000800 */
[----:B------:R-:W-:Y:S02]  /*94e0*/  SEL R29, R43, R42, P0 ;  /* 0x0000002a2b1d7207 */ /* 0x000fe40000000000 */
[----:B------:R-:W-:-:S02]  /*94f0*/  SEL R91, R31, R30, P0 ;  /* 0x0000001e1f5b7207 */ /* 0x000fc40000000000 */
[----:B------:R-:W-:Y:S02]  /*9500*/  SEL R65, R51, R50, P0 ;  /* 0x0000003233417207 */ /* 0x000fe40000000000 */
[----:B------:R-:W-:Y:S02]  /*9510*/  SEL R42, R58, R59, P0 ;  /* 0x0000003b3a2a7207 */ /* 0x000fe40000000000 */
[----:B------:R-:W-:Y:S02]  /*9520*/  SEL R57, R59, R58, P0 ;  /* 0x0000003a3b397207 */ /* 0x000fe40000000000 */
[----:B------:R-:W-:Y:S02]  /*9530*/  SEL R40, R62, R63, P0 ;  /* 0x0000003f3e287207 */ /* 0x000fe40000000000 */
[----:B------:R-:W-:Y:S02]  /*9540*/  SEL R55, R63, R62, P0 ;  /* 0x0000003e3f377207 */ /* 0x000fe40000000000 */
[----:B------:R-:W-:-:S02]  /*9550*/  SEL R58, R78, R79, P0 ;  /* 0x0000004f4e3a7207 */ /* 0x000fc40000000000 */
[----:B------:R-:W-:Y:S02]  /*9560*/  SEL R36, R70, R71, P0 ;  /* 0x0000004746247207 */ /* 0x000fe40000000000 */
[----:B------:R-:W-:Y:S02]  /*9570*/  SEL R28, R82, R83, P0 ;  /* 0x00000053521c7207 */ /* 0x000fe40000000000 */
[----:B------:R-:W-:Y:S02]  /*9580*/  SEL R37, R79, R78, P0 ;  /* 0x0000004e4f257207 */ /* 0x000fe40000000000 */
[----:B------:R-:W-:Y:S02]  /*9590*/  SEL R39, R83, R82, P0 ;  /* 0x0000005253277207 */ /* 0x000fe40000000000 */
[----:B------:R-:W1:Y:S01]  /*95a0*/  @P2 LDC R83, c[0x0][0xbf0] ;  /* 0x0002fc00ff532b82 */ /* 0x000e620000000800 */
[C---:B------:R-:W-:Y:S01]  /*95b0*/  LOP3.LUT P1, RZ, R64.reuse, 0x3, RZ, 0xc0, !PT ;  /* 0x0000000340ff7812 */ /* 0x040fe2000782c0ff */
[----:B------:R-:W-:Y:S01]  /*95c0*/  IMAD.IADD R64, R64, 0x1, -R7 ;  /* 0x0000000140407824 */ /* 0x000fe200078e0a07 */
[----:B------:R-:W-:-:S02]  /*95d0*/  SEL R43, R71, R70, P0 ;  /* 0x00000046472b7207 */ /* 0x000fc40000000000 */
[----:B------:R-:W-:Y:S01]  /*95e0*/  MOV R33, UR5 ;  /* 0x0000000500217c02 */ /* 0x000fe20008000f00 */
[----:B------:R-:W-:Y:S01]  /*95f0*/  IMAD.U32 R33, RZ, RZ, UR9 ;  /* 0x00000009ff217e24 */ /* 0x000fe2000f8e00ff */
[----:B------:R-:W-:Y:S01]  /*9600*/  ULDC.64 UR8, c[0x0][0xb28] ;  /* 0x0002ca0000087ab9 */ /* 0x000fe20000000a00 */
[----:B------:R-:W3:Y:S01]  /*9610*/  @P2 LDC R82, c[0x0][0xbf0] ;  /* 0x0002fc00ff522b82 */ /* 0x000ee20000000800 */
[----:B--2---:R2:W-:Y:S04]  /*9620*/  SHFL.IDX PT, R49, R14, R5, 0x1c1f ;  /* 0x001c1f050e317589 */ /* 0x0045e800000e0000 */
[----:B------:R-:W-:Y:S04]  /*9630*/  SHFL.IDX PT, R8, R34, R5, 0x1c1f ;  /* 0x001c1f0522087589 */ /* 0x000fe800000e0000 */
[----:B------:R-:W-:Y:S01]  /*9640*/  SHFL.IDX PT, R10, R106, R5, 0x1c1f ;  /* 0x001c1f056a0a7589 */ /* 0x000fe200000e0000 */
[----:B--2---:R-:W-:-:S03]  /*9650*/  LOP3.LUT R14, R5, 0x2, RZ, 0x3c, !PT ;  /* 0x00000002050e7812 */ /* 0x004fc600078e3cff */
[----:B------:R-:W-:Y:S04]  /*9660*/  SHFL.IDX PT, R54, R12, R5, 0x1c1f ;  /* 0x001c1f050c367589 */ /* 0x000fe800000e0000 */
[----:B------:R-:W2:Y:S04]  /*9670*/  SHFL.IDX PT, R13, R13, R14, 0x1c1f ;  /* 0x001c1f0e0d0d7589 */ /* 0x000ea800000e0000 */
[----:B------:R-:W4:Y:S04]  /*9680*/  SHFL.IDX PT, R9, R117, R14, 0x1c1f ;  /* 0x001c1f0e75097589 */ /* 0x000f2800000e0000 */
[----:B------:R-:W-:Y:S04]  /*9690*/  SHFL.IDX PT, R11, R108, R5, 0x1c1f ;  /* 0x001c1f056c0b7589 */ /* 0x000fe800000e0000 */
[----:B------:R-:W5:Y:S04]  /*96a0*/  SHFL.IDX PT, R12, R119, R14, 0x1c1f ;  /* 0x001c1f0e770c7589 */ /* 0x000f6800000e0000 */
[----:B------:R-:W-:Y:S04]  /*96b0*/  SHFL.IDX PT, R16, R16, R5, 0x1c1f ;  /* 0x001c1f0510107589 */ /* 0x000fe800000e0000 */
[----:B------:R-:W0:Y:S04]  /*96c0*/  SHFL.IDX PT, R17, R113, R14, 0x1c1f ;  /* 0x001c1f0e71117589 */ /* 0x000e2800000e0000 */
[----:B------:R-:W-:Y:S01]  /*96d0*/  SHFL.IDX PT, R22, R100, R5, 0x1c1f ;  /* 0x001c1f0564167589 */ /* 0x000fe200000e0000 */
[----:B--2---:R-:W-:-:S03]  /*96e0*/  SEL R7, R8, R13, P0 ;  /* 0x0000000d08077207 */ /* 0x004fc60000000000 */
[----:B------:R-:W-:Y:S04]  /*96f0*/  SHFL.IDX PT, R53, R18, R5, 0x1c1f ;  /* 0x001c1f0512357589 */ /* 0x000fe800000e0000 */
[----:B------:R-:W-:Y:S04]  /*9700*/  SHFL.IDX PT, R23, R109, R14, 0x1c1f ;  /* 0x001c1f0e6d177589 */ /* 0x000fe800000e0000 */
[----:B------:R-:W-:Y:S04]  /*9710*/  SHFL.IDX PT, R15, R104, R5, 0x1c1f ;  /* 0x001c1f05680f7589 */ /* 0x000fe800000e0000 */
[----:B------:R-:W-:Y:S04]  /*9720*/  SHFL.IDX PT, R30, R92, R5, 0x1c1f ;  /* 0x001c1f055c1e7589 */ /* 0x000fe800000e0000 */
[----:B------:R-:W-:Y:S04]  /*9730*/  SHFL.IDX PT, R50, R20, R5, 0x1c1f ;  /* 0x001c1f0514327589 */ /* 0x000fe800000e0000 */
[----:B------:R-:W2:Y:S04]  /*9740*/  SHFL.IDX PT, R18, R115, R14, 0x1c1f ;  /* 0x001c1f0e73127589 */ /* 0x000ea800000e0000 */
[----:B------:R-:W1:Y:S04]  /*9750*/  SHFL.IDX PT, R31, R101, R14, 0x1c1f ;  /* 0x001c1f0e651f7589 */ /* 0x000e6800000e0000 */
[----:B------:R-:W-:Y:S04]  /*9760*/  SHFL.IDX PT, R19, R102, R5, 0x1c1f ;  /* 0x001c1f0566137589 */ /* 0x000fe800000e0000 */
[----:B------:R-:W-:Y:S04]  /*9770*/  SHFL.IDX PT, R63, R80, R5, 0x1c1f ;  /* 0x001c1f05503f7589 */ /* 0x000fe800000e0000 */
[----:B------:R-:W3:Y:S04]  /*9780*/  SHFL.IDX PT, R20, R111, R14, 0x1c1f ;  /* 0x001c1f0e6f147589 */ /* 0x000ee800000e0000 */
[----:B------:R-:W-:Y:S04]  /*9790*/  SHFL.IDX PT, R24, R96, R5, 0x1c1f ;  /* 0x001c1f0560187589 */ /* 0x000fe800000e0000 */
[----:B------:R-:W-:Y:S04]  /*97a0*/  SHFL.IDX PT, R27, R94, R5, 0x1c1f ;  /* 0x001c1f055e1b7589 */ /* 0x000fe800000e0000 */
[----:B------:R-:W-:Y:S04]  /*97b0*/  SHFL.IDX PT, R21, R105, R14, 0x1c1f ;  /* 0x001c1f0e69157589 */ /* 0x000fe800000e0000 */
[----:B------:R-:W3:Y:S04]  /*97c0*/  SHFL.IDX PT, R34, R103, R14, 0x1c1f ;  /* 0x001c1f0e67227589 */ /* 0x000ee800000e0000 */
[----:B------:R4:W-:Y:S04]  /*97d0*/  SHFL.IDX PT, R80, R85, R14, 0x1c1f ;  /* 0x001c1f0e55507589 */ /* 0x0009e800000e0000 */
[----:B------:R-:W-:Y:S04]  /*97e0*/  SHFL.IDX PT, R6, R26, R5, 0x1c1f ;  /* 0x001c1f051a067589 */ /* 0x000fe800000e0000 */
[----:B------:R-:W-:Y:S01]  /*97f0*/  SHFL.IDX PT, R25, R98, R5, 0x1c1f ;  /* 0x001c1f0562197589 */ /* 0x000fe200000e0000 */
[----:B----4-:R-:W4:Y:S03]  /*9800*/  LDC.64 R84, c[0x0][0xbd8] ;  /* 0x0002f600ff547b82 */ /* 0x010f260000000a00 */
[----:B------:R-:W-:Y:S04]  /*9810*/  SHFL.IDX PT, R26, R107, R14, 0x1c1f ;  /* 0x001c1f0e6b1a7589 */ /* 0x000fe800000e0000 */
[----:B------:R-:W-:Y:S04]  /*9820*/  SHFL.IDX PT, R2, R58, R5, 0x1c1f ;  /* 0x001c1f053a027589 */ /* 0x000fe800000e0000 */
[----:B------:R-:W-:Y:S04]  /*9830*/  SHFL.IDX PT, R51, R88, R5, 0x1c1f ;  /* 0x001c1f0558337589 */ /* 0x000fe800000e0000 */
[----:B------:R-:W4:Y:S04]  /*9840*/  SHFL.IDX PT, R58, R97, R14, 0x1c1f ;  /* 0x001c1f0e613a7589 */ /* 0x000f2800000e0000 */
[----:B------:R-:W-:Y:S04]  /*9850*/  SHFL.IDX PT, R35, R90, R5, 0x1c1f ;  /* 0x001c1f055a237589 */ /* 0x000fe800000e0000 */
[----:B------:R-:W4:Y:S04]  /*9860*/  SHFL.IDX PT, R62, R99, R14, 0x1c1f ;  /* 0x001c1f0e633e7589 */ /* 0x000f2800000e0000 */
[----:B------:R5:W-:Y:S04]  /*9870*/  SHFL.IDX PT, R67, R77, R14, 0x1c1f ;  /* 0x001c1f0e4d437589 */ /* 0x000be800000e0000 */
[----:B------:R-:W-:Y:S04]  /*9880*/  SHFL.IDX PT, R68, R68, R5, 0x1c1f ;  /* 0x001c1f0544447589 */ /* 0x000fe800000e0000 */
[----:B------:R-:W4:Y:S01]  /*9890*/  SHFL.IDX PT, R69, R69, R14, 0x1c1f ;  /* 0x001c1f0e45457589 */ /* 0x000f2200000e0000 */
[----:B-----5:R-:W5:Y:S03]  /*98a0*/  @P2 LDC R77, c[0x0][0xbec] ;  /* 0x0002fb00ff4d2b82 */ /* 0x020f660000000800 */
[----:B------:R0:W-:Y:S04]  /*98b0*/  SHFL.IDX PT, R79, R89, R14, 0x1c1f ;  /* 0x001c1f0e594f7589 */ /* 0x0001e800000e0000 */
[----:B------:R-:W-:Y:S04]  /*98c0*/  SHFL.IDX PT, R72, R72, R5, 0x1c1f ;  /* 0x001c1f0548487589 */ /* 0x000fe800000e0000 */
[----:B------:R-:W-:Y:S01]  /*98d0*/  SHFL.IDX PT, R48, R48, R5, 0x1c1f ;  /* 0x001c1f0530307589 */ /* 0x000fe200000e0000 */
[----:B0-----:R-:W0:Y:S03]  /*98e0*/  LDC.64 R88, c[0x0][0xb40] ;  /* 0x0002d000ff587b82 */ /* 0x001e260000000a00 */
[----:B------:R-:W-:Y:S04]  /*98f0*/  SHFL.IDX PT, R52, R52, R5, 0x1c1f ;  /* 0x001c1f0534347589 */ /* 0x000fe800000e0000 */
[----:B------:R-:W-:Y:S04]  /*9900*/  SHFL.IDX PT, R60, R60, R5, 0x1c1f ;  /* 0x001c1f053c3c7589 */ /* 0x000fe800000e0000 */
[----:B------:R-:W-:Y:S04]  /*9910*/  SHFL.IDX PT, R56, R56, R5, 0x1c1f ;  /* 0x001c1f0538387589 */ /* 0x000fe800000e0000 */
[----:B------:R-:W-:Y:S04]  /*9920*/  SHFL.IDX PT, R46, R46, R5, 0x1c1f ;  /* 0x001c1f052e2e7589 */ /* 0x000fe800000e0000 */
[----:B------:R-:W-:Y:S04]  /*9930*/  SHFL.IDX PT, R42, R42, R5, 0x1c1f ;  /* 0x001c1f052a2a7589 */ /* 0x000fe800000e0000 */
[----:B------:R-:W-:Y:S01]  /*9940*/  SHFL.IDX PT, R40, R40, R5, 0x1c1f ;  /* 0x001c1f0528287589 */ /* 0x000fe200000e0000 */
[----:B0-----:R-:W-:-:S03]  /*9950*/  IMAD.WIDE.U32 R44, R88, UR37, R44 ;  /* 0x00000025582c7c25 */ /* 0x001fc6000f8e002c */
[----:B------:R-:W-:Y:S04]  /*9960*/  SHFL.IDX PT, R38, R38, R5, 0x1c1f ;  /* 0x001c1f0526267589 */ /* 0x000fe800000e0000 */
[----:B------:R-:W-:Y:S04]  /*9970*/  SHFL.IDX PT, R36, R36, R5, 0x1c1f ;  /* 0x001c1f0524247589 */ /* 0x000fe800000e0000 */
[----:B------:R0:W-:Y:S04]  /*9980*/  SHFL.IDX PT, R4, R28, R5, 0x1c1f ;  /* 0x001c1f051c047589 */ /* 0x0001e800000e0000 */
[----:B------:R-:W5:Y:S04]  /*9990*/  SHFL.IDX PT, R70, R95, R14, 0x1c1f ;  /* 0x001c1f0e5f467589 */ /* 0x000f6800000e0000 */
[----:B------:R-:W-:Y:S01]  /*99a0*/  SHFL.IDX PT, R73, R73, R14, 0x1c1f ;  /* 0x001c1f0e49497589 */ /* 0x000fe200000e0000 */
[----:B0-----:R-:W-:-:S02]  /*99b0*/  SEL R5, R13, R8, P0 ;  /* 0x000000080d057207 */ /* 0x001fc40000000000 */
[----:B------:R-:W-:Y:S01]  /*99c0*/  SEL R8, R10, R9, P0 ;  /* 0x000000090a087207 */ /* 0x000fe20000000000 */
[----:B------:R-:W0:Y:S01]  /*99d0*/  SHFL.IDX PT, R75, R93, R14, 0x1c1f ;  /* 0x001c1f0e5d4b7589 */ /* 0x000e2200000e0000 */
[----:B------:R-:W-:Y:S02]  /*99e0*/  SEL R10, R9, R10, P0 ;  /* 0x0000000a090a7207 */ /* 0x000fe40000000000 */
[----:B------:R-:W-:Y:S01]  /*99f0*/  SEL R9, R11, R12, P0 ;  /* 0x0000000c0b097207 */ /* 0x000fe20000000000 */
[----:B------:R1:W0:Y:S01]  /*9a00*/  SHFL.IDX PT, R78, R91, R14, 0x1c1f ;  /* 0x001c1f0e5b4e7589 */ /* 0x00022200000e0000 */
[----:B------:R-:W-:Y:S02]  /*9a10*/  SEL R11, R12, R11, P0 ;  /* 0x0000000b0c0b7207 */ /* 0x000fe40000000000 */
[----:B------:R-:W-:Y:S01]  /*9a20*/  SEL R12, R16, R17, P0 ;  /* 0x00000011100c7207 */ /* 0x000fe20000000000 */
[----:B------:R-:W0:Y:S01]  /*9a30*/  SHFL.IDX PT, R81, R81, R14, 0x1c1f ;  /* 0x001c1f0e51517589 */ /* 0x000e2200000e0000 */
[----:B------:R-:W-:-:S02]  /*9a40*/  SEL R16, R17, R16, P0 ;  /* 0x0000001011107207 */ /* 0x000fc40000000000 */
[----:B--2---:R-:W-:Y:S01]  /*9a50*/  SEL R13, R15, R18, P0 ;  /* 0x000000120f0d7207 */ /* 0x004fe20000000000 */
[----:B------:R2:W-:Y:S01]  /*9a60*/  SHFL.IDX PT, R71, R29, R14, 0x1c1f ;  /* 0x001c1f0e1d477589 */ /* 0x0005e200000e0000 */
[----:B------:R-:W-:Y:S01]  /*9a70*/  SEL R17, R18, R15, P0 ;  /* 0x0000000f12117207 */ /* 0x000fe20000000000 */
[----:B-1----:R-:W1:Y:S01]  /*9a80*/  @P2 LDC R91, c[0x0][0xbec] ;  /* 0x0002fb00ff5b2b82 */ /* 0x002e620000000800 */
[----:B------:R-:W-:Y:S01]  /*9a90*/  SEL R28, R30, R31, P0 ;  /* 0x0000001f1e1c7207 */ /* 0x000fe20000000000 */
[----:B------:R-:W-:Y:S01]  /*9aa0*/  SHFL.IDX PT, R61, R61, R14, 0x1c1f ;  /* 0x001c1f0e3d3d7589 */ /* 0x000fe200000e0000 */
[----:B---3--:R-:W-:Y:S02]  /*9ab0*/  SEL R15, R19, R20, P0 ;  /* 0x00000014130f7207 */ /* 0x008fe40000000000 */
[----:B------:R-:W-:Y:S01]  /*9ac0*/  SEL R30, R31, R30, P0 ;  /* 0x0000001e1f1e7207 */ /* 0x000fe20000000000 */
[----:B------:R-:W-:Y:S01]  /*9ad0*/  SHFL.IDX PT, R65, R65, R14, 0x1c1f ;  /* 0x001c1f0e41417589 */ /* 0x000fe200000e0000 */
[----:B------:R-:W-:-:S02]  /*9ae0*/  SEL R31, R34, R27, P0 ;  /* 0x0000001b221f7207 */ /* 0x000fc40000000000 */
[----:B--2---:R-:W-:Y:S01]  /*9af0*/  SEL R29, R27, R34, P0 ;  /* 0x000000221b1d7207 */ /* 0x004fe20000000000 */
[----:B------:R-:W-:Y:S01]  /*9b00*/  SHFL.IDX PT, R55, R55, R14, 0x1c1f ;  /* 0x001c1f0e37377589 */ /* 0x000fe200000e0000 */
[----:B----4-:R-:W-:Y:S01]  /*9b10*/  IMAD R34, R84, UR39, RZ ;  /* 0x0000002754227c24 */ /* 0x010fe2000f8e02ff */
[----:B------:R-:W-:Y:S02]  /*9b20*/  SEL R18, R51, R58, P0 ;  /* 0x0000003a33127207 */ /* 0x000fe40000000000 */
[----:B------:R-:W-:Y:S01]  /*9b30*/  SHFL.IDX PT, R57, R57, R14, 0x1c1f ;  /* 0x001c1f0e39397589 */ /* 0x000fe200000e0000 */
[----:B------:R-:W-:-:S03]  /*9b40*/  SEL R27, R62, R35, P0 ;  /* 0x000000233e1b7207 */ /* 0x000fc60000000000 */
[----:B------:R-:W-:Y:S04]  /*9b50*/  SHFL.IDX PT, R43, R43, R14, 0x1c1f ;  /* 0x001c1f0e2b2b7589 */ /* 0x000fe800000e0000 */
[----:B------:R-:W-:Y:S01]  /*9b60*/  SHFL.IDX PT, R47, R47, R14, 0x1c1f ;  /* 0x001c1f0e2f2f7589 */ /* 0x000fe200000e0000 */
[----:B-1----:R-:W-:-:S03]  /*9b70*/  @P2 IMAD.HI.U32 R91, R74, R91, RZ ;  /* 0x0000005b4a5b2227 */ /* 0x002fc600078e00ff */
[----:B------:R-:W-:Y:S04]  /*9b80*/  SHFL.IDX PT, R37, R37, R14, 0x1c1f ;  /* 0x001c1f0e25257589 */ /* 0x000fe800000e0000 */
[----:B------:R-:W-:Y:S04]  /*9b90*/  SHFL.IDX PT, R41, R41, R14, 0x1c1f ;  /* 0x001c1f0e29297589 */ /* 0x000fe800000e0000 */
[----:B------:R1:W-:Y:S02]  /*9ba0*/  SHFL.IDX PT, R39, R39, R14, 0x1c1f ;  /* 0x001c1f0e27277589 */ /* 0x0003e400000e0000 */
[----:B-1----:R-:W-:-:S02]  /*9bb0*/  SEL R14, R22, R23, P0 ;  /* 0x00000017160e7207 */ /* 0x002fc40000000000 */
[----:B------:R-:W-:Y:S02]  /*9bc0*/  SEL R22, R23, R22, P0 ;  /* 0x0000001617167207 */ /* 0x000fe40000000000 */
[----:B------:R-:W-:Y:S02]  /*9bd0*/  SEL R23, R20, R19, P0 ;  /* 0x0000001314177207 */ /* 0x000fe40000000000 */
[----:B------:R-:W-:Y:S02]  /*9be0*/  SEL R20, R24, R21, P0 ;  /* 0x0000001518147207 */ /* 0x000fe40000000000 */
[----:B------:R-:W-:Y:S02]  /*9bf0*/  SEL R24, R21, R24, P0 ;  /* 0x0000001815187207 */ /* 0x000fe40000000000 */
[----:B------:R-:W-:Y:S02]  /*9c00*/  SEL R21, R25, R26, P0 ;  /* 0x0000001a19157207 */ /* 0x000fe40000000000 */
[----:B------:R-:W-:-:S02]  /*9c10*/  SEL R25, R26, R25, P0 ;  /* 0x000000191a197207 */ /* 0x000fc40000000000 */
[----:B------:R-:W-:Y:S01]  /*9c20*/  SEL R26, R58, R51, P0 ;  /* 0x000000333a1a7207 */ /* 0x000fe20000000000 */
[----:B------:R-:W-:Y:S01]  /*9c30*/  IMAD R51, R85, UR37, R34 ;  /* 0x0000002555337c24 */ /* 0x000fe2000f8e0222 */
[----:B------:R-:W-:Y:S01]  /*9c40*/  SEL R19, R35, R62, P0 ;  /* 0x0000003e23137207 */ /* 0x000fe20000000000 */
[----:B------:R-:W-:Y:S01]  /*9c50*/  IMAD.WIDE.U32 R58, R84, UR37, R32 ;  /* 0x00000025543a7c25 */ /* 0x000fe2000f8e0020 */
[----:B------:R-:W-:Y:S02]  /*9c60*/  SEL R32, R68, R69, P0 ;  /* 0x0000004544207207 */ /* 0x000fe40000000000 */
[----:B------:R-:W-:Y:S01]  /*9c70*/  SEL R34, R69, R68, P0 ;  /* 0x0000004445227207 */ /* 0x000fe20000000000 */
[----:B-----5:R-:W-:Y:S01]  /*9c80*/  @P2 IMAD.HI.U32 R62, R74, R77, RZ ;  /* 0x0000004d4a3e2227 */ /* 0x020fe200078e00ff */
[----:B------:R-:W-:Y:S02]  /*9c90*/  SEL R33, R63, R70, P0 ;  /* 0x000000463f217207 */ /* 0x000fe40000000000 */
[----:B------:R-:W-:Y:S01]  /*9ca0*/  SEL R35, R70, R63, P0 ;  /* 0x0000003f46237207 */ /* 0x000fe20000000000 */
[----:B------:R-:W-:-:S02]  /*9cb0*/  IMAD R69, RZ, RZ, -UR42 ;  /* 0x8000002aff457e24 */ /* 0x000fc4000f8e02ff */
[----:B------:R-:W-:Y:S02]  /*9cc0*/  IMAD.IADD R59, R59, 0x1, R51 ;  /* 0x000000013b3b7824 */ /* 0x000fe400078e0233 */
[----:B------:R-:W-:Y:S01]  /*9cd0*/  IMAD.MOV.U32 R51, RZ, RZ, R74 ;  /* 0x000000ffff337224 */ /* 0x000fe200078e004a */
[----:B------:R-:W-:Y:S01]  /*9ce0*/  @P2 SHF.R.U32.HI R51, RZ, R83, R62 ;  /* 0x00000053ff332219 */ /* 0x000fe2000001163e */
[----:B------:R-:W-:Y:S02]  /*9cf0*/  IMAD R68, R88, UR39, RZ ;  /* 0x0000002758447c24 */ /* 0x000fe4000f8e02ff */
[----:B------:R-:W-:Y:S01]  /*9d00*/  IMAD R83, R76, R69, UR4 ;  /* 0x000000044c537e24 */ /* 0x000fe2000f8e0245 */
[----:B------:R-:W-:Y:S01]  /*9d10*/  ULDC.64 UR4, c[0x0][0xbe0] ;  /* 0x0002f80000047ab9 */ /* 0x000fe20000000a00 */
[----:B------:R-:W-:Y:S02]  /*9d20*/  IMAD R63, R89, UR37, R68 ;  /* 0x00000025593f7c24 */ /* 0x000fe4000f8e0244 */
[----:B------:R-:W-:Y:S01]  /*9d30*/  IMAD.MOV.U32 R62, RZ, RZ, R44 ;  /* 0x000000ffff3e7224 */ /* 0x000fe200078e002c */
[----:B------:R-:W-:Y:S01]  /*9d40*/  SHF.R.S32.HI R70, RZ, 0x1f, R83 ;  /* 0x0000001fff467819 */ /* 0x000fe20000011453 */
[----:B------:R-:W-:Y:S01]  /*9d50*/  IMAD.MOV.U32 R69, RZ, RZ, R74 ;  /* 0x000000ffff457224 */ /* 0x000fe200078e004a */
[----:B------:R-:W-:-:S02]  /*9d60*/  IADD3 R63, R45, R63, RZ ;  /* 0x0000003f2d3f7210 */ /* 0x000fc40007ffe0ff */
[----:B------:R-:W-:Y:S01]  /*9d70*/  @P2 SHF.R.U32.HI R69, RZ, R82, R91 ;  /* 0x00000052ff452219 */ /* 0x000fe2000001165b */
[C---:B------:R-:W-:Y:S02]  /*9d80*/  IMAD R45, R70.reuse, UR4, RZ ;  /* 0x00000004462d7c24 */ /* 0x040fe4000f8e02ff */
[----:B------:R-:W-:Y:S02]  /*9d90*/  IMAD R70, R70, UR6, RZ ;  /* 0x0000000646467c24 */ /* 0x000fe4000f8e02ff */
[C---:B------:R-:W-:Y:S02]  /*9da0*/  IMAD R68, R83.reuse, UR5, R45 ;  /* 0x0000000553447c24 */ /* 0x040fe4000f8e022d */
[----:B------:R-:W-:Y:S01]  /*9db0*/  IMAD.WIDE.U32 R44, R83, UR4, R58 ;  /* 0x00000004532c7c25 */ /* 0x000fe2000f8e003a */
[----:B------:R-:W-:-:S03]  /*9dc0*/  ULDC.64 UR4, c[0x0][0xb30] ;  /* 0x0002cc0000047ab9 */ /* 0x000fc60000000a00 */
[----:B------:R-:W-:Y:S01]  /*9dd0*/  IMAD.WIDE.U32 R58, R83, UR6, R62 ;  /* 0x00000006533a7c25 */ /* 0x000fe2000f8e003e */
[--C-:B------:R-:W-:Y:S02]  /*9de0*/  SHF.R.S32.HI R63, RZ, 0x1f, R51.reuse ;  /* 0x0000001fff3f7819 */ /* 0x100fe40000011433 */
[----:B------:R-:W-:Y:S01]  /*9df0*/  IADD3 R44, P2, R51, R44, RZ ;  /* 0x0000002c332c7210 */ /* 0x000fe20007f5e0ff */
[----:B------:R-:W-:Y:S01]  /*9e00*/  IMAD.MOV R51, RZ, RZ, -R51 ;  /* 0x000000ffff337224 */ /* 0x000fe200078e0a33 */
[--C-:B------:R-:W-:Y:S01]  /*9e10*/  SHF.R.S32.HI R62, RZ, 0x1f, R69.reuse ;  /* 0x0000001fff3e7819 */ /* 0x100fe20000011445 */
[----:B------:R-:W-:Y:S01]  /*9e20*/  IMAD R77, R83, UR7, R70 ;  /* 0x00000007534d7c24 */ /* 0x000fe2000f8e0246 */
[----:B------:R-:W-:Y:S01]  /*9e30*/  IADD3.X R45, R63, R45, R68, P2, !PT ;  /* 0x0000002d3f2d7210 */ /* 0x000fe200017fe444 */
[----:B------:R-:W-:Y:S01]  /*9e40*/  IMAD.MOV R70, RZ, RZ, -R69 ;  /* 0x000000ffff467224 */ /* 0x000fe200078e0a45 */
[----:B------:R-:W-:Y:S01]  /*9e50*/  ULDC.64 UR6, c[0x0][0xbc8] ;  /* 0x0002f20000067ab9 */ /* 0x000fe20000000a00 */
[----:B------:R-:W-:-:S02]  /*9e60*/  IMAD R62, R62, UR4, RZ ;  /* 0x000000043e3e7c24 */ /* 0x000fc4000f8e02ff */
[C-C-:B------:R-:W-:Y:S02]  /*9e70*/  IMAD R51, R87.reuse, R51, R74.reuse ;  /* 0x0000003357337224 */ /* 0x140fe400078e024a */
[----:B------:R-:W-:Y:S02]  /*9e80*/  IMAD R63, R87, R70, R74 ;  /* 0x00000046573f7224 */ /* 0x000fe400078e024a */
[----:B------:R-:W-:Y:S02]  /*9e90*/  IMAD.IADD R59, R59, 0x1, R77 ;  /* 0x000000013b3b7824 */ /* 0x000fe400078e024d */
[C---:B------:R-:W-:Y:S01]  /*9ea0*/  IMAD R77, R69.reuse, UR5, R62 ;  /* 0x00000005454d7c24 */ /* 0x040fe2000f8e023e */
[----:B------:R-:W-:Y:S01]  /*9eb0*/  SHF.R.S32.HI R62, RZ, 0x1f, R51 ;  /* 0x0000001fff3e7819 */ /* 0x000fe20000011433 */
[----:B------:R-:W-:Y:S01]  /*9ec0*/  IMAD.WIDE.U32 R58, R69, UR4, R58 ;  /* 0x00000004453a7c25 */ /* 0x000fe2000f8e003a */
[----:B------:R-:W-:Y:S01]  /*9ed0*/  SHF.R.S32.HI R68, RZ, 0x1f, R63 ;  /* 0x0000001fff447819 */ /* 0x000fe2000001143f */
[----:B------:R-:W1:Y:S01]  /*9ee0*/  S2UR UR5, SR_CgaCtaId ;  /* 0x00000000000579c3 */ /* 0x000e620000008800 */
[----:B------:R-:W-:Y:S01]  /*9ef0*/  UMOV UR4, 0x400 ;  /* 0x0000040000047882 */ /* 0x000fe20000000000 */
[----:B------:R-:W-:Y:S01]  /*9f00*/  IMAD R62, R62, UR6, RZ ;  /* 0x000000063e3e7c24 */ /* 0x000fe2000f8e02ff */
[----:B------:R-:W-:Y:S01]  /*9f10*/  IADD3 R59, R59, R77, RZ ;  /* 0x0000004d3b3b7210 */ /* 0x000fe20007ffe0ff */
[----:B------:R-:W-:-:S02]  /*9f20*/  IMAD R68, R68, UR8, RZ ;  /* 0x0000000844447c24 */ /* 0x000fc4000f8e02ff */
[----:B------:R-:W-:Y:S01]  /*9f30*/  IMAD R77, R51, UR7, R62 ;  /* 0x00000007334d7c24 */ /* 0x000fe2000f8e023e */
[----:B0-----:R-:W-:Y:S01]  /*9f40*/  SEL R62, R75, R72, P0 ;  /* 0x000000484b3e7207 */ /* 0x001fe20000000000 */
[----:B------:R-:W-:Y:S01]  /*9f50*/  IMAD.WIDE.U32 R44, R51, UR6, R44 ;  /* 0x00000006332c7c25 */ /* 0x000fe2000f8e002c */
[----:B------:R-:W-:-:S03]  /*9f60*/  ULDC.64 UR6, c[0x0][0xba8] ;  /* 0x0002ea0000067ab9 */ /* 0x000fc60000000a00 */
[C---:B------:R-:W-:Y:S02]  /*9f70*/  IMAD R83, R63.reuse, UR9, R68 ;  /* 0x000000093f537c24 */ /* 0x040fe4000f8e0244 */
[----:B------:R-:W-:Y:S01]  /*9f80*/  IMAD.WIDE.U32 R68, R63, UR8, R58 ;  /* 0x000000083f447c25 */ /* 0x000fe2000f8e003a */
[----:B------:R-:W-:Y:S01]  /*9f90*/  SEL R58, R72, R75, P0 ;  /* 0x0000004b483a7207 */ /* 0x000fe20000000000 */
[----:B------:R-:W-:Y:S01]  /*9fa0*/  ULDC.64 UR8, c[0x0][0xb00] ;  /* 0x0002c00000087ab9 */ /* 0x000fe20000000a00 */
[----:B------:R-:W-:Y:S01]  /*9fb0*/  LEA R72, P2, R44, UR6, 0x2 ;  /* 0x000000062c487c11 */ /* 0x000fe2000f8410ff */
[----:B------:R-:W-:Y:S01]  /*9fc0*/  IMAD.IADD R51, R45, 0x1, R77 ;  /* 0x000000012d337824 */ /* 0x000fe200078e024d */
[----:B------:R-:W-:Y:S01]  /*9fd0*/  ULDC UR6, c[0x0][0xa88] ;  /* 0x0002a20000067ab9 */ /* 0x000fe20000000800 */
[----:B------:R-:W-:Y:S01]  /*9fe0*/  IMAD.IADD R45, R69, 0x1, R83 ;  /* 0x00000001452d7824 */ /* 0x000fe200078e0253 */
[----:B------:R-:W-:Y:S01]  /*9ff0*/  LEA R82, P3, R68, UR8, 0x2 ;  /* 0x0000000844527c11 */ /* 0x000fe2000f8610ff */
[----:B------:R-:W-:Y:S01]  /*a000*/  SHFL.IDX PT, R74, R72, RZ, 0x1c1f ;  /* 0x001c1fff484a7589 */ /* 0x000fe200000e0000 */
[----:B------:R-:W-:Y:S01]  /*a010*/  LEA.HI.X R51, R44, UR7, R51, 0x2, P2 ;  /* 0x000000072c337c11 */ /* 0x000fe200090f1433 */
[----:B-1----:R-:W-:Y:S01]  /*a020*/  ULEA UR4, UR5, UR4, 0x18 ;  /* 0x0000000405047291 */ /* 0x002fe2000f8ec03f */
[----:B------:R-:W-:Y:S01]  /*a030*/  IMAD R83, R87, UR6, RZ ;  /* 0x0000000657537c24 */ /* 0x000fe2000f8e02ff */
[----:B------:R-:W-:Y:S01]  /*a040*/  SHFL.IDX PT, R76, R72, 0x1, 0x1c1f ;  /* 0x003c1f00484c7f89 */ /* 0x000fe200000e0000 */
[----:B------:R-:W-:Y:S01]  /*a050*/  VIADD R70, R66, 0x8 ;  /* 0x0000000842467836 */ /* 0x000fe20000000000 */
[----:B------:R-:W-:Y:S01]  /*a060*/  UIADD3 UR4, UR4, 0x22820, URZ ;  /* 0x0002282004047890 */ /* 0x000fe2000fffe03f */
[----:B------:R-:W-:Y:S01]  /*a070*/  LEA.HI.X R84, R68, UR9, R45, 0x2, P3 ;  /* 0x0000000944547c11 */ /* 0x000fe200098f142d */
[----:B------:R-:W0:Y:S01]  /*a080*/  SHFL.IDX PT, R75, R51, RZ, 0x1c1f ;  /* 0x001c1fff334b7589 */ /* 0x000e2200000e0000 */
[-C--:B------:R-:W-:Y:S01]  /*a090*/  ISETP.GE.OR P2, PT, R66, R83.reuse, P1 ;  /* 0x000000534200720c */ /* 0x080fe20000f46670 */
[----:B------:R-:W-:Y:S01]  /*a0a0*/  UPRMT UR4, URZ, 0x654, UR4 ;  /* 0x000006543f047896 */ /* 0x000fe20008000004 */
[-C--:B------:R-:W-:Y:S01]  /*a0b0*/  ISETP.GE.OR P1, PT, R70, R83.reuse, P1 ;  /* 0x000000534600720c */ /* 0x080fe20000f26670 */
[----:B------:R1:W2:Y:S01]  /*a0c0*/  SHFL.IDX PT, R77, R51, 0x1, 0x1c1f ;  /* 0x003c1f00334d7f89 */ /* 0x0002a200000e0000 */
[----:B------:R-:W-:-:S02]  /*a0d0*/  ISETP.GE.AND P3, PT, R66, R83, PT ;  /* 0x000000534200720c */ /* 0x000fc40003f66270 */
[----:B------:R-:W-:Y:S01]  /*a0e0*/  SEL R59, R50, R73, P0 ;  /* 0x00000049323b7207 */ /* 0x000fe20000000000 */
[----:B------:R3:W4:Y:S01]  /*a0f0*/  SHFL.IDX PT, R68, R82, RZ, 0x1c1f ;  /* 0x001c1fff52447589 */ /* 0x00072200000e0000 */
[----:B------:R-:W-:Y:S01]  /*a100*/  SEL R63, R73, R50, P0 ;  /* 0x00000032493f7207 */ /* 0x000fe20000000000 */
[----:B------:R-:W-:Y:S01]  /*a110*/  IMAD.SHL.U32 R73, R64, 0x2, RZ ;  /* 0x0000000240497824 */ /* 0x000fe200078e00ff */
[----:B------:R-:W-:Y:S01]  /*a120*/  SYNCS.ARRIVE.TRANS64.RED.A1T0 RZ, [UR4], RZ ;  /* 0x000000ffffff79a7 */ /* 0x000fe20008100404 */
[----:B------:R3:W3:Y:S01]  /*a130*/  SHFL.IDX PT, R69, R84, RZ, 0x1c1f ;  /* 0x001c1fff54457589 */ /* 0x0006e200000e0000 */
[----:B------:R-:W-:Y:S02]  /*a140*/  SEL R44, R48, R79, P0 ;  /* 0x0000004f302c7207 */ /* 0x000fe40000000000 */
[----:B------:R-:W-:Y:S02]  /*a150*/  SEL R45, R49, R78, P0 ;  /* 0x0000004e312d7207 */ /* 0x000fe40000000000 */
[----:B------:R-:W-:-:S02]  /*a160*/  SEL R50, R52, R81, P0 ;  /* 0x0000005134327207 */ /* 0x000fc40000000000 */
[----:B-1----:R-:W-:Y:S02]  /*a170*/  SEL R51, R53, R80, P0 ;  /* 0x0000005035337207 */ /* 0x002fe40000000000 */
[----:B------:R-:W-:Y:S02]  /*a180*/  SEL R48, R79, R48, P0 ;  /* 0x000000304f307207 */ /* 0x000fe40000000000 */
[----:B------:R-:W-:Y:S01]  /*a190*/  SEL R49, R78, R49, P0 ;  /* 0x000000314e317207 */ /* 0x000fe20000000000 */
[----:B0-----:R0:W-:Y:S01]  /*a1a0*/  @!P2 ST.E desc[UR48][R74.64], R0 ;  /* 0x000000004a00a985 */ /* 0x0011e2000c101930 */
[----:B------:R-:W-:Y:S02]  /*a1b0*/  SEL R52, R81, R52, P0 ;  /* 0x0000003451347207 */ /* 0x000fe40000000000 */
[----:B------:R-:W-:Y:S01]  /*a1c0*/  SEL R53, R80, R53, P0 ;  /* 0x0000003550357207 */ /* 0x000fe20000000000 */
[----:B--2---:R0:W-:Y:S01]  /*a1d0*/  @!P1 ST.E desc[UR48][R76.64], R3 ;  /* 0x000000034c009985 */ /* 0x0041e2000c101930 */
[----:B------:R-:W-:Y:S05]  /*a1e0*/  @P3 BRA `(.L_x_37) ;  /* 0x0000000400783947 */ /* 0x000fea0003800000 */
[C---:B0-----:R-:W-:Y:S01]  /*a1f0*/  VIADD R3, R73.reuse, 0x10 ;  /* 0x0000001049037836 */ /* 0x041fe20000000000 */
[C---:B------:R-:W-:Y:S01]  /*a200*/  IADD3 R0, R73.reuse, 0x8, RZ ;  /* 0x0000000849007810 */ /* 0x040fe20007ffe0ff */
[----:B------:R-:W-:Y:S01]  /*a210*/  ULDC UR4, c[0x0][0xac8] ;  /* 0x0002b20000047ab9 */ /* 0x000fe20000000800 */
[C---:B------:R-:W-:Y:S01]  /*a220*/  VIADD R64, R73.reuse, 0x18 ;  /* 0x0000001849407836 */ /* 0x040fe20000000000 */
[C---:B------:R-:W-:Y:S01]  /*a230*/  ISETP.GE.AND P2, PT, R73.reuse, UR4, PT ;  /* 0x0000000449007c0c */ /* 0x040fe2000bf46270 */
[C---:B------:R-:W-:Y:S01]  /*a240*/  VIADD R66, R73.reuse, 0x20 ;  /* 0x0000002049427836 */ /* 0x040fe20000000000 */
[----:B------:R-:W-:Y:S01]  /*a250*/  ISETP.GE.AND P3, PT, R0, UR4, PT ;  /* 0x0000000400007c0c */ /* 0x000fe2000bf66270 */
[----:B------:R-:W-:Y:S01]  /*a260*/  VIADD R72, R73, 0x38 ;  /* 0x0000003849487836 */ /* 0x000fe20000000000 */
[----:B------:R-:W-:Y:S02]  /*a270*/  ISETP.GE.AND P4, PT, R3, UR4, PT ;  /* 0x0000000403007c0c */ /* 0x000fe4000bf86270 */
[----:B------:R-:W-:-:S02]  /*a280*/  ISETP.GE.AND P1, PT, R64, UR4, PT ;  /* 0x0000000440007c0c */ /* 0x000fc4000bf26270 */
[----:B------:R-:W-:-:S05]  /*a290*/  ISETP.GE.AND P5, PT, R72, UR4, PT ;  /* 0x0000000448007c0c */ /* 0x000fca000bfa6270 */
[--C-:B---34-:R-:W-:Y:S02]  /*a2a0*/  @!P2 IMAD.WIDE R74, R73, 0x4, R68.reuse ;  /* 0x00000004494aa825 */ /* 0x118fe400078e0244 */
[----:B------:R-:W-:Y:S02]  /*a2b0*/  @!P3 LEA.HI R0, R0, R0, RZ, 0x1 ;  /* 0x000000000000b211 */ /* 0x000fe400078f08ff */
[----:B------:R-:W-:Y:S01]  /*a2c0*/  @!P4 LEA.HI R3, R3, R3, RZ, 0x1 ;  /* 0x000000030303c211 */ /* 0x000fe200078f08ff */
[----:B------:R0:W-:Y:S01]  /*a2d0*/  @!P2 ST.E.64 desc[UR48][R74.64], R8 ;  /* 0x000000084a00a985 */ /* 0x0001e2000c101b30 */
[----:B------:R-:W-:Y:S01]  /*a2e0*/  @!P3 LOP3.LUT R77, R0, 0xfffffffe, RZ, 0xc0, !PT ;  /* 0xfffffffe004db812 */ /* 0x000fe200078ec0ff */
[----:B------:R-:W-:Y:S01]  /*a2f0*/  VIADD R0, R73, 0x28 ;  /* 0x0000002849007836 */ /* 0x000fe20000000000 */
[----:B------:R-:W-:Y:S02]  /*a300*/  @!P4 LOP3.LUT R3, R3, 0xfffffffe, RZ, 0xc0, !PT ;  /* 0xfffffffe0303c812 */ /* 0x000fe400078ec0ff */
[----:B------:R-:W-:Y:S01]  /*a310*/  @!P1 LEA.HI R64, R64, R64, RZ, 0x1 ;  /* 0x0000004040409211 */ /* 0x000fe200078f08ff */
[----:B------:R-:W-:Y:S01]  /*a320*/  @!P3 IMAD.WIDE R76, R77, 0x4, R68 ;  /* 0x000000044d4cb825 */ /* 0x000fe200078e0244 */
[----:B------:R-:W-:-:S02]  /*a330*/  ISETP.GE.AND P2, PT, R66, UR4, PT ;  /* 0x0000000442007c0c */ /* 0x000fc4000bf46270 */
[----:B------:R-:W-:Y:S01]  /*a340*/  @!P5 LEA.HI R72, R72, R72, RZ, 0x1 ;  /* 0x000000484848d211 */ /* 0x000fe200078f08ff */
[--C-:B------:R-:W-:Y:S01]  /*a350*/  @!P4 IMAD.WIDE R78, R3, 0x4, R68.reuse ;  /* 0x00000004034ec825 */ /* 0x100fe200078e0244 */
[C---:B------:R-:W-:Y:S01]  /*a360*/  IADD3 R3, R73.reuse, 0x30, RZ ;  /* 0x0000003049037810 */ /* 0x040fe20007ffe0ff */
[----:B------:R1:W-:Y:S01]  /*a370*/  @!P3 ST.E.64 desc[UR48][R76.64], R10 ;  /* 0x0000000a4c00b985 */ /* 0x0003e2000c101b30 */
[----:B------:R-:W-:Y:S01]  /*a380*/  ISETP.GE.AND P3, PT, R0, UR4, PT ;  /* 0x0000000400007c0c */ /* 0x000fe2000bf66270 */
[C---:B0-----:R-:W-:Y:S01]  /*a390*/  VIADD R74, R73.reuse, 0x40 ;  /* 0x00000040494a7836 */ /* 0x041fe20000000000 */
[----:B------:R-:W-:Y:S01]  /*a3a0*/  @!P1 LOP3.LUT R9, R64, 0xfffffffe, RZ, 0xc0, !PT ;  /* 0xfffffffe40099812 */ /* 0x000fe200078ec0ff */
[----:B------:R-:W-:Y:S01]  /*a3b0*/  VIADD R64, R73, 0x48 ;  /* 0x0000004849407836 */ /* 0x000fe20000000000 */
[----:B------:R-:W-:Y:S01]  /*a3c0*/  ISETP.GE.AND P6, PT, R3, UR4, PT ;  /* 0x0000000403007c0c */ /* 0x000fe2000bfc6270 */
[----:B------:R0:W-:Y:S01]  /*a3d0*/  @!P4 ST.E.64 desc[UR48][R78.64], R12 ;  /* 0x0000000c4e00c985 */ /* 0x0001e2000c101b30 */
[----:B------:R-:W-:Y:S01]  /*a3e0*/  ISETP.GE.AND P4, PT, R74, UR4, PT ;  /* 0x000000044a007c0c */ /* 0x000fe2000bf86270 */
[----:B------:R-:W-:Y:S01]  /*a3f0*/  @!P1 IMAD.WIDE R8, R9, 0x4, R68 ;  /* 0x0000000409089825 */ /* 0x000fe200078e0244 */
[----:B------:R-:W-:-:S04]  /*a400*/  @!P2 LEA.HI R66, R66, R66, RZ, 0x1 ;  /* 0x000000424242a211 */ /* 0x000fc800078f08ff */
[----:B------:R2:W-:Y:S01]  /*a410*/  @!P1 ST.E.64 desc[UR48][R8.64], R16 ;  /* 0x0000001008009985 */ /* 0x0005e2000c101b30 */
[----:B------:R-:W-:Y:S02]  /*a420*/  ISETP.GE.AND P1, PT, R64, UR4, PT ;  /* 0x0000000440007c0c */ /* 0x000fe4000bf26270 */
[----:B-1----:R-:W-:Y:S02]  /*a430*/  @!P2 LOP3.LUT R11, R66, 0xfffffffe, RZ, 0xc0, !PT ;  /* 0xfffffffe420ba812 */ /* 0x002fe400078ec0ff */
[----:B------:R-:W-:Y:S02]  /*a440*/  @!P6 LEA.HI R3, R3, R3, RZ, 0x1 ;  /* 0x000000030303e211 */ /* 0x000fe400078f08ff */
[----:B------:R-:W-:Y:S01]  /*a450*/  @!P3 LEA.HI R0, R0, R0, RZ, 0x1 ;  /* 0x000000000000b211 */ /* 0x000fe200078f08ff */
[--C-:B------:R-:W-:Y:S01]  /*a460*/  @!P2 IMAD.WIDE R10, R11, 0x4, R68.reuse ;  /* 0x000000040b0aa825 */ /* 0x100fe200078e0244 */
[----:B------:R-:W-:Y:S02]  /*a470*/  @!P6 LOP3.LUT R3, R3, 0xfffffffe, RZ, 0xc0, !PT ;  /* 0xfffffffe0303e812 */ /* 0x000fe400078ec0ff */
[----:B0-----:R-:W-:Y:S01]  /*a480*/  @!P3 LOP3.LUT R13, R0, 0xfffffffe, RZ, 0xc0, !PT ;  /* 0xfffffffe000db812 */ /* 0x001fe200078ec0ff */
[----:B------:R-:W-:Y:S01]  /*a490*/  VIADD R0, R73, 0x50 ;  /* 0x0000005049007836 */ /* 0x000fe20000000000 */
[----:B------:R-:W-:Y:S01]  /*a4a0*/  @!P4 LEA.HI R74, R74, R74, RZ, 0x1 ;  /* 0x0000004a4a4ac211 */ /* 0x000fe200078f08ff */
[--C-:B--2---:R-:W-:Y:S01]  /*a4b0*/  @!P6 IMAD.WIDE R8, R3, 0x4, R68.reuse ;  /* 0x000000040308e825 */ /* 0x104fe200078e0244 */
[----:B------:R-:W-:Y:S01]  /*a4c0*/  @!P1 LEA.HI R64, R64, R64, RZ, 0x1 ;  /* 0x0000004040409211 */ /* 0x000fe200078f08ff */
[----:B------:R0:W-:Y:S01]  /*a4d0*/  @!P2 ST.E.64 desc[UR48][R10.64], R14 ;  /* 0x0000000e0a00a985 */ /* 0x0001e2000c101b30 */
[----:B------:R-:W-:Y:S01]  /*a4e0*/  @!P5 LOP3.LUT R17, R72, 0xfffffffe, RZ, 0xc0, !PT ;  /* 0xfffffffe4811d812 */ /* 0x000fe200078ec0ff */
[----:B------:R-:W-:Y:S01]  /*a4f0*/  @!P3 IMAD.WIDE R12, R13, 0x4, R68 ;  /* 0x000000040d0cb825 */ /* 0x000fe200078e0244 */
[----:B------:R-:W-:-:S03]  /*a500*/  @!P4 LOP3.LUT R3, R74, 0xfffffffe, RZ, 0xc0, !PT ;  /* 0xfffffffe4a03c812 */ /* 0x000fc600078ec0ff */
[--C-:B------:R-:W-:Y:S01]  /*a510*/  @!P5 IMAD.WIDE R16, R17, 0x4, R68.reuse ;  /* 0x000000041110d825 */ /* 0x100fe200078e0244 */
[----:B------:R1:W-:Y:S04]  /*a520*/  @!P3 ST.E.64 desc[UR48][R12.64], R22 ;  /* 0x000000160c00b985 */ /* 0x0003e8000c101b30 */
[----:B------:R2:W-:Y:S01]  /*a530*/  @!P6 ST.E.64 desc[UR48][R8.64], R20 ;  /* 0x000000140800e985 */ /* 0x0005e2000c101b30 */
[----:B0-----:R-:W-:Y:S01]  /*a540*/  @!P1 LOP3.LUT R15, R64, 0xfffffffe, RZ, 0xc0, !PT ;  /* 0xfffffffe400f9812 */ /* 0x001fe200078ec0ff */
[----:B------:R-:W-:Y:S02]  /*a550*/  @!P4 IMAD.WIDE R10, R3, 0x4, R68 ;  /* 0x00000004030ac825 */ /* 0x000fe400078e0244 */
[----:B------:R-:W-:Y:S01]  /*a560*/  @!P5 ST.E.64 desc[UR48][R16.64], R24 ;  /* 0x000000181000d985 */ /* 0x000fe2000c101b30 */
[C---:B------:R-:W-:Y:S01]  /*a570*/  IADD3 R3, R73.reuse, 0x58, RZ ;  /* 0x0000005849037810 */ /* 0x040fe20007ffe0ff */
[----:B------:R-:W-:-:S02]  /*a580*/  VIADD R14, R73, 0x60 ;  /* 0x00000060490e7836 */ /* 0x000fc40000000000 */
[----:B------:R0:W-:Y:S01]  /*a590*/  @!P4 ST.E.64 desc[UR48][R10.64], R28 ;  /* 0x0000001c0a00c985 */ /* 0x0001e2000c101b30 */
[----:B-1----:R-:W-:Y:S01]  /*a5a0*/  @!P1 IMAD.WIDE R12, R15, 0x4, R68 ;  /* 0x000000040f0c9825 */ /* 0x002fe200078e0244 */
[----:B------:R-:W-:Y:S02]  /*a5b0*/  ISETP.GE.AND P2, PT, R3, UR4, PT ;  /* 0x0000000403007c0c */ /* 0x000fe4000bf46270 */
[----:B------:R-:W-:Y:S01]  /*a5c0*/  ISETP.GE.AND P3, PT, R14, UR4, PT ;  /* 0x000000040e007c0c */ /* 0x000fe2000bf66270 */
[C---:B------:R-:W-:Y:S01]  /*a5d0*/  VIADD R15, R73.reuse, 0x68 ;  /* 0x00000068490f7836 */ /* 0x040fe20000000000 */
[----:B------:R1:W-:Y:S01]  /*a5e0*/  @!P1 ST.E.64 desc[UR48][R12.64], R30 ;  /* 0x0000001e0c009985 */ /* 0x0003e2000c101b30 */
[C---:B--2---:R-:W-:Y:S01]  /*a5f0*/  VIADD R9, R73.reuse, 0x78 ;  /* 0x0000007849097836 */ /* 0x044fe20000000000 */
[----:B------:R-:W-:Y:S01]  /*a600*/  ISETP.GE.AND P1, PT, R0, UR4, PT ;  /* 0x0000000400007c0c */ /* 0x000fe2000bf26270 */
[----:B------:R-:W-:Y:S01]  /*a610*/  VIADD R8, R73, 0x70 ;  /* 0x0000007049087836 */ /* 0x000fe20000000000 */
[----:B------:R-:W-:-:S02]  /*a620*/  ISETP.GE.AND P4, PT, R15, UR4, PT ;  /* 0x000000040f007c0c */ /* 0x000fc4000bf86270 */
[----:B------:R-:W-:Y:S02]  /*a630*/  ISETP.GE.AND P6, PT, R9, UR4, PT ;  /* 0x0000000409007c0c */ /* 0x000fe4000bfc6270 */
[----:B------:R-:W-:Y:S02]  /*a640*/  ISETP.GE.AND P5, PT, R8, UR4, PT ;  /* 0x0000000408007c0c */ /* 0x000fe4000bfa6270 */
[----:B------:R-:W-:Y:S02]  /*a650*/  @!P2 LEA.HI R3, R3, R3, RZ, 0x1 ;  /* 0x000000030303a211 */ /* 0x000fe400078f08ff */
[----:B------:R-:W-:Y:S02]  /*a660*/  @!P3 LEA.HI R14, R14, R14, RZ, 0x1 ;  /* 0x0000000e0e0eb211 */ /* 0x000fe400078f08ff */
[----:B------:R-:W-:Y:S02]  /*a670*/  @!P2 LOP3.LUT R3, R3, 0xfffffffe, RZ, 0xc0, !PT ;  /* 0xfffffffe0303a812 */ /* 0x000fe400078ec0ff */
[----:B------:R-:W-:-:S02]  /*a680*/  @!P1 LEA.HI R0, R0, R0, RZ, 0x1 ;  /* 0x0000000000009211 */ /* 0x000fc400078f08ff */
[----:B------:R-:W-:Y:S02]  /*a690*/  @!P4 LEA.HI R15, R15, R15, RZ, 0x1 ;  /* 0x0000000f0f0fc211 */ /* 0x000fe400078f08ff */
[----:B0-----:R-:W-:Y:S02]  /*a6a0*/  @!P6 LEA.HI R10, R9, R9, RZ, 0x1 ;  /* 0x00000009090ae211 */ /* 0x001fe400078f08ff */
[----:B------:R-:W-:Y:S02]  /*a6b0*/  @!P5 LEA.HI R8, R8, R8, RZ, 0x1 ;  /* 0x000000080808d211 */ /* 0x000fe400078f08ff */
[----:B------:R-:W-:Y:S02]  /*a6c0*/  @!P1 LOP3.LUT R9, R0, 0xfffffffe, RZ, 0xc0, !PT ;  /* 0xfffffffe00099812 */ /* 0x000fe400078ec0ff */
[----:B-1----:R-:W-:Y:S02]  /*a6d0*/  @!P3 LOP3.LUT R13, R14, 0xfffffffe, RZ, 0xc0, !PT ;  /* 0xfffffffe0e0db812 */ /* 0x002fe400078ec0ff */
[----:B------:R-:W-:-:S02]  /*a6e0*/  @!P4 LOP3.LUT R15, R15, 0xfffffffe, RZ, 0xc0, !PT ;  /* 0xfffffffe0f0fc812 */ /* 0x000fc400078ec0ff */
[----:B------:R-:W-:Y:S01]  /*a6f0*/  @!P5 LOP3.LUT R17, R8, 0xfffffffe, RZ, 0xc0, !PT ;  /* 0xfffffffe0811d812 */ /* 0x000fe200078ec0ff */
[----:B------:R-:W-:Y:S01]  /*a700*/  @!P1 IMAD.WIDE R8, R9, 0x4, R68 ;  /* 0x0000000409089825 */ /* 0x000fe200078e0244 */
[----:B------:R-:W-:-:S03]  /*a710*/  @!P6 LOP3.LUT R21, R10, 0xfffffffe, RZ, 0xc0, !PT ;  /* 0xfffffffe0a15e812 */ /* 0x000fc600078ec0ff */
[--C-:B------:R-:W-:Y:S01]  /*a720*/  @!P2 IMAD.WIDE R10, R3, 0x4, R68.reuse ;  /* 0x00000004030aa825 */ /* 0x100fe200078e0244 */
[----:B------:R1:W-:Y:S03]  /*a730*/  @!P1 ST.E.64 desc[UR48][R8.64], R18 ;  /* 0x0000001208009985 */ /* 0x0003e6000c101b30 */
[--C-:B------:R-:W-:Y:S01]  /*a740*/  @!P3 IMAD.WIDE R12, R13, 0x4, R68.reuse ;  /* 0x000000040d0cb825 */ /* 0x100fe200078e0244 */
[----:B------:R1:W-:Y:S03]  /*a750*/  @!P2 ST.E.64 desc[UR48][R10.64], R26 ;  /* 0x0000001a0a00a985 */ /* 0x0003e6000c101b30 */
[--C-:B------:R-:W-:Y:S01]  /*a760*/  @!P4 IMAD.WIDE R14, R15, 0x4, R68.reuse ;  /* 0x000000040f0ec825 */ /* 0x100fe200078e0244 */
[----:B------:R1:W-:Y:S03]  /*a770*/  @!P3 ST.E.64 desc[UR48][R12.64], R32 ;  /* 0x000000200c00b985 */ /* 0x0003e6000c101b30 */
[--C-:B------:R-:W-:Y:S01]  /*a780*/  @!P5 IMAD.WIDE R16, R17, 0x4, R68.reuse ;  /* 0x000000041110d825 */ /* 0x100fe200078e0244 */
[----:B------:R1:W-:Y:S03]  /*a790*/  @!P4 ST.E.64 desc[UR48][R14.64], R34 ;  /* 0x000000220e00c985 */ /* 0x0003e6000c101b30 */
[----:B------:R-:W-:Y:S01]  /*a7a0*/  @!P6 IMAD.WIDE R68, R21, 0x4, R68 ;  /* 0x000000041544e825 */ /* 0x000fe200078e0244 */
[----:B------:R1:W-:Y:S04]  /*a7b0*/  @!P5 ST.E.64 desc[UR48][R16.64], R58 ;  /* 0x0000003a1000d985 */ /* 0x0003e8000c101b30 */
[----:B------:R1:W-:Y:S02]  /*a7c0*/  @!P6 ST.E.64 desc[UR48][R68.64], R62 ;  /* 0x0000003e4400e985 */ /* 0x0003e4000c101b30 */
.L_x_37:
[----:B------:R-:W-:Y:S05]  /*a7d0*/  BSYNC B0 ;  /* 0x0000000000007941 */ /* 0x000fea0003800000 */
.L_x_36:
[----:B------:R-:W-:Y:S01]  /*a7e0*/  ISETP.GE.AND P1, PT, R70, R83, PT ;  /* 0x000000534600720c */ /* 0x000fe20003f26270 */
[----:B-1----:R1:W2:Y:S01]  /*a7f0*/  SHFL.IDX PT, R35, R84, 0x1, 0x1c1f ;  /* 0x003c1f0054237f89 */ /* 0x0022a200000e0000 */
[----:B------:R-:W-:Y:S02]  /*a800*/  SEL R30, R6, R41, P0 ;  /* 0x00000029061e7207 */ /* 0x000fe40000000000 */
[----:B------:R-:W-:Y:S01]  /*a810*/  SEL R32, R41, R6, P0 ;  /* 0x0000000629207207 */ /* 0x000fe20000000000 */
[----:B------:R1:W0:Y:S01]  /*a820*/  SHFL.IDX PT, R34, R82, 0x1, 0x1c1f ;  /* 0x003c1f0052227f89 */ /* 0x00022200000e0000 */
[----:B------:R-:W-:Y:S02]  /*a830*/  SEL R6, R4, R39, P0 ;  /* 0x0000002704067207 */ /* 0x000fe40000000000 */
        /* <DEDUP_REMOVED lines=18> */
[----:B------:R-:W-:Y:S01]  /*a960*/  SEL R4, R39, R4, P0 ;  /* 0x0000000427047207 */ /* 0x000fe20000000000 */
[----:B012---:R-:W-:Y:S06]  /*a970*/  @P1 BRA `(.L_x_8) ;  /* 0x0000005800101947 */ /* 0x007fec0003800000 */
[C---:B------:R-:W-:Y:S01]  /*a980*/  IADD3 R0, R73.reuse, 0x8, RZ ;  /* 0x0000000849007810 */ /* 0x040fe20007ffe0ff */
[----:B------:R-:W-:Y:S01]  /*a990*/  ULDC UR4, c[0x0][0xac8] ;  /* 0x0002b20000047ab9 */ /* 0x000fe20000000800 */
[C---:B------:R-:W-:Y:S01]  /*a9a0*/  VIADD R10, R73.reuse, 0x10 ;  /* 0x00000010490a7836 */ /* 0x040fe20000000000 */
[C---:B------:R-:W-:Y:S01]  /*a9b0*/  ISETP.GE.AND P0, PT, R73.reuse, UR4, PT ;  /* 0x0000000449007c0c */ /* 0x040fe2000bf06270 */
[C---:B------:R-:W-:Y:S01]  /*a9c0*/  VIADD R11, R73.reuse, 0x18 ;  /* 0x00000018490b7836 */ /* 0x040fe20000000000 */
[----:B------:R-:W-:Y:S01]  /*a9d0*/  ISETP.GE.AND P4, PT, R0, UR4, PT ;  /* 0x0000000400007c0c */ /* 0x000fe2000bf86270 */
[C---:B------:R-:W-:Y:S01]  /*a9e0*/  VIADD R12, R73.reuse, 0x20 ;  /* 0x00000020490c7836 */ /* 0x040fe20000000000 */
[----:B------:R-:W-:Y:S01]  /*a9f0*/  ISETP.GE.AND P1, PT, R10, UR4, PT ;  /* 0x000000040a007c0c */ /* 0x000fe2000bf26270 */
[----:B------:R-:W-:Y:S01]  /*aa00*/  VIADD R36, R73, 0x28 ;  /* 0x0000002849247836 */ /* 0x000fe20000000000 */
[----:B------:R-:W-:Y:S01]  /*aa10*/  ISETP.GE.AND P2, PT, R11, UR4, PT ;  /* 0x000000040b007c0c */ /* 0x000fe2000bf46270 */
[----:B------:R-:W-:Y:S01]  /*aa20*/  VIADD R38, R73, 0x38 ;  /* 0x0000003849267836 */ /* 0x000fe20000000000 */
[----:B------:R-:W-:-:S02]  /*aa30*/  ISETP.GE.AND P3, PT, R12, UR4, PT ;  /* 0x000000040c007c0c */ /* 0x000fc4000bf66270 */
[C---:B------:R-:W-:Y:S02]  /*aa40*/  IADD3 R37, R73.reuse, 0x30, RZ ;  /* 0x0000003049257810 */ /* 0x040fe40007ffe0ff */
[----:B------:R-:W-:Y:S01]  /*aa50*/  ISETP.GE.AND P5, PT, R36, UR4, PT ;  /* 0x0000000424007c0c */ /* 0x000fe2000bfa6270 */
[----:B------:R-:W-:Y:S02]  /*aa60*/  @!P0 IMAD.WIDE R2, R73, 0x4, R34 ;  /* 0x0000000449028825 */ /* 0x000fe400078e0222 */
[----:B------:R-:W-:Y:S02]  /*aa70*/  @!P4 LEA.HI R0, R0, R0, RZ, 0x1 ;  /* 0x000000000000c211 */ /* 0x000fe400078f08ff */
[----:B------:R-:W-:Y:S01]  /*aa80*/  @!P1 LEA.HI R10, R10, R10, RZ, 0x1 ;  /* 0x0000000a0a0a9211 */ /* 0x000fe200078f08ff */
[----:B------:R0:W-:Y:S01]  /*aa90*/  @!P0 ST.E.64 desc[UR48][R2.64], R44 ;  /* 0x0000002c02008985 */ /* 0x0001e2000c101b30 */
[----:B------:R-:W-:Y:S02]  /*aaa0*/  @!P4 LOP3.LUT R9, R0, 0xfffffffe, RZ, 0xc0, !PT ;  /* 0xfffffffe0009c812 */ /* 0x000fe400078ec0ff */
[----:B------:R-:W-:-:S02]  /*aab0*/  ISETP.GE.AND P0, PT, R38, UR4, PT ;  /* 0x0000000426007c0c */ /* 0x000fc4000bf06270 */
[----:B------:R-:W-:Y:S01]  /*aac0*/  @!P2 LEA.HI R0, R11, R11, RZ, 0x1 ;  /* 0x0000000b0b00a211 */ /* 0x000fe200078f08ff */
[--C-:B------:R-:W-:Y:S01]  /*aad0*/  @!P4 IMAD.WIDE R8, R9, 0x4, R34.reuse ;  /* 0x000000040908c825 */ /* 0x100fe200078e0222 */
[----:B------:R-:W-:Y:S02]  /*aae0*/  @!P1 LOP3.LUT R11, R10, 0xfffffffe, RZ, 0xc0, !PT ;  /* 0xfffffffe0a0b9812 */ /* 0x000fe400078ec0ff */
[----:B------:R-:W-:Y:S02]  /*aaf0*/  @!P3 LEA.HI R12, R12, R12, RZ, 0x1 ;  /* 0x0000000c0c0cb211 */ /* 0x000fe400078f08ff */
[----:B------:R1:W-:Y:S01]  /*ab00*/  @!P4 ST.E.64 desc[UR48][R8.64], R48 ;  /* 0x000000300800c985 */ /* 0x0003e2000c101b30 */
[----:B------:R-:W-:Y:S02]  /*ab10*/  ISETP.GE.AND P4, PT, R37, UR4, PT ;  /* 0x0000000425007c0c */ /* 0x000fe4000bf86270 */
[----:B------:R-:W-:Y:S01]  /*ab20*/  @!P2 LOP3.LUT R13, R0, 0xfffffffe, RZ, 0xc0, !PT ;  /* 0xfffffffe000da812 */ /* 0x000fe200078ec0ff */
[----:B0-----:R-:W-:Y:S01]  /*ab30*/  @!P1 IMAD.WIDE R2, R11, 0x4, R34 ;  /* 0x000000040b029825 */ /* 0x001fe200078e0222 */
[----:B------:R-:W-:-:S02]  /*ab40*/  @!P5 LEA.HI R36, R36, R36, RZ, 0x1 ;  /* 0x000000242424d211 */ /* 0x000fc400078f08ff */
[----:B------:R-:W-:Y:S01]  /*ab50*/  @!P3 LOP3.LUT R11, R12, 0xfffffffe, RZ, 0xc0, !PT ;  /* 0xfffffffe0c0bb812 */ /* 0x000fe200078ec0ff */
[----:B------:R-:W-:Y:S01]  /*ab60*/  VIADD R0, R73, 0x40 ;  /* 0x0000004049007836 */ /* 0x000fe20000000000 */
[----:B------:R-:W-:Y:S01]  /*ab70*/  @!P0 LEA.HI R38, R38, R38, RZ, 0x1 ;  /* 0x0000002626268211 */ /* 0x000fe200078f08ff */
[----:B------:R0:W-:Y:S02]  /*ab80*/  @!P1 ST.E.64 desc[UR48][R2.64], R50 ;  /* 0x0000003202009985 */ /* 0x0001e4000c101b30 */
[--C-:B------:R-:W-:Y:S01]  /*ab90*/  @!P3 IMAD.WIDE R10, R11, 0x4, R34.reuse ;  /* 0x000000040b0ab825 */ /* 0x100fe200078e0222 */
[----:B------:R-:W-:Y:S02]  /*aba0*/  @!P0 LOP3.LUT R39, R38, 0xfffffffe, RZ, 0xc0, !PT ;  /* 0xfffffffe26278812 */ /* 0x000fe400078ec0ff */
[----:B------:R-:W-:Y:S01]  /*abb0*/  @!P4 LEA.HI R37, R37, R37, RZ, 0x1 ;  /* 0x000000252525c211 */ /* 0x000fe200078f08ff */
[----:B-1----:R-:W-:Y:S01]  /*abc0*/  @!P2 IMAD.WIDE R8, R13, 0x4, R34 ;  /* 0x000000040d08a825 */ /* 0x002fe200078e0222 */
[----:B------:R-:W-:-:S02]  /*abd0*/  @!P5 LOP3.LUT R13, R36, 0xfffffffe, RZ, 0xc0, !PT ;  /* 0xfffffffe240dd812 */ /* 0x000fc400078ec0ff */
[----:B------:R-:W-:Y:S01]  /*abe0*/  @!P4 LOP3.LUT R37, R37, 0xfffffffe, RZ, 0xc0, !PT ;  /* 0xfffffffe2525c812 */ /* 0x000fe200078ec0ff */
[----:B------:R-:W-:Y:S01]  /*abf0*/  VIADD R36, R73, 0x48 ;  /* 0x0000004849247836 */ /* 0x000fe20000000000 */
[----:B------:R1:W-:Y:S01]  /*ac00*/  @!P2 ST.E.64 desc[UR48][R8.64], R52 ;  /* 0x000000340800a985 */ /* 0x0003e2000c101b30 */
[--C-:B------:R-:W-:Y:S01]  /*ac10*/  @!P5 IMAD.WIDE R12, R13, 0x4, R34.reuse ;  /* 0x000000040d0cd825 */ /* 0x100fe200078e0222 */
[----:B------:R-:W-:Y:S02]  /*ac20*/  ISETP.GE.AND P1, PT, R0, UR4, PT ;  /* 0x0000000400007c0c */ /* 0x000fe4000bf26270 */
[----:B------:R2:W-:Y:S01]  /*ac30*/  @!P3 ST.E.64 desc[UR48][R10.64], R14 ;  /* 0x0000000e0a00b985 */ /* 0x0005e2000c101b30 */
[--C-:B0-----:R-:W-:Y:S01]  /*ac40*/  @!P4 IMAD.WIDE R2, R37, 0x4, R34.reuse ;  /* 0x000000042502c825 */ /* 0x101fe200078e0222 */
[----:B------:R-:W-:Y:S02]  /*ac50*/  ISETP.GE.AND P2, PT, R36, UR4, PT ;  /* 0x0000000424007c0c */ /* 0x000fe4000bf46270 */
[----:B------:R0:W-:Y:S04]  /*ac60*/  @!P5 ST.E.64 desc[UR48][R12.64], R16 ;  /* 0x000000100c00d985 */ /* 0x0001e8000c101b30 */
[----:B------:R-:W-:Y:S01]  /*ac70*/  @!P4 ST.E.64 desc[UR48][R2.64], R18 ;  /* 0x000000120200c985 */ /* 0x000fe2000c101b30 */
[----:B-1----:R-:W-:-:S02]  /*ac80*/  @!P0 IMAD.WIDE R8, R39, 0x4, R34 ;  /* 0x0000000427088825 */ /* 0x002fc400078e0222 */
[----:B------:R-:W-:Y:S02]  /*ac90*/  @!P1 LEA.HI R0, R0, R0, RZ, 0x1 ;  /* 0x0000000000009211 */ /* 0x000fe400078f08ff */
[C---:B--2---:R-:W-:Y:S01]  /*aca0*/  VIADD R10, R73.reuse, 0x50 ;  /* 0x00000050490a7836 */ /* 0x044fe20000000000 */
[----:B------:R1:W-:Y:S01]  /*acb0*/  @!P0 ST.E.64 desc[UR48][R8.64], R20 ;  /* 0x0000001408008985 */ /* 0x0003e2000c101b30 */
[C---:B------:R-:W-:Y:S01]  /*acc0*/  VIADD R14, R73.reuse, 0x68 ;  /* 0x00000068490e7836 */ /* 0x040fe20000000000 */
[----:B------:R-:W-:Y:S01]  /*acd0*/  @!P2 LEA.HI R36, R36, R36, RZ, 0x1 ;  /* 0x000000242424a211 */ /* 0x000fe200078f08ff */
[C---:B0-----:R-:W-:Y:S01]  /*ace0*/  VIADD R13, R73.reuse, 0x60 ;  /* 0x00000060490d7836 */ /* 0x041fe20000000000 */
[C---:B------:R-:W-:Y:S01]  /*acf0*/  IADD3 R12, R73.reuse, 0x58, RZ ;  /* 0x00000058490c7810 */ /* 0x040fe20007ffe0ff */
[C---:B------:R-:W-:Y:S01]  /*ad00*/  VIADD R15, R73.reuse, 0x70 ;  /* 0x00000070490f7836 */ /* 0x040fe20000000000 */
[----:B------:R-:W-:Y:S01]  /*ad10*/  ISETP.GE.AND P3, PT, R10, UR4, PT ;  /* 0x000000040a007c0c */ /* 0x000fe2000bf66270 */
[----:B------:R-:W-:Y:S01]  /*ad20*/  VIADD R73, R73, 0x78 ;  /* 0x0000007849497836 */ /* 0x000fe20000000000 */
[----:B------:R-:W-:-:S02]  /*ad30*/  ISETP.GE.AND P0, PT, R12, UR4, PT ;  /* 0x000000040c007c0c */ /* 0x000fc4000bf06270 */
[----:B------:R-:W-:Y:S02]  /*ad40*/  ISETP.GE.AND P4, PT, R13, UR4, PT ;  /* 0x000000040d007c0c */ /* 0x000fe4000bf86270 */
[----:B------:R-:W-:Y:S02]  /*ad50*/  ISETP.GE.AND P5, PT, R14, UR4, PT ;  /* 0x000000040e007c0c */ /* 0x000fe4000bfa6270 */
[----:B------:R-:W-:Y:S02]  /*ad60*/  ISETP.GE.AND P6, PT, R15, UR4, PT ;  /* 0x000000040f007c0c */ /* 0x000fe4000bfc6270 */
[----:B------:R-:W-:Y:S02]  /*ad70*/  @!P1 LOP3.LUT R11, R0, 0xfffffffe, RZ, 0xc0, !PT ;  /* 0xfffffffe000b9812 */ /* 0x000fe400078ec0ff */
[----:B-1----:R-:W-:Y:S02]  /*ad80*/  @!P2 LOP3.LUT R9, R36, 0xfffffffe, RZ, 0xc0, !PT ;  /* 0xfffffffe2409a812 */ /* 0x002fe400078ec0ff */
[----:B------:R-:W-:Y:S01]  /*ad90*/  @!P3 LEA.HI R10, R10, R10, RZ, 0x1 ;  /* 0x0000000a0a0ab211 */ /* 0x000fe200078f08ff */
[----:B------:R-:W-:Y:S01]  /*ada0*/  @!P1 IMAD.WIDE R2, R11, 0x4, R34 ;  /* 0x000000040b029825 */ /* 0x000fe200078e0222 */
[----:B------:R-:W-:-:S02]  /*adb0*/  @!P0 LEA.HI R12, R12, R12, RZ, 0x1 ;  /* 0x0000000c0c0c8211 */ /* 0x000fc400078f08ff */
[----:B------:R-:W-:Y:S01]  /*adc0*/  @!P4 LEA.HI R0, R13, R13, RZ, 0x1 ;  /* 0x0000000d0d00c211 */ /* 0x000fe200078f08ff */
[--C-:B------:R-:W-:Y:S01]  /*add0*/  @!P2 IMAD.WIDE R8, R9, 0x4, R34.reuse ;  /* 0x000000040908a825 */ /* 0x100fe200078e0222 */
[----:B------:R-:W-:Y:S01]  /*ade0*/  @!P5 LEA.HI R14, R14, R14, RZ, 0x1 ;  /* 0x0000000e0e0ed211 */ /* 0x000fe200078f08ff */
[----:B------:R0:W-:Y:S01]  /*adf0*/  @!P1 ST.E.64 desc[UR48][R2.64], R22 ;  /* 0x0000001602009985 */ /* 0x0001e2000c101b30 */
[----:B------:R-:W-:Y:S02]  /*ae00*/  @!P3 LOP3.LUT R11, R10, 0xfffffffe, RZ, 0xc0, !PT ;  /* 0xfffffffe0a0bb812 */ /* 0x000fe400078ec0ff */
[----:B------:R-:W-:Y:S01]  /*ae10*/  @!P6 LEA.HI R16, R15, R15, RZ, 0x1 ;  /* 0x0000000f0f10e211 */ /* 0x000fe200078f08ff */
[----:B------:R1:W-:Y:S01]  /*ae20*/  @!P2 ST.E.64 desc[UR48][R8.64], R24 ;  /* 0x000000180800a985 */ /* 0x0003e2000c101b30 */
[----:B------:R-:W-:Y:S01]  /*ae30*/  @!P0 LOP3.LUT R13, R12, 0xfffffffe, RZ, 0xc0, !PT ;  /* 0xfffffffe0c0d8812 */ /* 0x000fe200078ec0ff */
[----:B------:R-:W-:Y:S01]  /*ae40*/  @!P3 IMAD.WIDE R10, R11, 0x4, R34 ;  /* 0x000000040b0ab825 */ /* 0x000fe200078e0222 */
[----:B------:R-:W-:-:S02]  /*ae50*/  @!P4 LOP3.LUT R15, R0, 0xfffffffe, RZ, 0xc0, !PT ;  /* 0xfffffffe000fc812 */ /* 0x000fc400078ec0ff */
[----:B------:R-:W-:Y:S01]  /*ae60*/  @!P5 LOP3.LUT R17, R14, 0xfffffffe, RZ, 0xc0, !PT ;  /* 0xfffffffe0e11d812 */ /* 0x000fe200078ec0ff */
[--C-:B------:R-:W-:Y:S01]  /*ae70*/  @!P0 IMAD.WIDE R12, R13, 0x4, R34.reuse ;  /* 0x000000040d0c8825 */ /* 0x100fe200078e0222 */
[----:B------:R-:W-:Y:S01]  /*ae80*/  @!P6 LOP3.LUT R19, R16, 0xfffffffe, RZ, 0xc0, !PT ;  /* 0xfffffffe1013e812 */ /* 0x000fe200078ec0ff */
[----:B------:R2:W-:Y:S02]  /*ae90*/  @!P3 ST.E.64 desc[UR48][R10.64], R26 ;  /* 0x0000001a0a00b985 */ /* 0x0005e4000c101b30 */
[--C-:B0-----:R-:W-:Y:S02]  /*aea0*/  @!P4 IMAD.WIDE R2, R15, 0x4, R34.reuse ;  /* 0x000000040f02c825 */ /* 0x101fe400078e0222 */
[----:B------:R2:W-:Y:S01]  /*aeb0*/  @!P0 ST.E.64 desc[UR48][R12.64], R28 ;  /* 0x0000001c0c008985 */ /* 0x0005e2000c101b30 */
[----:B------:R-:W-:Y:S01]  /*aec0*/  ISETP.GE.AND P0, PT, R73, UR4, PT ;  /* 0x0000000449007c0c */ /* 0x000fe2000bf06270 */
[--C-:B-1----:R-:W-:Y:S02]  /*aed0*/  @!P5 IMAD.WIDE R8, R17, 0x4, R34.reuse ;  /* 0x000000041108d825 */ /* 0x102fe400078e0222 */
[----:B------:R2:W-:Y:S02]  /*aee0*/  @!P4 ST.E.64 desc[UR48][R2.64], R30 ;  /* 0x0000001e0200c985 */ /* 0x0005e4000c101b30 */
[----:B------:R-:W-:-:S02]  /*aef0*/  @!P6 IMAD.WIDE R14, R19, 0x4, R34 ;  /* 0x00000004130ee825 */ /* 0x000fc400078e0222 */
[----:B------:R2:W-:Y:S04]  /*af00*/  @!P5 ST.E.64 desc[UR48][R8.64], R32 ;  /* 0x000000200800d985 */ /* 0x0005e8000c101b30 */
[----:B------:R2:W-:Y:S02]  /*af10*/  @!P6 ST.E.64 desc[UR48][R14.64], R6 ;  /* 0x000000060e00e985 */ /* 0x0005e4000c101b30 */
[----:B------:R-:W-:Y:S05]  /*af20*/  @P0 BRA `(.L_x_8) ;  /* 0x0000005000a40947 */ /* 0x000fea0003800000 */
[----:B------:R-:W-:-:S04]  /*af30*/  LEA.HI R73, R73, R73, RZ, 0x1 ;  /* 0x0000004949497211 */ /* 0x000fc800078f08ff */
[----:B--2---:R-:W-:-:S05]  /*af40*/  LOP3.LUT R3, R73, 0xfffffffe, RZ, 0xc0, !PT ;  /* 0xfffffffe49037812 */ /* 0x004fca00078ec0ff */
[----:B------:R-:W-:-:S05]  /*af50*/  IMAD.WIDE R2, R3, 0x4, R34 ;  /* 0x0000000403027825 */ /* 0x000fca00078e0222 */
[----:B------:R1:W-:Y:S01]  /*af60*/  ST.E.64 desc[UR48][R2.64], R4 ;  /* 0x0000000402007985 */ /* 0x0003e2000c101b30 */
[----:B------:R-:W-:Y:S05]  /*af70*/  BRA `(.L_x_8) ;  /* 0x0000005000907947 */ /* 0x000fea0003800000 */
.L_x_35:
[----:B------:R-:W0:Y:S02]  /*af80*/  S2R R0, SR_TID.X ;  /* 0x0000000000007919 */ /* 0x000e240000002100 */
[----:B0-----:R-:W-:-:S04]  /*af90*/  IADD3 R2, R0, -0x80, RZ ;  /* 0xffffff8000027810 */ /* 0x001fc80007ffe0ff */
[----:B------:R-:W-:-:S13]  /*afa0*/  ISETP.GT.AND P0, PT, R2, 0x7f, PT ;  /* 0x0000007f0200780c */ /* 0x000fda0003f04270 */
[----:B------:R-:W-:Y:S05]  /*afb0*/  @P0 BRA `(.L_x_8) ;  /* 0x0000005000800947 */ /* 0x000fea0003800000 */
[----:B------:R-:W0:Y:S01]  /*afc0*/  S2R R3, SR_CTAID.X ;  /* 0x0000000000037919 */ /* 0x000e220000002500 */
[----:B------:R-:W1:Y:S01]  /*afd0*/  LDC R6, c[0x0][0xbe8] ;  /* 0x0002fa00ff067b82 */ /* 0x000e620000000800 */
[----:B------:R-:W-:Y:S01]  /*afe0*/  ULDC UR4, c[0x0][0xa88] ;  /* 0x0002a20000047ab9 */ /* 0x000fe20000000800 */
[----:B0-----:R-:W-:Y:S02]  /*aff0*/  IMAD R0, R3, 0x80, R0 ;  /* 0x0000008003007824 */ /* 0x001fe400078e0200 */
[----:B-1----:R-:W-:Y:S02]  /*b000*/  IMAD R3, R6, UR4, RZ ;  /* 0x0000000406037c24 */ /* 0x002fe4000f8e02ff */
[----:B------:R-:W-:-:S05]  /*b010*/  VIADD R0, R0, 0xffffff80 ;  /* 0xffffff8000007836 */ /* 0x000fca0000000000 */
[----:B------:R-:W-:-:S13]  /*b020*/  ISETP.GE.AND P0, PT, R0, R3, PT ;  /* 0x000000030000720c */ /* 0x000fda0003f06270 */
[----:B------:R-:W-:Y:S05]  /*b030*/  @P0 BRA `(.L_x_8) ;  /* 0x0000005000600947 */ /* 0x000fea0003800000 */
[----:B------:R-:W-:Y:S01]  /*b040*/  ISETP.NE.AND P0, PT, R6, 0x1, PT ;  /* 0x000000010600780c */ /* 0x000fe20003f05270 */
[----:B------:R-:W0:Y:S01]  /*b050*/  LDC.64 R10, c[0x0][0xbd8] ;  /* 0x0002f600ff0a7b82 */ /* 0x000e220000000a00 */
[----:B------:R-:W-:Y:S01]  /*b060*/  USHF.R.S32.HI UR6, URZ, 0x1f, UR42 ;  /* 0x0000001f3f067899 */ /* 0x000fe2000801142a */
[----:B------:R-:W-:Y:S01]  /*b070*/  IMAD.MOV.U32 R5, RZ, RZ, R0 ;  /* 0x000000ffff057224 */ /* 0x000fe200078e0000 */
[----:B------:R-:W-:Y:S02]  /*b080*/  ULDC.64 UR8, c[0x0][0xbd0] ;  /* 0x0002f40000087ab9 */ /* 0x000fe40000000a00 */
[----:B------:R-:W-:Y:S02]  /*b090*/  UIMAD UR6, UR6, UR8, URZ ;  /* 0x00000008060672a4 */ /* 0x000fe4000f8e023f */
[----:B------:R-:W-:Y:S01]  /*b0a0*/  UIMAD.WIDE.U32 UR4, UR42, UR8, URZ ;  /* 0x000000082a0472a5 */ /* 0x000fe2000f8e003f */
[----:B------:R-:W1:Y:S01]  /*b0b0*/  S2UR UR7, SR_CTAID.Y ;  /* 0x00000000000779c3 */ /* 0x000e620000002600 */
[----:B------:R-:W-:-:S04]  /*b0c0*/  UIMAD UR6, UR42, UR9, UR6 ;  /* 0x000000092a0672a4 */ /* 0x000fc8000f8e0206 */
[----:B------:R-:W-:Y:S02]  /*b0d0*/  UIADD3 UR6, UR5, UR6, URZ ;  /* 0x0000000605067290 */ /* 0x000fe4000fffe03f */
[----:B------:R-:W-:Y:S01]  /*b0e0*/  MOV R3, UR5 ;  /* 0x0000000500037c02 */ /* 0x000fe20008000f00 */
[----:B------:R-:W-:Y:S01]  /*b0f0*/  IMAD.U32 R2, RZ, RZ, UR4 ;  /* 0x00000004ff027e24 */ /* 0x000fe2000f8e00ff */
[----:B------:R-:W2:Y:S01]  /*b100*/  @P0 LDC R7, c[0x0][0xbec] ;  /* 0x0002fb00ff070b82 */ /* 0x000ea20000000800 */
[----:B------:R-:W-:Y:S01]  /*b110*/  ULDC.64 UR4, c[0x0][0xbe0] ;  /* 0x0002f80000047ab9 */ /* 0x000fe20000000a00 */
[----:B------:R-:W-:-:S06]  /*b120*/  IMAD.U32 R3, RZ, RZ, UR6 ;  /* 0x00000006ff037e24 */ /* 0x000fcc000f8e00ff */
[----:B------:R-:W3:Y:S01]  /*b130*/  @P0 LDC R9, c[0x0][0xbf0] ;  /* 0x0002fc00ff090b82 */ /* 0x000ee20000000800 */
[C---:B0-----:R-:W-:Y:S02]  /*b140*/  IMAD R12, R10.reuse, UR39, RZ ;  /* 0x000000270a0c7c24 */ /* 0x041fe4000f8e02ff */
[----:B------:R-:W-:-:S04]  /*b150*/  IMAD.WIDE.U32 R2, R10, UR37, R2 ;  /* 0x000000250a027c25 */ /* 0x000fc8000f8e0002 */
[----:B------:R-:W-:Y:S01]  /*b160*/  IMAD R11, R11, UR37, R12 ;  /* 0x000000250b0b7c24 */ /* 0x000fe2000f8e020c */
[----:B------:R-:W1:Y:S03]  /*b170*/  LDC R8, c[0x0][0xc50] ;  /* 0x00031400ff087b82 */ /* 0x000e660000000800 */
[----:B------:R-:W-:Y:S02]  /*b180*/  IMAD.IADD R3, R11, 0x1, R3 ;  /* 0x000000010b037824 */ /* 0x000fe400078e0203 */
[----:B--2---:R-:W-:-:S04]  /*b190*/  @P0 IMAD.HI.U32 R4, R0, R7, RZ ;  /* 0x0000000700040227 */ /* 0x004fc800078e00ff */
[----:B------:R-:W-:Y:S01]  /*b1a0*/  IMAD R7, RZ, RZ, -UR42 ;  /* 0x8000002aff077e24 */ /* 0x000fe2000f8e02ff */
[----:B---3--:R-:W-:-:S03]  /*b1b0*/  @P0 SHF.R.U32.HI R5, RZ, R9, R4 ;  /* 0x00000009ff050219 */ /* 0x008fc60000011604 */
[----:B-1----:R-:W-:Y:S02]  /*b1c0*/  IMAD R9, R8, R7, UR7 ;  /* 0x0000000708097e24 */ /* 0x002fe4000f8e0207 */
[----:B------:R-:W-:Y:S02]  /*b1d0*/  IMAD.MOV R7, RZ, RZ, -R5 ;  /* 0x000000ffff077224 */ /* 0x000fe400078e0a05 */
[----:B------:R-:W-:Y:S01]  /*b1e0*/  IMAD.WIDE.U32 R2, R9, UR4, R2 ;  /* 0x0000000409027c25 */ /* 0x000fe2000f8e0002 */
[----:B------:R-:W-:-:S03]  /*b1f0*/  SHF.R.S32.HI R4, RZ, 0x1f, R9 ;  /* 0x0000001fff047819 */ /* 0x000fc60000011409 */
[----:B------:R-:W-:Y:S01]  /*b200*/  IMAD R7, R6, R7, R0 ;  /* 0x0000000706077224 */ /* 0x000fe200078e0200 */
[----:B------:R-:W-:Y:S01]  /*b210*/  IADD3 R2, P0, R5, R2, RZ ;  /* 0x0000000205027210 */ /* 0x000fe20007f1e0ff */
[----:B------:R-:W-:-:S03]  /*b220*/  IMAD R4, R4, UR4, RZ ;  /* 0x0000000404047c24 */ /* 0x000fc6000f8e02ff */
[----:B------:R-:W-:Y:S01]  /*b230*/  SHF.R.S32.HI R0, RZ, 0x1f, R7 ;  /* 0x0000001fff007819 */ /* 0x000fe20000011407 */
[----:B------:R-:W-:Y:S01]  /*b240*/  IMAD R4, R9, UR5, R4 ;  /* 0x0000000509047c24 */ /* 0x000fe2000f8e0204 */
[----:B------:R-:W-:Y:S01]  /*b250*/  SHF.R.S32.HI R9, RZ, 0x1f, R5 ;  /* 0x0000001fff097819 */ /* 0x000fe20000011405 */
[----:B------:R-:W-:Y:S02]  /*b260*/  ULDC.64 UR4, c[0x0][0xbc8] ;  /* 0x0002f20000047ab9 */ /* 0x000fe40000000a00 */
[----:B------:R-:W-:Y:S01]  /*b270*/  IMAD R0, R0, UR4, RZ ;  /* 0x0000000400007c24 */ /* 0x000fe2000f8e02ff */
[----:B------:R-:W-:-:S03]  /*b280*/  IADD3.X R3, R9, R3, R4, P0, !PT ;  /* 0x0000000309037210 */ /* 0x000fc600007fe404 */
[C---:B------:R-:W-:Y:S02]  /*b290*/  IMAD R5, R7.reuse, UR5, R0 ;  /* 0x0000000507057c24 */ /* 0x040fe4000f8e0200 */
[----:B------:R-:W-:Y:S01]  /*b2a0*/  IMAD.WIDE.U32 R2, R7, UR4, R2 ;  /* 0x0000000407027c25 */ /* 0x000fe2000f8e0002 */
[----:B------:R-:W-:-:S04]  /*b2b0*/  ULDC.64 UR4, c[0x0][0xba8] ;  /* 0x0002ea0000047ab9 */ /* 0x000fc80000000a00 */
[----:B------:R-:W-:Y:S02]  /*b2c0*/  IADD3 R3, R3, R5, RZ ;  /* 0x0000000503037210 */ /* 0x000fe40007ffe0ff */
[----:B------:R-:W-:-:S04]  /*b2d0*/  LEA R4, P0, R2, UR4, 0x2 ;  /* 0x0000000402047c11 */ /* 0x000fc8000f8010ff */
[----:B------:R-:W-:Y:S01]  /*b2e0*/  LEA.HI.X R5, R2, UR5, R3, 0x2, P0 ;  /* 0x0000000502057c11 */ /* 0x000fe200080f1403 */
[----:B------:R-:W-:-:S05]  /*b2f0*/  IMAD.MOV.U32 R3, RZ, RZ, -0x800000 ;  /* 0xff800000ff037424 */ /* 0x000fca00078e00ff */
[----:B------:R0:W-:Y:S01]  /*b300*/  STG.E desc[UR48][R4.64], R3 ;  /* 0x0000000304007986 */ /* 0x0001e2000c101930 */
[----:B------:R-:W-:Y:S05]  /*b310*/  BRA `(.L_x_8) ;  /* 0x0000004c00a87947 */ /* 0x000fea0003800000 */
.L_x_6:
[----:B------:R-:W-:-:S08]  /*b320*/  NOP ;  /* 0x0000000000007918 */ /* 0x000fd00000000000 */
[----:B------:R-:W0:-:S00]  /*b330*/  USETMAXREG.DEALLOC.CTAPOOL 0x28 ;  /* 0x00000028000079c8 */ /* 0x000e0000080e0500 */
[----:B0-----:R-:W-:Y:S01]  /*b340*/  LOP3.LUT R19, R0, 0x3, RZ, 0xc0, !PT ;  /* 0x0000000300137812 */ /* 0x001fe200078ec0ff */
[----:B------:R-:W0:Y:S05]  /*b350*/  S2R R27, SR_CTAID.Z ;  /* 0x00000000001b7919 */ /* 0x000e2a0000002700 */
[----:B------:R-:W1:Y:S01]  /*b360*/  S2UR UR6, SR_CTAID.Y ;  /* 0x00000000000679c3 */ /* 0x000e620000002600 */
[----:B------:R-:W2:Y:S02]  /*b370*/  SHFL.IDX PT, R0, R19, RZ, 0x1f ;  /* 0x00001fff13007589 */ /* 0x000ea400000e0000 */
[----:B--2---:R-:W-:-:S13]  /*b380*/  ISETP.NE.AND P0, PT, R0, RZ, PT ;  /* 0x000000ff0000720c */ /* 0x004fda0003f05270 */
[----:B01----:R-:W-:Y:S05]  /*b390*/  @!P0 BRA `(.L_x_38) ;  /* 0x0000000000288947 */ /* 0x003fea0003800000 */
[----:B------:R-:W-:Y:S01]  /*b3a0*/  ULDC UR7, c[0x0][0xc50] ;  /* 0x0003140000077ab9 */ /* 0x000fe20000000800 */
[----:B------:R-:W-:Y:S01]  /*b3b0*/  UMOV UR40, UR6 ;  /* 0x0000000600287c82 */ /* 0x000fe20008000000 */
[----:B------:R-:W-:-:S06]  /*b3c0*/  UISETP.NE.AND UP0, UPT, UR7, 0x1, UPT ;  /* 0x000000010700788c */ /* 0x000fcc000bf05270 */
[----:B------:R-:W-:-:S13]  /*b3d0*/  PLOP3.LUT P0, PT, PT, PT, UP0, 0x80, 0x0 ;  /* 0x000000000000781c */ /* 0x000fda0003f0f008 */
[----:B------:R-:W-:Y:S05]  /*b3e0*/  @!P0 BRA `(.L_x_39) ;  /* 0x0000000000308947 */ /* 0x000fea0003800000 */
[----:B------:R-:W-:Y:S01]  /*b3f0*/  ULDC UR4, c[0x0][0xc54] ;  /* 0x0003150000047ab9 */ /* 0x000fe20000000800 */
[----:B------:R-:W-:Y:S01]  /*b400*/  ULDC UR40, c[0x0][0xc58] ;  /* 0x0003160000287ab9 */ /* 0x000fe20000000800 */
[----:B------:R-:W-:-:S04]  /*b410*/  UIMAD.WIDE.U32 UR4, UR6, UR4, URZ ;  /* 0x00000004060472a5 */ /* 0x000fc8000f8e003f */
[----:B------:R-:W-:Y:S01]  /*b420*/  USHF.R.U32.HI UR40, URZ, UR40, UR5 ;  /* 0x000000283f287299 */ /* 0x000fe20008011605 */
[----:B------:R-:W-:Y:S11]  /*b430*/  BRA `(.L_x_39) ;  /* 0x00000000001c7947 */ /* 0x000ff60003800000 */
.L_x_38:
[----:B------:R-:W-:Y:S01]  /*b440*/  ULDC UR7, c[0x0][0xc50] ;  /* 0x0003140000077ab9 */ /* 0x000fe20000000800 */
[----:B------:R-:W-:Y:S01]  /*b450*/  UMOV UR40, UR6 ;  /* 0x0000000600287c82 */ /* 0x000fe20008000000 */
[----:B------:R-:W-:-:S11]  /*b460*/  UISETP.NE.AND UP0, UPT, UR7, 0x1, UPT ;  /* 0x000000010700788c */ /* 0x000fd6000bf05270 */
[----:B------:R-:W-:Y:S01]  /*b470*/  @UP0 ULDC UR4, c[0x0][0xc54] ;  /* 0x0003150000040ab9 */ /* 0x000fe20000000800 */
[----:B------:R-:W-:Y:S01]  /*b480*/  @UP0 ULDC UR8, c[0x0][0xc58] ;  /* 0x0003160000080ab9 */ /* 0x000fe20000000800 */
[----:B------:R-:W-:-:S04]  /*b490*/  UIMAD.WIDE.U32 UR4, UR6, UR4, URZ ;  /* 0x00000004060472a5 */ /* 0x000fc8000f8e003f */
[----:B------:R-:W-:-:S12]  /*b4a0*/  @UP0 USHF.R.U32.HI UR40, URZ, UR8, UR5 ;  /* 0x000000083f280299 */ /* 0x000fd80008011605 */
.L_x_39:
[----:B------:R-:W-:Y:S01]  /*b4b0*/  ISETP.GE.AND P0, PT, R27, RZ, PT ;  /* 0x000000ff1b00720c */ /* 0x000fe20003f06270 */
[----:B------:R-:W-:Y:S01]  /*b4c0*/  UIADD3 UR4, -UR40, URZ, URZ ;  /* 0x0000003f28047290 */ /* 0x000fe2000fffe13f */
[----:B------:R-:W-:Y:S02]  /*b4d0*/  IMAD.MOV.U32 R30, RZ, RZ, 0x1 ;  /* 0x00000001ff1e7424 */ /* 0x000fe400078e00ff */
[----:B------:R-:W-:Y:S01]  /*b4e0*/  IMAD.MOV.U32 R0, RZ, RZ, RZ ;  /* 0x000000ffff007224 */ /* 0x000fe200078e00ff */
[----:B------:R-:W-:Y:S01]  /*b4f0*/  UIMAD UR6, UR7, UR4, UR6 ;  /* 0x00000004070672a4 */ /* 0x000fe2000f8e0206 */
[----:B------:R-:W-:-:S07]  /*b500*/  IMAD.MOV.U32 R2, RZ, RZ, 0x1 ;  /* 0x00000001ff027424 */ /* 0x000fce00078e00ff */
[----:B------:R-:W-:Y:S05]  /*b510*/  @!P0 BRA `(.L_x_40) ;  /* 0x0000004800588947 */ /* 0x000fea0003800000 */
[----:B------:R-:W0:Y:S01]  /*b520*/  LDC.64 R2, c[0x0][0xa28] ;  /* 0x00028a00ff027b82 */ /* 0x000e220000000a00 */
[----:B------:R-:W-:Y:S01]  /*b530*/  ULDC.64 UR4, c[0x0][0x418] ;  /* 0x0001060000047ab9 */ /* 0x000fe20000000a00 */
[----:B------:R-:W-:Y:S01]  /*b540*/  ULDC UR38, c[0x0][0x2f0] ;  /* 0x0000bc0000267ab9 */ /* 0x000fe20000000800 */
[----:B------:R-:W-:Y:S02]  /*b550*/  MOV R18, RZ ;  /* 0x000000ff00127202 */ /* 0x000fe40000000f00 */
[----:B0-----:R-:W-:-:S04]  /*b560*/  ISETP.NE.U32.AND P0, PT, R2, RZ, PT ;  /* 0x000000ff0200720c */ /* 0x001fc80003f05070 */
[----:B------:R-:W-:Y:S01]  /*b570*/  ISETP.NE.AND.EX P0, PT, R3, RZ, PT, P0 ;  /* 0x000000ff0300720c */ /* 0x000fe20003f05300 */
[----:B------:R-:W-:-:S03]  /*b580*/  UISETP.NE.U32.AND UP0, UPT, UR4, URZ, UPT ;  /* 0x0000003f0400728c */ /* 0x000fc6000bf05070 */
[----:B------:R-:W-:-:S09]  /*b590*/  ULDC UR4, c[0x0][0x424] ;  /* 0x0001090000047ab9 */ /* 0x000fd20000000800 */
[----:B------:R-:W0:Y:S01]  /*b5a0*/  @P0 LDC.64 R2, c[0x0][0xa28] ;  /* 0x00028a00ff020b82 */ /* 0x000e220000000a00 */
[----:B------:R-:W-:-:S04]  /*b5b0*/  UISETP.NE.AND.EX UP0, UPT, UR5, URZ, UPT, UP0 ;  /* 0x0000003f0500728c */ /* 0x000fc8000bf05300 */
[----:B------:R-:W-:-:S04]  /*b5c0*/  USEL UR4, UR4, 0x1, UP0 ;  /* 0x0000000104047887 */ /* 0x000fc80008000000 */
[----:B------:R-:W-:Y:S01]  /*b5d0*/  UIMAD UR38, UR4, UR38, URZ ;  /* 0x00000026042672a4 */ /* 0x000fe2000f8e023f */
[----:B------:R-:W1:Y:S03]  /*b5e0*/  S2R R25, SR_CTAID.X ;  /* 0x0000000000197919 */ /* 0x000e660000002500 */
[----:B------:R-:W-:Y:S02]  /*b5f0*/  UISETP.GE.AND UP0, UPT, UR38, 0x1, UPT ;  /* 0x000000012600788c */ /* 0x000fe4000bf06270 */
[----:B------:R-:W-:Y:S01]  /*b600*/  UIADD3 UR4, UR38, 0x9f, URZ ;  /* 0x0000009f26047890 */ /* 0x000fe2000fffe03f */
[----:B0-----:R-:W-:-:S05]  /*b610*/  @P0 IMAD.WIDE R2, R27, 0x4, R2 ;  /* 0x000000041b020825 */ /* 0x001fca00078e0202 */
[----:B------:R0:W5:Y:S01]  /*b620*/  @P0 LDG.E R18, desc[UR48][R2.64] ;  /* 0x0000003002120981 */ /* 0x000162000c1e1900 */
[----:B------:R-:W-:Y:S01]  /*b630*/  PLOP3.LUT P0, PT, PT, PT, UP0, 0x80, 0x0 ;  /* 0x000000000000781c */ /* 0x000fe20003f0f008 */
[----:B------:R-:W-:Y:S02]  /*b640*/  UIMAD.WIDE UR4, UR4, 0x66666667, URZ ;  /* 0x66666667040478a5 */ /* 0x000fe4000f8e023f */
[----:B------:R-:W-:Y:S02]  /*b650*/  ULOP3.LUT UR44, UR6, 0xffff, URZ, 0xc0, !UPT ;  /* 0x0000ffff062c7892 */ /* 0x000fe4000f8ec03f */
[----:B------:R-:W-:Y:S01]  /*b660*/  USHF.R.U32.HI UR41, URZ, 0x1f, UR5 ;  /* 0x0000001f3f297899 */ /* 0x000fe20008011605 */
[----:B------:R-:W-:-:S03]  /*b670*/  UMOV UR37, URZ ;  /* 0x0000003f00257c82 */ /* 0x000fc60008000000 */
[----:B------:R-:W-:-:S04]  /*b680*/  ULEA.HI.SX32 UR41, UR5, UR41, 0x1a ;  /* 0x0000002905297291 */ /* 0x000fc8000f8fd23f */
[----:B01----:R-:W-:Y:S08]  /*b690*/  @!P0 BRA `(.L_x_41) ;  /* 0x0000000000848947 */ /* 0x003ff00003800000 */
[----:B------:R-:W-:Y:S01]  /*b6a0*/  USHF.R.U32.HI UR6, URZ, 0x10, UR6 ;  /* 0x000000103f067899 */ /* 0x000fe20008011606 */
[----:B------:R-:W-:-:S03]  /*b6b0*/  UMOV UR4, URZ ;  /* 0x0000003f00047c82 */ /* 0x000fc60008000000 */
[----:B------:R-:W-:-:S11]  /*b6c0*/  UISETP.NE.AND UP0, UPT, UR6, URZ, UPT ;  /* 0x0000003f0600728c */ /* 0x000fd6000bf05270 */
[----:B------:R-:W-:Y:S02]  /*b6d0*/  @!UP0 ULDC UR6, c[0x0][0x9f0] ;  /* 0x00027c0000068ab9 */ /* 0x000fe40000000800 */
[----:B------:R-:W-:Y:S01]  /*b6e0*/  IABS R0, UR6 ;  /* 0x0000000600007c13 */ /* 0x000fe20008000000 */
[----:B------:R-:W-:Y:S02]  /*b6f0*/  UIADD3 UR7, UR41, -0x1, UR6 ;  /* 0xffffffff29077890 */ /* 0x000fe4000fffe006 */
[----:B------:R-:W-:Y:S02]  /*b700*/  IABS R4, UR6 ;  /* 0x0000000600047c13 */ /* 0x000fe40008000000 */
[----:B------:R-:W-:Y:S02]  /*b710*/  R2UR UR10, R0 ;  /* 0x00000000000a72ca */ /* 0x000fe400000e0000 */
[----:B------:R-:W-:Y:S01]  /*b720*/  IABS R3, UR7 ;  /* 0x0000000700037c13 */ /* 0x000fe20008000000 */
[----:B------:R-:W-:-:S03]  /*b730*/  ULOP3.LUT UR7, UR7, UR6, URZ, 0x3c, !UPT ;  /* 0x0000000607077292 */ /* 0x000fc6000f8e3c3f */
[----:B------:R-:W-:-:S07]  /*b740*/  R2UR UR9, R3 ;  /* 0x00000000030972ca */ /* 0x000fce00000e0000 */
        /* <DEDUP_REMOVED lines=18> */
[----:B------:R-:W-:Y:S02]  /*b870*/  UISETP.NE.AND UP0, UPT, UR6, URZ, UPT ;  /* 0x0000003f0600728c */ /* 0x000fe4000bf05270 */
[----:B------:R-:W-:-:S09]  /*b880*/  @!UP1 UIADD3 UR5, -UR5, URZ, URZ ;  /* 0x0000003f05059290 */ /* 0x000fd2000fffe13f */
[----:B------:R-:W-:-:S07]  /*b890*/  @!UP0 ULOP3.LUT UR5, URZ, UR6, URZ, 0x33, !UPT ;  /* 0x000000063f058292 */ /* 0x000fce000f8e333f */
[----:B------:R-:W-:-:S05]  /*b8a0*/  UMOV UR37, UR5 ;  /* 0x0000000500257c82 */ /* 0x000fca0008000000 */
.L_x_41:
[----:B------:R-:W-:Y:S02]  /*b8b0*/  UIMAD UR45, UR44, UR37, URZ ;  /* 0x000000252c2d72a4 */ /* 0x000fe4000f8e023f */
[----:B------:R-:W-:Y:S02]  /*b8c0*/  IMAD.U32 R3, RZ, RZ, UR37 ;  /* 0x00000025ff037e24 */ /* 0x000fe4000f8e00ff */
[----:B------:R-:W-:Y:S02]  /*b8d0*/  IMAD.MOV.U32 R2, RZ, RZ, 0x1 ;  /* 0x00000001ff027424 */ /* 0x000fe400078e00ff */
[----:B------:R-:W-:-:S05]  /*b8e0*/  IMAD.U32 R0, RZ, RZ, UR45 ;  /* 0x0000002dff007e24 */ /* 0x000fca000f8e00ff */
[----:B------:R-:W-:-:S04]  /*b8f0*/  VIADDMNMX R0, R0, R3, UR41, PT ;  /* 0x0000002900007e46 */ /* 0x000fc8000b800103 */
[----:B------:R-:W-:Y:S02]  /*b900*/  R2UR UR46, R0 ;  /* 0x00000000002e72ca */ /* 0x000fe400000e0000 */
[----:B------:R-:W-:-:S11]  /*b910*/  MOV R0, RZ ;  /* 0x000000ff00007202 */ /* 0x000fd60000000f00 */
[----:B------:R-:W-:-:S06]  /*b920*/  UISETP.GT.AND UP0, UPT, UR46, UR45, UPT ;  /* 0x0000002d2e00728c */ /* 0x000fcc000bf04270 */
[----:B------:R-:W-:-:S13]  /*b930*/  PLOP3.LUT P0, PT, PT, PT, UP0, 0x80, 0x0 ;  /* 0x000000000000781c */ /* 0x000fda0003f0f008 */
[----:B------:R-:W-:Y:S05]  /*b940*/  @!P0 BRA `(.L_x_40) ;  /* 0x00000044004c8947 */ /* 0x000fea0003800000 */
[----:B------:R-:W0:Y:S01]  /*b950*/  S2UR UR4, SR_CgaCtaId ;  /* 0x00000000000479c3 */ /* 0x000e220000008800 */
[----:B------:R-:W-:-:S04]  /*b960*/  MOV R0, 0x400 ;  /* 0x0000040000007802 */ /* 0x000fc80000000f00 */
[----:B------:R-:W-:-:S13]  /*b970*/  R2UR UR42, R0 ;  /* 0x00000000002a72ca */ /* 0x000fda00000e0000 */
[----:B0-----:R-:W-:-:S04]  /*b980*/  ULEA UR42, UR4, UR42, 0x18 ;  /* 0x0000002a042a7291 */ /* 0x001fc8000f8ec03f */
[----:B------:R-:W-:-:S04]  /*b990*/  UIADD3 UR4, UR42, 0x18400, URZ ;  /* 0x000184002a047890 */ /* 0x000fc8000fffe03f */
[----:B------:R-:W-:-:S06]  /*b9a0*/  ULOP3.LUT UP0, URZ, UR4, 0x3ff, URZ, 0xc0, !UPT ;  /* 0x000003ff043f7892 */ /* 0x000fcc000f80c03f */
[----:B------:R-:W-:-:S13]  /*b9b0*/  PLOP3.LUT P0, PT, PT, PT, UP0, 0x80, 0x0 ;  /* 0x000000000000781c */ /* 0x000fda0003f0f008 */
[----:B------:R-:W-:Y:S05]  /*b9c0*/  @!P0 BRA `(.L_x_42) ;  /* 0x0000000000408947 */ /* 0x000fea0003800000 */
[----:B------:R-:W-:Y:S01]  /*b9d0*/  MOV R2, 0x0 ;  /* 0x0000000000027802 */ /* 0x000fe20000000f00 */
[----:B------:R-:W-:Y:S01]  /*b9e0*/  ULDC.64 UR4, c[0x4][0x98] ;  /* 0x0100260000047ab9 */ /* 0x000fe20000000a00 */
[----:B------:R-:W-:Y:S01]  /*b9f0*/  ULDC.64 UR6, c[0x4][0xa0] ;  /* 0x0100280000067ab9 */ /* 0x000fe20000000a00 */
[----:B------:R-:W-:Y:S01]  /*ba00*/  IMAD.U32 R4, RZ, RZ, UR4 ;  /* 0x00000004ff047e24 */ /* 0x000fe2000f8e00ff */
[----:B------:R-:W-:Y:S01]  /*ba10*/  MOV R7, UR7 ;  /* 0x0000000700077c02 */ /* 0x000fe20008000f00 */
[----:B------:R-:W-:Y:S01]  /*ba20*/  IMAD.U32 R5, RZ, RZ, UR5 ;  /* 0x00000005ff057e24 */ /* 0x000fe2000f8e00ff */
[----:B------:R-:W0:Y:S01]  /*ba30*/  LDC.64 R2, c[0x4][R2] ;  /* 0x0100000002027b82 */ /* 0x000e220000000a00 */
[----:B------:R-:W-:Y:S01]  /*ba40*/  ULDC.64 UR4, c[0x4][0x8] ;  /* 0x0100020000047ab9 */ /* 0x000fe20000000a00 */
[----:B------:R-:W-:Y:S01]  /*ba50*/  IMAD.U32 R6, RZ, RZ, UR6 ;  /* 0x00000006ff067e24 */ /* 0x000fe2000f8e00ff */
[----:B------:R-:W-:Y:S01]  /*ba60*/  MOV R13, RZ ;  /* 0x000000ff000d7202 */ /* 0x000fe20000000f00 */
[----:B------:R-:W-:-:S02]  /*ba70*/  IMAD.U32 R10, RZ, RZ, UR4 ;  /* 0x00000004ff0a7e24 */ /* 0x000fc4000f8e00ff */
[----:B------:R-:W-:Y:S02]  /*ba80*/  IMAD.U32 R11, RZ, RZ, UR5 ;  /* 0x00000005ff0b7e24 */ /* 0x000fe4000f8e00ff */
[----:B------:R-:W-:Y:S02]  /*ba90*/  IMAD.MOV.U32 R8, RZ, RZ, 0x70 ;  /* 0x00000070ff087424 */ /* 0x000fe400078e00ff */
[----:B------:R-:W-:-:S07]  /*baa0*/  IMAD.MOV.U32 R12, RZ, RZ, 0x1 ;  /* 0x00000001ff0c7424 */ /* 0x000fce00078e00ff */
[----:B------:R-:W-:-:S07]  /*bab0*/  LEPC R20, `(.L_x_42) ;  /* 0x000000001014794e */ /* 0x000fce0000000000 */
[----:B0----5:R-:W-:Y:S05]  /*bac0*/  CALL.ABS.NOINC R2 ;  /* 0x0000000002007343 */ /* 0x021fea0003c00000 */
.L_x_42:
[----:B------:R-:W-:-:S06]  /*bad0*/  UIADD3 UR4, UR42, 0xa400, URZ ;  /* 0x0000a4002a047890 */ /* 0x000fcc000fffe03f */
[----:B------:R-:W-:-:S05]  /*bae0*/  IMAD.U32 R17, RZ, RZ, UR4 ;  /* 0x00000004ff117e24 */ /* 0x000fca000f8e00ff */
[----:B------:R-:W-:-:S13]  /*baf0*/  LOP3.LUT P0, RZ, R17, 0x3ff, RZ, 0xc0, !PT ;  /* 0x000003ff11ff7812 */ /* 0x000fda000780c0ff */
        /* <DEDUP_REMOVED lines=17> */
.L_x_43:
[----:B------:R-:W-:-:S04]  /*bc10*/  UIADD3 UR4, UR42, 0x400, URZ ;  /* 0x000004002a047890 */ /* 0x000fc8000fffe03f */
[----:B------:R-:W-:-:S06]  /*bc20*/  ULOP3.LUT UP0, URZ, UR4, 0x9f, URZ, 0xc0, !UPT ;  /* 0x0000009f043f7892 */ /* 0x000fcc000f80c03f */
[----:B------:R-:W-:-:S13]  /*bc30*/  PLOP3.LUT P0, PT, PT, PT, UP0, 0x80, 0x0 ;  /* 0x000000000000781c */ /* 0x000fda0003f0f008 */
[----:B------:R-:W-:Y:S05]  /*bc40*/  @!P0 BRA `(.L_x_44) ;  /* 0x0000000000408947 */ /* 0x000fea0003800000 */
[----:B------:R-:W-:Y:S01]  /*bc50*/  MOV R2, 0x0 ;  /* 0x0000000000027802 */ /* 0x000fe20000000f00 */
[----:B------:R-:W-:Y:S01]  /*bc60*/  ULDC.64 UR4, c[0x4][0x98] ;  /* 0x0100260000047ab9 */ /* 0x000fe20000000a00 */
[----:B------:R-:W-:Y:S01]  /*bc70*/  ULDC.64 UR6, c[0x4][0xa0] ;  /* 0x0100280000067ab9 */ /* 0x000fe20000000a00 */
[----:B------:R-:W-:Y:S02]  /*bc80*/  IMAD.U32 R4, RZ, RZ, UR4 ;  /* 0x00000004ff047e24 */ /* 0x000fe4000f8e00ff */
[----:B------:R-:W-:Y:S01]  /*bc90*/  IMAD.U32 R5, RZ, RZ, UR5 ;  /* 0x00000005ff057e24 */ /* 0x000fe2000f8e00ff */
[----:B------:R-:W0:Y:S01]  /*bca0*/  LDC.64 R2, c[0x4][R2] ;  /* 0x0100000002027b82 */ /* 0x000e220000000a00 */
[----:B------:R-:W-:Y:S01]  /*bcb0*/  ULDC.64 UR4, c[0x4][0x18] ;  /* 0x0100060000047ab9 */ /* 0x000fe20000000a00 */
[----:B------:R-:W-:Y:S01]  /*bcc0*/  IMAD.U32 R6, RZ, RZ, UR6 ;  /* 0x00000006ff067e24 */ /* 0x000fe2000f8e00ff */
[----:B------:R-:W-:Y:S01]  /*bcd0*/  MOV R10, UR4 ;  /* 0x00000004000a7c02 */ /* 0x000fe20008000f00 */
[----:B------:R-:W-:-:S02]  /*bce0*/  IMAD.U32 R7, RZ, RZ, UR7 ;  /* 0x00000007ff077e24 */ /* 0x000fc4000f8e00ff */
[----:B------:R-:W-:Y:S02]  /*bcf0*/  IMAD.U32 R11, RZ, RZ, UR5 ;  /* 0x00000005ff0b7e24 */ /* 0x000fe4000f8e00ff */
[----:B------:R-:W-:Y:S02]  /*bd00*/  IMAD.MOV.U32 R8, RZ, RZ, 0x70 ;  /* 0x00000070ff087424 */ /* 0x000fe400078e00ff */
[----:B------:R-:W-:Y:S02]  /*bd10*/  IMAD.MOV.U32 R12, RZ, RZ, 0x1 ;  /* 0x00000001ff0c7424 */ /* 0x000fe400078e00ff */
[----:B------:R-:W-:-:S07]  /*bd20*/  IMAD.MOV.U32 R13, RZ, RZ, RZ ;  /* 0x000000ffff0d7224 */ /* 0x000fce00078e00ff */
[----:B------:R-:W-:-:S07]  /*bd30*/  LEPC R20, `(.L_x_44) ;  /* 0x000000001014794e */ /* 0x000fce0000000000 */
[----:B0----5:R-:W-:Y:S05]  /*bd40*/  CALL.ABS.NOINC R2 ;  /* 0x0000000002007343 */ /* 0x021fea0003c00000 */
.L_x_44:
[----:B------:R-:W-:-:S13]  /*bd50*/  LOP3.LUT P6, RZ, R17, 0x3ff, RZ, 0xc0, !PT ;  /* 0x000003ff11ff7812 */ /* 0x000fda00078cc0ff */
[----:B------:R-:W-:Y:S05]  /*bd60*/  @!P6 BRA `(.L_x_45) ;  /* 0x000000000040e947 */ /* 0x000fea0003800000 */
[----:B------:R-:W-:Y:S01]  /*bd70*/  MOV R2, 0x0 ;  /* 0x0000000000027802 */ /* 0x000fe20000000f00 */
[----:B------:R-:W-:Y:S01]  /*bd80*/  ULDC.64 UR4, c[0x4][0x98] ;  /* 0x0100260000047ab9 */ /* 0x000fe20000000a00 */
[----:B------:R-:W-:Y:S01]  /*bd90*/  ULDC.64 UR6, c[0x4][0xa0] ;  /* 0x0100280000067ab9 */ /* 0x000fe20000000a00 */
[----:B------:R-:W-:Y:S01]  /*bda0*/  MOV R4, UR4 ;  /* 0x0000000400047c02 */ /* 0x000fe20008000f00 */
[----:B------:R-:W-:Y:S01]  /*bdb0*/  IMAD.U32 R5, RZ, RZ, UR5 ;  /* 0x00000005ff057e24 */ /* 0x000fe2000f8e00ff */
[----:B------:R-:W-:Y:S01]  /*bdc0*/  ULDC.64 UR4, c[0x4][0x20] ;  /* 0x0100080000047ab9 */ /* 0x000fe20000000a00 */
[----:B------:R-:W0:Y:S01]  /*bdd0*/  LDC.64 R2, c[0x4][R2] ;  /* 0x0100000002027b82 */ /* 0x000e220000000a00 */
[----:B------:R-:W-:Y:S01]  /*bde0*/  IMAD.U32 R6, RZ, RZ, UR6 ;  /* 0x00000006ff067e24 */ /* 0x000fe2000f8e00ff */
[----:B------:R-:W-:Y:S01]  /*bdf0*/  MOV R11, UR5 ;  /* 0x00000005000b7c02 */ /* 0x000fe20008000f00 */
[----:B------:R-:W-:Y:S02]  /*be00*/  IMAD.U32 R7, RZ, RZ, UR7 ;  /* 0x00000007ff077e24 */ /* 0x000fe4000f8e00ff */
[----:B------:R-:W-:-:S02]  /*be10*/  IMAD.U32 R10, RZ, RZ, UR4 ;  /* 0x00000004ff0a7e24 */ /* 0x000fc4000f8e00ff */
[----:B------:R-:W-:Y:S02]  /*be20*/  IMAD.MOV.U32 R8, RZ, RZ, 0x70 ;  /* 0x00000070ff087424 */ /* 0x000fe400078e00ff */
[----:B------:R-:W-:Y:S02]  /*be30*/  IMAD.MOV.U32 R12, RZ, RZ, 0x1 ;  /* 0x00000001ff0c7424 */ /* 0x000fe400078e00ff */
[----:B------:R-:W-:-:S07]  /*be40*/  IMAD.MOV.U32 R13, RZ, RZ, RZ ;  /* 0x000000ffff0d7224 */ /* 0x000fce00078e00ff */
[----:B------:R-:W-:-:S07]  /*be50*/  LEPC R20, `(.L_x_45) ;  /* 0x000000001014794e */ /* 0x000fce0000000000 */
[----:B0----5:R-:W-:Y:S05]  /*be60*/  CALL.ABS.NOINC R2 ;  /* 0x0000000002007343 */ /* 0x021fea0003c00000 */
.L_x_45:
[----:B------:R-:W0:Y:S01]  /*be70*/  LDC.64 R2, c[0x0][0x9f8] ;  /* 0x00027e00ff027b82 */ /* 0x000e220000000a00 */
[----:B------:R-:W-:-:S07]  /*be80*/  IMAD.MOV.U32 R31, RZ, RZ, R27 ;  /* 0x000000ffff1f7224 */ /* 0x000fce00078e001b */
[----:B------:R-:W1:Y:S01]  /*be90*/  LDC R20, c[0x0][0x430] ;  /* 0x00010c00ff147b82 */ /* 0x000e620000000800 */
[----:B0-----:R-:W-:-:S04]  /*bea0*/  ISETP.NE.U32.AND P0, PT, R2, RZ, PT ;  /* 0x000000ff0200720c */ /* 0x001fc80003f05070 */
[----:B------:R-:W-:-:S13]  /*beb0*/  ISETP.NE.AND.EX P0, PT, R3, RZ, PT, P0 ;  /* 0x000000ff0300720c */ /* 0x000fda0003f05300 */
[----:B------:R-:W0:Y:S02]  /*bec0*/  @P0 LDC.64 R2, c[0x0][0x9f8] ;  /* 0x00027e00ff020b82 */ /* 0x000e240000000a00 */
[----:B0-----:R-:W-:-:S05]  /*bed0*/  @P0 IMAD.WIDE R2, R27, 0x4, R2 ;  /* 0x000000041b020825 */ /* 0x001fca00078e0202 */
[----:B------:R0:W5:Y:S01]  /*bee0*/  @P0 LDG.E R31, desc[UR48][R2.64] ;  /* 0x00000030021f0981 */ /* 0x000162000c1e1900 */
[----:B------:R-:W-:Y:S01]  /*bef0*/  UMOV UR4, 0xffffffff ;  /* 0xffffffff00047882 */ /* 0x000fe20000000000 */
[C---:B------:R-:W-:Y:S02]  /*bf00*/  SHF.L.U32 R29, R16.reuse, 0x4, RZ ;  /* 0x00000004101d7819 */ /* 0x040fe400000006ff */
[----:B------:R-:W-:Y:S02]  /*bf10*/  LOP3.LUT R26, R16, 0x7f, RZ, 0xc0, !PT ;  /* 0x0000007f101a7812 */ /* 0x000fe400078ec0ff */
[----:B------:R-:W-:Y:S02]  /*bf20*/  LOP3.LUT R29, R29, 0x70, RZ, 0xc0, !PT ;  /* 0x000000701d1d7812 */ /* 0x000fe400078ec0ff */
[----:B------:R-:W-:Y:S01]  /*bf30*/  SHF.R.U32.HI R24, RZ, 0x3, R26 ;  /* 0x00000003ff187819 */ /* 0x000fe2000001161a */
[----:B-1----:R-:W-:Y:S06]  /*bf40*/  BRA.DIV UR4, `(.L_x_46) ;  /* 0x00000046041c7947 */ /* 0x002fec000b800000 */
.L_x_96:
[----:B------:R-:W-:Y:S01]  /*bf50*/  UMOV UR4, 0xa0 ;  /* 0x000000a000047882 */ /* 0x000fe20000000000 */
[----:B------:R-:W-:Y:S01]  /*bf60*/  LOP3.LUT R23, R24, R29, RZ, 0xfc, !PT ;  /* 0x0000001d18177212 */ /* 0x000fe200078efcff */
[----:B------:R-:W-:Y:S01]  /*bf70*/  UIMAD UR4, UR46, UR4, -0xa0 ;  /* 0xffffff602e0474a4 */ /* 0x000fe2000f8e0204 */
[----:B------:R-:W-:Y:S01]  /*bf80*/  ISETP.NE.AND P3, PT, R20, 0x1, PT ;  /* 0x000000011400780c */ /* 0x000fe20003f65270 */
[----:B------:R-:W-:Y:S01]  /*bf90*/  IMAD.MOV.U32 R10, RZ, RZ, RZ ;  /* 0x000000ffff0a7224 */ /* 0x000fe200078e00ff */
[----:B-----5:R-:W-:Y:S02]  /*bfa0*/  SHF.R.S32.HI R35, RZ, 0x1f, R31 ;  /* 0x0000001fff237819 */ /* 0x020fe4000001141f */
[----:B------:R-:W-:Y:S01]  /*bfb0*/  LOP3.LUT R19, R24, 0x80, R29, 0xfe, !PT ;  /* 0x0000008018137812 */ /* 0x000fe200078efe1d */
[----:B------:R-:W-:Y:S01]  /*bfc0*/  VIADD R11, R23, UR4 ;  /* 0x00000004170b7c36 */ /* 0x000fe20008000000 */
[----:B------:R-:W-:Y:S02]  /*bfd0*/  LOP3.LUT R0, R0, 0xfffffff7, RZ, 0xc0, !PT ;  /* 0xfffffff700007812 */ /* 0x000fe400078ec0ff */
[----:B------:R-:W-:-:S02]  /*bfe0*/  IADD3 R13, R19, UR4, RZ ;  /* 0x00000004130d7c10 */ /* 0x000fc4000fffe0ff */
[C---:B------:R-:W-:Y:S01]  /*bff0*/  ISETP.GE.AND P1, PT, R11.reuse, UR38, PT ;  /* 0x000000260b007c0c */ /* 0x040fe2000bf26270 */
[--C-:B------:R-:W-:Y:S01]  /*c000*/  IMAD.IADD R11, R11, 0x1, R18.reuse ;  /* 0x000000010b0b7824 */ /* 0x100fe200078e0212 */
[C---:B------:R-:W-:Y:S01]  /*c010*/  ISETP.GE.AND P0, PT, R13.reuse, UR38, PT ;  /* 0x000000260d007c0c */ /* 0x040fe2000bf06270 */
[----:B0-----:R-:W0:Y:S01]  /*c020*/  @P3 LDC R2, c[0x0][0x434] ;  /* 0x00010d00ff023b82 */ /* 0x001e220000000800 */
[----:B------:R-:W-:Y:S01]  /*c030*/  IMAD.IADD R13, R13, 0x1, R18 ;  /* 0x000000010d0d7824 */ /* 0x000fe200078e0212 */
[----:B------:R-:W-:Y:S01]  /*c040*/  @P3 LOP3.LUT R0, R0, 0x8, RZ, 0xfc, !PT ;  /* 0x0000000800003812 */ /* 0x000fe200078efcff */
[----:B------:R-:W-:Y:S01]  /*c050*/  IMAD.MOV.U32 R12, RZ, RZ, R11 ;  /* 0x000000ffff0c7224 */ /* 0x000fe200078e000b */
[----:B------:R-:W-:Y:S01]  /*c060*/  ISETP.GT.U32.OR P0, PT, R19, 0x9f, P0 ;  /* 0x0000009f1300780c */ /* 0x000fe20000704470 */
[----:B------:R-:W-:-:S03]  /*c070*/  IMAD.MOV.U32 R15, RZ, RZ, R13 ;  /* 0x000000ffff0f7224 */ /* 0x000fc600078e000d */
[----:B------:R-:W1:Y:S08]  /*c080*/  @P3 LDC R3, c[0x0][0x438] ;  /* 0x00010e00ff033b82 */ /* 0x000e700000000800 */
[----:B------:R-:W2:Y:S01]  /*c090*/  @!P1 LDC.64 R4, c[0x0][0x428] ;  /* 0x00010a00ff049b82 */ /* 0x000ea20000000a00 */
[----:B0-----:R-:W-:-:S07]  /*c0a0*/  @P3 IMAD.HI.U32 R2, R11, R2, RZ ;  /* 0x000000020b023227 */ /* 0x001fce00078e00ff */
[----:B------:R-:W0:Y:S01]  /*c0b0*/  @!P1 LDC.64 R6, c[0x0][0x418] ;  /* 0x00010600ff069b82 */ /* 0x000e220000000a00 */
[----:B-1----:R-:W-:-:S07]  /*c0c0*/  @P3 SHF.R.U32.HI R12, RZ, R3, R2 ;  /* 0x00000003ff0c3219 */ /* 0x002fce0000011602 */
[----:B------:R-:W1:Y:S01]  /*c0d0*/  @P3 LDC R17, c[0x0][0x438] ;  /* 0x00010e00ff113b82 */ /* 0x000e620000000800 */
[----:B------:R-:W-:Y:S01]  /*c0e0*/  @!P1 SHF.R.S32.HI R3, RZ, 0x1f, R12 ;  /* 0x0000001fff039819 */ /* 0x000fe2000001140c */
[----:B--2---:R-:W-:-:S06]  /*c0f0*/  @!P1 IMAD R2, R35, R4, RZ ;  /* 0x0000000423029224 */ /* 0x004fcc00078e02ff */
[----:B------:R-:W2:Y:S01]  /*c100*/  @!P0 LDC.64 R8, c[0x0][0x428] ;  /* 0x00010a00ff088b82 */ /* 0x000ea20000000a00 */
[----:B------:R-:W-:Y:S02]  /*c110*/  @!P1 IMAD R5, R31, R5, R2 ;  /* 0x000000051f059224 */ /* 0x000fe400078e0202 */
[----:B------:R-:W-:-:S04]  /*c120*/  @!P1 IMAD.MOV.U32 R2, RZ, RZ, R12 ;  /* 0x000000ffff029224 */ /* 0x000fc800078e000c */
[----:B------:R-:W-:Y:S02]  /*c130*/  @!P1 IMAD.WIDE.U32 R2, R31, R4, R2 ;  /* 0x000000041f029225 */ /* 0x000fe400078e0002 */
[----:B------:R-:W3:Y:S02]  /*c140*/  @P3 LDC R4, c[0x0][0x434] ;  /* 0x00010d00ff043b82 */ /* 0x000ee40000000800 */
[----:B------:R-:W-:Y:S01]  /*c150*/  @!P1 IMAD.IADD R3, R3, 0x1, R5 ;  /* 0x0000000103039824 */ /* 0x000fe200078e0205 */
[----:B0-----:R-:W-:-:S04]  /*c160*/  @!P1 LEA R6, P2, R2, R6, 0x2 ;  /* 0x0000000602069211 */ /* 0x001fc800078410ff */
[----:B------:R-:W-:Y:S01]  /*c170*/  @!P1 LEA.HI.X R7, R2, R7, R3, 0x2, P2 ;  /* 0x0000000702079211 */ /* 0x000fe200010f1403 */
[C---:B------:R-:W-:Y:S02]  /*c180*/  IMAD.SHL.U32 R14, R16.reuse, 0x4, RZ ;  /* 0x00000004100e7824 */ /* 0x040fe400078e00ff */
[----:B------:R-:W-:Y:S01]  /*c190*/  IMAD.SHL.U32 R37, R16, 0x80, RZ ;  /* 0x0000008010257824 */ /* 0x000fe200078e00ff */
[----:B------:R-:W-:Y:S01]  /*c1a0*/  LOP3.LUT R0, R0, 0xfffffffd, RZ, 0xc0, !PT ;  /* 0xfffffffd00007812 */ /* 0x000fe200078ec0ff */
[----:B------:R-:W-:Y:S01]  /*c1b0*/  ULOP3.LUT UR4, UR36, 0x2, URZ, 0xfc, !UPT ;  /* 0x0000000224047892 */ /* 0x000fe2000f8efc3f */
[----:B------:R0:W5:Y:S01]  /*c1c0*/  @!P1 LDG.E R10, desc[UR48][R6.64] ;  /* 0x00000030060a9981 */ /* 0x000162000c1e1900 */
[----:B---3--:R-:W-:Y:S02]  /*c1d0*/  @P3 IMAD.HI.U32 R2, R13, R4, RZ ;  /* 0x000000040d023227 */ /* 0x008fe400078e00ff */
[----:B------:R-:W3:Y:S03]  /*c1e0*/  @!P0 LDC.64 R4, c[0x0][0x418] ;  /* 0x00010600ff048b82 */ /* 0x000ee60000000a00 */
[----:B-1----:R-:W-:Y:S01]  /*c1f0*/  @P3 SHF.R.U32.HI R15, RZ, R17, R2 ;  /* 0x00000011ff0f3219 */ /* 0x002fe20000011602 */
[----:B--2---:R-:W-:-:S03]  /*c200*/  @!P0 IMAD R2, R35, R8, RZ ;  /* 0x0000000823028224 */ /* 0x004fc600078e02ff */
[--C-:B------:R-:W-:Y:S01]  /*c210*/  @!P0 SHF.R.S32.HI R3, RZ, 0x1f, R15.reuse ;  /* 0x0000001fff038819 */ /* 0x100fe2000001140f */
[----:B------:R-:W-:Y:S02]  /*c220*/  @!P0 IMAD R9, R31, R9, R2 ;  /* 0x000000091f098224 */ /* 0x000fe400078e0202 */
[----:B------:R-:W-:-:S04]  /*c230*/  @!P0 IMAD.MOV.U32 R2, RZ, RZ, R15 ;  /* 0x000000ffff028224 */ /* 0x000fc800078e000f */
[----:B------:R-:W-:-:S05]  /*c240*/  @!P0 IMAD.WIDE.U32 R2, R31, R8, R2 ;  /* 0x000000081f028225 */ /* 0x000fca00078e0002 */
[----:B------:R-:W-:Y:S02]  /*c250*/  @!P0 IADD3 R3, R9, R3, RZ ;  /* 0x0000000309038210 */ /* 0x000fe40007ffe0ff */
[----:B---3--:R-:W-:-:S04]  /*c260*/  @!P0 LEA R4, P2, R2, R4, 0x2 ;  /* 0x0000000402048211 */ /* 0x008fc800078410ff */
[----:B------:R-:W-:Y:S01]  /*c270*/  @!P0 LEA.HI.X R5, R2, R5, R3, 0x2, P2 ;  /* 0x0000000502058211 */ /* 0x000fe200010f1403 */
[----:B------:R-:W-:-:S05]  /*c280*/  IMAD.SHL.U32 R2, R16, 0x20, RZ ;  /* 0x0000002010027824 */ /* 0x000fca00078e00ff */
[----:B------:R-:W-:-:S04]  /*c290*/  LOP3.LUT R3, R2, 0x80, RZ, 0xc0, !PT ;  /* 0x0000008002037812 */ /* 0x000fc800078ec0ff */
[----:B------:R-:W-:-:S04]  /*c2a0*/  LOP3.LUT R3, R3, 0x10, R16, 0xf8, !PT ;  /* 0x0000001003037812 */ /* 0x000fc800078ef810 */
[----:B------:R-:W-:Y:S02]  /*c2b0*/  LOP3.LUT R9, R3, 0x10, R14, 0x78, !PT ;  /* 0x0000001003097812 */ /* 0x000fe400078e780e */
[----:B------:R-:W-:Y:S02]  /*c2c0*/  SHF.R.U32.HI R3, RZ, 0x5, R26 ;  /* 0x00000005ff037819 */ /* 0x000fe4000001161a */
[C---:B------:R-:W-:Y:S01]  /*c2d0*/  LOP3.LUT R14, R2.reuse, 0x60, RZ, 0xc0, !PT ;  /* 0x00000060020e7812 */ /* 0x040fe200078ec0ff */
[----:B------:R-:W-:Y:S01]  /*c2e0*/  IMAD.MOV.U32 R8, RZ, RZ, RZ ;  /* 0x000000ffff087224 */ /* 0x000fe200078e00ff */
[----:B------:R-:W-:Y:S01]  /*c2f0*/  LOP3.LUT R36, R2, 0x100, RZ, 0xc0, !PT ;  /* 0x0000010002247812 */ /* 0x000fe200078ec0ff */
[----:B------:R-:W-:Y:S01]  /*c300*/  IMAD.MOV R2, RZ, RZ, -R15 ;  /* 0x000000ffff027224 */ /* 0x000fe200078e0a0f */
[----:B------:R-:W-:-:S03]  /*c310*/  LEA R14, R3, R14, 0x9 ;  /* 0x0000000e030e7211 */ /* 0x000fc600078e48ff */
[----:B------:R1:W5:Y:S01]  /*c320*/  @!P0 LDG.E R8, desc[UR48][R4.64] ;  /* 0x0000003004088981 */ /* 0x000362000c1e1900 */
[----:B------:R-:W-:Y:S01]  /*c330*/  IADD3 R36, R9, R14, R36 ;  /* 0x0000000e09247210 */ /* 0x000fe20007ffe024 */
[----:B------:R-:W-:Y:S01]  /*c340*/  IMAD R9, R20, R2, R13 ;  /* 0x0000000214097224 */ /* 0x000fe200078e020d */
[----:B------:R-:W-:Y:S02]  /*c350*/  LOP3.LUT R2, R37, 0x380, RZ, 0xc0, !PT ;  /* 0x0000038025027812 */ /* 0x000fe400078ec0ff */
[----:B------:R-:W-:-:S03]  /*c360*/  ISETP.GT.U32.AND P0, PT, R19, 0x9f, PT ;  /* 0x0000009f1300780c */ /* 0x000fc60003f04070 */
[----:B------:R-:W-:-:S05]  /*c370*/  IMAD R2, R3, 0x10, R2 ;  /* 0x0000001003027824 */ /* 0x000fca00078e0202 */
[----:B------:R-:W-:-:S04]  /*c380*/  LOP3.LUT R2, R2, R29, RZ, 0x3c, !PT ;  /* 0x0000001d02027212 */ /* 0x000fc800078e3cff */
[----:B------:R-:W-:Y:S01]  /*c390*/  LOP3.LUT R37, R2, 0xc00, R37, 0xf8, !PT ;  /* 0x00000c0002257812 */ /* 0x000fe200078ef825 */
[----:B------:R-:W-:Y:S01]  /*c3a0*/  IMAD.MOV.U32 R2, RZ, RZ, 0x40 ;  /* 0x00000040ff027424 */ /* 0x000fe200078e00ff */
[----:B------:R-:W-:Y:S02]  /*c3b0*/  @P0 LOP3.LUT R0, R0, 0x2, RZ, 0xfc, !PT ;  /* 0x0000000200000812 */ /* 0x000fe400078efcff */
[----:B------:R-:W-:-:S04]  /*c3c0*/  LOP3.LUT P0, RZ, R16, 0x4, RZ, 0xc0, !PT ;  /* 0x0000000410ff7812 */ /* 0x000fc8000780c0ff */
[----:B------:R-:W-:Y:S02]  /*c3d0*/  SEL R2, R2, 0xffffffc0, !P0 ;  /* 0xffffffc002027807 */ /* 0x000fe40004000000 */
[----:B------:R-:W-:-:S03]  /*c3e0*/  MOV R3, UR4 ;  /* 0x0000000400037c02 */ /* 0x000fc60008000f00 */
[----:B------:R1:W-:Y:S01]  /*c3f0*/  STL [R1], R2 ;  /* 0x0000000201007387 */ /* 0x0003e20000100800 */
[----:B------:R-:W-:Y:S01]  /*c400*/  ISETP.NE.AND P1, PT, R3, 0x3, PT ;  /* 0x000000030300780c */ /* 0x000fe20003f25270 */
[----:B0-----:R-:W-:Y:S01]  /*c410*/  IMAD.MOV R6, RZ, RZ, -R12 ;  /* 0x000000ffff067224 */ /* 0x001fe200078e0a0c */
[----:B------:R-:W-:Y:S01]  /*c420*/  LOP3.LUT R0, R0, 0xfffffffb, RZ, 0xc0, !PT ;  /* 0xfffffffb00007812 */ /* 0x000fe200078ec0ff */
[----:B------:R-:W-:Y:S02]  /*c430*/  IMAD.U32 R33, RZ, RZ, UR40 ;  /* 0x00000028ff217e24 */ /* 0x000fe4000f8e00ff */
[----:B------:R-:W-:Y:S02]  /*c440*/  IMAD R6, R20, R6, R11 ;  /* 0x0000000614067224 */ /* 0x000fe400078e020b */
[----:B------:R-:W-:Y:S01]  /*c450*/  IMAD.U32 R11, RZ, RZ, UR46 ;  /* 0x0000002eff0b7e24 */ /* 0x000fe2000f8e00ff */
[----:B------:R-:W-:Y:S02]  /*c460*/  SHF.R.U32.HI R12, RZ, 0x3, R16 ;  /* 0x00000003ff0c7819 */ /* 0x000fe40000011610 */
[----:B------:R-:W-:Y:S01]  /*c470*/  SHF.R.S32.HI R33, RZ, 0x1f, R33 ;  /* 0x0000001fff217819 */ /* 0x000fe20000011421 */
[----:B------:R-:W-:-:S02]  /*c480*/  VIADD R11, R11, 0xffffffff ;  /* 0xffffffff0b0b7836 */ /* 0x000fc40000000000 */
[----:B------:R-:W-:Y:S01]  /*c490*/  @P1 LOP3.LUT R0, R0, 0x4, RZ, 0xfc, !PT ;  /* 0x0000000400001812 */ /* 0x000fe200078efcff */
[----:B-1----:R-:W-:Y:S06]  /*c4a0*/  @!P1 BRA `(.L_x_47) ;  /* 0x0000000000049947 */ /* 0x002fec0003800000 */
[----:B------:R-:W-:Y:S01]  /*c4b0*/  BPT.TRAP 0x1 ;  /* 0x000000040000795c */ /* 0x000fe20000300000 */
.L_x_47:
[----:B------:R-:W-:-:S04]  /*c4c0*/  MOV R30, 0x1 ;  /* 0x00000001001e7802 */ /* 0x000fc80000000f00 */
[----:B------:R-:W-:-:S04]  /*c4d0*/  SHF.L.U32 R30, R30, 0x1f, RZ ;  /* 0x0000001f1e1e7819 */ /* 0x000fc800000006ff */
[----:B------:R-:W0:Y:S02]  /*c4e0*/  SYNCS.PHASECHK.TRANS64.TRYWAIT P0, [UR42+0x22880], R30 ;  /* 0x0228801eff0075a7 */ /* 0x000e24000800016a */
[----:B0-----:R-:W-:Y:S05]  /*c4f0*/  @!P0 BRA `(.L_x_48) ;  /* 0x0000003c00d08947 */ /* 0x001fea0003800000 */
.L_x_97:
[----:B------:R-:W-:Y:S01]  /*c500*/  SHF.R.S32.HI R20, RZ, 0x1f, R6 ;  /* 0x0000001fff147819 */ /* 0x000fe20000011406 */
[----:B------:R-:W-:Y:S01]  /*c510*/  ULDC.64 UR4, c[0x0][0x328] ;  /* 0x0000ca0000047ab9 */ /* 0x000fe20000000a00 */
[----:B------:R-:W-:Y:S01]  /*c520*/  SHF.R.S32.HI R22, RZ, 0x1f, R9 ;  /* 0x0000001fff167819 */ /* 0x000fe20000011409 */
[----:B------:R-:W-:Y:S01]  /*c530*/  IMAD.WIDE.U32 R4, R6, UR4, RZ ;  /* 0x0000000406047c25 */ /* 0x000fe2000f8e00ff */
[----:B-----5:R-:W-:Y:S01]  /*c540*/  SHF.R.S32.HI R21, RZ, 0x1f, R8 ;  /* 0x0000001fff157819 */ /* 0x020fe20000011408 */
[----:B------:R-:W1:Y:S01]  /*c550*/  LDC R14, c[0x0][0x2f4] ;  /* 0x0000bd00ff0e7b82 */ /* 0x000e620000000800 */
[----:B------:R-:W-:Y:S01]  /*c560*/  SHF.R.S32.HI R19, RZ, 0x1f, R10 ;  /* 0x0000001fff137819 */ /* 0x000fe2000001140a */
[----:B0-----:R-:W-:Y:S01]  /*c570*/  IMAD R3, R20, UR4, RZ ;  /* 0x0000000414037c24 */ /* 0x001fe2000f8e02ff */
[----:B------:R-:W-:Y:S01]  /*c580*/  R2UR UR6, R33 ;  /* 0x00000000210672ca */ /* 0x000fe200000e0000 */
[----:B------:R-:W-:Y:S01]  /*c590*/  IMAD R2, R22, UR4, RZ ;  /* 0x0000000416027c24 */ /* 0x000fe2000f8e02ff */
[----:B------:R-:W-:Y:S01]  /*c5a0*/  LOP3.LUT R0, R0, 0xffffff7f, RZ, 0xc0, !PT ;  /* 0xffffff7f00007812 */ /* 0x000fe200078ec0ff */
[----:B------:R-:W-:-:S02]  /*c5b0*/  IMAD R7, R6, UR5, R3 ;  /* 0x0000000506077c24 */ /* 0x000fc4000f8e0203 */
[C---:B------:R-:W-:Y:S02]  /*c5c0*/  IMAD R13, R9.reuse, UR5, R2 ;  /* 0x00000005090d7c24 */ /* 0x040fe4000f8e0202 */
[----:B------:R-:W-:Y:S01]  /*c5d0*/  IMAD.WIDE.U32 R2, R9, UR4, RZ ;  /* 0x0000000409027c25 */ /* 0x000fe2000f8e00ff */
[----:B------:R-:W-:-:S03]  /*c5e0*/  ULDC.64 UR4, c[0x0][0x338] ;  /* 0x0000ce0000047ab9 */ /* 0x000fc60000000a00 */
[----:B------:R-:W-:Y:S02]  /*c5f0*/  IMAD.IADD R5, R5, 0x1, R7 ;  /* 0x0000000105057824 */ /* 0x000fe400078e0207 */
[----:B------:R-:W-:Y:S02]  /*c600*/  IMAD.IADD R3, R3, 0x1, R13 ;  /* 0x0000000103037824 */ /* 0x000fe400078e020d */
[----:B------:R-:W-:Y:S02]  /*c610*/  IMAD R7, R21, UR4, RZ ;  /* 0x0000000415077c24 */ /* 0x000fe4000f8e02ff */
[----:B------:R-:W-:Y:S02]  /*c620*/  IMAD R13, R19, UR4, RZ ;  /* 0x00000004130d7c24 */ /* 0x000fe4000f8e02ff */
[C---:B------:R-:W-:Y:S02]  /*c630*/  IMAD R7, R8.reuse, UR5, R7 ;  /* 0x0000000508077c24 */ /* 0x040fe4000f8e0207 */
[----:B------:R-:W-:Y:S01]  /*c640*/  IMAD.WIDE.U32 R2, R8, UR4, R2 ;  /* 0x0000000408027c25 */ /* 0x000fe2000f8e0002 */
[----:B-1----:R-:W-:-:S03]  /*c650*/  ISETP.GE.AND P2, PT, R29, R14, PT ;  /* 0x0000000e1d00720c */ /* 0x002fc60003f46270 */
[C---:B------:R-:W-:Y:S02]  /*c660*/  IMAD R13, R10.reuse, UR5, R13 ;  /* 0x000000050a0d7c24 */ /* 0x040fe4000f8e020d */
[----:B------:R-:W-:Y:S01]  /*c670*/  IMAD.WIDE.U32 R4, R10, UR4, R4 ;  /* 0x000000040a047c25 */ /* 0x000fe2000f8e0004 */
[----:B------:R-:W-:-:S03]  /*c680*/  ULDC.64 UR4, c[0x0][0x330] ;  /* 0x0000cc0000047ab9 */ /* 0x000fc60000000a00 */
[----:B------:R-:W-:Y:S01]  /*c690*/  IMAD.IADD R3, R3, 0x1, R7 ;  /* 0x0000000103037824 */ /* 0x000fe200078e0207 */
[----:B------:R-:W-:Y:S01]  /*c6a0*/  MOV R7, UR4 ;  /* 0x0000000400077c02 */ /* 0x000fe20008000f00 */
[----:B------:R-:W-:Y:S01]  /*c6b0*/  IMAD.IADD R5, R5, 0x1, R13 ;  /* 0x0000000105057824 */ /* 0x000fe200078e020d */
[----:B------:R-:W-:Y:S01]  /*c6c0*/  UIMAD UR4, UR6, UR4, URZ ;  /* 0x00000004060472a4 */ /* 0x000fe2000f8e023f */
[----:B------:R-:W-:Y:S02]  /*c6d0*/  IMAD.SHL.U32 R34, R26, 0x10, RZ ;  /* 0x000000101a227824 */ /* 0x000fe400078e00ff */
[C---:B------:R-:W-:Y:S01]  /*c6e0*/  IMAD.WIDE.U32 R4, R7.reuse, UR40, R4 ;  /* 0x0000002807047c25 */ /* 0x040fe2000f8e0004 */
[----:B------:R-:W-:Y:S01]  /*c6f0*/  ULDC.64 UR6, c[0x0][0x318] ;  /* 0x0000c60000067ab9 */ /* 0x000fe20000000a00 */
[----:B------:R-:W-:Y:S02]  /*c700*/  UIMAD UR4, UR40, UR5, UR4 ;  /* 0x00000005280472a4 */ /* 0x000fe4000f8e0204 */
[----:B------:R-:W-:Y:S01]  /*c710*/  IMAD.WIDE.U32 R2, R7, UR40, R2 ;  /* 0x0000002807027c25 */ /* 0x000fe2000f8e0002 */
[----:B------:R-:W-:-:S03]  /*c720*/  IADD3 R16, P0, R4, UR6, RZ ;  /* 0x0000000604107c10 */ /* 0x000fc6000ff1e0ff */
[----:B------:R-:W-:-:S05]  /*c730*/  IMAD.U32 R7, RZ, RZ, UR7 ;  /* 0x00000007ff077e24 */ /* 0x000fca000f8e00ff */
[----:B------:R-:W-:Y:S02]  /*c740*/  IADD3.X R17, R7, UR4, R5, P0, !PT ;  /* 0x0000000407117c10 */ /* 0x000fe400087fe405 */
[----:B------:R-:W-:Y:S01]  /*c750*/  IADD3 R4, P0, R2, UR6, RZ ;  /* 0x0000000602047c10 */ /* 0x000fe2000ff1e0ff */
[----:B------:R-:W-:-:S03]  /*c760*/  IMAD.MOV.U32 R2, RZ, RZ, -0xa0 ;  /* 0xffffff60ff027424 */ /* 0x000fc600078e00ff */
[----:B------:R-:W-:Y:S01]  /*c770*/  IADD3.X R7, R7, UR4, R3, P0, !PT ;  /* 0x0000000407077c10 */ /* 0x000fe200087fe403 */
[----:B------:R-:W-:Y:S01]  /*c780*/  IMAD R5, R11, R2, UR38 ;  /* 0x000000260b057e24 */ /* 0x000fe2000f8e0202 */
[----:B------:R-:W-:Y:S01]  /*c790*/  UMOV UR4, 0xffffffff ;  /* 0xffffffff00047882 */ /* 0x000fe20000000000 */
[C---:B------:R-:W-:Y:S02]  /*c7a0*/  IMAD.SHL.U32 R2, R12.reuse, 0x80, RZ ;  /* 0x000000800c027824 */ /* 0x040fe400078e00ff */
[----:B------:R-:W-:Y:S01]  /*c7b0*/  IMAD.SHL.U32 R3, R12, 0x10, RZ ;  /* 0x000000100c037824 */ /* 0x000fe200078e00ff */
[----:B------:R-:W-:Y:S02]  /*c7c0*/  IADD3 R5, -R24, R5, RZ ;  /* 0x0000000518057210 */ /* 0x000fe40007ffe1ff */
[----:B------:R-:W-:Y:S02]  /*c7d0*/  LOP3.LUT R2, R29, 0x380, R2, 0xf8, !PT ;  /* 0x000003801d027812 */ /* 0x000fe400078ef802 */
[----:B------:R-:W-:-:S02]  /*c7e0*/  ISETP.GE.AND P0, PT, R5, 0x1, PT ;  /* 0x000000010500780c */ /* 0x000fc40003f06270 */
[----:B------:R-:W-:-:S04]  /*c7f0*/  LOP3.LUT R3, R2, 0x70, R3, 0x78, !PT ;  /* 0x0000007002037812 */ /* 0x000fc800078e7803 */
[----:B------:R-:W-:-:S07]  /*c800*/  LOP3.LUT R34, R3, 0x400, R34, 0xf8, !PT ;  /* 0x0000040003227812 */ /* 0x000fce00078ef822 */
[----:B------:R-:W-:Y:S01]  /*c810*/  @P0 LOP3.LUT R0, R0, 0x80, RZ, 0xfc, !PT ;  /* 0x0000008000000812 */ /* 0x000fe200078efcff */
[----:B------:R-:W-:Y:S06]  /*c820*/  BRA.DIV UR4, `(.L_x_49) ;  /* 0x0000003e041c7947 */ /* 0x000fec000b800000 */
[----:B------:R-:W0:Y:S01]  /*c830*/  SHFL.IDX PT, R14, R16, RZ, 0x181f ;  /* 0x00181fff100e7589 */ /* 0x000e2200000e0000 */
[C---:B------:R-:W-:Y:S01]  /*c840*/  ISETP.LT.OR P0, PT, R5.reuse, 0x1, P2 ;  /* 0x000000010500780c */ /* 0x040fe20001701670 */
[----:B------:R-:W-:Y:S01]  /*c850*/  VIADD R28, R34, UR42 ;  /* 0x0000002a221c7c36 */ /* 0x000fe20008000000 */
[----:B------:R-:W-:Y:S01]  /*c860*/  LOP3.LUT R0, R0, 0xffffffdf, RZ, 0xc0, !PT ;  /* 0xffffffdf00007812 */ /* 0x000fe200078ec0ff */
[----:B------:R-:W1:Y:S01]  /*c870*/  SHFL.IDX PT, R3, R17, RZ, 0x181f ;  /* 0x00181fff11037589 */ /* 0x000e6200000e0000 */
[C---:B------:R-:W-:Y:S02]  /*c880*/  ISETP.GE.AND P6, PT, R5.reuse, 0x61, PT ;  /* 0x000000610500780c */ /* 0x040fe40003fc6270 */
[C---:B------:R-:W-:Y:S01]  /*c890*/  ISETP.GE.AND P5, PT, R5.reuse, 0x31, PT ;  /* 0x000000310500780c */ /* 0x040fe20003fa6270 */
[----:B------:R-:W-:Y:S01]  /*c8a0*/  SHFL.IDX PT, R11, R16, 0x7, 0x181f ;  /* 0x00f81f00100b7f89 */ /* 0x000fe200000e0000 */
[C---:B------:R-:W-:Y:S02]  /*c8b0*/  ISETP.GE.AND P4, PT, R5.reuse, 0x41, PT ;  /* 0x000000410500780c */ /* 0x040fe40003f86270 */
[----:B------:R-:W-:Y:S01]  /*c8c0*/  ISETP.GE.AND P3, PT, R5, 0x51, PT ;  /* 0x000000510500780c */ /* 0x000fe20003f66270 */
[----:B------:R-:W-:Y:S01]  /*c8d0*/  SHFL.IDX PT, R12, R4, RZ, 0x181f ;  /* 0x00181fff040c7589 */ /* 0x000fe200000e0000 */
[----:B0-----:R-:W-:-:S03]  /*c8e0*/  IADD3 R2, P1, R29, R14, RZ ;  /* 0x0000000e1d027210 */ /* 0x001fc60007f3e0ff */
[----:B------:R-:W0:Y:S02]  /*c8f0*/  SHFL.IDX PT, R14, R16, 0x1, 0x181f ;  /* 0x00381f00100e7f89 */ /* 0x000e2400000e0000 */
[----:B-1----:R-:W-:-:S05]  /*c900*/  IMAD.X R3, RZ, RZ, R3, P1 ;  /* 0x000000ffff037224 */ /* 0x002fca00008e0603 */
[----:B------:R1:W-:Y:S01]  /*c910*/  LDGSTS.E.BYPASS.LTC128B.128 [R28+0xa400], desc[UR48][R2.64], !P0 ;  /* 0x0a400000021c7fae */ /* 0x0003e2000c101d70 */
[----:B------:R-:W-:-:S03]  /*c920*/  ISETP.LT.OR P0, PT, R5, 0x11, P2 ;  /* 0x000000110500780c */ /* 0x000fc60001701670 */
[----:B-1----:R-:W1:Y:S01]  /*c930*/  SHFL.IDX PT, R3, R17, 0x1, 0x181f ;  /* 0x00381f0011037f89 */ /* 0x002e6200000e0000 */
[----:B0-----:R-:W-:-:S03]  /*c940*/  IADD3 R2, P1, R29, R14, RZ ;  /* 0x0000000e1d027210 */ /* 0x001fc60007f3e0ff */
[----:B------:R-:W0:Y:S02]  /*c950*/  SHFL.IDX PT, R14, R16, 0x2, 0x181f ;  /* 0x00581f00100e7f89 */ /* 0x000e2400000e0000 */
[----:B-1----:R-:W-:-:S05]  /*c960*/  IMAD.X R3, RZ, RZ, R3, P1 ;  /* 0x000000ffff037224 */ /* 0x002fca00008e0603 */
[----:B------:R1:W-:Y:S01]  /*c970*/  LDGSTS.E.BYPASS.LTC128B.128 [R28+0xac00], desc[UR48][R2.64], !P0 ;  /* 0x0ac00000021c7fae */ /* 0x0003e2000c101d70 */
[----:B------:R-:W-:-:S03]  /*c980*/  ISETP.LT.OR P0, PT, R5, 0x21, P2 ;  /* 0x000000210500780c */ /* 0x000fc60001701670 */
[----:B-1----:R-:W1:Y:S01]  /*c990*/  SHFL.IDX PT, R3, R17, 0x2, 0x181f ;  /* 0x00581f0011037f89 */ /* 0x002e6200000e0000 */
[----:B0-----:R-:W-:-:S03]  /*c9a0*/  IADD3 R2, P1, R29, R14, RZ ;  /* 0x0000000e1d027210 */ /* 0x001fc60007f3e0ff */
[----:B------:R-:W0:Y:S01]  /*c9b0*/  SHFL.IDX PT, R14, R16, 0x3, 0x181f ;  /* 0x00781f00100e7f89 */ /* 0x000e2200000e0000 */
[----:B-1----:R-:W-:-:S05]  /*c9c0*/  IADD3.X R3, RZ, R3, RZ, P1, !PT ;  /* 0x00000003ff037210 */ /* 0x002fca0000ffe4ff */
        /* <DEDUP_REMOVED lines=16> */
[----:B------:R-:W-:Y:S02]  /*cad0*/  SHFL.IDX PT, R14, R4, 0x1, 0x181f ;  /* 0x00381f00040e7f89 */ /* 0x000fe400000e0000 */
[----:B-1----:R-:W-:-:S05]  /*cae0*/  IMAD.X R3, RZ, RZ, R3, P1 ;  /* 0x000000ffff037224 */ /* 0x002fca00008e0603 */
[----:B------:R0:W-:Y:S01]  /*caf0*/  LDGSTS.E.BYPASS.LTC128B.128 [R28+0xcc00], desc[UR48][R2.64], !P0 ;  /* 0x0cc00000021c7fae */ /* 0x0001e2000c101d70 */
[----:B------:R-:W-:-:S03]  /*cb00*/  ISETP.LT.OR P0, PT, R5, 0x61, P2 ;  /* 0x000000610500780c */ /* 0x000fc60001701670 */
[----:B0-----:R-:W0:Y:S04]  /*cb10*/  SHFL.IDX PT, R2, R16, 0x6, 0x181f ;  /* 0x00d81f0010027f89 */ /* 0x001e2800000e0000 */
[----:B------:R-:W1:Y:S04]  /*cb20*/  SHFL.IDX PT, R3, R17, 0x6, 0x181f ;  /* 0x00d81f0011037f89 */ /* 0x000e6800000e0000 */
[----:B------:R-:W2:Y:S04]  /*cb30*/  SHFL.IDX PT, R17, R17, 0x7, 0x181f ;  /* 0x00f81f0011117f89 */ /* 0x000ea800000e0000 */
[----:B------:R-:W3:Y:S04]  /*cb40*/  SHFL.IDX PT, R16, R7, RZ, 0x181f ;  /* 0x00181fff07107589 */ /* 0x000ee800000e0000 */
[----:B------:R-:W4:Y:S01]  /*cb50*/  SHFL.IDX PT, R7, R7, 0x1, 0x181f ;  /* 0x00381f0007077f89 */ /* 0x000f2200000e0000 */
[----:B0-----:R-:W-:-:S05]  /*cb60*/  IADD3 R2, P1, R29, R2, RZ ;  /* 0x000000021d027210 */ /* 0x001fca0007f3e0ff */
[----:B-1----:R-:W-:-:S05]  /*cb70*/  IMAD.X R3, RZ, RZ, R3, P1 ;  /* 0x000000ffff037224 */ /* 0x002fca00008e0603 */
[----:B------:R0:W-:Y:S01]  /*cb80*/  LDGSTS.E.BYPASS.LTC128B.128 [R28+0xd400], desc[UR48][R2.64], !P0 ;  /* 0x0d400000021c7fae */ /* 0x0001e2000c101d70 */
[----:B------:R-:W-:Y:S02]  /*cb90*/  ISETP.LT.OR P0, PT, R5, 0x71, P2 ;  /* 0x000000710500780c */ /* 0x000fe40001701670 */
[----:B0-----:R-:W-:-:S04]  /*cba0*/  IADD3 R2, P1, R29, R11, RZ ;  /* 0x0000000b1d027210 */ /* 0x001fc80007f3e0ff */
[----:B--2---:R-:W-:-:S07]  /*cbb0*/  IADD3.X R3, RZ, R17, RZ, P1, !PT ;  /* 0x00000011ff037210 */ /* 0x004fce0000ffe4ff */
[----:B------:R0:W-:Y:S01]  /*cbc0*/  LDGSTS.E.BYPASS.LTC128B.128 [R28+0xdc00], desc[UR48][R2.64], !P0 ;  /* 0x0dc00000021c7fae */ /* 0x0001e2000c101d70 */
[----:B------:R-:W-:Y:S02]  /*cbd0*/  ISETP.LT.OR P0, PT, R5, 0x81, P2 ;  /* 0x000000810500780c */ /* 0x000fe40001701670 */
[----:B0-----:R-:W-:-:S05]  /*cbe0*/  IADD3 R2, P1, R29, R12, RZ ;  /* 0x0000000c1d027210 */ /* 0x001fca0007f3e0ff */
[----:B---3--:R-:W-:Y:S01]  /*cbf0*/  IMAD.X R3, RZ, RZ, R16, P1 ;  /* 0x000000ffff037224 */ /* 0x008fe200008e0610 */
[----:B------:R-:W-:-:S05]  /*cc00*/  ISETP.GE.AND P1, PT, R5, 0x11, PT ;  /* 0x000000110500780c */ /* 0x000fca0003f26270 */
[----:B------:R0:W-:Y:S01]  /*cc10*/  LDGSTS.E.BYPASS.LTC128B.128 [R28+0xe400], desc[UR48][R2.64], !P0 ;  /* 0x0e400000021c7fae */ /* 0x0001e2000c101d70 */
[----:B------:R-:W-:-:S07]  /*cc20*/  ISETP.GE.AND P0, PT, R5, 0x21, PT ;  /* 0x000000210500780c */ /* 0x000fce0003f06270 */
[----:B------:R-:W-:Y:S02]  /*cc30*/  @P1 LOP3.LUT R0, R0, 0x20, RZ, 0xfc, !PT ;  /* 0x0000002000001812 */ /* 0x000fe400078efcff */
[----:B------:R-:W-:Y:S02]  /*cc40*/  ISETP.GE.AND P1, PT, R5, 0x81, PT ;  /* 0x000000810500780c */ /* 0x000fe40003f26270 */
[----:B------:R-:W-:-:S04]  /*cc50*/  LOP3.LUT R0, R0, 0xffffffef, RZ, 0xc0, !PT ;  /* 0xffffffef00007812 */ /* 0x000fc800078ec0ff */
[----:B------:R-:W-:Y:S02]  /*cc60*/  @P0 LOP3.LUT R0, R0, 0x10, RZ, 0xfc, !PT ;  /* 0x0000001000000812 */ /* 0x000fe400078efcff */
[----:B------:R-:W-:Y:S02]  /*cc70*/  ISETP.GE.AND P0, PT, R5, 0x71, PT ;  /* 0x000000710500780c */ /* 0x000fe40003f06270 */
[----:B------:R-:W-:-:S04]  /*cc80*/  LOP3.LUT R0, R0, 0xffffffbf, RZ, 0xc0, !PT ;  /* 0xffffffbf00007812 */ /* 0x000fc800078ec0ff */
[----:B------:R-:W-:Y:S02]  /*cc90*/  @P6 LOP3.LUT R0, R0, 0x40, RZ, 0xfc, !PT ;  /* 0x0000004000006812 */ /* 0x000fe400078efcff */
[----:B------:R-:W-:Y:S02]  /*cca0*/  ISETP.GE.AND P6, PT, R5, 0x91, PT ;  /* 0x000000910500780c */ /* 0x000fe40003fc6270 */
[----:B------:R-:W-:-:S11]  /*ccb0*/  LOP3.LUT R0, R0, 0xfffffeff, RZ, 0xc0, !PT ;  /* 0xfffffeff00007812 */ /* 0x000fd600078ec0ff */
[----:B0---4-:R-:W-:-:S07]  /*ccc0*/  @P6 LOP3.LUT R0, R0, 0x100, RZ, 0xfc, !PT ;  /* 0x0000010000006812 */ /* 0x011fce00078efcff */
.L_x_119:
[----:B------:R-:W-:Y:S02]  /*ccd0*/  ISETP.LT.OR P2, PT, R5, 0x91, P2 ;  /* 0x000000910500780c */ /* 0x000fe40001741670 */
[----:B------:R-:W-:-:S05]  /*cce0*/  IADD3 R2, P6, R29, R14, RZ ;  /* 0x0000000e1d027210 */ /* 0x000fca0007fde0ff */
[----:B------:R-:W-:-:S06]  /*ccf0*/  IMAD.X R3, RZ, RZ, R7, P6 ;  /* 0x000000ffff037224 */ /* 0x000fcc00030e0607 */
[----:B------:R-:W-:Y:S01]  /*cd00*/  @!PT LDS RZ, [RZ] ;  /* 0x00000000fffff984 */ /* 0x000fe20000000800 */
[----:B------:R-:W-:Y:S01]  /*cd10*/  @!PT LDS RZ, [RZ] ;  /* 0x00000000fffff984 */ /* 0x000fe20000000800 */
[----:B------:R-:W-:Y:S01]  /*cd20*/  @!PT LDS RZ, [RZ] ;  /* 0x00000000fffff984 */ /* 0x000fe20000000800 */
[----:B------:R0:W-:Y:S01]  /*cd30*/  LDGSTS.E.BYPASS.LTC128B.128 [R28+0xec00], desc[UR48][R2.64], !P2 ;  /* 0x0ec00000021c7fae */ /* 0x0001e2000d101d70 */
[----:B------:R-:W-:Y:S01]  /*cd40*/  NOP ;  /* 0x0000000000007918 */ /* 0x000fe20000000000 */
[----:B------:R-:W-:Y:S02]  /*cd50*/  SYNCS.ARRIVE.TRANS64.RED.A0T1 RZ, [UR42+0x22870], RZ ;  /* 0x022870ffffff79a7 */ /* 0x000fe4000820042a */
[----:B------:R-:W-:Y:S01]  /*cd60*/  ARRIVES.LDGSTSBAR.64.TRANSCNT [UR42+0x22870] ;  /* 0x02287000ff0079b0 */ /* 0x000fe20008000aaa */
[----:B------:R-:W-:Y:S01]  /*cd70*/  NOP ;  /* 0x0000000000007918 */ /* 0x000fe20000000000 */
[----:B------:R-:W-:-:S06]  /*cd80*/  ULOP3.LUT UR4, UR36, 0x2, URZ, 0xfc, !UPT ;  /* 0x0000000224047892 */ /* 0x000fcc000f8efc3f */
[----:B------:R-:W-:-:S05]  /*cd90*/  IMAD.U32 R11, RZ, RZ, UR4 ;  /* 0x00000004ff0b7e24 */ /* 0x000fca000f8e00ff */
[----:B------:R-:W-:-:S13]  /*cda0*/  ISETP.NE.AND P6, PT, R11, 0x3, PT ;  /* 0x000000030b00780c */ /* 0x000fda0003fc5270 */
[----:B0-----:R-:W-:Y:S05]  /*cdb0*/  @!P6 BRA `(.L_x_50) ;  /* 0x000000000004e947 */ /* 0x001fea0003800000 */
[----:B------:R-:W-:Y:S01]  /*cdc0*/  BPT.TRAP 0x1 ;  /* 0x000000040000795c */ /* 0x000fe20000300000 */
.L_x_50:
[----:B------:R-:W-:Y:S01]  /*cdd0*/  SYNCS.ARRIVE.TRANS64.A1T0 RZ, [UR42+0x22870], RZ ;  /* 0x022870ffffff79a7 */ /* 0x000fe2000810002a */
[----:B------:R-:W-:Y:S05]  /*cde0*/  @!P6 BRA `(.L_x_51) ;  /* 0x000000000004e947 */ /* 0x000fea0003800000 */
[----:B------:R-:W-:Y:S01]  /*cdf0*/  BPT.TRAP 0x1 ;  /* 0x000000040000795c */ /* 0x000fe20000300000 */
.L_x_51:
[----:B------:R-:W0:Y:S02]  /*ce00*/  SYNCS.PHASECHK.TRANS64.TRYWAIT P2, [UR42+0x22840], R30 ;  /* 0x0228401eff0075a7 */ /* 0x000e24000804016a */
[----:B0-----:R-:W-:Y:S05]  /*ce10*/  @!P2 BRA `(.L_x_52) ;  /* 0x0000004000a4a947 */ /* 0x001fea0003800000 */
.L_x_120:
[----:B------:R-:W-:Y:S01]  /*ce20*/  ULDC.64 UR8, c[0x0][0x300] ;  /* 0x0000c00000087ab9 */ /* 0x000fe20000000a00 */
[----:B------:R-:W-:Y:S01]  /*ce30*/  ULDC.64 UR10, c[0x0][0x310] ;  /* 0x0000c400000a7ab9 */ /* 0x000fe20000000a00 */
[----:B0-----:R-:W-:Y:S01]  /*ce40*/  IMAD R3, R20, UR8, RZ ;  /* 0x0000000814037c24 */ /* 0x001fe2000f8e02ff */
[----:B------:R-:W-:Y:S01]  /*ce50*/  R2UR UR6, R33 ;  /* 0x00000000210672ca */ /* 0x000fe200000e0000 */
[----:B------:R-:W-:Y:S01]  /*ce60*/  IMAD R19, R19, UR10, RZ ;  /* 0x0000000a13137c24 */ /* 0x000fe2000f8e02ff */
[----:B------:R-:W-:Y:S01]  /*ce70*/  ULDC.64 UR4, c[0x0][0x308] ;  /* 0x0000c20000047ab9 */ /* 0x000fe20000000a00 */
[C---:B------:R-:W-:Y:S01]  /*ce80*/  IMAD R5, R6.reuse, UR9, R3 ;  /* 0x0000000906057c24 */ /* 0x040fe2000f8e0203 */
[----:B------:R-:W0:Y:S01]  /*ce90*/  LDC R16, c[0x0][0x2f4] ;  /* 0x0000bd00ff107b82 */ /* 0x000e220000000800 */
[----:B------:R-:W-:Y:S01]  /*cea0*/  IMAD.WIDE.U32 R2, R6, UR8, RZ ;  /* 0x0000000806027c25 */ /* 0x000fe2000f8e00ff */
[----:B------:R-:W-:-:S03]  /*ceb0*/  LOP3.LUT R0, R0, 0xfffffffe, RZ, 0xc0, !PT ;  /* 0xfffffffe00007812 */ /* 0x000fc600078ec0ff */
[----:B------:R-:W-:Y:S02]  /*cec0*/  IMAD.IADD R3, R3, 0x1, R5 ;  /* 0x0000000103037824 */ /* 0x000fe400078e0205 */
[C---:B------:R-:W-:Y:S02]  /*ced0*/  IMAD R19, R10.reuse, UR11, R19 ;  /* 0x0000000b0a137c24 */ /* 0x040fe4000f8e0213 */
[----:B------:R-:W-:-:S04]  /*cee0*/  IMAD.WIDE.U32 R2, R10, UR10, R2 ;  /* 0x0000000a0a027c25 */ /* 0x000fc8000f8e0002 */
[----:B------:R-:W-:Y:S01]  /*cef0*/  IMAD.U32 R5, RZ, RZ, UR4 ;  /* 0x00000004ff057e24 */ /* 0x000fe2000f8e00ff */
[----:B------:R-:W-:Y:S01]  /*cf00*/  IADD3 R3, R3, R19, RZ ;  /* 0x0000001303037210 */ /* 0x000fe20007ffe0ff */
[----:B------:R-:W-:Y:S01]  /*cf10*/  UIMAD UR4, UR6, UR4, URZ ;  /* 0x00000004060472a4 */ /* 0x000fe2000f8e023f */
[----:B------:R-:W-:Y:S02]  /*cf20*/  IMAD R22, R22, UR8, RZ ;  /* 0x0000000816167c24 */ /* 0x000fe4000f8e02ff */
[----:B------:R-:W-:Y:S01]  /*cf30*/  ULDC.64 UR6, c[0x0][0x2e8] ;  /* 0x0000ba0000067ab9 */ /* 0x000fe20000000a00 */
[----:B------:R-:W-:Y:S01]  /*cf40*/  IMAD.WIDE.U32 R2, R5, UR40, R2 ;  /* 0x0000002805027c25 */ /* 0x000fe2000f8e0002 */
[----:B------:R-:W-:-:S03]  /*cf50*/  UIMAD UR4, UR40, UR5, UR4 ;  /* 0x00000005280472a4 */ /* 0x000fc6000f8e0204 */
[----:B------:R-:W-:Y:S01]  /*cf60*/  IMAD.U32 R4, RZ, RZ, UR7 ;  /* 0x00000007ff047e24 */ /* 0x000fe2000f8e00ff */
[----:B------:R-:W-:Y:S01]  /*cf70*/  IADD3 R7, P2, R2, UR6, RZ ;  /* 0x0000000602077c10 */ /* 0x000fe2000ff5e0ff */
[----:B------:R-:W-:Y:S02]  /*cf80*/  IMAD R11, R9, UR9, R22 ;  /* 0x00000009090b7c24 */ /* 0x000fe4000f8e0216 */
[----:B------:R-:W-:Y:S01]  /*cf90*/  IMAD R21, R21, UR10, RZ ;  /* 0x0000000a15157c24 */ /* 0x000fe2000f8e02ff */
[----:B------:R-:W-:Y:S01]  /*cfa0*/  IADD3.X R6, R4, UR4, R3, P2, !PT ;  /* 0x0000000404067c10 */ /* 0x000fe200097fe403 */
[----:B------:R-:W-:-:S04]  /*cfb0*/  IMAD.WIDE.U32 R2, R9, UR8, RZ ;  /* 0x0000000809027c25 */ /* 0x000fc8000f8e00ff */
[----:B------:R-:W-:Y:S02]  /*cfc0*/  IMAD.IADD R3, R3, 0x1, R11 ;  /* 0x0000000103037824 */ /* 0x000fe400078e020b */
[C---:B------:R-:W-:Y:S02]  /*cfd0*/  IMAD R21, R8.reuse, UR11, R21 ;  /* 0x0000000b08157c24 */ /* 0x040fe4000f8e0215 */
[----:B------:R-:W-:-:S04]  /*cfe0*/  IMAD.WIDE.U32 R2, R8, UR10, R2 ;  /* 0x0000000a08027c25 */ /* 0x000fc8000f8e0002 */
[----:B------:R-:W-:Y:S02]  /*cff0*/  IMAD.IADD R3, R3, 0x1, R21 ;  /* 0x0000000103037824 */ /* 0x000fe400078e0215 */
[----:B------:R-:W-:-:S03]  /*d000*/  IMAD.WIDE.U32 R2, R5, UR40, R2 ;  /* 0x0000002805027c25 */ /* 0x000fc6000f8e0002 */
[----:B------:R-:W-:-:S04]  /*d010*/  IADD3 R5, P2, R2, UR6, RZ ;  /* 0x0000000602057c10 */ /* 0x000fc8000ff5e0ff */
[----:B------:R-:W-:Y:S01]  /*d020*/  IADD3.X R4, R4, UR4, R3, P2, !PT ;  /* 0x0000000404047c10 */ /* 0x000fe200097fe403 */
[----:B------:R-:W-:Y:S01]  /*d030*/  UMOV UR4, 0xffffffff ;  /* 0xffffffff00047882 */ /* 0x000fe20000000000 */
[----:B0-----:R-:W-:-:S13]  /*d040*/  ISETP.GE.AND P2, PT, R29, R16, PT ;  /* 0x000000101d00720c */ /* 0x001fda0003f46270 */
[----:B------:R-:W-:Y:S01]  /*d050*/  @P2 LOP3.LUT R0, R0, 0x1, RZ, 0xfc, !PT ;  /* 0x0000000100002812 */ /* 0x000fe200078efcff */
[----:B------:R-:W-:Y:S06]  /*d060*/  BRA.DIV UR4, `(.L_x_53) ;  /* 0x0000004204287947 */ /* 0x000fec000b800000 */
[----:B------:R-:W0:Y:S01]  /*d070*/  SHFL.IDX PT, R14, R7, RZ, 0x181f ;  /* 0x00181fff070e7589 */ /* 0x000e2200000e0000 */
[----:B------:R-:W-:Y:S02]  /*d080*/  P2R R10, PR, RZ, 0x8 ;  /* 0x00000008ff0a7803 */ /* 0x000fe40000000000 */
[C---:B------:R-:W-:Y:S01]  /*d090*/  LOP3.LUT P3, RZ, R0.reuse, 0x80, RZ, 0xc0, !PT ;  /* 0x0000008000ff7812 */ /* 0x040fe2000786c0ff */
[----:B------:R-:W1:Y:S01]  /*d0a0*/  SHFL.IDX PT, R2, R6, RZ, 0x181f ;  /* 0x00181fff06027589 */ /* 0x000e6200000e0000 */
[----:B------:R-:W-:Y:S02]  /*d0b0*/  ISETP.GE.AND P6, PT, R29, R16, PT ;  /* 0x000000101d00720c */ /* 0x000fe40003fc6270 */
[----:B------:R-:W-:Y:S02]  /*d0c0*/  P2R R9, PR, RZ, 0x1 ;  /* 0x00000001ff097803 */ /* 0x000fe40000000000 */
[----:B------:R-:W-:Y:S02]  /*d0d0*/  LOP3.LUT P0, RZ, R0, 0x20, RZ, 0xc0, !PT ;  /* 0x0000002000ff7812 */ /* 0x000fe4000780c0ff */
[----:B------:R-:W-:-:S02]  /*d0e0*/  P2R R8, PR, RZ, 0x2 ;  /* 0x00000002ff087803 */ /* 0x000fc40000000000 */
[----:B------:R-:W-:-:S03]  /*d0f0*/  LOP3.LUT P1, RZ, R0, 0x10, RZ, 0xc0, !PT ;  /* 0x0000001000ff7812 */ /* 0x000fc6000782c0ff */
[----:B0-----:R-:W-:-:S04]  /*d100*/  @P3 IADD3 R14, P2, R29, R14, RZ ;  /* 0x0000000e1d0e3210 */ /* 0x001fc80007f5e0ff */
[----:B-1----:R-:W-:Y:S01]  /*d110*/  @P3 IADD3.X R3, RZ, R2, RZ, P2, !PT ;  /* 0x00000002ff033210 */ /* 0x002fe200017fe4ff */
[----:B------:R-:W-:Y:S02]  /*d120*/  @P3 IMAD.MOV.U32 R2, RZ, RZ, R14 ;  /* 0x000000ffff023224 */ /* 0x000fe400078e000e */
[----:B------:R-:W0:Y:S04]  /*d130*/  SHFL.IDX PT, R14, R7, 0x1, 0x181f ;  /* 0x00381f00070e7f89 */ /* 0x000e2800000e0000 */
[----:B------:R0:W-:Y:S01]  /*d140*/  @P3 LDGSTS.E.BYPASS.LTC128B.128 [R28+0x18400], desc[UR48][R2.64], !P6 ;  /* 0x18400000021c3fae */ /* 0x0001e2000f101d70 */
[----:B------:R-:W-:-:S03]  /*d150*/  ISETP.NE.AND P3, PT, R10, RZ, PT ;  /* 0x000000ff0a00720c */ /* 0x000fc60003f65270 */
[----:B------:R-:W1:Y:S01]  /*d160*/  SHFL.IDX PT, R10, R6, 0x1, 0x181f ;  /* 0x00381f00060a7f89 */ /* 0x000e6200000e0000 */
[----:B0-----:R-:W-:-:S03]  /*d170*/  @P0 IADD3 R2, P2, R29, R14, RZ ;  /* 0x0000000e1d020210 */ /* 0x001fc60007f5e0ff */
[----:B------:R-:W0:Y:S02]  /*d180*/  SHFL.IDX PT, R14, R7, 0x2, 0x181f ;  /* 0x00581f00070e7f89 */ /* 0x000e2400000e0000 */
[----:B-1----:R-:W-:-:S05]  /*d190*/  @P0 IMAD.X R3, RZ, RZ, R10, P2 ;  /* 0x000000ffff030224 */ /* 0x002fca00010e060a */
[----:B------:R1:W-:Y:S01]  /*d1a0*/  @P0 LDGSTS.E.BYPASS.LTC128B.128 [R28+0x18c00], desc[UR48][R2.64], !P6 ;  /* 0x18c00000021c0fae */ /* 0x0003e2000f101d70 */
[----:B------:R-:W-:-:S03]  /*d1b0*/  ISETP.NE.AND P0, PT, R9, RZ, PT ;  /* 0x000000ff0900720c */ /* 0x000fc60003f05270 */
[----:B------:R-:W2:Y:S01]  /*d1c0*/  SHFL.IDX PT, R9, R6, 0x2, 0x181f ;  /* 0x00581f0006097f89 */ /* 0x000ea200000e0000 */
[----:B0-----:R-:W-:-:S05]  /*d1d0*/  @P1 IADD3 R14, P2, R29, R14, RZ ;  /* 0x0000000e1d0e1210 */ /* 0x001fca0007f5e0ff */
[----:B-1----:R-:W-:Y:S02]  /*d1e0*/  @P1 IMAD.MOV.U32 R2, RZ, RZ, R14 ;  /* 0x000000ffff021224 */ /* 0x002fe400078e000e */
[----:B------:R-:W0:Y:S01]  /*d1f0*/  SHFL.IDX PT, R14, R7, 0x3, 0x181f ;  /* 0x00781f00070e7f89 */ /* 0x000e2200000e0000 */
[----:B--2---:R-:W-:-:S05]  /*d200*/  @P1 IMAD.X R9, RZ, RZ, R9, P2 ;  /* 0x000000ffff091224 */ /* 0x004fca00010e0609 */
[----:B------:R-:W-:-:S05]  /*d210*/  @P1 MOV R3, R9 ;  /* 0x0000000900031202 */ /* 0x000fca0000000f00 */
[----:B------:R1:W-:Y:S01]  /*d220*/  @P1 LDGSTS.E.BYPASS.LTC128B.128 [R28+0x19400], desc[UR48][R2.64], !P6 ;  /* 0x19400000021c1fae */ /* 0x0003e2000f101d70 */
[----:B------:R-:W-:-:S03]  /*d230*/  ISETP.NE.AND P1, PT, R8, RZ, PT ;  /* 0x000000ff0800720c */ /* 0x000fc60003f25270 */
[----:B------:R-:W2:Y:S01]  /*d240*/  SHFL.IDX PT, R8, R6, 0x3, 0x181f ;  /* 0x00781f0006087f89 */ /* 0x000ea200000e0000 */
[----:B0-----:R-:W-:-:S05]  /*d250*/  @P5 IADD3 R14, P2, R29, R14, RZ ;  /* 0x0000000e1d0e5210 */ /* 0x001fca0007f5e0ff */
[----:B-1----:R-:W-:Y:S02]  /*d260*/  @P5 IMAD.MOV.U32 R2, RZ, RZ, R14 ;  /* 0x000000ffff025224 */ /* 0x002fe400078e000e */
[----:B------:R-:W0:Y:S01]  /*d270*/  SHFL.IDX PT, R14, R7, 0x4, 0x181f ;  /* 0x00981f00070e7f89 */ /* 0x000e2200000e0000 */
[----:B--2---:R-:W-:-:S03]  /*d280*/  @P5 IMAD.X R9, RZ, RZ, R8, P2 ;  /* 0x000000ffff095224 */ /* 0x004fc600010e0608 */
[----:B------:R-:W1:Y:S01]  /*d290*/  SHFL.IDX PT, R8, R6, 0x4, 0x181f ;  /* 0x00981f0006087f89 */ /* 0x000e6200000e0000 */
[----:B------:R-:W-:-:S05]  /*d2a0*/  @P5 IMAD.MOV.U32 R3, RZ, RZ, R9 ;  /* 0x000000ffff035224 */ /* 0x000fca00078e0009 */
[----:B------:R2:W-:Y:S01]  /*d2b0*/  @P5 LDGSTS.E.BYPASS.LTC128B.128 [R28+0x19c00], desc[UR48][R2.64], !P6 ;  /* 0x19c00000021c5fae */ /* 0x0005e2000f101d70 */
[----:B0-----:R-:W-:Y:S02]  /*d2c0*/  @P4 IADD3 R14, P2, R29, R14, RZ ;  /* 0x0000000e1d0e4210 */ /* 0x001fe40007f5e0ff */
[----:B------:R-:W-:Y:S02]  /*d2d0*/  LOP3.LUT P5, RZ, R0, 0x40, RZ, 0xc0, !PT ;  /* 0x0000004000ff7812 */ /* 0x000fe400078ac0ff */
[----:B--2---:R-:W-:Y:S02]  /*d2e0*/  @P4 MOV R2, R14 ;  /* 0x0000000e00024202 */ /* 0x004fe40000000f00 */
[----:B------:R-:W0:Y:S01]  /*d2f0*/  SHFL.IDX PT, R14, R7, 0x5, 0x181f ;  /* 0x00b81f00070e7f89 */ /* 0x000e2200000e0000 */
[----:B-1----:R-:W-:-:S03]  /*d300*/  @P4 IMAD.X R9, RZ, RZ, R8, P2 ;  /* 0x000000ffff094224 */ /* 0x002fc600010e0608 */
[----:B------:R-:W1:Y:S01]  /*d310*/  SHFL.IDX PT, R8, R6, 0x5, 0x181f ;  /* 0x00b81f0006087f89 */ /* 0x000e6200000e0000 */
[----:B------:R-:W-:-:S05]  /*d320*/  @P4 IMAD.MOV.U32 R3, RZ, RZ, R9 ;  /* 0x000000ffff034224 */ /* 0x000fca00078e0009 */
[----:B------:R2:W-:Y:S01]  /*d330*/  @P4 LDGSTS.E.BYPASS.LTC128B.128 [R28+0x1a400], desc[UR48][R2.64], !P6 ;  /* 0x1a400000021c4fae */ /* 0x0005e2000f101d70 */
[----:B0-----:R-:W-:-:S05]  /*d340*/  @P3 IADD3 R14, P2, R29, R14, RZ ;  /* 0x0000000e1d0e3210 */ /* 0x001fca0007f5e0ff */
[----:B--2---:R-:W-:Y:S02]  /*d350*/  @P3 IMAD.MOV.U32 R2, RZ, RZ, R14 ;  /* 0x000000ffff023224 */ /* 0x004fe400078e000e */
[----:B------:R-:W0:Y:S01]  /*d360*/  SHFL.IDX PT, R14, R7, 0x6, 0x181f ;  /* 0x00d81f00070e7f89 */ /* 0x000e2200000e0000 */
[----:B-1----:R-:W-:-:S03]  /*d370*/  @P3 IMAD.X R9, RZ, RZ, R8, P2 ;  /* 0x000000ffff093224 */ /* 0x002fc600010e0608 */
[----:B------:R-:W1:Y:S01]  /*d380*/  SHFL.IDX PT, R8, R6, 0x6, 0x181f ;  /* 0x00d81f0006087f89 */ /* 0x000e6200000e0000 */
[----:B------:R-:W-:-:S05]  /*d390*/  @P3 IMAD.MOV.U32 R3, RZ, RZ, R9 ;  /* 0x000000ffff033224 */ /* 0x000fca00078e0009 */
[----:B------:R2:W-:Y:S01]  /*d3a0*/  @P3 LDGSTS.E.BYPASS.LTC128B.128 [R28+0x1ac00], desc[UR48][R2.64], !P6 ;  /* 0x1ac00000021c3fae */ /* 0x0005e2000f101d70 */
[----:B0-----:R-:W-:-:S04]  /*d3b0*/  @P5 IADD3 R14, P2, R29, R14, RZ ;  /* 0x0000000e1d0e5210 */ /* 0x001fc80007f5e0ff */
[----:B-1----:R-:W-:Y:S01]  /*d3c0*/  @P5 IADD3.X R9, RZ, R8, RZ, P2, !PT ;  /* 0x00000008ff095210 */ /* 0x002fe200017fe4ff */
[----:B--2---:R-:W-:Y:S01]  /*d3d0*/  @P5 IMAD.MOV.U32 R2, RZ, RZ, R14 ;  /* 0x000000ffff025224 */ /* 0x004fe200078e000e */
[----:B------:R-:W-:Y:S03]  /*d3e0*/  SHFL.IDX PT, R8, R6, 0x7, 0x181f ;  /* 0x00f81f0006087f89 */ /* 0x000fe600000e0000 */
[----:B------:R-:W-:Y:S01]  /*d3f0*/  @P5 IMAD.MOV.U32 R3, RZ, RZ, R9 ;  /* 0x000000ffff035224 */ /* 0x000fe200078e0009 */
[----:B------:R-:W0:Y:S04]  /*d400*/  SHFL.IDX PT, R14, R7, 0x7, 0x181f ;  /* 0x00f81f00070e7f89 */ /* 0x000e2800000e0000 */
[----:B------:R1:W-:Y:S04]  /*d410*/  @P5 LDGSTS.E.BYPASS.LTC128B.128 [R28+0x1b400], desc[UR48][R2.64], !P6 ;  /* 0x1b400000021c5fae */ /* 0x0003e8000f101d70 */
[----:B------:R-:W-:Y:S01]  /*d420*/  SHFL.IDX PT, R6, R4, 0x1, 0x181f ;  /* 0x00381f0004067f89 */ /* 0x000fe200000e0000 */
[----:B0-----:R-:W-:-:S03]  /*d430*/  @P0 IADD3 R9, P2, R29, R14, RZ ;  /* 0x0000000e1d090210 */ /* 0x001fc60007f5e0ff */
[----:B------:R-:W0:Y:S02]  /*d440*/  SHFL.IDX PT, R14, R5, RZ, 0x181f ;  /* 0x00181fff050e7589 */ /* 0x000e2400000e0000 */
[----:B------:R-:W-:Y:S02]  /*d450*/  @P0 IMAD.X R10, RZ, RZ, R8, P2 ;  /* 0x000000ffff0a0224 */ /* 0x000fe400010e0608 */
[----:B------:R-:W2:Y:S01]  /*d460*/  SHFL.IDX PT, R8, R4, RZ, 0x181f ;  /* 0x00181fff04087589 */ /* 0x000ea200000e0000 */
[----:B-1----:R-:W-:Y:S02]  /*d470*/  @P0 IMAD.MOV.U32 R2, RZ, RZ, R9 ;  /* 0x000000ffff020224 */ /* 0x002fe400078e0009 */
[----:B------:R-:W-:-:S05]  /*d480*/  @P0 MOV R3, R10 ;  /* 0x0000000a00030202 */ /* 0x000fca0000000f00 */
[----:B------:R1:W-:Y:S01]  /*d490*/  @P0 LDGSTS.E.BYPASS.LTC128B.128 [R28+0x1bc00], desc[UR48][R2.64], !P6 ;  /* 0x1bc00000021c0fae */ /* 0x0003e2000f101d70 */
[----:B0-----:R-:W-:-:S05]  /*d4a0*/  @P1 IADD3 R14, P0, R29, R14, RZ ;  /* 0x0000000e1d0e1210 */ /* 0x001fca0007f1e0ff */
[----:B--2---:R-:W-:Y:S02]  /*d4b0*/  @P1 IMAD.X R9, RZ, RZ, R8, P0 ;  /* 0x000000ffff091224 */ /* 0x004fe400000e0608 */
[----:B-1----:R-:W-:Y:S02]  /*d4c0*/  @P1 IMAD.MOV.U32 R2, RZ, RZ, R14 ;  /* 0x000000ffff021224 */ /* 0x002fe400078e000e */
[----:B------:R-:W-:Y:S01]  /*d4d0*/  @P1 IMAD.MOV.U32 R3, RZ, RZ, R9 ;  /* 0x000000ffff031224 */ /* 0x000fe200078e0009 */
[----:B------:R0:W1:Y:S04]  /*d4e0*/  SHFL.IDX PT, R14, R5, 0x1, 0x181f ;  /* 0x00381f00050e7f89 */ /* 0x00006800000e0000 */
[----:B------:R0:W-:Y:S02]  /*d4f0*/  @P1 LDGSTS.E.BYPASS.LTC128B.128 [R28+0x1c400], desc[UR48][R2.64], !P6 ;  /* 0x1c400000021c1fae */ /* 0x0001e4000f101d70 */
.L_x_142:
[----:B------:R-:W-:Y:S02]  /*d500*/  LOP3.LUT P2, RZ, R0, 0x100, RZ, 0xc0, !PT ;  /* 0x0000010000ff7812 */ /* 0x000fe4000784c0ff */
[----:B------:R-:W-:-:S11]  /*d510*/  ISETP.GE.AND P1, PT, R29, R16, PT ;  /* 0x000000101d00720c */ /* 0x000fd60003f26270 */
[----:B01----:R-:W-:-:S05]  /*d520*/  @P2 IADD3 R2, P0, R29, R14, RZ ;  /* 0x0000000e1d022210 */ /* 0x003fca0007f1e0ff */
[----:B------:R-:W-:-:S05]  /*d530*/  @P2 IMAD.X R3, RZ, RZ, R6, P0 ;  /* 0x000000ffff032224 */ /* 0x000fca00000e0606 */
[----:B------:R-:W-:Y:S01]  /*d540*/  @!PT LDS RZ, [RZ] ;  /* 0x00000000fffff984 */ /* 0x000fe20000000800 */
[----:B------:R-:W-:Y:S01]  /*d550*/  @!PT LDS RZ, [RZ] ;  /* 0x00000000fffff984 */ /* 0x000fe20000000800 */
[----:B------:R-:W-:Y:S01]  /*d560*/  @!PT LDS RZ, [RZ] ;  /* 0x00000000fffff984 */ /* 0x000fe20000000800 */
[----:B------:R0:W-:Y:S01]  /*d570*/  @P2 LDGSTS.E.BYPASS.LTC128B.128 [R28+0x1cc00], desc[UR48][R2.64], !P1 ;  /* 0x1cc00000021c2fae */ /* 0x0001e2000c901d70 */
[----:B------:R-:W-:Y:S01]  /*d580*/  NOP ;  /* 0x0000000000007918 */ /* 0x000fe20000000000 */
[----:B------:R-:W-:Y:S02]  /*d590*/  SYNCS.ARRIVE.TRANS64.RED.A0T1 RZ, [UR42+0x22830], RZ ;  /* 0x022830ffffff79a7 */ /* 0x000fe4000820042a */
[----:B------:R-:W-:Y:S01]  /*d5a0*/  ARRIVES.LDGSTSBAR.64.TRANSCNT [UR42+0x22830] ;  /* 0x02283000ff0079b0 */ /* 0x000fe20008000aaa */
[----:B------:R-:W-:Y:S01]  /*d5b0*/  NOP ;  /* 0x0000000000007918 */ /* 0x000fe20000000000 */
[----:B------:R-:W-:-:S06]  /*d5c0*/  ULOP3.LUT UR4, UR36, 0x2, URZ, 0xfc, !UPT ;  /* 0x0000000224047892 */ /* 0x000fcc000f8efc3f */
[----:B------:R-:W-:-:S04]  /*d5d0*/  MOV R4, UR4 ;  /* 0x0000000400047c02 */ /* 0x000fc80008000f00 */
[----:B------:R-:W-:-:S13]  /*d5e0*/  ISETP.NE.AND P1, PT, R4, 0x3, PT ;  /* 0x000000030400780c */ /* 0x000fda0003f25270 */
[----:B0-----:R-:W-:Y:S05]  /*d5f0*/  @!P1 BRA `(.L_x_54) ;  /* 0x0000000000049947 */ /* 0x001fea0003800000 */
[----:B------:R-:W-:Y:S01]  /*d600*/  BPT.TRAP 0x1 ;  /* 0x000000040000795c */ /* 0x000fe20000300000 */
.L_x_54:
[----:B------:R-:W-:Y:S01]  /*d610*/  SYNCS.ARRIVE.TRANS64.A1T0 RZ, [UR42+0x22830], RZ ;  /* 0x022830ffffff79a7 */ /* 0x000fe2000810002a */
[----:B------:R-:W-:Y:S05]  /*d620*/  WARPSYNC.ALL ;  /* 0x0000000000007948 */ /* 0x000fea0003800000 */
[----:B------:R-:W-:Y:S01]  /*d630*/  UIADD3 UR5, UR42, 0x14400, URZ ;  /* 0x000144002a057890 */ /* 0x000fe2000fffe03f */
[----:B------:R-:W-:Y:S01]  /*d640*/  R2UR UR4, R33 ;  /* 0x00000000210472ca */ /* 0x000fe200000e0000 */
[----:B------:R-:W-:Y:S01]  /*d650*/  ULDC.64 UR6, c[0x0][0x2d8] ;  /* 0x0000b60000067ab9 */ /* 0x000fe20000000a00 */
[----:B------:R-:W-:Y:S01]  /*d660*/  SHF.R.S32.HI R16, RZ, 0x1f, R27 ;  /* 0x0000001fff107819 */ /* 0x000fe2000001141b */
[----:B------:R-:W-:Y:S02]  /*d670*/  ULOP3.LUT UP0, URZ, UR5, 0x3ff, URZ, 0xc0, !UPT ;  /* 0x000003ff053f7892 */ /* 0x000fe4000f80c03f */
[----:B------:R-:W-:Y:S01]  /*d680*/  UIMAD.WIDE.U32 UR38, UR40, UR6, URZ ;  /* 0x00000006282672a5 */ /* 0x000fe2000f8e003f */
[----:B------:R-:W-:Y:S03]  /*d690*/  BAR.SYNC.DEFER_BLOCKING 0x8, 0x180 ;  /* 0x0206000000007b1d */ /* 0x000fe60000010000 */
[----:B------:R-:W-:-:S04]  /*d6a0*/  PLOP3.LUT P0, PT, PT, PT, UP0, 0x80, 0x0 ;  /* 0x000000000000781c */ /* 0x000fc80003f0f008 */
[----:B------:R-:W-:-:S04]  /*d6b0*/  UIMAD UR4, UR4, UR6, URZ ;  /* 0x00000006040472a4 */ /* 0x000fc8000f8e023f */
[----:B------:R-:W-:-:S04]  /*d6c0*/  UIMAD UR4, UR40, UR7, UR4 ;  /* 0x00000007280472a4 */ /* 0x000fc8000f8e0204 */
[----:B------:R-:W-:Y:S01]  /*d6d0*/  UIADD3 UR43, UR39, UR4, URZ ;  /* 0x00000004272b7290 */ /* 0x000fe2000fffe03f */
[----:B------:R-:W-:Y:S11]  /*d6e0*/  @!P0 BRA `(.L_x_55) ;  /* 0x0000000000408947 */ /* 0x000ff60003800000 */
[----:B------:R-:W-:Y:S01]  /*d6f0*/  MOV R2, 0x0 ;  /* 0x0000000000027802 */ /* 0x000fe20000000f00 */
[----:B------:R-:W-:Y:S01]  /*d700*/  ULDC.64 UR6, c[0x4][0x98] ;  /* 0x0100260000067ab9 */ /* 0x000fe20000000a00 */
[----:B------:R-:W-:Y:S01]  /*d710*/  ULDC.64 UR8, c[0x4][0xa0] ;  /* 0x0100280000087ab9 */ /* 0x000fe20000000a00 */
[----:B------:R-:W-:Y:S01]  /*d720*/  ULDC.64 UR4, c[0x4][0x28] ;  /* 0x01000a0000047ab9 */ /* 0x000fe20000000a00 */
[----:B------:R-:W-:Y:S01]  /*d730*/  IMAD.U32 R4, RZ, RZ, UR6 ;  /* 0x00000006ff047e24 */ /* 0x000fe2000f8e00ff */
[----:B------:R-:W-:Y:S01]  /*d740*/  MOV R10, UR4 ;  /* 0x00000004000a7c02 */ /* 0x000fe20008000f00 */
[----:B------:R-:W0:Y:S01]  /*d750*/  LDC.64 R2, c[0x4][R2] ;  /* 0x0100000002027b82 */ /* 0x000e220000000a00 */
[----:B------:R-:W-:Y:S02]  /*d760*/  IMAD.U32 R5, RZ, RZ, UR7 ;  /* 0x00000007ff057e24 */ /* 0x000fe4000f8e00ff */
[----:B------:R-:W-:Y:S02]  /*d770*/  IMAD.U32 R6, RZ, RZ, UR8 ;  /* 0x00000008ff067e24 */ /* 0x000fe4000f8e00ff */
[----:B------:R-:W-:-:S02]  /*d780*/  IMAD.U32 R7, RZ, RZ, UR9 ;  /* 0x00000009ff077e24 */ /* 0x000fc4000f8e00ff */
[----:B------:R-:W-:Y:S02]  /*d790*/  IMAD.U32 R11, RZ, RZ, UR5 ;  /* 0x00000005ff0b7e24 */ /* 0x000fe4000f8e00ff */
[----:B------:R-:W-:Y:S02]  /*d7a0*/  IMAD.MOV.U32 R8, RZ, RZ, 0x70 ;  /* 0x00000070ff087424 */ /* 0x000fe400078e00ff */
[----:B------:R-:W-:Y:S02]  /*d7b0*/  IMAD.MOV.U32 R12, RZ, RZ, 0x1 ;  /* 0x00000001ff0c7424 */ /* 0x000fe400078e00ff */
[----:B------:R-:W-:-:S07]  /*d7c0*/  IMAD.MOV.U32 R13, RZ, RZ, RZ ;  /* 0x000000ffff0d7224 */ /* 0x000fce00078e00ff */
[----:B------:R-:W-:-:S07]  /*d7d0*/  LEPC R20, `(.L_x_55) ;  /* 0x000000001014794e */ /* 0x000fce0000000000 */
[----:B0-----:R-:W-:Y:S05]  /*d7e0*/  CALL.ABS.NOINC R2 ;  /* 0x0000000002007343 */ /* 0x001fea0003c00000 */
.L_x_55:
[----:B------:R-:W0:Y:S01]  /*d7f0*/  LDC R6, c[0x0][0x448] ;  /* 0x00011200ff067b82 */ /* 0x000e220000000800 */
[----:B------:R-:W-:Y:S01]  /*d800*/  LEA R23, R25, R23, 0x7 ;  /* 0x0000001719177211 */ /* 0x000fe200078e38ff */
[----:B------:R-:W-:Y:S01]  /*d810*/  IMAD.U32 R4, RZ, RZ, UR38 ;  /* 0x00000026ff047e24 */ /* 0x000fe2000f8e00ff */
[----:B------:R-:W-:Y:S01]  /*d820*/  ULDC.64 UR4, c[0x0][0x2e0] ;  /* 0x0000b80000047ab9 */ /* 0x000fe20000000a00 */
[----:B------:R-:W-:Y:S01]  /*d830*/  IMAD.U32 R5, RZ, RZ, UR39 ;  /* 0x00000027ff057e24 */ /* 0x000fe2000f8e00ff */
[----:B------:R-:W-:Y:S01]  /*d840*/  MOV R5, R23 ;  /* 0x0000001700057202 */ /* 0x000fe20000000f00 */
[----:B------:R-:W-:Y:S01]  /*d850*/  IMAD R16, R16, UR4, RZ ;  /* 0x0000000410107c24 */ /* 0x000fe2000f8e02ff */
[----:B------:R-:W-:Y:S01]  /*d860*/  ULDC UR6, c[0x0][0x2b8] ;  /* 0x0000ae0000067ab9 */ /* 0x000fe20000000800 */
[----:B------:R-:W-:Y:S02]  /*d870*/  IMAD.U32 R3, RZ, RZ, UR43 ;  /* 0x0000002bff037e24 */ /* 0x000fe4000f8e00ff */
[----:B------:R-:W-:-:S02]  /*d880*/  IMAD.MOV.U32 R2, RZ, RZ, R4 ;  /* 0x000000ffff027224 */ /* 0x000fc400078e0004 */
[C---:B------:R-:W-:Y:S02]  /*d890*/  IMAD R7, R27.reuse, UR5, R16 ;  /* 0x000000051b077c24 */ /* 0x040fe4000f8e0210 */
[----:B------:R-:W-:Y:S01]  /*d8a0*/  IMAD.WIDE.U32 R2, R27, UR4, R2 ;  /* 0x000000041b027c25 */ /* 0x000fe2000f8e0002 */
[----:B------:R-:W-:-:S03]  /*d8b0*/  ULDC.64 UR4, c[0x0][0x2d0] ;  /* 0x0000b40000047ab9 */ /* 0x000fc60000000a00 */
[----:B------:R-:W-:Y:S01]  /*d8c0*/  IMAD.IADD R3, R3, 0x1, R7 ;  /* 0x0000000103037824 */ /* 0x000fe200078e0207 */
[----:B0-----:R-:W-:-:S13]  /*d8d0*/  ISETP.NE.AND P0, PT, R6, 0x1, PT ;  /* 0x000000010600780c */ /* 0x001fda0003f05270 */
[----:B------:R-:W0:Y:S08]  /*d8e0*/  @P0 LDC R0, c[0x0][0x44c] ;  /* 0x00011300ff000b82 */ /* 0x000e300000000800 */
[----:B------:R-:W1:Y:S01]  /*d8f0*/  @P0 LDC R9, c[0x0][0x450] ;  /* 0x00011400ff090b82 */ /* 0x000e620000000800 */
[----:B0-----:R-:W-:-:S05]  /*d900*/  @P0 IMAD.HI.U32 R0, R23, R0, RZ ;  /* 0x0000000017000227 */ /* 0x001fca00078e00ff */
[----:B-1----:R-:W-:Y:S02]  /*d910*/  @P0 SHF.R.U32.HI R5, RZ, R9, R0 ;  /* 0x00000009ff050219 */ /* 0x002fe40000011600 */
[----:B------:R-:W-:Y:S02]  /*d920*/  ISETP.GE.AND P0, PT, R29, UR6, PT ;  /* 0x000000061d007c0c */ /* 0x000fe4000bf06270 */
[----:B------:R-:W-:Y:S01]  /*d930*/  SHF.R.S32.HI R0, RZ, 0x1f, R5 ;  /* 0x0000001fff007819 */ /* 0x000fe20000011405 */
[----:B------:R-:W-:-:S04]  /*d940*/  IMAD.WIDE.U32 R2, R5, UR4, R2 ;  /* 0x0000000405027c25 */ /* 0x000fc8000f8e0002 */
[----:B------:R-:W-:-:S04]  /*d950*/  IMAD R0, R0, UR4, RZ ;  /* 0x0000000400007c24 */ /* 0x000fc8000f8e02ff */
[----:B------:R-:W-:Y:S01]  /*d960*/  IMAD R7, R5, UR5, R0 ;  /* 0x0000000505077c24 */ /* 0x000fe2000f8e0200 */
[----:B------:R-:W-:Y:S01]  /*d970*/  ULDC.64 UR4, c[0x0][0x2c8] ;  /* 0x0000b20000047ab9 */ /* 0x000fe20000000a00 */
[----:B------:R-:W-:Y:S02]  /*d980*/  IMAD.MOV R0, RZ, RZ, -R5 ;  /* 0x000000ffff007224 */ /* 0x000fe400078e0a05 */
[----:B------:R-:W-:Y:S02]  /*d990*/  IMAD.IADD R3, R3, 0x1, R7 ;  /* 0x0000000103037824 */ /* 0x000fe400078e0207 */
[----:B------:R-:W-:-:S04]  /*d9a0*/  IMAD R23, R6, R0, R23 ;  /* 0x0000000006177224 */ /* 0x000fc800078e0217 */
[----:B------:R-:W-:Y:S01]  /*d9b0*/  IMAD.WIDE.U32 R2, R23, UR4, R2 ;  /* 0x0000000417027c25 */ /* 0x000fe2000f8e0002 */
[----:B------:R-:W-:-:S05]  /*d9c0*/  SHF.R.S32.HI R0, RZ, 0x1f, R23 ;  /* 0x0000001fff007819 */ /* 0x000fca0000011417 */
[----:B------:R-:W-:-:S04]  /*d9d0*/  IMAD R0, R0, UR4, RZ ;  /* 0x0000000400007c24 */ /* 0x000fc8000f8e02ff */
[----:B------:R-:W-:Y:S01]  /*d9e0*/  IMAD R5, R23, UR5, R0 ;  /* 0x0000000517057c24 */ /* 0x000fe2000f8e0200 */
[----:B------:R-:W-:Y:S02]  /*d9f0*/  ULDC.64 UR4, c[0x0][0x280] ;  /* 0x0000a00000047ab9 */ /* 0x000fe40000000a00 */
[----:B------:R-:W-:Y:S01]  /*da00*/  IADD3 R0, P1, R2, UR4, RZ ;  /* 0x0000000402007c10 */ /* 0x000fe2000ff3e0ff */
[----:B------:R-:W-:-:S03]  /*da10*/  UMOV UR4, 0xffffffff ;  /* 0xffffffff00047882 */ /* 0x000fc60000000000 */
[----:B------:R-:W-:Y:S01]  /*da20*/  IADD3.X R5, R3, UR5, R5, P1, !PT ;  /* 0x0000000503057c10 */ /* 0x000fe20008ffe405 */
[----:B------:R-:W-:Y:S08]  /*da30*/  BRA.DIV UR4, `(.L_x_56) ;  /* 0x0000004204ac7947 */ /* 0x000ff0000b800000 */
[----:B------:R-:W0:Y:S01]  /*da40*/  SHFL.IDX PT, R14, R0, RZ, 0x181f ;  /* 0x00181fff000e7589 */ /* 0x000e2200000e0000 */
[----:B------:R-:W-:Y:S01]  /*da50*/  ULDC UR4, c[0x0][0x288] ;  /* 0x0000a20000047ab9 */ /* 0x000fe20000000800 */
[----:B------:R-:W-:Y:S02]  /*da60*/  IMAD R25, R25, 0x80, R24 ;  /* 0x0000008019197824 */ /* 0x000fe400078e0218 */
[----:B------:R-:W1:Y:S01]  /*da70*/  SHFL.IDX PT, R2, R5, RZ, 0x181f ;  /* 0x00181fff05027589 */ /* 0x000e6200000e0000 */
[----:B------:R-:W-:Y:S02]  /*da80*/  IMAD R4, R6, UR4, RZ ;  /* 0x0000000406047c24 */ /* 0x000fe4000f8e02ff */
[C---:B------:R-:W-:Y:S01]  /*da90*/  IADD3 R7, R25.reuse, 0x10, RZ ;  /* 0x0000001019077810 */ /* 0x040fe20007ffe0ff */
[----:B------:R-:W2:Y:S01]  /*daa0*/  SHFL.IDX PT, R8, R0, 0x1, 0x181f ;  /* 0x00381f0000087f89 */ /* 0x000ea200000e0000 */
[C---:B------:R-:W-:Y:S01]  /*dab0*/  VIADD R11, R25.reuse, 0x20 ;  /* 0x00000020190b7836 */ /* 0x040fe20000000000 */
[----:B------:R-:W-:-:S02]  /*dac0*/  ISETP.GE.AND P1, PT, R25, R4, PT ;  /* 0x000000041900720c */ /* 0x000fc40003f26270 */
[----:B------:R-:W3:Y:S11]  /*dad0*/  SHFL.IDX PT, R6, R5, 0x1, 0x181f ;  /* 0x00381f0005067f89 */ /* 0x000ef600000e0000 */
[----:B0-----:R-:W-:-:S05]  /*dae0*/  @!P1 IADD3 R14, P2, R29, R14, RZ ;  /* 0x0000000e1d0e9210 */ /* 0x001fca0007f5e0ff */
[----:B-1----:R-:W-:Y:S01]  /*daf0*/  @!P1 IMAD.X R3, RZ, RZ, R2, P2 ;  /* 0x000000ffff039224 */ /* 0x002fe200010e0602 */
[-C--:B------:R-:W-:Y:S01]  /*db00*/  ISETP.GE.AND P2, PT, R7, R4.reuse, PT ;  /* 0x000000040700720c */ /* 0x080fe20003f46270 */
[----:B------:R-:W-:Y:S01]  /*db10*/  @!P1 IMAD.MOV.U32 R2, RZ, RZ, R14 ;  /* 0x000000ffff029224 */ /* 0x000fe200078e000e */
[----:B------:R-:W-:Y:S04]  /*db20*/  SHFL.IDX PT, R7, R5, 0x2, 0x181f ;  /* 0x00581f0005077f89 */ /* 0x000fe800000e0000 */
[----:B------:R-:W0:Y:S04]  /*db30*/  SHFL.IDX PT, R14, R0, 0x2, 0x181f ;  /* 0x00581f00000e7f89 */ /* 0x000e2800000e0000 */
[----:B------:R1:W-:Y:S01]  /*db40*/  @!P1 LDGSTS.E.BYPASS.LTC128B.128 [R28+0x14400], desc[UR48][R2.64], !P0 ;  /* 0x14400000021c9fae */ /* 0x0003e2000c101d70 */
[----:B------:R-:W-:-:S02]  /*db50*/  ISETP.GE.AND P1, PT, R11, R4, PT ;  /* 0x000000040b00720c */ /* 0x000fc40003f26270 */
[----:B--2---:R-:W-:-:S05]  /*db60*/  @!P2 IADD3 R8, P3, R29, R8, RZ ;  /* 0x000000081d08a210 */ /* 0x004fca0007f7e0ff */
[----:B---3--:R-:W-:Y:S02]  /*db70*/  @!P2 IMAD.X R9, RZ, RZ, R6, P3 ;  /* 0x000000ffff09a224 */ /* 0x008fe400018e0606 */
[----:B------:R-:W-:Y:S01]  /*db80*/  SHFL.IDX PT, R6, R5, 0x3, 0x181f ;  /* 0x00781f0005067f89 */ /* 0x000fe200000e0000 */
[----:B-1----:R-:W-:Y:S01]  /*db90*/  @!P2 MOV R2, R8 ;  /* 0x000000080002a202 */ /* 0x002fe20000000f00 */
[----:B------:R-:W-:Y:S02]  /*dba0*/  @!P2 IMAD.MOV.U32 R3, RZ, RZ, R9 ;  /* 0x000000ffff03a224 */ /* 0x000fe400078e0009 */
[----:B------:R-:W1:Y:S01]  /*dbb0*/  SHFL.IDX PT, R8, R0, 0x3, 0x181f ;  /* 0x00781f0000087f89 */ /* 0x000e6200000e0000 */
[----:B------:R-:W-:-:S03]  /*dbc0*/  VIADD R9, R25, 0x30 ;  /* 0x0000003019097836 */ /* 0x000fc60000000000 */
[----:B------:R2:W-:Y:S01]  /*dbd0*/  @!P2 LDGSTS.E.BYPASS.LTC128B.128 [R28+0x14c00], desc[UR48][R2.64], !P0 ;  /* 0x14c00000021cafae */ /* 0x0005e2000c101d70 */
[----:B0-----:R-:W-:-:S05]  /*dbe0*/  @!P1 IADD3 R14, P2, R29, R14, RZ ;  /* 0x0000000e1d0e9210 */ /* 0x001fca0007f5e0ff */
[----:B--2---:R-:W-:Y:S01]  /*dbf0*/  @!P1 IMAD.X R3, RZ, RZ, R7, P2 ;  /* 0x000000ffff039224 */ /* 0x004fe200010e0607 */
[----:B------:R-:W-:Y:S01]  /*dc00*/  ISETP.GE.AND P2, PT, R9, R4, PT ;  /* 0x000000040900720c */ /* 0x000fe20003f46270 */
[----:B------:R-:W-:Y:S01]  /*dc10*/  @!P1 IMAD.MOV.U32 R2, RZ, RZ, R14 ;  /* 0x000000ffff029224 */ /* 0x000fe200078e000e */
[----:B------:R-:W-:Y:S01]  /*dc20*/  SHFL.IDX PT, R7, R5, 0x4, 0x181f ;  /* 0x00981f0005077f89 */ /* 0x000fe200000e0000 */
[----:B------:R-:W-:-:S03]  /*dc30*/  IADD3 R9, R25, 0x40, RZ ;  /* 0x0000004019097810 */ /* 0x000fc60007ffe0ff */
[----:B------:R-:W0:Y:S04]  /*dc40*/  SHFL.IDX PT, R14, R0, 0x4, 0x181f ;  /* 0x00981f00000e7f89 */ /* 0x000e2800000e0000 */
[----:B------:R1:W-:Y:S03]  /*dc50*/  @!P1 LDGSTS.E.BYPASS.LTC128B.128 [R28+0x15400], desc[UR48][R2.64], !P0 ;  /* 0x15400000021c9fae */ /* 0x0003e6000c101d70 */
[----:B-1----:R-:W-:Y:S02]  /*dc60*/  @!P2 IADD3 R2, P1, R29, R8, RZ ;  /* 0x000000081d02a210 */ /* 0x002fe40007f3e0ff */
[----:B------:R-:W1:Y:S03]  /*dc70*/  SHFL.IDX PT, R8, R0, 0x5, 0x181f ;  /* 0x00b81f0000087f89 */ /* 0x000e6600000e0000 */
[----:B------:R-:W-:Y:S01]  /*dc80*/  @!P2 IMAD.X R3, RZ, RZ, R6, P1 ;  /* 0x000000ffff03a224 */ /* 0x000fe200008e0606 */
[----:B------:R-:W-:Y:S01]  /*dc90*/  ISETP.GE.AND P1, PT, R9, R4, PT ;  /* 0x000000040900720c */ /* 0x000fe20003f26270 */
[----:B------:R-:W2:Y:S01]  /*dca0*/  SHFL.IDX PT, R6, R5, 0x5, 0x181f ;  /* 0x00b81f0005067f89 */ /* 0x000ea200000e0000 */
[----:B------:R-:W-:-:S03]  /*dcb0*/  VIADD R9, R25, 0x50 ;  /* 0x0000005019097836 */ /* 0x000fc60000000000 */
[----:B------:R0:W-:Y:S08]  /*dcc0*/  @!P2 LDGSTS.E.BYPASS.LTC128B.128 [R28+0x15c00], desc[UR48][R2.64], !P0 ;  /* 0x15c00000021cafae */ /* 0x0001f0000c101d70 */
[----:B0-----:R-:W-:Y:S02]  /*dcd0*/  @!P1 IADD3 R2, P2, R29, R14, RZ ;  /* 0x0000000e1d029210 */ /* 0x001fe40007f5e0ff */
[----:B------:R-:W0:Y:S03]  /*dce0*/  SHFL.IDX PT, R14, R0, 0x6, 0x181f ;  /* 0x00d81f00000e7f89 */ /* 0x000e2600000e0000 */
[----:B------:R-:W-:Y:S01]  /*dcf0*/  @!P1 IMAD.X R3, RZ, RZ, R7, P2 ;  /* 0x000000ffff039224 */ /* 0x000fe200010e0607 */
[----:B------:R-:W-:Y:S01]  /*dd00*/  ISETP.GE.AND P2, PT, R9, R4, PT ;  /* 0x000000040900720c */ /* 0x000fe20003f46270 */
[----:B------:R-:W3:Y:S01]  /*dd10*/  SHFL.IDX PT, R7, R5, 0x6, 0x181f ;  /* 0x00d81f0005077f89 */ /* 0x000ee200000e0000 */
[----:B------:R-:W-:-:S03]  /*dd20*/  VIADD R9, R25, 0x60 ;  /* 0x0000006019097836 */ /* 0x000fc60000000000 */
[----:B------:R1:W-:Y:S08]  /*dd30*/  @!P1 LDGSTS.E.BYPASS.LTC128B.128 [R28+0x16400], desc[UR48][R2.64], !P0 ;  /* 0x16400000021c9fae */ /* 0x0003f0000c101d70 */
[----:B-1----:R-:W-:-:S04]  /*dd40*/  @!P2 IADD3 R2, P1, R29, R8, RZ ;  /* 0x000000081d02a210 */ /* 0x002fc80007f3e0ff */
[----:B--2---:R-:W-:Y:S02]  /*dd50*/  @!P2 IADD3.X R3, RZ, R6, RZ, P1, !PT ;  /* 0x00000006ff03a210 */ /* 0x004fe40000ffe4ff */
[----:B------:R-:W-:Y:S01]  /*dd60*/  ISETP.GE.AND P1, PT, R9, R4, PT ;  /* 0x000000040900720c */ /* 0x000fe20003f26270 */
[----:B------:R1:W2:Y:S04]  /*dd70*/  SHFL.IDX PT, R6, R5, 0x7, 0x181f ;  /* 0x00f81f0005067f89 */ /* 0x0002a800000e0000 */
[----:B------:R4:W-:Y:S08]  /*dd80*/  @!P2 LDGSTS.E.BYPASS.LTC128B.128 [R28+0x16c00], desc[UR48][R2.64], !P0 ;  /* 0x16c00000021cafae */ /* 0x0009f0000c101d70 */
[----:B0-----:R-:W-:-:S02]  /*dd90*/  @!P1 IADD3 R8, P2, R29, R14, RZ ;  /* 0x0000000e1d089210 */ /* 0x001fc40007f5e0ff */
[----:B------:R1:W0:Y:S03]  /*dda0*/  SHFL.IDX PT, R14, R0, 0x7, 0x181f ;  /* 0x00f81f00000e7f89 */ /* 0x00022600000e0000 */
[----:B---3--:R-:W-:Y:S02]  /*ddb0*/  @!P1 IMAD.X R9, RZ, RZ, R7, P2 ;  /* 0x000000ffff099224 */ /* 0x008fe400010e0607 */
[----:B----4-:R-:W-:Y:S02]  /*ddc0*/  @!P1 IMAD.MOV.U32 R2, RZ, RZ, R8 ;  /* 0x000000ffff029224 */ /* 0x010fe400078e0008 */
[----:B------:R-:W-:-:S05]  /*ddd0*/  @!P1 IMAD.MOV.U32 R3, RZ, RZ, R9 ;  /* 0x000000ffff039224 */ /* 0x000fca00078e0009 */
[----:B--2---:R1:W-:Y:S02]  /*dde0*/  @!P1 LDGSTS.E.BYPASS.LTC128B.128 [R28+0x17400], desc[UR48][R2.64], !P0 ;  /* 0x17400000021c9fae */ /* 0x0043e4000c101d70 */
.L_x_159:
[----:B------:R-:W-:Y:S01]  /*ddf0*/  VIADD R25, R25, 0x70 ;  /* 0x0000007019197836 */ /* 0x000fe20000000000 */
[----:B-1----:R-:W-:-:S04]  /*de00*/  MOV R0, 0x1 ;  /* 0x0000000100007802 */ /* 0x002fc80000000f00 */
[----:B------:R-:W-:Y:S02]  /*de10*/  ISETP.GE.AND P1, PT, R25, R4, PT ;  /* 0x000000041900720c */ /* 0x000fe40003f26270 */
[----:B------:R-:W-:-:S11]  /*de20*/  SHF.L.U32 R0, R0, 0x1f, RZ ;  /* 0x0000001f00007819 */ /* 0x000fd600000006ff */
[----:B0-----:R-:W-:-:S05]  /*de30*/  @!P1 IADD3 R2, P2, R29, R14, RZ ;  /* 0x0000000e1d029210 */ /* 0x001fca0007f5e0ff */
[----:B------:R-:W-:-:S05]  /*de40*/  @!P1 IMAD.X R3, RZ, RZ, R6, P2 ;  /* 0x000000ffff039224 */ /* 0x000fca00010e0606 */
[----:B------:R-:W-:Y:S01]  /*de50*/  @!PT LDS RZ, [RZ] ;  /* 0x00000000fffff984 */ /* 0x000fe20000000800 */
[----:B------:R-:W-:Y:S01]  /*de60*/  @!PT LDS RZ, [RZ] ;  /* 0x00000000fffff984 */ /* 0x000fe20000000800 */
[----:B------:R-:W-:Y:S01]  /*de70*/  @!PT LDS RZ, [RZ] ;  /* 0x00000000fffff984 */ /* 0x000fe20000000800 */
[----:B------:R0:W-:Y:S01]  /*de80*/  @!P1 LDGSTS.E.BYPASS.LTC128B.128 [R28+0x17c00], desc[UR48][R2.64], !P0 ;  /* 0x17c00000021c9fae */ /* 0x0001e2000c101d70 */
[----:B------:R-:W-:Y:S01]  /*de90*/  NOP ;  /* 0x0000000000007918 */ /* 0x000fe20000000000 */
[----:B------:R-:W-:Y:S02]  /*dea0*/  SYNCS.ARRIVE.TRANS64.RED.A0T1 RZ, [UR42+0x22800], RZ ;  /* 0x022800ffffff79a7 */ /* 0x000fe4000820042a */
[----:B------:R-:W-:Y:S01]  /*deb0*/  ARRIVES.LDGSTSBAR.64.TRANSCNT [UR42+0x22800] ;  /* 0x02280000ff0079b0 */ /* 0x000fe20008000aaa */
[----:B------:R-:W-:Y:S01]  /*dec0*/  NOP ;  /* 0x0000000000007918 */ /* 0x000fe20000000000 */
[----:B------:R-:W-:Y:S01]  /*ded0*/  SYNCS.ARRIVE.TRANS64.A1T0 RZ, [UR42+0x22800], RZ ;  /* 0x022800ffffff79a7 */ /* 0x000fe2000810002a */
[----:B------:R-:W1:Y:S02]  /*dee0*/  SYNCS.PHASECHK.TRANS64.TRYWAIT P0, [UR42+0x22820], R0 ;  /* 0x02282000ff0075a7 */ /* 0x000e64000800016a */
[----:B01----:R-:W-:Y:S05]  /*def0*/  @!P0 BRA `(.L_x_57) ;  /* 0x0000004400d48947 */ /* 0x003fea0003800000 */
.L_x_160:
[----:B------:R-:W-:Y:S01]  /*df00*/  UIADD3 UR4, UR46, -0x2, URZ ;  /* 0xfffffffe2e047890 */ /* 0x000fe2000fffe03f */
[----:B------:R-:W-:-:S03]  /*df10*/  IMAD.MOV.U32 R30, RZ, RZ, 0x1 ;  /* 0x00000001ff1e7424 */ /* 0x000fc600078e00ff */
[----:B------:R-:W-:-:S06]  /*df20*/  UISETP.GE.AND UP0, UPT, UR4, UR45, UPT ;  /* 0x0000002d0400728c */ /* 0x000fcc000bf06270 */
[----:B------:R-:W-:-:S13]  /*df30*/  PLOP3.LUT P0, PT, PT, PT, UP0, 0x80, 0x0 ;  /* 0x000000000000781c */ /* 0x000fda0003f0f008 */
[----:B------:R-:W-:Y:S05]  /*df40*/  @!P0 BRA `(.L_x_58) ;  /* 0x0000001800088947 */ /* 0x000fea0003800000 */
[----:B------:R-:W-:Y:S01]  /*df50*/  UIADD3 UR4, UR44, 0x1, URZ ;  /* 0x000000012c047890 */ /* 0x000fe2000fffe03f */
[----:B------:R-:W-:Y:S01]  /*df60*/  IADD3 R18, R29, R18, R24 ;  /* 0x000000121d127210 */ /* 0x000fe20007ffe018 */
[----:B------:R-:W-:Y:S01]  /*df70*/  IMAD.MOV.U32 R21, RZ, RZ, 0x1 ;  /* 0x00000001ff157424 */ /* 0x000fe200078e00ff */
[----:B0-----:R-:W-:Y:S01]  /*df80*/  LOP3.LUT R3, RZ, UR41, RZ, 0x33, !PT ;  /* 0x00000029ff037c12 */ /* 0x001fe2000f8e33ff */
[----:B------:R-:W-:Y:S01]  /*df90*/  UIMAD UR4, UR4, UR37, URZ ;  /* 0x00000025040472a4 */ /* 0x000fe2000f8e023f */
[----:B------:R-:W-:Y:S01]  /*dfa0*/  MOV R20, RZ ;  /* 0x000000ff00147202 */ /* 0x000fe20000000f00 */
[----:B------:R-:W-:-:S04]  /*dfb0*/  VIADD R18, R18, 0xfffffe20 ;  /* 0xfffffe2012127836 */ /* 0x000fc80000000000 */
[----:B------:R-:W-:-:S04]  /*dfc0*/  LOP3.LUT R0, RZ, UR4, RZ, 0x33, !PT ;  /* 0x00000004ff007c12 */ /* 0x000fc8000f8e33ff */
[----:B------:R-:W-:-:S04]  /*dfd0*/  VIMNMX R3, R0, R3, !PT ;  /* 0x0000000300037248 */ /* 0x000fc80007fe0100 */
[C---:B------:R-:W-:Y:S01]  /*dfe0*/  IADD3 R32, -R3.reuse, -0x2, RZ ;  /* 0xfffffffe03207810 */ /* 0x040fe20007ffe1ff */
[----:B------:R-:W-:-:S07]  /*dff0*/  IMAD R0, R3, -0xa0, R18 ;  /* 0xffffff6003007824 */ /* 0x000fce00078e0212 */
.L_x_73:
[----:B0-----:R-:W0:Y:S01]  /*e000*/  LDC R2, c[0x0][0x430] ;  /* 0x00010c00ff027b82 */ /* 0x001e220000000800 */
[----:B------:R-:W1:Y:S01]  /*e010*/  S2R R6, SR_TID.X ;  /* 0x0000000000067919 */ /* 0x000e620000002100 */
[----:B------:R-:W-:Y:S01]  /*e020*/  VIADD R11, R0, 0x80 ;  /* 0x00000080000b7836 */ /* 0x000fe20000000000 */
[----:B------:R-:W-:Y:S01]  /*e030*/  ULDC.64 UR4, c[0x0][0x428] ;  /* 0x00010a0000047ab9 */ /* 0x000fe20000000a00 */
[----:B------:R-:W-:Y:S01]  /*e040*/  IMAD.MOV.U32 R10, RZ, RZ, R0 ;  /* 0x000000ffff0a7224 */ /* 0x000fe200078e0000 */
[----:B0-----:R-:W-:Y:S02]  /*e050*/  ISETP.NE.AND P0, PT, R2, 0x1, PT ;  /* 0x000000010200780c */ /* 0x001fe40003f05270 */
[----:B-1----:R-:W-:-:S11]  /*e060*/  LOP3.LUT R6, R6, 0x7f, RZ, 0xc0, !PT ;  /* 0x0000007f06067812 */ /* 0x002fd600078ec0ff */
[----:B------:R-:W0:Y:S01]  /*e070*/  @P0 LDC R3, c[0x0][0x434] ;  /* 0x00010d00ff030b82 */ /* 0x000e220000000800 */
[----:B------:R-:W-:-:S04]  /*e080*/  SHF.R.U32.HI R6, RZ, 0x3, R6 ;  /* 0x00000003ff067819 */ /* 0x000fc80000011606 */
[----:B------:R-:W-:-:S03]  /*e090*/  LOP3.LUT R6, R6, 0x80, R29, 0xfe, !PT ;  /* 0x0000008006067812 */ /* 0x000fc600078efe1d */
[----:B------:R-:W1:Y:S01]  /*e0a0*/  @P0 LDC R5, c[0x0][0x438] ;  /* 0x00010e00ff050b82 */ /* 0x000e620000000800 */
[----:B------:R-:W-:-:S07]  /*e0b0*/  ISETP.GT.U32.AND P1, PT, R6, 0x9f, PT ;  /* 0x0000009f0600780c */ /* 0x000fce0003f24070 */
[----:B------:R-:W2:Y:S08]  /*e0c0*/  @P0 LDC R4, c[0x0][0x434] ;  /* 0x00010d00ff040b82 */ /* 0x000eb00000000800 */
[----:B------:R-:W3:Y:S01]  /*e0d0*/  @P0 LDC R7, c[0x0][0x438] ;  /* 0x00010e00ff070b82 */ /* 0x000ee20000000800 */
[----:B0-----:R-:W-:-:S05]  /*e0e0*/  @P0 IMAD.HI.U32 R2, R0, R3, RZ ;  /* 0x0000000300020227 */ /* 0x001fca00078e00ff */
[----:B-1----:R-:W-:-:S04]  /*e0f0*/  @P0 SHF.R.U32.HI R10, RZ, R5, R2 ;  /* 0x00000005ff0a0219 */ /* 0x002fc80000011602 */
[----:B------:R-:W-:Y:S01]  /*e100*/  SHF.R.S32.HI R5, RZ, 0x1f, R10 ;  /* 0x0000001fff057819 */ /* 0x000fe2000001140a */
[----:B--2---:R-:W-:-:S04]  /*e110*/  @P0 IMAD.HI.U32 R2, R11, R4, RZ ;  /* 0x000000040b020227 */ /* 0x004fc800078e00ff */
[----:B------:R-:W-:Y:S01]  /*e120*/  IMAD.MOV.U32 R4, RZ, RZ, R10 ;  /* 0x000000ffff047224 */ /* 0x000fe200078e000a */
[----:B---3--:R-:W-:Y:S01]  /*e130*/  @P0 SHF.R.U32.HI R11, RZ, R7, R2 ;  /* 0x00000007ff0b0219 */ /* 0x008fe20000011602 */
[----:B------:R-:W-:Y:S02]  /*e140*/  IMAD R2, R35, UR4, RZ ;  /* 0x0000000423027c24 */ /* 0x000fe4000f8e02ff */
[----:B------:R-:W-:Y:S01]  /*e150*/  IMAD.WIDE.U32 R4, R31, UR4, R4 ;  /* 0x000000041f047c25 */ /* 0x000fe2000f8e0004 */
[----:B------:R-:W-:-:S03]  /*e160*/  @!P1 SHF.R.S32.HI R3, RZ, 0x1f, R11 ;  /* 0x0000001fff039819 */ /* 0x000fc6000001140b */
[----:B------:R-:W-:Y:S02]  /*e170*/  IMAD R9, R31, UR5, R2 ;  /* 0x000000051f097c24 */ /* 0x000fe4000f8e0202 */
[----:B------:R-:W-:-:S03]  /*e180*/  @!P1 IMAD.MOV.U32 R2, RZ, RZ, R11 ;  /* 0x000000ffff029224 */ /* 0x000fc600078e000b */
[----:B------:R-:W-:Y:S01]  /*e190*/  IADD3 R5, R9, R5, RZ ;  /* 0x0000000509057210 */ /* 0x000fe20007ffe0ff */
[----:B------:R-:W-:Y:S01]  /*e1a0*/  @!P1 IMAD.WIDE.U32 R2, R31, UR4, R2 ;  /* 0x000000041f029c25 */ /* 0x000fe2000f8e0002 */
[----:B------:R-:W-:Y:S02]  /*e1b0*/  ULDC.64 UR4, c[0x0][0x418] ;  /* 0x0001060000047ab9 */ /* 0x000fe40000000a00 */
[----:B------:R-:W-:Y:S01]  /*e1c0*/  LEA R6, P0, R4, UR4, 0x2 ;  /* 0x0000000404067c11 */ /* 0x000fe2000f8010ff */
[----:B------:R-:W-:-:S03]  /*e1d0*/  @!P1 IMAD.IADD R3, R9, 0x1, R3 ;  /* 0x0000000109039824 */ /* 0x000fc600078e0203 */
[----:B------:R-:W-:Y:S01]  /*e1e0*/  LEA.HI.X R7, R4, UR5, R5, 0x2, P0 ;  /* 0x0000000504077c11 */ /* 0x000fe200080f1405 */
[----:B------:R-:W-:Y:S01]  /*e1f0*/  ULOP3.LUT UR6, UR36, 0x2, URZ, 0xfc, !UPT ;  /* 0x0000000224067892 */ /* 0x000fe2000f8efc3f */
[----:B------:R-:W-:-:S03]  /*e200*/  @!P1 LEA R4, P0, R2, UR4, 0x2 ;  /* 0x0000000402049c11 */ /* 0x000fc6000f8010ff */
[----:B------:R-:W2:Y:S01]  /*e210*/  LDG.E R9, desc[UR48][R6.64] ;  /* 0x0000003006097981 */ /* 0x000ea2000c1e1900 */
[----:B------:R-:W-:Y:S01]  /*e220*/  IMAD.MOV.U32 R8, RZ, RZ, RZ ;  /* 0x000000ffff087224 */ /* 0x000fe200078e00ff */
[----:B------:R-:W-:Y:S02]  /*e230*/  MOV R12, UR6 ;  /* 0x00000006000c7c02 */ /* 0x000fe40008000f00 */
[----:B------:R-:W-:Y:S02]  /*e240*/  @!P1 LEA.HI.X R5, R2, UR5, R3, 0x2, P0 ;  /* 0x0000000502059c11 */ /* 0x000fe400080f1403 */
[----:B------:R-:W-:Y:S01]  /*e250*/  ISETP.NE.AND P2, PT, R12, 0x3, PT ;  /* 0x000000030c00780c */ /* 0x000fe20003f45270 */
[----:B------:R-:W-:Y:S02]  /*e260*/  VIADD R2, R20, 0x1 ;  /* 0x0000000114027836 */ /* 0x000fe40000000000 */
[----:B------:R0:W5:Y:S03]  /*e270*/  @!P1 LDG.E R8, desc[UR48][R4.64] ;  /* 0x0000003004089981 */ /* 0x000166000c1e1900 */
[----:B------:R-:W-:Y:S01]  /*e280*/  ISETP.NE.AND P1, PT, R2, 0x2, PT ;  /* 0x000000020200780c */ /* 0x000fe20003f25270 */
[----:B------:R-:W-:-:S03]  /*e290*/  VIADD R32, R32, 0xffffffff ;  /* 0xffffffff20207836 */ /* 0x000fc60000000000 */
[----:B------:R-:W-:Y:S02]  /*e2a0*/  SEL R30, RZ, 0x1, P1 ;  /* 0x00000001ff1e7807 */ /* 0x000fe40000800000 */
[----:B------:R-:W-:Y:S02]  /*e2b0*/  ISETP.GT.AND P0, PT, R32, UR45, PT ;  /* 0x0000002d20007c0c */ /* 0x000fe4000bf04270 */
[----:B------:R-:W-:Y:S02]  /*e2c0*/  SEL R2, R2, RZ, P1 ;  /* 0x000000ff02027207 */ /* 0x000fe40000800000 */
[----:B------:R-:W-:Y:S02]  /*e2d0*/  LOP3.LUT R30, R21, R30, RZ, 0x3c, !PT ;  /* 0x0000001e151e7212 */ /* 0x000fe400078e3cff */
[----:B--2---:R-:W-:Y:S01]  /*e2e0*/  SHF.R.S32.HI R24, RZ, 0x1f, R9 ;  /* 0x0000001fff187819 */ /* 0x004fe20000011409 */
[----:B0-----:R-:W-:Y:S06]  /*e2f0*/  @!P2 BRA `(.L_x_59) ;  /* 0x000000000004a947 */ /* 0x001fec0003800000 */
[----:B------:R-:W-:Y:S01]  /*e300*/  BPT.TRAP 0x1 ;  /* 0x000000040000795c */ /* 0x000fe20000300000 */
.L_x_59:
[----:B------:R-:W-:Y:S02]  /*e310*/  LEA R3, R2, UR42, 0x3 ;  /* 0x0000002a02037c11 */ /* 0x000fe4000f8e18ff */
[----:B------:R-:W-:-:S04]  /*e320*/  SHF.L.U32 R25, R30, 0x1f, RZ ;  /* 0x0000001f1e197819 */ /* 0x000fc800000006ff */
[----:B------:R-:W0:Y:S02]  /*e330*/  SYNCS.PHASECHK.TRANS64.TRYWAIT P1, [R3+URZ+0x22880], R25 ;  /* 0x02288019030075a7 */ /* 0x000e24000802017f */
[----:B0-----:R-:W-:Y:S05]  /*e340*/  @!P1 BRA `(.L_x_60) ;  /* 0x0000004000d89947 */ /* 0x001fea0003800000 */
.L_x_161:
[----:B------:R-:W-:Y:S01]  /*e350*/  ULDC UR4, c[0x0][0x430] ;  /* 0x00010c0000047ab9 */ /* 0x000fe20000000800 */
[----:B-----5:R-:W-:Y:S01]  /*e360*/  SHF.R.S32.HI R26, RZ, 0x1f, R8 ;  /* 0x0000001fff1a7819 */ /* 0x020fe20000011408 */
[----:B------:R-:W-:Y:S01]  /*e370*/  UIADD3 UR4, -UR4, URZ, URZ ;  /* 0x0000003f04047290 */ /* 0x000fe2000fffe13f */
[----:B------:R-:W-:Y:S01]  /*e380*/  R2UR UR6, R33 ;  /* 0x00000000210672ca */ /* 0x000fe200000e0000 */
[----:B------:R-:W1:Y:S04]  /*e390*/  LDC R14, c[0x0][0x2f4] ;  /* 0x0000bd00ff0e7b82 */ /* 0x000e680000000800 */
[--C-:B------:R-:W-:Y:S02]  /*e3a0*/  IMAD R11, R11, UR4, R0.reuse ;  /* 0x000000040b0b7c24 */ /* 0x100fe4000f8e0200 */
[----:B------:R-:W-:Y:S01]  /*e3b0*/  IMAD R16, R10, UR4, R0 ;  /* 0x000000040a107c24 */ /* 0x000fe2000f8e0200 */
[----:B------:R-:W-:Y:S01]  /*e3c0*/  ULDC.64 UR4, c[0x0][0x328] ;  /* 0x0000ca0000047ab9 */ /* 0x000fe20000000a00 */
[----:B------:R-:W-:-:S02]  /*e3d0*/  VIADD R10, R11, 0x80 ;  /* 0x000000800b0a7836 */ /* 0x000fc40000000000 */
[----:B------:R-:W-:Y:S01]  /*e3e0*/  IMAD.WIDE.U32 R6, R16, UR4, RZ ;  /* 0x0000000410067c25 */ /* 0x000fe2000f8e00ff */
[----:B------:R-:W-:Y:S02]  /*e3f0*/  SHF.R.S32.HI R22, RZ, 0x1f, R16 ;  /* 0x0000001fff167819 */ /* 0x000fe40000011410 */
[----:B------:R-:W-:Y:S01]  /*e400*/  SHF.R.S32.HI R23, RZ, 0x1f, R10 ;  /* 0x0000001fff177819 */ /* 0x000fe2000001140a */
[----:B------:R-:W-:-:S04]  /*e410*/  IMAD.WIDE.U32 R4, R10, UR4, RZ ;  /* 0x000000040a047c25 */ /* 0x000fc8000f8e00ff */
[----:B------:R-:W-:Y:S02]  /*e420*/  IMAD R11, R23, UR4, RZ ;  /* 0x00000004170b7c24 */ /* 0x000fe4000f8e02ff */
[----:B------:R-:W-:Y:S02]  /*e430*/  IMAD R13, R22, UR4, RZ ;  /* 0x00000004160d7c24 */ /* 0x000fe4000f8e02ff */
[----:B------:R-:W-:Y:S02]  /*e440*/  IMAD R11, R10, UR5, R11 ;  /* 0x000000050a0b7c24 */ /* 0x000fe4000f8e020b */
[----:B------:R-:W-:Y:S01]  /*e450*/  IMAD R13, R16, UR5, R13 ;  /* 0x00000005100d7c24 */ /* 0x000fe2000f8e020d */
[----:B------:R-:W-:Y:S01]  /*e460*/  ULDC.64 UR4, c[0x0][0x338] ;  /* 0x0000ce0000047ab9 */ /* 0x000fe20000000a00 */
[----:B------:R-:W-:Y:S01]  /*e470*/  IMAD.IADD R5, R5, 0x1, R11 ;  /* 0x0000000105057824 */ /* 0x000fe200078e020b */
[----:B-1----:R-:W-:Y:S01]  /*e480*/  ISETP.GE.AND P2, PT, R29, R14, PT ;  /* 0x0000000e1d00720c */ /* 0x002fe20003f46270 */
[----:B------:R-:W-:-:S02]  /*e490*/  IMAD R11, R26, UR4, RZ ;  /* 0x000000041a0b7c24 */ /* 0x000fc4000f8e02ff */
[----:B------:R-:W-:Y:S02]  /*e4a0*/  IMAD.IADD R7, R7, 0x1, R13 ;  /* 0x0000000107077824 */ /* 0x000fe400078e020d */
[----:B------:R-:W-:Y:S02]  /*e4b0*/  IMAD R12, R24, UR4, RZ ;  /* 0x00000004180c7c24 */ /* 0x000fe4000f8e02ff */
[C---:B------:R-:W-:Y:S02]  /*e4c0*/  IMAD R11, R8.reuse, UR5, R11 ;  /* 0x00000005080b7c24 */ /* 0x040fe4000f8e020b */
[----:B------:R-:W-:-:S04]  /*e4d0*/  IMAD.WIDE.U32 R4, R8, UR4, R4 ;  /* 0x0000000408047c25 */ /* 0x000fc8000f8e0004 */
[----:B------:R-:W-:Y:S01]  /*e4e0*/  IMAD R12, R9, UR5, R12 ;  /* 0x00000005090c7c24 */ /* 0x000fe2000f8e020c */
[----:B------:R-:W-:Y:S01]  /*e4f0*/  IADD3 R5, R5, R11, RZ ;  /* 0x0000000b05057210 */ /* 0x000fe20007ffe0ff */
[----:B------:R-:W-:Y:S01]  /*e500*/  IMAD.WIDE.U32 R6, R9, UR4, R6 ;  /* 0x0000000409067c25 */ /* 0x000fe2000f8e0006 */
[----:B------:R-:W-:-:S03]  /*e510*/  ULDC.64 UR4, c[0x0][0x330] ;  /* 0x0000cc0000047ab9 */ /* 0x000fc60000000a00 */
[----:B------:R-:W-:Y:S02]  /*e520*/  IMAD.IADD R7, R7, 0x1, R12 ;  /* 0x0000000107077824 */ /* 0x000fe400078e020c */
[----:B------:R-:W-:Y:S01]  /*e530*/  IMAD.U32 R11, RZ, RZ, UR4 ;  /* 0x00000004ff0b7e24 */ /* 0x000fe2000f8e00ff */
[----:B------:R-:W-:-:S03]  /*e540*/  UIMAD UR4, UR6, UR4, URZ ;  /* 0x00000004060472a4 */ /* 0x000fc6000f8e023f */
[C---:B------:R-:W-:Y:S01]  /*e550*/  IMAD.WIDE.U32 R6, R11.reuse, UR40, R6 ;  /* 0x000000280b067c25 */ /* 0x040fe2000f8e0006 */
[----:B------:R-:W-:Y:S01]  /*e560*/  ULDC.64 UR6, c[0x0][0x318] ;  /* 0x0000c60000067ab9 */ /* 0x000fe20000000a00 */
[----:B------:R-:W-:Y:S02]  /*e570*/  UIMAD UR4, UR40, UR5, UR4 ;  /* 0x00000005280472a4 */ /* 0x000fe4000f8e0204 */
[----:B------:R-:W-:Y:S01]  /*e580*/  IMAD.U32 R19, RZ, RZ, UR7 ;  /* 0x00000007ff137e24 */ /* 0x000fe2000f8e00ff */
[----:B------:R-:W-:Y:S01]  /*e590*/  IADD3 R6, P1, R6, UR6, RZ ;  /* 0x0000000606067c10 */ /* 0x000fe2000ff3e0ff */
[----:B------:R-:W-:-:S03]  /*e5a0*/  IMAD.WIDE.U32 R4, R11, UR40, R4 ;  /* 0x000000280b047c25 */ /* 0x000fc6000f8e0004 */
[----:B------:R-:W-:Y:S02]  /*e5b0*/  IADD3.X R7, R19, UR4, R7, P1, !PT ;  /* 0x0000000413077c10 */ /* 0x000fe40008ffe407 */
[----:B------:R-:W-:-:S04]  /*e5c0*/  IADD3 R18, P1, R4, UR6, RZ ;  /* 0x0000000604127c10 */ /* 0x000fc8000ff3e0ff */
[----:B------:R-:W-:Y:S01]  /*e5d0*/  IADD3.X R19, R19, UR4, R5, P1, !PT ;  /* 0x0000000413137c10 */ /* 0x000fe20008ffe405 */
[----:B------:R-:W-:-:S03]  /*e5e0*/  UMOV UR4, 0xffffffff ;  /* 0xffffffff00047882 */ /* 0x000fc60000000000 */
[----:B------:R-:W-:Y:S05]  /*e5f0*/  BRA.DIV UR4, `(.L_x_61) ;  /* 0x0000004204407947 */ /* 0x000fea000b800000 */
[----:B------:R-:W1:Y:S01]  /*e600*/  SHFL.IDX PT, R4, R6, RZ, 0x181f ;  /* 0x00181fff06047589 */ /* 0x000e6200000e0000 */
[----:B------:R-:W-:-:S03]  /*e610*/  IMAD R17, R2, 0x5000, R28 ;  /* 0x0000500002117824 */ /* 0x000fc600078e021c */
[----:B------:R-:W2:Y:S04]  /*e620*/  SHFL.IDX PT, R5, R7, RZ, 0x181f ;  /* 0x00181fff07057589 */ /* 0x000ea800000e0000 */
[----:B------:R-:W3:Y:S04]  /*e630*/  SHFL.IDX PT, R11, R6, 0x1, 0x181f ;  /* 0x00381f00060b7f89 */ /* 0x000ee800000e0000 */
[----:B------:R-:W4:Y:S04]  /*e640*/  SHFL.IDX PT, R27, R7, 0x1, 0x181f ;  /* 0x00381f00071b7f89 */ /* 0x000f2800000e0000 */
[----:B------:R-:W-:Y:S01]  /*e650*/  SHFL.IDX PT, R14, R18, 0x1, 0x181f ;  /* 0x00381f00120e7f89 */ /* 0x000fe200000e0000 */
[----:B-1----:R-:W-:-:S05]  /*e660*/  IADD3 R4, P1, R29, R4, RZ ;  /* 0x000000041d047210 */ /* 0x002fca0007f3e0ff */
[----:B--2---:R-:W-:-:S05]  /*e670*/  IMAD.X R5, RZ, RZ, R5, P1 ;  /* 0x000000ffff057224 */ /* 0x004fca00008e0605 */
[----:B------:R3:W-:Y:S02]  /*e680*/  LDGSTS.E.BYPASS.LTC128B.128 [R17+0xa400], desc[UR48][R4.64], !P2 ;  /* 0x0a40000004117fae */ /* 0x0007e4000d101d70 */
[C---:B---3--:R-:W-:Y:S02]  /*e690*/  IADD3 R4, P1, R29.reuse, R11, RZ ;  /* 0x0000000b1d047210 */ /* 0x048fe40007f3e0ff */
[----:B------:R-:W-:Y:S03]  /*e6a0*/  SHFL.IDX PT, R11, R6, 0x7, 0x181f ;  /* 0x00f81f00060b7f89 */ /* 0x000fe600000e0000 */
[----:B----4-:R-:W-:Y:S02]  /*e6b0*/  IMAD.X R5, RZ, RZ, R27, P1 ;  /* 0x000000ffff057224 */ /* 0x010fe400008e061b */
[----:B------:R-:W-:Y:S04]  /*e6c0*/  SHFL.IDX PT, R27, R7, 0x6, 0x181f ;  /* 0x00d81f00071b7f89 */ /* 0x000fe800000e0000 */
[----:B------:R1:W-:Y:S04]  /*e6d0*/  LDGSTS.E.BYPASS.LTC128B.128 [R17+0xac00], desc[UR48][R4.64], !P2 ;  /* 0x0ac0000004117fae */ /* 0x0003e8000d101d70 */
[----:B-1----:R-:W1:Y:S04]  /*e6e0*/  SHFL.IDX PT, R4, R6, 0x2, 0x181f ;  /* 0x00581f0006047f89 */ /* 0x002e6800000e0000 */
[----:B------:R-:W2:Y:S01]  /*e6f0*/  SHFL.IDX PT, R5, R7, 0x2, 0x181f ;  /* 0x00581f0007057f89 */ /* 0x000ea200000e0000 */
[----:B-1----:R-:W-:-:S04]  /*e700*/  IADD3 R4, P1, R29, R4, RZ ;  /* 0x000000041d047210 */ /* 0x002fc80007f3e0ff */
[----:B--2---:R-:W-:-:S05]  /*e710*/  IADD3.X R5, RZ, R5, RZ, P1, !PT ;  /* 0x00000005ff057210 */ /* 0x004fca0000ffe4ff */
[----:B------:R1:W-:Y:S04]  /*e720*/  LDGSTS.E.BYPASS.LTC128B.128 [R17+0xb400], desc[UR48][R4.64], !P2 ;  /* 0x0b40000004117fae */ /* 0x0003e8000d101d70 */
[----:B-1----:R-:W1:Y:S04]  /*e730*/  SHFL.IDX PT, R4, R6, 0x3, 0x181f ;  /* 0x00781f0006047f89 */ /* 0x002e6800000e0000 */
[----:B------:R-:W2:Y:S01]  /*e740*/  SHFL.IDX PT, R5, R7, 0x3, 0x181f ;  /* 0x00781f0007057f89 */ /* 0x000ea200000e0000 */
[----:B-1----:R-:W-:-:S05]  /*e750*/  IADD3 R4, P1, R29, R4, RZ ;  /* 0x000000041d047210 */ /* 0x002fca0007f3e0ff */
[----:B--2---:R-:W-:-:S05]  /*e760*/  IMAD.X R5, RZ, RZ, R5, P1 ;  /* 0x000000ffff057224 */ /* 0x004fca00008e0605 */
        /* <DEDUP_REMOVED lines=12> */
[----:B------:R-:W-:Y:S04]  /*e830*/  SHFL.IDX PT, R6, R19, RZ, 0x181f ;  /* 0x00181fff13067589 */ /* 0x000fe800000e0000 */
[----:B------:R-:W-:Y:S01]  /*e840*/  SHFL.IDX PT, R19, R19, 0x1, 0x181f ;  /* 0x00381f0013137f89 */ /* 0x000fe200000e0000 */
[----:B-1----:R-:W-:-:S05]  /*e850*/  IADD3 R4, P1, R29, R4, RZ ;  /* 0x000000041d047210 */ /* 0x002fca0007f3e0ff */
[----:B------:R-:W-:-:S05]  /*e860*/  IMAD.X R5, RZ, RZ, R27, P1 ;  /* 0x000000ffff057224 */ /* 0x000fca00008e061b */
[----:B------:R1:W-:Y:S04]  /*e870*/  LDGSTS.E.BYPASS.LTC128B.128 [R17+0xd400], desc[UR48][R4.64], !P2 ;  /* 0x0d40000004117fae */ /* 0x0003e8000d101d70 */
[----:B-1----:R-:W1:Y:S01]  /*e880*/  SHFL.IDX PT, R5, R7, 0x7, 0x181f ;  /* 0x00f81f0007057f89 */ /* 0x002e6200000e0000 */
[----:B------:R-:W-:-:S03]  /*e890*/  IADD3 R4, P1, R29, R11, RZ ;  /* 0x0000000b1d047210 */ /* 0x000fc60007f3e0ff */
[----:B------:R-:W2:Y:S01]  /*e8a0*/  SHFL.IDX PT, R7, R18, RZ, 0x181f ;  /* 0x00181fff12077589 */ /* 0x000ea200000e0000 */
[----:B-1----:R-:W-:-:S05]  /*e8b0*/  IADD3.X R5, RZ, R5, RZ, P1, !PT ;  /* 0x00000005ff057210 */ /* 0x002fca0000ffe4ff */
[----:B------:R2:W-:Y:S02]  /*e8c0*/  LDGSTS.E.BYPASS.LTC128B.128 [R17+0xdc00], desc[UR48][R4.64], !P2 ;  /* 0x0dc0000004117fae */ /* 0x0005e4000d101d70 */
[----:B--2---:R-:W-:-:S05]  /*e8d0*/  IADD3 R4, P1, R29, R7, RZ ;  /* 0x000000071d047210 */ /* 0x004fca0007f3e0ff */
[----:B------:R-:W-:-:S05]  /*e8e0*/  IMAD.X R5, RZ, RZ, R6, P1 ;  /* 0x000000ffff057224 */ /* 0x000fca00008e0606 */
[----:B------:R1:W-:Y:S03]  /*e8f0*/  LDGSTS.E.BYPASS.LTC128B.128 [R17+0xe400], desc[UR48][R4.64], !P2 ;  /* 0x0e40000004117fae */ /* 0x0003e6000d101d70 */
.L_x_183:
[----:B------:R-:W-:Y:S02]  /*e900*/  R2UR UR4, R3 ;  /* 0x00000000030472ca */ /* 0x000fe400000e0000 */
[----:B-1----:R-:W-:-:S05]  /*e910*/  IADD3 R4, P1, R29, R14, RZ ;  /* 0x0000000e1d047210 */ /* 0x002fca0007f3e0ff */
[----:B------:R-:W-:-:S05]  /*e920*/  IMAD.X R5, RZ, RZ, R19, P1 ;  /* 0x000000ffff057224 */ /* 0x000fca00008e0613 */
        /* <DEDUP_REMOVED lines=11> */
[----:B-1----:R-:W-:Y:S05]  /*e9e0*/  @!P2 BRA `(.L_x_62) ;  /* 0x000000000004a947 */ /* 0x002fea0003800000 */
[----:B------:R-:W-:Y:S01]  /*e9f0*/  BPT.TRAP 0x1 ;  /* 0x000000040000795c */ /* 0x000fe20000300000 */
.L_x_62:
[----:B------:R1:W-:Y:S01]  /*ea00*/  SYNCS.ARRIVE.TRANS64.A1T0 RZ, [R3+URZ+0x22870], RZ ;  /* 0x022870ff03ff79a7 */ /* 0x0003e2000810003f */
[----:B------:R-:W-:Y:S05]  /*ea10*/  @!P2 BRA `(.L_x_63) ;  /* 0x000000000004a947 */ /* 0x000fea0003800000 */
[----:B------:R-:W-:Y:S01]  /*ea20*/  BPT.TRAP 0x1 ;  /* 0x000000040000795c */ /* 0x000fe20000300000 */
.L_x_63:
[----:B------:R-:W2:Y:S02]  /*ea30*/  SYNCS.PHASECHK.TRANS64.TRYWAIT P1, [R3+URZ+0x22840], R25 ;  /* 0x02284019030075a7 */ /* 0x000ea4000802017f */
[----:B--2---:R-:W-:Y:S05]  /*ea40*/  @!P1 BRA `(.L_x_64) ;  /* 0x0000004400e49947 */ /* 0x004fea0003800000 */
.L_x_184:
[----:B------:R-:W-:Y:S01]  /*ea50*/  ULDC.64 UR4, c[0x0][0x300] ;  /* 0x0000c00000047ab9 */ /* 0x000fe20000000a00 */
[----:B------:R-:W-:Y:S01]  /*ea60*/  ULDC.64 UR6, c[0x0][0x310] ;  /* 0x0000c40000067ab9 */ /* 0x000fe20000000a00 */
[----:B------:R-:W-:Y:S01]  /*ea70*/  IMAD R5, R22, UR4, RZ ;  /* 0x0000000416057c24 */ /* 0x000fe2000f8e02ff */
[----:B------:R-:W3:Y:S01]  /*ea80*/  LDC R12, c[0x0][0x2f4] ;  /* 0x0000bd00ff0c7b82 */ /* 0x000ee20000000800 */
[----:B------:R-:W-:Y:S02]  /*ea90*/  IMAD R23, R23, UR4, RZ ;  /* 0x0000000417177c24 */ /* 0x000fe4000f8e02ff */
[C---:B------:R-:W-:Y:S02]  /*eaa0*/  IMAD R7, R16.reuse, UR5, R5 ;  /* 0x0000000510077c24 */ /* 0x040fe4000f8e0205 */
[----:B------:R-:W-:-:S04]  /*eab0*/  IMAD.WIDE.U32 R4, R16, UR4, RZ ;  /* 0x0000000410047c25 */ /* 0x000fc8000f8e00ff */
[----:B------:R-:W-:Y:S02]  /*eac0*/  IMAD.IADD R5, R5, 0x1, R7 ;  /* 0x0000000105057824 */ /* 0x000fe400078e0207 */
[----:B------:R-:W-:Y:S02]  /*ead0*/  IMAD R23, R10, UR5, R23 ;  /* 0x000000050a177c24 */ /* 0x000fe4000f8e0217 */
[----:B------:R-:W-:-:S04]  /*eae0*/  IMAD.WIDE.U32 R6, R9, UR6, R4 ;  /* 0x0000000609067c25 */ /* 0x000fc8000f8e0004 */
[----:B------:R-:W-:Y:S01]  /*eaf0*/  IMAD.WIDE.U32 R4, R10, UR4, RZ ;  /* 0x000000040a047c25 */ /* 0x000fe2000f8e00ff */
[----:B------:R-:W-:-:S03]  /*eb00*/  ULDC.64 UR4, c[0x0][0x308] ;  /* 0x0000c20000047ab9 */ /* 0x000fc60000000a00 */
[----:B------:R-:W-:Y:S01]  /*eb10*/  IMAD R24, R24, UR6, RZ ;  /* 0x0000000618187c24 */ /* 0x000fe2000f8e02ff */
[----:B------:R-:W-:Y:S02]  /*eb20*/  IADD3 R5, R5, R23, RZ ;  /* 0x0000001705057210 */ /* 0x000fe40007ffe0ff */
[----:B---3--:R-:W-:Y:S01]  /*eb30*/  ISETP.GE.AND P2, PT, R29, R12, PT ;  /* 0x0000000c1d00720c */ /* 0x008fe20003f46270 */
[----:B------:R-:W-:Y:S02]  /*eb40*/  IMAD R11, R9, UR7, R24 ;  /* 0x00000007090b7c24 */ /* 0x000fe4000f8e0218 */
[----:B------:R-:W-:Y:S02]  /*eb50*/  IMAD R9, R26, UR6, RZ ;  /* 0x000000061a097c24 */ /* 0x000fe4000f8e02ff */
[----:B------:R-:W-:Y:S01]  /*eb60*/  IMAD.WIDE.U32 R4, R8, UR6, R4 ;  /* 0x0000000608047c25 */ /* 0x000fe2000f8e0004 */
[----:B------:R-:W-:-:S03]  /*eb70*/  R2UR UR6, R33 ;  /* 0x00000000210672ca */ /* 0x000fc600000e0000 */
[----:B------:R-:W-:Y:S02]  /*eb80*/  IMAD R9, R8, UR7, R9 ;  /* 0x0000000708097c24 */ /* 0x000fe4000f8e0209 */
[----:B------:R-:W-:Y:S02]  /*eb90*/  IMAD.IADD R7, R7, 0x1, R11 ;  /* 0x0000000107077824 */ /* 0x000fe400078e020b */
[----:B------:R-:W-:Y:S02]  /*eba0*/  IMAD.IADD R5, R5, 0x1, R9 ;  /* 0x0000000105057824 */ /* 0x000fe400078e0209 */
[----:B------:R-:W-:-:S04]  /*ebb0*/  IMAD.U32 R9, RZ, RZ, UR4 ;  /* 0x00000004ff097e24 */ /* 0x000fc8000f8e00ff */
[----:B------:R-:W-:Y:S01]  /*ebc0*/  UIMAD UR4, UR6, UR4, URZ ;  /* 0x00000004060472a4 */ /* 0x000fe2000f8e023f */
[C---:B------:R-:W-:Y:S02]  /*ebd0*/  IMAD.WIDE.U32 R6, R9.reuse, UR40, R6 ;  /* 0x0000002809067c25 */ /* 0x040fe4000f8e0006 */
[----:B------:R-:W-:Y:S01]  /*ebe0*/  ULDC.64 UR6, c[0x0][0x2e8] ;  /* 0x0000ba0000067ab9 */ /* 0x000fe20000000a00 */
[----:B------:R-:W-:Y:S01]  /*ebf0*/  UIMAD UR4, UR40, UR5, UR4 ;  /* 0x00000005280472a4 */ /* 0x000fe2000f8e0204 */
        /* <DEDUP_REMOVED lines=8> */
[----:B------:R-:W3:Y:S01]  /*ec80*/  SHFL.IDX PT, R14, R6, RZ, 0x181f ;  /* 0x00181fff060e7589 */ /* 0x000ee200000e0000 */
[----:B------:R-:W-:-:S03]  /*ec90*/  IMAD R8, R2, 0x5000, R34 ;  /* 0x0000500002087824 */ /* 0x000fc600078e0222 */
[----:B------:R-:W4:Y:S01]  /*eca0*/  SHFL.IDX PT, R5, R7, RZ, 0x181f ;  /* 0x00181fff07057589 */ /* 0x000f2200000e0000 */
[----:B------:R-:W-:-:S03]  /*ecb0*/  VIADD R8, R8, UR42 ;  /* 0x0000002a08087c36 */ /* 0x000fc60008000000 */
[----:B------:R-:W-:Y:S04]  /*ecc0*/  SHFL.IDX PT, R17, R7, 0x1, 0x181f ;  /* 0x00381f0007117f89 */ /* 0x000fe800000e0000 */
[----:B------:R-:W-:Y:S04]  /*ecd0*/  SHFL.IDX PT, R18, R6, 0x2, 0x181f ;  /* 0x00581f0006127f89 */ /* 0x000fe800000e0000 */
[----:B------:R-:W-:Y:S04]  /*ece0*/  SHFL.IDX PT, R16, R7, 0x2, 0x181f ;  /* 0x00581f0007107f89 */ /* 0x000fe800000e0000 */
[----:B------:R-:W-:Y:S01]  /*ecf0*/  SHFL.IDX PT, R19, R6, 0x6, 0x181f ;  /* 0x00d81f0006137f89 */ /* 0x000fe200000e0000 */
[----:B---3--:R-:W-:-:S03]  /*ed00*/  IADD3 R4, P1, R29, R14, RZ ;  /* 0x0000000e1d047210 */ /* 0x008fc60007f3e0ff */
[----:B------:R-:W-:Y:S01]  /*ed10*/  SHFL.IDX PT, R11, R6, 0x7, 0x181f ;  /* 0x00f81f00060b7f89 */ /* 0x000fe200000e0000 */
[----:B----4-:R-:W-:-:S03]  /*ed20*/  IADD3.X R5, RZ, R5, RZ, P1, !PT ;  /* 0x00000005ff057210 */ /* 0x010fc60000ffe4ff */
[----:B------:R-:W3:Y:S04]  /*ed30*/  SHFL.IDX PT, R14, R6, 0x1, 0x181f ;  /* 0x00381f00060e7f89 */ /* 0x000ee800000e0000 */
[----:B------:R3:W-:Y:S02]  /*ed40*/  LDGSTS.E.BYPASS.LTC128B.128 [R8+0x18400], desc[UR48][R4.64], !P2 ;  /* 0x1840000004087fae */ /* 0x0007e4000d101d70 */
[----:B---3--:R-:W-:Y:S02]  /*ed50*/  IADD3 R4, P1, R29, R14, RZ ;  /* 0x0000000e1d047210 */ /* 0x008fe40007f3e0ff */
[----:B------:R-:W3:Y:S03]  /*ed60*/  SHFL.IDX PT, R14, R6, 0x3, 0x181f ;  /* 0x00781f00060e7f89 */ /* 0x000ee600000e0000 */
[----:B------:R-:W-:-:S02]  /*ed70*/  IMAD.X R5, RZ, RZ, R17, P1 ;  /* 0x000000ffff057224 */ /* 0x000fc400008e0611 */
[----:B------:R-:W4:Y:S04]  /*ed80*/  SHFL.IDX PT, R17, R7, 0x3, 0x181f ;  /* 0x00781f0007117f89 */ /* 0x000f2800000e0000 */
[----:B------:R5:W-:Y:S02]  /*ed90*/  LDGSTS.E.BYPASS.LTC128B.128 [R8+0x18c00], desc[UR48][R4.64], !P2 ;  /* 0x18c0000004087fae */ /* 0x000be4000d101d70 */
[----:B-----5:R-:W-:Y:S02]  /*eda0*/  IADD3 R4, P1, R29, R18, RZ ;  /* 0x000000121d047210 */ /* 0x020fe40007f3e0ff */
[----:B------:R-:W5:Y:S03]  /*edb0*/  SHFL.IDX PT, R18, R6, 0x4, 0x181f ;  /* 0x00981f0006127f89 */ /* 0x000f6600000e0000 */
[----:B------:R-:W-:-:S02]  /*edc0*/  IMAD.X R5, RZ, RZ, R16, P1 ;  /* 0x000000ffff057224 */ /* 0x000fc400008e0610 */
[----:B------:R-:W0:Y:S04]  /*edd0*/  SHFL.IDX PT, R16, R7, 0x4, 0x181f ;  /* 0x00981f0007107f89 */ /* 0x000e2800000e0000 */
[----:B------:R3:W-:Y:S02]  /*ede0*/  LDGSTS.E.BYPASS.LTC128B.128 [R8+0x19400], desc[UR48][R4.64], !P2 ;  /* 0x1940000004087fae */ /* 0x0007e4000d101d70 */
[C---:B---3--:R-:W-:Y:S02]  /*edf0*/  IADD3 R4, P1, R29.reuse, R14, RZ ;  /* 0x0000000e1d047210 */ /* 0x048fe40007f3e0ff */
[----:B------:R-:W3:Y:S03]  /*ee00*/  SHFL.IDX PT, R14, R6, 0x5, 0x181f ;  /* 0x00b81f00060e7f89 */ /* 0x000ee600000e0000 */
[----:B----4-:R-:W-:Y:S01]  /*ee10*/  IMAD.X R5, RZ, RZ, R17, P1 ;  /* 0x000000ffff057224 */ /* 0x010fe200008e0611 */
[----:B------:R-:W-:Y:S04]  /*ee20*/  SHFL.IDX PT, R6, R10, RZ, 0x181f ;  /* 0x00181fff0a067589 */ /* 0x000fe800000e0000 */
[----:B------:R5:W-:Y:S04]  /*ee30*/  LDGSTS.E.BYPASS.LTC128B.128 [R8+0x19c00], desc[UR48][R4.64], !P2 ;  /* 0x19c0000004087fae */ /* 0x000be8000d101d70 */
[----:B------:R-:W-:Y:S01]  /*ee40*/  SHFL.IDX PT, R17, R7, 0x6, 0x181f ;  /* 0x00d81f0007117f89 */ /* 0x000fe200000e0000 */
[----:B-----5:R-:W-:-:S03]  /*ee50*/  IADD3 R4, P1, R29, R18, RZ ;  /* 0x000000121d047210 */ /* 0x020fc60007f3e0ff */
[----:B------:R-:W4:Y:S01]  /*ee60*/  SHFL.IDX PT, R18, R7, 0x5, 0x181f ;  /* 0x00b81f0007127f89 */ /* 0x000f2200000e0000 */
[----:B0-----:R-:W-:-:S03]  /*ee70*/  IADD3.X R5, RZ, R16, RZ, P1, !PT ;  /* 0x00000010ff057210 */ /* 0x001fc60000ffe4ff */
[----:B------:R-:W0:Y:S04]  /*ee80*/  SHFL.IDX PT, R16, R7, 0x7, 0x181f ;  /* 0x00f81f0007107f89 */ /* 0x000e2800000e0000 */
[----:B------:R3:W-:Y:S02]  /*ee90*/  LDGSTS.E.BYPASS.LTC128B.128 [R8+0x1a400], desc[UR48][R4.64], !P2 ;  /* 0x1a40000004087fae */ /* 0x0007e4000d101d70 */
[----:B---3--:R-:W-:Y:S02]  /*eea0*/  IADD3 R4, P1, R29, R14, RZ ;  /* 0x0000000e1d047210 */ /* 0x008fe40007f3e0ff */
[----:B------:R-:W3:Y:S03]  /*eeb0*/  SHFL.IDX PT, R14, R9, RZ, 0x181f ;  /* 0x00181fff090e7589 */ /* 0x000ee600000e0000 */
[----:B----4-:R-:W-:-:S05]  /*eec0*/  IMAD.X R5, RZ, RZ, R18, P1 ;  /* 0x000000ffff057224 */ /* 0x010fca00008e0612 */
[----:B------:R4:W-:Y:S02]  /*eed0*/  LDGSTS.E.BYPASS.LTC128B.128 [R8+0x1ac00], desc[UR48][R4.64], !P2 ;  /* 0x1ac0000004087fae */ /* 0x0009e4000d101d70 */
[----:B----4-:R-:W-:-:S05]  /*eee0*/  IADD3 R4, P1, R29, R19, RZ ;  /* 0x000000131d047210 */ /* 0x010fca0007f3e0ff */
[----:B------:R-:W-:-:S05]  /*eef0*/  IMAD.X R5, RZ, RZ, R17, P1 ;  /* 0x000000ffff057224 */ /* 0x000fca00008e0611 */
[----:B------:R4:W-:Y:S02]  /*ef00*/  LDGSTS.E.BYPASS.LTC128B.128 [R8+0x1b400], desc[UR48][R4.64], !P2 ;  /* 0x1b40000004087fae */ /* 0x0009e4000d101d70 */
[----:B----4-:R-:W-:-:S05]  /*ef10*/  IADD3 R4, P1, R29, R11, RZ ;  /* 0x0000000b1d047210 */ /* 0x010fca0007f3e0ff */
[----:B0-----:R-:W-:-:S05]  /*ef20*/  IMAD.X R5, RZ, RZ, R16, P1 ;  /* 0x000000ffff057224 */ /* 0x001fca00008e0610 */
[----:B------:R3:W-:Y:S02]  /*ef30*/  LDGSTS.E.BYPASS.LTC128B.128 [R8+0x1bc00], desc[UR48][R4.64], !P2 ;  /* 0x1bc0000004087fae */ /* 0x0007e4000d101d70 */
[----:B---3--:R-:W-:Y:S02]  /*ef40*/  IADD3 R4, P1, R29, R14, RZ ;  /* 0x0000000e1d047210 */ /* 0x008fe40007f3e0ff */
[----:B------:R0:W3:Y:S03]  /*ef50*/  SHFL.IDX PT, R14, R9, 0x1, 0x181f ;  /* 0x00381f00090e7f89 */ /* 0x0000e600000e0000 */
[----:B------:R-:W-:Y:S02]  /*ef60*/  IMAD.X R5, RZ, RZ, R6, P1 ;  /* 0x000000ffff057224 */ /* 0x000fe400008e0606 */
[----:B------:R0:W4:Y:S04]  /*ef70*/  SHFL.IDX PT, R6, R10, 0x1, 0x181f ;  /* 0x00381f000a067f89 */ /* 0x00012800000e0000 */
[----:B------:R0:W-:Y:S02]  /*ef80*/  LDGSTS.E.BYPASS.LTC128B.128 [R8+0x1c400], desc[UR48][R4.64], !P2 ;  /* 0x1c40000004087fae */ /* 0x0001e4000d101d70 */
.L_x_206:
[----:B------:R-:W-:Y:S02]  /*ef90*/  R2UR UR4, R3 ;  /* 0x00000000030472ca */ /* 0x000fe400000e0000 */
[----:B0--3--:R-:W-:-:S04]  /*efa0*/  IADD3 R4, P1, R29, R14, RZ ;  /* 0x0000000e1d047210 */ /* 0x009fc80007f3e0ff */
[----:B----4-:R-:W-:-:S05]  /*efb0*/  IADD3.X R5, RZ, R6, RZ, P1, !PT ;  /* 0x00000006ff057210 */ /* 0x010fca0000ffe4ff */
        /* <DEDUP_REMOVED lines=13> */
.L_x_66:
[----:B------:R-:W-:Y:S01]  /*f090*/  IMAD.U32 R4, RZ, RZ, UR36 ;  /* 0x00000024ff047e24 */ /* 0x000fe2000f8e00ff */
[----:B------:R0:W-:Y:S04]  /*f0a0*/  SYNCS.ARRIVE.TRANS64.A1T0 RZ, [R3+URZ+0x22830], RZ ;  /* 0x022830ff03ff79a7 */ /* 0x0001e8000810003f */
[----:B------:R-:W-:-:S04]  /*f0b0*/  LOP3.LUT R4, R4, 0x1, RZ, 0xfc, !PT ;  /* 0x0000000104047812 */ /* 0x000fc800078efcff */
[----:B------:R-:W-:-:S13]  /*f0c0*/  ISETP.NE.AND P1, PT, R4, 0x3, PT ;  /* 0x000000030400780c */ /* 0x000fda0003f25270 */
[----:B0-----:R-:W-:Y:S05]  /*f0d0*/  @!P1 BRA `(.L_x_67) ;  /* 0x0000000000049947 */ /* 0x001fea0003800000 */
[----:B------:R-:W-:Y:S01]  /*f0e0*/  BPT.TRAP 0x1 ;  /* 0x000000040000795c */ /* 0x000fe20000300000 */
.L_x_67:
[----:B-12---:R-:W-:Y:S02]  /*f0f0*/  LOP3.LUT R3, R21, 0x1, RZ, 0x3c, !PT ;  /* 0x0000000115037812 */ /* 0x006fe400078e3cff */
[----:B------:R-:W-:Y:S02]  /*f100*/  LEA R6, R20, UR42, 0x3 ;  /* 0x0000002a14067c11 */ /* 0x000fe4000f8e18ff */
[----:B------:R-:W-:-:S04]  /*f110*/  SHF.L.U32 R3, R3, 0x1f, RZ ;  /* 0x0000001f03037819 */ /* 0x000fc800000006ff */
[----:B------:R-:W0:Y:S02]  /*f120*/  SYNCS.PHASECHK.TRANS64.TRYWAIT P2, [R6+URZ+0x22870], R3 ;  /* 0x02287003060075a7 */ /* 0x000e24000804017f */
[----:B0-----:R-:W-:Y:S05]  /*f130*/  @!P2 BRA `(.L_x_68) ;  /* 0x0000004800e0a947 */ /* 0x001fea0003800000 */
.L_x_207:
[----:B------:R-:W-:-:S06]  /*f140*/  ULOP3.LUT UR4, UR36, 0x2, URZ, 0xfc, !UPT ;  /* 0x0000000224047892 */ /* 0x000fcc000f8efc3f */
[----:B------:R-:W-:-:S05]  /*f150*/  IMAD.U32 R4, RZ, RZ, UR4 ;  /* 0x00000004ff047e24 */ /* 0x000fca000f8e00ff */
[----:B------:R-:W-:-:S13]  /*f160*/  ISETP.NE.AND P2, PT, R4, 0x3, PT ;  /* 0x000000030400780c */ /* 0x000fda0003f45270 */
[----:B------:R-:W-:Y:S05]  /*f170*/  @!P2 BRA `(.L_x_69) ;  /* 0x000000000004a947 */ /* 0x000fea0003800000 */
[----:B------:R-:W-:Y:S01]  /*f180*/  BPT.TRAP 0x1 ;  /* 0x000000040000795c */ /* 0x000fe20000300000 */
.L_x_69:
[----:B------:R-:W-:Y:S01]  /*f190*/  SHF.L.U32 R5, R21, 0x1f, RZ ;  /* 0x0000001f15057819 */ /* 0x000fe200000006ff */
[----:B0-----:R-:W-:-:S03]  /*f1a0*/  IMAD R3, R20, 0x5000, RZ ;  /* 0x0000500014037824 */ /* 0x001fc600078e02ff */
[----:B------:R-:W0:Y:S02]  /*f1b0*/  SYNCS.PHASECHK.TRANS64.TRYWAIT P2, [R6+URZ+0x22860], R5 ;  /* 0x02286005060075a7 */ /* 0x000e24000804017f */
[----:B------:R-:W-:Y:S01]  /*f1c0*/  LOP3.LUT R4, R3, R37, RZ, 0xfc, !PT ;  /* 0x0000002503047212 */ /* 0x000fe200078efcff */
[----:B0-----:R-:W-:Y:S06]  /*f1d0*/  @!P2 BRA `(.L_x_70) ;  /* 0x0000004800cca947 */ /* 0x001fec0003800000 */
.L_x_208:
[----:B------:R-:W2:Y:S01]  /*f1e0*/  LDL R7, [R1] ;  /* 0x0000000001077983 */ /* 0x000ea20000100800 */
[----:B0-----:R-:W-:Y:S01]  /*f1f0*/  VIADD R5, R4, UR42 ;  /* 0x0000002a04057c36 */ /* 0x001fe20008000000 */
[----:B------:R-:W-:Y:S05]  /*f200*/  WARPSYNC.ALL ;  /* 0x0000000000007948 */ /* 0x000fea0003800000 */
[----:B------:R-:W0:Y:S01]  /*f210*/  LDSM.16.MT88.4 R16, [R4+UR42+0xa400] ;  /* 0x00a4002a0410783b */ /* 0x000e220008004200 */
[----:B------:R-:W-:Y:S01]  /*f220*/  IADD3 R3, R3, UR42, R36 ;  /* 0x0000002a03037c10 */ /* 0x000fe2000fffe024 */
[----:B------:R-:W-:Y:S01]  /*f230*/  ULOP3.LUT UR4, UR36, 0x2, URZ, 0xfc, !UPT ;  /* 0x0000000224047892 */ /* 0x000fe2000f8efc3f */
[----:B0-----:R-:W-:-:S02]  /*f240*/  PRMT R12, R16, 0x6420, R17 ;  /* 0x00006420100c7816 */ /* 0x001fc40000000011 */
[----:B------:R-:W-:Y:S02]  /*f250*/  PRMT R13, R16, 0x7531, R17 ;  /* 0x00007531100d7816 */ /* 0x000fe40000000011 */
[C-C-:B------:R-:W-:Y:S02]  /*f260*/  PRMT R14, R18.reuse, 0x6420, R19.reuse ;  /* 0x00006420120e7816 */ /* 0x140fe40000000013 */
[----:B------:R-:W-:Y:S02]  /*f270*/  PRMT R15, R18, 0x7531, R19 ;  /* 0x00007531120f7816 */ /* 0x000fe40000000013 */
[----:B--2---:R-:W-:Y:S01]  /*f280*/  IADD3 R5, R7, R5, RZ ;  /* 0x0000000507057210 */ /* 0x004fe20007ffe0ff */
[----:B------:R-:W-:-:S04]  /*f290*/  IMAD.U32 R7, RZ, RZ, UR4 ;  /* 0x00000004ff077e24 */ /* 0x000fc8000f8e00ff */
[----:B------:R-:W0:Y:S01]  /*f2a0*/  LDSM.16.MT88.4 R8, [R5+0xa400] ;  /* 0x00a400000508783b */ /* 0x000e220000004200 */
[----:B------:R-:W-:-:S03]  /*f2b0*/  ISETP.NE.AND P2, PT, R7, 0x3, PT ;  /* 0x000000030700780c */ /* 0x000fc60003f45270 */
[----:B------:R-:W-:Y:S01]  /*f2c0*/  STSM.16.M88.4 [R3+0x400], R12 ;  /* 0x0004000c03007844 */ /* 0x000fe20000000200 */
[C-C-:B0-----:R-:W-:Y:S02]  /*f2d0*/  PRMT R20, R8.reuse, 0x6420, R9.reuse ;  /* 0x0000642008147816 */ /* 0x141fe40000000009 */
[----:B------:R-:W-:Y:S02]  /*f2e0*/  PRMT R21, R8, 0x7531, R9 ;  /* 0x0000753108157816 */ /* 0x000fe40000000009 */
[C-C-:B------:R-:W-:Y:S02]  /*f2f0*/  PRMT R22, R10.reuse, 0x6420, R11.reuse ;  /* 0x000064200a167816 */ /* 0x140fe4000000000b */
[----:B------:R-:W-:-:S05]  /*f300*/  PRMT R23, R10, 0x7531, R11 ;  /* 0x000075310a177816 */ /* 0x000fca000000000b */
[----:B------:R-:W-:Y:S04]  /*f310*/  STSM.16.M88.4 [R3+0xc00], R20 ;  /* 0x000c001403007844 */ /* 0x000fe80000000200 */
[----:B------:R-:W0:Y:S04]  /*f320*/  LDSM.16.MT88.4 R8, [R4+UR42+0xb400] ;  /* 0x00b4002a0408783b */ /* 0x000e280008004200 */
[----:B------:R-:W1:Y:S01]  /*f330*/  LDSM.16.MT88.4 R12, [R5+0xb400] ;  /* 0x00b40000050c783b */ /* 0x000e620000004200 */
[C-C-:B0-----:R-:W-:Y:S02]  /*f340*/  PRMT R16, R8.reuse, 0x6420, R9.reuse ;  /* 0x0000642008107816 */ /* 0x141fe40000000009 */
[----:B------:R-:W-:-:S02]  /*f350*/  PRMT R17, R8, 0x7531, R9 ;  /* 0x0000753108117816 */ /* 0x000fc40000000009 */
[C-C-:B------:R-:W-:Y:S02]  /*f360*/  PRMT R18, R10.reuse, 0x6420, R11.reuse ;  /* 0x000064200a127816 */ /* 0x140fe4000000000b */
[----:B------:R-:W-:Y:S02]  /*f370*/  PRMT R19, R10, 0x7531, R11 ;  /* 0x000075310a137816 */ /* 0x000fe4000000000b */
[C-C-:B-1----:R-:W-:Y:S02]  /*f380*/  PRMT R24, R12.reuse, 0x6420, R13.reuse ;  /* 0x000064200c187816 */ /* 0x142fe4000000000d */
[----:B------:R-:W-:Y:S01]  /*f390*/  PRMT R25, R12, 0x7531, R13 ;  /* 0x000075310c197816 */ /* 0x000fe2000000000d */
[----:B------:R-:W-:Y:S01]  /*f3a0*/  STSM.16.M88.4 [R3+0x1400], R16 ;  /* 0x0014001003007844 */ /* 0x000fe20000000200 */
        /* <DEDUP_REMOVED lines=35> */
[----:B------:R0:W-:Y:S01]  /*f5e0*/  STSM.16.M88.4 [R3+0x4400], R16 ;  /* 0x0044001003007844 */ /* 0x0001e20000000200 */
[C-C-:B------:R-:W-:Y:S02]  /*f5f0*/  PRMT R10, R14.reuse, 0x6420, R15.reuse ;  /* 0x000064200e0a7816 */ /* 0x140fe4000000000f */
[----:B------:R-:W-:-:S05]  /*f600*/  PRMT R11, R14, 0x7531, R15 ;  /* 0x000075310e0b7816 */ /* 0x000fca000000000f */
[----:B------:R0:W-:Y:S01]  /*f610*/  STSM.16.M88.4 [R3+0x4c00], R8 ;  /* 0x004c000803007844 */ /* 0x0001e20000000200 */
[----:B------:R-:W-:Y:S01]  /*f620*/  @!PT LDS RZ, [RZ] ;  /* 0x00000000fffff984 */ /* 0x000fe20000000800 */
[----:B------:R-:W-:Y:S01]  /*f630*/  @!PT LDS RZ, [RZ] ;  /* 0x00000000fffff984 */ /* 0x000fe20000000800 */
[----:B------:R-:W-:Y:S01]  /*f640*/  @!PT LDS RZ, [RZ] ;  /* 0x00000000fffff984 */ /* 0x000fe20000000800 */
[----:B------:R-:W-:Y:S01]  /*f650*/  @!PT LDS RZ, [RZ] ;  /* 0x00000000fffff984 */ /* 0x000fe20000000800 */
[----:B------:R1:W-:Y:S06]  /*f660*/  MEMBAR.ALL.CTA ;  /* 0x0000000000007992 */ /* 0x0003ec0000008000 */
[----:B-1----:R-:W1:Y:S01]  /*f670*/  FENCE.VIEW.ASYNC.S ;  /* 0x00000000000073c6 */ /* 0x002e620000000000 */
[----:B------:R-:W-:Y:S05]  /*f680*/  @!P2 BRA `(.L_x_71) ;  /* 0x000000000004a947 */ /* 0x000fea0003800000 */
[----:B------:R-:W-:Y:S01]  /*f690*/  BPT.TRAP 0x1 ;  /* 0x000000040000795c */ /* 0x000fe20000300000 */
.L_x_71:
[----:B-1----:R1:W-:Y:S01]  /*f6a0*/  SYNCS.ARRIVE.TRANS64.A1T0 RZ, [R6+URZ+0x22850], RZ ;  /* 0x022850ff06ff79a7 */ /* 0x0023e2000810003f */
[----:B------:R-:W-:Y:S06]  /*f6b0*/  BAR.SYNC.DEFER_BLOCKING 0x2, 0x80 ;  /* 0x0082000000007b1d */ /* 0x000fec0000010000 */
[----:B------:R-:W-:Y:S05]  /*f6c0*/  @!P1 BRA `(.L_x_72) ;  /* 0x0000000000049947 */ /* 0x000fea0003800000 */
[----:B------:R-:W-:Y:S01]  /*f6d0*/  BPT.TRAP 0x1 ;  /* 0x000000040000795c */ /* 0x000fe20000300000 */
.L_x_72:
[----:B0-----:R-:W0:Y:S01]  /*f6e0*/  S2R R3, SR_CgaCtaId ;  /* 0x0000000000037919 */ /* 0x001e220000008800 */
[----:B-1----:R-:W-:Y:S01]  /*f6f0*/  VIADD R6, R6, 0x22880 ;  /* 0x0002288006067836 */ /* 0x002fe20000000000 */
[----:B------:R-:W-:Y:S01]  /*f700*/  MOV R21, R30 ;  /* 0x0000001e00157202 */ /* 0x000fe20000000f00 */
[----:B------:R-:W-:Y:S02]  /*f710*/  VIADD R0, R0, 0xffffff60 ;  /* 0xffffff6000007836 */ /* 0x000fe40000000000 */
[----:B------:R-:W-:Y:S01]  /*f720*/  IMAD.MOV.U32 R20, RZ, RZ, R2 ;  /* 0x000000ffff147224 */ /* 0x000fe200078e0002 */
[----:B0-----:R-:W-:-:S04]  /*f730*/  PRMT R6, R3, 0x654, R6 ;  /* 0x0000065403067816 */ /* 0x001fc80000000006 */
[----:B------:R0:W-:Y:S01]  /*f740*/  SYNCS.ARRIVE.TRANS64.RED.A1T0 RZ, [R6+URZ], RZ ;  /* 0x000000ff06ff79a7 */ /* 0x0001e2000810043f */
[----:B------:R-:W-:Y:S05]  /*f750*/  @P0 BRA `(.L_x_73) ;  /* 0xffffffe800280947 */ /* 0x000fea000383ffff */
[----:B------:R-:W-:Y:S05]  /*f760*/  BRA `(.L_x_74) ;  /* 0x0000000000047947 */ /* 0x000fea0003800000 */
.L_x_58:
[----:B------:R-:W-:-:S07]  /*f770*/  IMAD.MOV.U32 R2, RZ, RZ, RZ ;  /* 0x000000ffff027224 */ /* 0x000fce00078e00ff */
.L_x_74:
[----:B------:R-:W-:-:S06]  /*f780*/  ULOP3.LUT UR4, UR36, 0x1, URZ, 0xfc, !UPT ;  /* 0x0000000124047892 */ /* 0x000fcc000f8efc3f */
[----:B0-----:R-:W-:-:S05]  /*f790*/  IMAD.U32 R0, RZ, RZ, UR4 ;  /* 0x00000004ff007e24 */ /* 0x001fca000f8e00ff */
[----:B------:R-:W-:-:S13]  /*f7a0*/  ISETP.NE.AND P1, PT, R0, 0x3, PT ;  /* 0x000000030000780c */ /* 0x000fda0003f25270 */
[----:B------:R-:W-:Y:S05]  /*f7b0*/  @!P1 BRA `(.L_x_75) ;  /* 0x0000000000049947 */ /* 0x000fea0003800000 */
[----:B------:R-:W-:Y:S01]  /*f7c0*/  BPT.TRAP 0x1 ;  /* 0x000000040000795c */ /* 0x000fe20000300000 */
.L_x_75:
[----:B------:R-:W-:Y:S01]  /*f7d0*/  LOP3.LUT R0, R30, 0x1, RZ, 0x3c, !PT ;  /* 0x000000011e007812 */ /* 0x000fe200078e3cff */
[----:B------:R-:W-:Y:S01]  /*f7e0*/  BSSY B0, `(.L_x_76) ;  /* 0x0000005000007945 */ /* 0x000fe20003800000 */
[----:B------:R-:W-:Y:S02]  /*f7f0*/  LEA R3, R2, UR42, 0x3 ;  /* 0x0000002a02037c11 */ /* 0x000fe4000f8e18ff */
[----:B------:R-:W-:-:S04]  /*f800*/  SHF.L.U32 R0, R0, 0x1f, RZ ;  /* 0x0000001f00007819 */ /* 0x000fc800000006ff */
[----:B------:R-:W0:Y:S02]  /*f810*/  SYNCS.PHASECHK.TRANS64.TRYWAIT P0, [R3+URZ+0x22870], R0 ;  /* 0x02287000030075a7 */ /* 0x000e24000800017f */
[----:B0-----:R-:W-:Y:S05]  /*f820*/  @!P0 BRA `(.L_x_77) ;  /* 0x00000044004c8947 */ /* 0x001fea0003800000 */
.L_x_209:
[----:B------:R-:W-:Y:S05]  /*f830*/  BSYNC B0 ;  /* 0x0000000000007941 */ /* 0x000fea0003800000 */
.L_x_76:
[----:B------:R-:W-:-:S06]  /*f840*/  ULOP3.LUT UR4, UR36, 0x2, URZ, 0xfc, !UPT ;  /* 0x0000000224047892 */ /* 0x000fcc000f8efc3f */
[----:B------:R-:W-:-:S05]  /*f850*/  IMAD.U32 R4, RZ, RZ, UR4 ;  /* 0x00000004ff047e24 */ /* 0x000fca000f8e00ff */
[----:B------:R-:W-:-:S13]  /*f860*/  ISETP.NE.AND P0, PT, R4, 0x3, PT ;  /* 0x000000030400780c */ /* 0x000fda0003f05270 */
[----:B------:R-:W-:Y:S05]  /*f870*/  @!P0 BRA `(.L_x_78) ;  /* 0x0000000000048947 */ /* 0x000fea0003800000 */
[----:B------:R-:W-:Y:S01]  /*f880*/  BPT.TRAP 0x1 ;  /* 0x000000040000795c */ /* 0x000fe20000300000 */
.L_x_78:
[----:B------:R-:W2:Y:S01]  /*f890*/  LDL.LU R5, [R1] ;  /* 0x0000000001057983 */ /* 0x000ea20000300800 */
[----:B------:R-:W-:Y:S01]  /*f8a0*/  SHF.L.U32 R4, R30, 0x1f, RZ ;  /* 0x0000001f1e047819 */ /* 0x000fe200000006ff */
[----:B------:R-:W-:-:S03]  /*f8b0*/  IMAD R12, R2, 0x5000, RZ ;  /* 0x00005000020c7824 */ /* 0x000fc600078e02ff */
[----:B------:R-:W1:Y:S02]  /*f8c0*/  SYNCS.PHASECHK.TRANS64.TRYWAIT P0, [R3+URZ+0x22860], R4 ;  /* 0x02286004030075a7 */ /* 0x000e64000800017f */
[----:B------:R-:W-:-:S05]  /*f8d0*/  LOP3.LUT R37, R12, R37, RZ, 0xfc, !PT ;  /* 0x000000250c257212 */ /* 0x000fca00078efcff */
[----:B0-----:R-:W-:-:S05]  /*f8e0*/  VIADD R0, R37, UR42 ;  /* 0x0000002a25007c36 */ /* 0x001fca0008000000 */
[----:B--2---:R-:W-:Y:S01]  /*f8f0*/  IADD3 R0, R5, R0, RZ ;  /* 0x0000000005007210 */ /* 0x004fe20007ffe0ff */
[----:B-1----:R-:W-:Y:S06]  /*f900*/  @!P0 BRA `(.L_x_79) ;  /* 0x0000004400288947 */ /* 0x002fec0003800000 */
.L_x_210:
[----:B------:R-:W-:Y:S05]  /*f910*/  WARPSYNC.ALL ;  /* 0x0000000000007948 */ /* 0x000fea0003800000 */
[----:B------:R-:W1:Y:S01]  /*f920*/  LDSM.16.MT88.4 R8, [R37+UR42+0xa400] ;  /* 0x00a4002a2508783b */ /* 0x000e620008004200 */
[----:B------:R-:W-:Y:S01]  /*f930*/  IADD3 R36, R12, UR42, R36 ;  /* 0x0000002a0c247c10 */ /* 0x000fe2000fffe024 */
[----:B------:R-:W-:Y:S02]  /*f940*/  ULOP3.LUT UR4, UR36, 0x2, URZ, 0xfc, !UPT ;  /* 0x0000000224047892 */ /* 0x000fe4000f8efc3f */
[----:B0-----:R-:W0:Y:S04]  /*f950*/  LDSM.16.MT88.4 R4, [R0+0xa400] ;  /* 0x00a400000004783b */ /* 0x001e280000004200 */
[----:B------:R-:W-:-:S05]  /*f960*/  IMAD.U32 R16, RZ, RZ, UR4 ;  /* 0x00000004ff107e24 */ /* 0x000fca000f8e00ff */
[----:B------:R-:W-:Y:S02]  /*f970*/  ISETP.NE.AND P0, PT, R16, 0x3, PT ;  /* 0x000000031000780c */ /* 0x000fe40003f05270 */
[C-C-:B-1----:R-:W-:Y:S02]  /*f980*/  PRMT R12, R8.reuse, 0x6420, R9.reuse ;  /* 0x00006420080c7816 */ /* 0x142fe40000000009 */
[----:B------:R-:W-:Y:S02]  /*f990*/  PRMT R13, R8, 0x7531, R9 ;  /* 0x00007531080d7816 */ /* 0x000fe40000000009 */
[C-C-:B------:R-:W-:Y:S02]  /*f9a0*/  PRMT R14, R10.reuse, 0x6420, R11.reuse ;  /* 0x000064200a0e7816 */ /* 0x140fe4000000000b */
[----:B------:R-:W-:Y:S02]  /*f9b0*/  PRMT R15, R10, 0x7531, R11 ;  /* 0x000075310a0f7816 */ /* 0x000fe4000000000b */
[----:B0-----:R-:W-:-:S02]  /*f9c0*/  PRMT R8, R4, 0x6420, R5 ;  /* 0x0000642004087816 */ /* 0x001fc40000000005 */
        /* <DEDUP_REMOVED lines=61> */
.L_x_80:
[----:B-1----:R1:W-:Y:S01]  /*fda0*/  SYNCS.ARRIVE.TRANS64.A1T0 RZ, [R3+URZ+0x22850], RZ ;  /* 0x022850ff03ff79a7 */ /* 0x0023e2000810003f */
[----:B------:R-:W-:Y:S06]  /*fdb0*/  BAR.SYNC.DEFER_BLOCKING 0x2, 0x80 ;  /* 0x0082000000007b1d */ /* 0x000fec0000010000 */
[----:B------:R-:W-:Y:S05]  /*fdc0*/  @!P1 BRA `(.L_x_81) ;  /* 0x0000000000049947 */ /* 0x000fea0003800000 */
[----:B------:R-:W-:Y:S01]  /*fdd0*/  BPT.TRAP 0x1 ;  /* 0x000000040000795c */ /* 0x000fe20000300000 */
.L_x_81:
[----:B------:R-:W2:Y:S01]  /*fde0*/  S2R R0, SR_CgaCtaId ;  /* 0x0000000000007919 */ /* 0x000ea20000008800 */
[----:B-1----:R-:W-:-:S05]  /*fdf0*/  VIADD R3, R3, 0x22880 ;  /* 0x0002288003037836 */ /* 0x002fca0000000000 */
[----:B--2---:R-:W-:Y:S01]  /*fe00*/  PRMT R3, R0, 0x654, R3 ;  /* 0x0000065400037816 */ /* 0x004fe20000000003 */
[----:B------:R-:W-:Y:S02]  /*fe10*/  VIADD R0, R2, 0x1 ;  /* 0x0000000102007836 */ /* 0x000fe40000000000 */
[----:B------:R-:W-:Y:S01]  /*fe20*/  IMAD.MOV.U32 R2, RZ, RZ, RZ ;  /* 0x000000ffff027224 */ /* 0x000fe200078e00ff */
[----:B------:R1:W-:Y:S02]  /*fe30*/  SYNCS.ARRIVE.TRANS64.RED.A1T0 RZ, [R3+URZ], RZ ;  /* 0x000000ff03ff79a7 */ /* 0x0003e4000810043f */
[----:B------:R-:W-:-:S04]  /*fe40*/  ISETP.NE.AND P0, PT, R0, 0x2, PT ;  /* 0x000000020000780c */ /* 0x000fc80003f05270 */
[----:B------:R-:W-:Y:S02]  /*fe50*/  SEL R0, R0, RZ, P0 ;  /* 0x000000ff00007207 */ /* 0x000fe40000000000 */
[----:B-1----:R-:W-:-:S04]  /*fe60*/  SEL R3, RZ, 0x1, P0 ;  /* 0x00000001ff037807 */ /* 0x002fc80000000000 */
[----:B------:R-:W-:-:S07]  /*fe70*/  LOP3.LUT R30, R30, R3, RZ, 0x3c, !PT ;  /* 0x000000031e1e7212 */ /* 0x000fce00078e3cff */
.L_x_40:
[----:B0-----:R-:W0:Y:S01]  /*fe80*/  S2R R4, SR_CgaCtaId ;  /* 0x0000000000047919 */ /* 0x001e220000008800 */
[----:B------:R-:W-:Y:S02]  /*fe90*/  MOV R3, 0x400 ;  /* 0x0000040000037802 */ /* 0x000fe40000000f00 */
[----:B------:R-:W-:Y:S02]  /*fea0*/  SHF.L.U32 R2, R2, 0x1f, RZ ;  /* 0x0000001f02027819 */ /* 0x000fe400000006ff */
[----:B0-----:R-:W-:-:S04]  /*feb0*/  LEA R7, R4, R3, 0x18 ;  /* 0x0000000304077211 */ /* 0x001fc800078ec0ff */
[----:B------:R-:W0:Y:S02]  /*fec0*/  SYNCS.PHASECHK.TRANS64.TRYWAIT P0, [R7+URZ+0x22820], R2 ;  /* 0x02282002070075a7 */ /* 0x000e24000800017f */
[----:B0-----:R-:W-:Y:S05]  /*fed0*/  @!P0 BRA `(.L_x_82) ;  /* 0x0000003c00c88947 */ /* 0x001fea0003800000 */
.L_x_211:
[----:B------:R-:W1:Y:S02]  /*fee0*/  S2R R3, SR_TID.X ;  /* 0x0000000000037919 */ /* 0x000e640000002100 */
[----:B-1----:R-:W-:-:S04]  /*fef0*/  SHF.R.U32.HI R3, RZ, 0x5, R3 ;  /* 0x00000005ff037819 */ /* 0x002fc80000011603 */
[----:B------:R-:W-:-:S05]  /*ff00*/  LOP3.LUT R3, R3, 0x3, RZ, 0xc0, !PT ;  /* 0x0000000303037812 */ /* 0x000fca00078ec0ff */
[----:B0-----:R-:W0:Y:S02]  /*ff10*/  SHFL.IDX PT, R2, R3, RZ, 0x1f ;  /* 0x00001fff03027589 */ /* 0x001e2400000e0000 */
[----:B0-----:R-:W-:-:S13]  /*ff20*/  ISETP.NE.AND P0, PT, R2, RZ, PT ;  /* 0x000000ff0200720c */ /* 0x001fda0003f05270 */
[----:B------:R-:W-:Y:S05]  /*ff30*/  @P0 BRA `(.L_x_8) ;  /* 0x0000000000a00947 */ /* 0x000fea0003800000 */
[----:B------:R-:W-:-:S13]  /*ff40*/  ELECT P0, URZ, PT ;  /* 0x00000000003f782f */ /* 0x000fda0003800000 */
[----:B------:R-:W-:Y:S05]  /*ff50*/  @!P0 BRA `(.L_x_8) ;  /* 0x0000000000988947 */ /* 0x000fea0003800000 */
[----:B------:R-:W-:-:S06]  /*ff60*/  ULOP3.LUT UR4, UR36, 0x2, URZ, 0xfc, !UPT ;  /* 0x0000000224047892 */ /* 0x000fcc000f8efc3f */
[----:B------:R-:W-:-:S04]  /*ff70*/  MOV R2, UR4 ;  /* 0x0000000400027c02 */ /* 0x000fc80008000f00 */
[----:B------:R-:W-:-:S13]  /*ff80*/  ISETP.NE.AND P0, PT, R2, 0x3, PT ;  /* 0x000000030200780c */ /* 0x000fda0003f05270 */
[----:B------:R-:W-:Y:S05]  /*ff90*/  @!P0 BRA `(.L_x_83) ;  /* 0x0000000000048947 */ /* 0x000fea0003800000 */
[----:B------:R-:W-:Y:S01]  /*ffa0*/  BPT.TRAP 0x1 ;  /* 0x000000040000795c */ /* 0x000fe20000300000 */
.L_x_83:
[----:B------:R-:W-:Y:S01]  /*ffb0*/  IMAD R5, R0, 0x8, R7 ;  /* 0x0000000800057824 */ /* 0x000fe200078e0207 */
[----:B------:R-:W-:Y:S01]  /*ffc0*/  SHF.L.U32 R2, R30, 0x1f, RZ ;  /* 0x0000001f1e027819 */ /* 0x000fe200000006ff */
[----:B------:R-:W-:-:S03]  /*ffd0*/  VIADD R0, R0, 0x1 ;  /* 0x0000000100007836 */ /* 0x000fc60000000000 */
[----:B------:R-:W0:Y:S02]  /*ffe0*/  SYNCS.PHASECHK.TRANS64.TRYWAIT P1, [R5+URZ+0x22840], R2 ;  /* 0x02284002050075a7 */ /* 0x000e24000802017f */
[----:B------:R-:W-:-:S04]  /*fff0*/  ISETP.NE.AND P2, PT, R0, 0x2, PT ;  /* 0x000000020000780c */ /* 0x000fc80003f45270 */
[----:B------:R-:W-:Y:S01]  /*10000*/  SEL R3, RZ, 0x1, P2 ;  /* 0x00000001ff037807 */ /* 0x000fe20001000000 */
[----:B0-----:R-:W-:Y:S08]  /*10010*/  @!P1 BRA `(.L_x_84) ;  /* 0x0000003c008c9947 */ /* 0x001ff00003800000 */
.L_x_212:
[----:B------:R-:W-:Y:S02]  /*10020*/  SEL R0, R0, RZ, P2 ;  /* 0x000000ff00007207 */ /* 0x000fe40001000000 */
[----:B------:R-:W-:Y:S01]  /*10030*/  LOP3.LUT R3, R30, R3, RZ, 0x3c, !PT ;  /* 0x000000031e037212 */ /* 0x000fe200078e3cff */
[----:B------:R-:W-:Y:S06]  /*10040*/  @!P0 BRA `(.L_x_85) ;  /* 0x0000000000048947 */ /* 0x000fec0003800000 */
[----:B------:R-:W-:Y:S01]  /*10050*/  BPT.TRAP 0x1 ;  /* 0x000000040000795c */ /* 0x000fe20000300000 */
.L_x_85:
[----:B------:R-:W-:Y:S01]  /*10060*/  IMAD R7, R0, 0x8, R7 ;  /* 0x0000000800077824 */ /* 0x000fe200078e0207 */
[----:B------:R-:W-:-:S04]  /*10070*/  SHF.L.U32 R0, R3, 0x1f, RZ ;  /* 0x0000001f03007819 */ /* 0x000fc800000006ff */
[----:B------:R-:W1:Y:S02]  /*10080*/  SYNCS.PHASECHK.TRANS64.TRYWAIT P1, [R7+URZ+0x22840], R0 ;  /* 0x02284000070075a7 */ /* 0x000e64000802017f */
[----:B-1----:R-:W-:Y:S05]  /*10090*/  @!P1 BRA `(.L_x_86) ;  /* 0x0000003c00809947 */ /* 0x002fea0003800000 */
.L_x_213:
[----:B------:R-:W-:Y:S05]  /*100a0*/  @!P0 BRA `(.L_x_87) ;  /* 0x0000000000048947 */ /* 0x000fea0003800000 */
[----:B------:R-:W-:Y:S01]  /*100b0*/  BPT.TRAP 0x1 ;  /* 0x000000040000795c */ /* 0x000fe20000300000 */
.L_x_87:
[----:B------:R-:W2:Y:S02]  /*100c0*/  SYNCS.PHASECHK.TRANS64.TRYWAIT P1, [R5+URZ+0x22860], R2 ;  /* 0x02286002050075a7 */ /* 0x000ea4000802017f */
[----:B--2---:R-:W-:Y:S05]  /*100d0*/  @!P1 BRA `(.L_x_88) ;  /* 0x0000003c00849947 */ /* 0x004fea0003800000 */
.L_x_214:
[----:B------:R-:W-:Y:S05]  /*100e0*/  @!P0 BRA `(.L_x_89) ;  /* 0x0000000000048947 */ /* 0x000fea0003800000 */
[----:B------:R-:W-:Y:S01]  /*100f0*/  BPT.TRAP 0x1 ;  /* 0x000000040000795c */ /* 0x000fe20000300000 */
.L_x_89:
[----:B------:R-:W3:Y:S02]  /*10100*/  SYNCS.PHASECHK.TRANS64.TRYWAIT P1, [R7+URZ+0x22860], R0 ;  /* 0x02286000070075a7 */ /* 0x000ee4000802017f */
[----:B---3--:R-:W-:Y:S05]  /*10110*/  @!P1 BRA `(.L_x_90) ;  /* 0x0000003c00889947 */ /* 0x008fea0003800000 */
.L_x_215:
[----:B------:R-:W-:Y:S05]  /*10120*/  @!P0 BRA `(.L_x_91) ;  /* 0x0000000000048947 */ /* 0x000fea0003800000 */
[----:B------:R-:W-:Y:S01]  /*10130*/  BPT.TRAP 0x1 ;  /* 0x000000040000795c */ /* 0x000fe20000300000 */
.L_x_91:
[----:B------:R-:W4:Y:S02]  /*10140*/  SYNCS.PHASECHK.TRANS64.TRYWAIT P1, [R5+URZ+0x22880], R2 ;  /* 0x02288002050075a7 */ /* 0x000f24000802017f */
[----:B----4-:R-:W-:Y:S05]  /*10150*/  @!P1 BRA `(.L_x_92) ;  /* 0x0000003c008c9947 */ /* 0x010fea0003800000 */
.L_x_216:
[----:B------:R-:W-:Y:S05]  /*10160*/  @!P0 BRA `(.L_x_93) ;  /* 0x0000000000048947 */ /* 0x000fea0003800000 */
[----:B------:R-:W-:Y:S01]  /*10170*/  BPT.TRAP 0x1 ;  /* 0x000000040000795c */ /* 0x000fe20000300000 */
.L_x_93:
[----:B------:R0:W0:Y:S02]  /*10180*/  SYNCS.PHASECHK.TRANS64.TRYWAIT P0, [R7+URZ+0x22880], R0 ;  /* 0x02288000070075a7 */ /* 0x000024000800017f */
[----:B0-----:R-:W-:Y:S05]  /*10190*/  @!P0 NANOSLEEP.SYNCS 0x989680 ;  /* 0x009896800000895d */ /* 0x001fea0003900000 */
[----:B------:R-:W0:Y:S02]  /*101a0*/  @!P0 SYNCS.PHASECHK.TRANS64 P0, [R7+URZ+0x22880], R0 ;  /* 0x02288000070085a7 */ /* 0x000e24000800007f */
[----:B0-----:R-:W-:Y:S05]  /*101b0*/  @!P0 BRA `(.L_x_93) ;  /* 0xfffffffc00f08947 */ /* 0x001fea000383ffff */
.L_x_8:
[----:B------:R-:W-:Y:S05]  /*101c0*/  BSYNC B6 ;  /* 0x0000000000067941 */ /* 0x000fea0003800000 */
.L_x_5:
[----:B------:R-:W-:Y:S05]  /*101d0*/  EXIT ;  /* 0x000000000000794d */ /* 0x000fea0003800000 */
.L_x_12:
[----:B0-----:R-:W-:-:S04]  /*101e0*/  IMAD.U32 R3, RZ, RZ, UR41 ;  /* 0x00000029ff037e24 */ /* 0x001fc8000f8e00ff */
[----:B------:R0:W1:Y:S03]  /*101f0*/  SYNCS.PHASECHK.TRANS64.TRYWAIT P0, [R3+URZ+0x22800], R8 ;  /* 0x02280008030075a7 */ /* 0x000066000800017f */
[----:B-1----:R-:W-:Y:S05]  /*10200*/  @!P0 NANOSLEEP.SYNCS 0x989680 ;  /* 0x009896800000895d */ /* 0x002fea0003900000 */
[----:B------:R-:W1:Y:S02]  /*10210*/  @!P0 SYNCS.PHASECHK.TRANS64 P0, [R3+URZ+0x22800], R8 ;  /* 0x02280008030085a7 */ /* 0x000e64000800007f */
[----:B-1----:R-:W-:Y:S05]  /*10220*/  @!P0 BRA `(.L_x_12) ;  /* 0xfffffffc00ec8947 */ /* 0x002fea000383ffff */
[----:B------:R-:W-:Y:S05]  /*10230*/  BRA `(.L_x_94) ;  /* 0xffffff1000dc7947 */ /* 0x000fea000383ffff */
.L_x_16:
[----:B-1----:R-:W-:-:S04]  /*10240*/  MOV R5, UR41 ;  /* 0x0000002900057c02 */ /* 0x002fc80008000f00 */
[----:B------:R1:W2:Y:S03]  /*10250*/  SYNCS.PHASECHK.TRANS64.TRYWAIT P1, [R5+URZ+0x22830], R8 ;  /* 0x02283008050075a7 */ /* 0x0002a6000802017f */
[----:B--2---:R-:W-:Y:S05]  /*10260*/  @!P1 NANOSLEEP.SYNCS 0x989680 ;  /* 0x009896800000995d */ /* 0x004fea0003900000 */
[----:B------:R-:W2:Y:S02]  /*10270*/  @!P1 SYNCS.PHASECHK.TRANS64 P1, [R5+URZ+0x22830], R8 ;  /* 0x02283008050095a7 */ /* 0x000ea4000802007f */
[----:B--2---:R-:W-:Y:S05]  /*10280*/  @!P1 BRA `(.L_x_16) ;  /* 0xfffffffc00ec9947 */ /* 0x004fea000383ffff */
[----:B------:R-:W-:Y:S05]  /*10290*/  BRA `(.L_x_15) ;  /* 0xffffff1000f87947 */ /* 0x000fea000383ffff */
.L_x_22:
[----:B-1----:R-:W-:-:S04]  /*102a0*/  IMAD.U32 R8, RZ, RZ, UR4 ;  /* 0x00000004ff087e24 */ /* 0x002fc8000f8e00ff */
[----:B------:R1:W2:Y:S03]  /*102b0*/  SYNCS.PHASECHK.TRANS64.TRYWAIT P1, [R8+URZ+0x22830], R3 ;  /* 0x02283003080075a7 */ /* 0x0002a6000802017f */
[----:B--2---:R-:W-:Y:S05]  /*102c0*/  @!P1 NANOSLEEP.SYNCS 0x989680 ;  /* 0x009896800000995d */ /* 0x004fea0003900000 */
[----:B------:R-:W2:Y:S02]  /*102d0*/  @!P1 SYNCS.PHASECHK.TRANS64 P1, [R8+URZ+0x22830], R3 ;  /* 0x02283003080095a7 */ /* 0x000ea4000802007f */
[----:B--2---:R-:W-:Y:S05]  /*102e0*/  @!P1 BRA `(.L_x_22) ;  /* 0xfffffffc00ec9947 */ /* 0x004fea000383ffff */
[----:B------:R-:W-:Y:S05]  /*102f0*/  BRA `(.L_x_19) ;  /* 0xffffff4c00787947 */ /* 0x000fea000383ffff */
.L_x_26:
[----:B-1----:R-:W-:-:S04]  /*10300*/  IMAD.U32 R9, RZ, RZ, UR4 ;  /* 0x00000004ff097e24 */ /* 0x002fc8000f8e00ff */
[----:B------:R1:W2:Y:S03]  /*10310*/  SYNCS.PHASECHK.TRANS64.TRYWAIT P1, [R9+URZ+0x22850], R8 ;  /* 0x02285008090075a7 */ /* 0x0002a6000802017f */
[----:B--2---:R-:W-:Y:S05]  /*10320*/  @!P1 NANOSLEEP.SYNCS 0x989680 ;  /* 0x009896800000995d */ /* 0x004fea0003900000 */
[----:B------:R-:W2:Y:S02]  /*10330*/  @!P1 SYNCS.PHASECHK.TRANS64 P1, [R9+URZ+0x22850], R8 ;  /* 0x02285008090095a7 */ /* 0x000ea4000802007f */
[----:B--2---:R-:W-:Y:S05]  /*10340*/  @!P1 BRA `(.L_x_26) ;  /* 0xfffffffc00ec9947 */ /* 0x004fea000383ffff */
[----:B------:R-:W-:Y:S05]  /*10350*/  BRA `(.L_x_23) ;  /* 0xffffff5400ac7947 */ /* 0x000fea000383ffff */
.L_x_33:
[----:B-1----:R-:W-:-:S04]  /*10360*/  IMAD.U32 R5, RZ, RZ, UR9 ;  /* 0x00000009ff057e24 */ /* 0x002fc8000f8e00ff */
[----:B------:R1:W2:Y:S03]  /*10370*/  SYNCS.PHASECHK.TRANS64.TRYWAIT P1, [R5+URZ+0x22850], R0 ;  /* 0x02285000050075a7 */ /* 0x0002a6000802017f */
[----:B--2---:R-:W-:Y:S05]  /*10380*/  @!P1 NANOSLEEP.SYNCS 0x989680 ;  /* 0x009896800000995d */ /* 0x004fea0003900000 */
[----:B------:R-:W2:Y:S02]  /*10390*/  @!P1 SYNCS.PHASECHK.TRANS64 P1, [R5+URZ+0x22850], R0 ;  /* 0x02285000050095a7 */ /* 0x000ea4000802007f */
[----:B--2---:R-:W-:Y:S05]  /*103a0*/  @!P1 BRA `(.L_x_33) ;  /* 0xfffffffc00ec9947 */ /* 0x004fea000383ffff */
[----:B------:R-:W-:Y:S05]  /*103b0*/  BRA `(.L_x_32) ;  /* 0xffffff8000107947 */ /* 0x000fea000383ffff */
.L_x_46:
[----:B------:R-:W-:Y:S01]  /*103c0*/  IMAD.MOV.U32 R13, RZ, RZ, R19 ;  /* 0x000000ffff0d7224 */ /* 0x000fe200078e0013 */
[----:B------:R-:W-:Y:S01]  /*103d0*/  MOV R12, RZ ;  /* 0x000000ff000c7202 */ /* 0x000fe20000000f00 */
[----:B------:R-:W-:Y:S02]  /*103e0*/  IMAD.MOV.U32 R11, RZ, RZ, 0x1f ;  /* 0x0000001fff0b7424 */ /* 0x000fe400078e00ff */
[----:B------:R-:W-:-:S07]  /*103f0*/  IMAD.MOV.U32 R15, RZ, RZ, -0x1 ;  /* 0xffffffffff0f7424 */ /* 0x000fce00078e00ff */
[----:B0----5:R-:W-:Y:S05]  /*10400*/  WARPSYNC.COLLECTIVE R15, `(.L_x_95) ;  /* 0x000000000f087348 */ /* 0x021fea0003c00000 */
[----:B------:R1:W2:Y:S02]  /*10410*/  SHFL.IDX P6, R14, R13, R12, R11 ;  /* 0x0000000c0d0e7389 */ /* 0x0002a400000c000b */
[----:B012--5:R-:W-:Y:S01]  /*10420*/  ENDCOLLECTIVE ;  /* 0x000000000000791b */ /* 0x027fe20003800000 */
.L_x_95:
[----:B------:R-:W-:Y:S05]  /*10430*/  BRA `(.L_x_96) ;  /* 0xffffffb800c47947 */ /* 0x000fea000383ffff */
.L_x_48:
[----:B0-----:R-:W-:-:S04]  /*10440*/  IMAD.U32 R3, RZ, RZ, UR42 ;  /* 0x0000002aff037e24 */ /* 0x001fc8000f8e00ff */
[----:B------:R0:W1:Y:S03]  /*10450*/  SYNCS.PHASECHK.TRANS64.TRYWAIT P0, [R3+URZ+0x22880], R30 ;  /* 0x0228801e030075a7 */ /* 0x000066000800017f */
[----:B-1----:R-:W-:Y:S05]  /*10460*/  @!P0 NANOSLEEP.SYNCS 0x989680 ;  /* 0x009896800000895d */ /* 0x002fea0003900000 */
[----:B------:R-:W1:Y:S02]  /*10470*/  @!P0 SYNCS.PHASECHK.TRANS64 P0, [R3+URZ+0x22880], R30 ;  /* 0x0228801e030085a7 */ /* 0x000e64000800007f */
[----:B-1----:R-:W-:Y:S05]  /*10480*/  @!P0 BRA `(.L_x_48) ;  /* 0xfffffffc00ec8947 */ /* 0x002fea000383ffff */
[----:B------:R-:W-:Y:S05]  /*10490*/  BRA `(.L_x_97) ;  /* 0xffffffc000187947 */ /* 0x000fea000383ffff */
.L_x_49:
[----:B------:R-:W-:Y:S01]  /*104a0*/  BSSY B0, `(.L_x_98) ;  /* 0x0000008000007945 */ /* 0x000fe20003800000 */
[----:B------:R-:W-:Y:S01]  /*104b0*/  IMAD.MOV.U32 R13, RZ, RZ, R17 ;  /* 0x000000ffff0d7224 */ /* 0x000fe200078e0011 */
[----:B------:R-:W-:Y:S01]  /*104c0*/  MOV R12, RZ ;  /* 0x000000ff000c7202 */ /* 0x000fe20000000f00 */
[----:B------:R-:W-:Y:S02]  /*104d0*/  IMAD.MOV.U32 R11, RZ, RZ, 0x181f ;  /* 0x0000181fff0b7424 */ /* 0x000fe400078e00ff */
[----:B------:R-:W-:-:S07]  /*104e0*/  IMAD.MOV.U32 R15, RZ, RZ, -0x1 ;  /* 0xffffffffff0f7424 */ /* 0x000fce00078e00ff */
[----:B------:R-:W-:Y:S05]  /*104f0*/  WARPSYNC.COLLECTIVE R15, `(.L_x_99) ;  /* 0x000000000f087348 */ /* 0x000fea0003c00000 */
[----:B------:R0:W1:Y:S02]  /*10500*/  SHFL.IDX P6, R14, R13, R12, R11 ;  /* 0x0000000c0d0e7389 */ /* 0x00006400000c000b */
[----:B01----:R-:W-:Y:S01]  /*10510*/  ENDCOLLECTIVE ;  /* 0x000000000000791b */ /* 0x003fe20003800000 */
.L_x_99:
[----:B------:R-:W-:Y:S05]  /*10520*/  BSYNC B0 ;  /* 0x0000000000007941 */ /* 0x000fea0003800000 */
.L_x_98:
[----:B------:R-:W-:Y:S01]  /*10530*/  IMAD.MOV.U32 R13, RZ, RZ, R16 ;  /* 0x000000ffff0d7224 */ /* 0x000fe200078e0010 */
[----:B------:R-:W-:Y:S01]  /*10540*/  MOV R12, RZ ;  /* 0x000000ff000c7202 */ /* 0x000fe20000000f00 */
[----:B------:R-:W-:Y:S01]  /*10550*/  IMAD.MOV.U32 R11, RZ, RZ, 0x181f ;  /* 0x0000181fff0b7424 */ /* 0x000fe200078e00ff */
[C---:B------:R-:W-:Y:S01]  /*10560*/  ISETP.LT.OR P1, PT, R5.reuse, 0x1, P2 ;  /* 0x000000010500780c */ /* 0x040fe20001721670 */
[----:B------:R-:W-:Y:S01]  /*10570*/  IMAD.MOV.U32 R15, RZ, RZ, -0x1 ;  /* 0xffffffffff0f7424 */ /* 0x000fe200078e00ff */
[----:B------:R-:W-:Y:S01]  /*10580*/  LOP3.LUT R0, R0, 0xffffffdf, RZ, 0xc0, !PT ;  /* 0xffffffdf00007812 */ /* 0x000fe200078ec0ff */
[----:B------:R-:W-:Y:S01]  /*10590*/  IMAD.MOV.U32 R3, RZ, RZ, R14 ;  /* 0x000000ffff037224 */ /* 0x000fe200078e000e */
[----:B------:R-:W-:Y:S01]  /*105a0*/  ISETP.GE.AND P5, PT, R5, 0x31, PT ;  /* 0x000000310500780c */ /* 0x000fe20003fa6270 */
[----:B------:R-:W-:-:S12]  /*105b0*/  VIADD R28, R34, UR42 ;  /* 0x0000002a221c7c36 */ /* 0x000fd80008000000 */
[----:B------:R-:W-:Y:S05]  /*105c0*/  WARPSYNC.COLLECTIVE R15, `(.L_x_100) ;  /* 0x000000000f087348 */ /* 0x000fea0003c00000 */
[----:B------:R0:W1:Y:S02]  /*105d0*/  SHFL.IDX P6, R14, R13, R12, R11 ;  /* 0x0000000c0d0e7389 */ /* 0x00006400000c000b */
[----:B01----:R-:W-:Y:S01]  /*105e0*/  ENDCOLLECTIVE ;  /* 0x000000000000791b */ /* 0x003fe20003800000 */
.L_x_100:
[C---:B------:R-:W-:Y:S02]  /*105f0*/  ISETP.GE.AND P4, PT, R5.reuse, 0x41, PT ;  /* 0x000000410500780c */ /* 0x040fe40003f86270 */
[----:B------:R-:W-:Y:S02]  /*10600*/  ISETP.GE.AND P3, PT, R5, 0x51, PT ;  /* 0x000000510500780c */ /* 0x000fe40003f66270 */
[----:B------:R-:W-:Y:S01]  /*10610*/  MOV R13, R17 ;  /* 0x00000011000d7202 */ /* 0x000fe20000000f00 */
[----:B------:R-:W-:Y:S01]  /*10620*/  IMAD.MOV.U32 R12, RZ, RZ, 0x1 ;  /* 0x00000001ff0c7424 */ /* 0x000fe200078e00ff */
[----:B------:R-:W-:-:S13]  /*10630*/  IADD3 R2, P0, R29, R14, RZ ;  /* 0x0000000e1d027210 */ /* 0x000fda0007f1e0ff */
[----:B------:R-:W-:Y:S05]  /*10640*/  WARPSYNC.COLLECTIVE R15, `(.L_x_101) ;  /* 0x000000000f087348 */ /* 0x000fea0003c00000 */
[----:B------:R0:W1:Y:S02]  /*10650*/  SHFL.IDX P6, R14, R13, R12, R11 ;  /* 0x0000000c0d0e7389 */ /* 0x00006400000c000b */
[----:B01----:R-:W-:Y:S01]  /*10660*/  ENDCOLLECTIVE ;  /* 0x000000000000791b */ /* 0x003fe20003800000 */
.L_x_101:
[----:B------:R-:W-:-:S05]  /*10670*/  IMAD.X R3, RZ, RZ, R3, P0 ;  /* 0x000000ffff037224 */ /* 0x000fca00000e0603 */
[----:B------:R-:W-:Y:S01]  /*10680*/  @!PT LDS RZ, [RZ] ;  /* 0x00000000fffff984 */ /* 0x000fe20000000800 */
[----:B------:R-:W-:Y:S01]  /*10690*/  @!PT LDS RZ, [RZ] ;  /* 0x00000000fffff984 */ /* 0x000fe20000000800 */
[----:B------:R-:W-:Y:S01]  /*106a0*/  @!PT LDS RZ, [RZ] ;  /* 0x00000000fffff984 */ /* 0x000fe20000000800 */
[----:B------:R0:W-:Y:S01]  /*106b0*/  LDGSTS.E.BYPASS.LTC128B.128 [R28+0xa400], desc[UR48][R2.64], !P1 ;  /* 0x0a400000021c7fae */ /* 0x0001e2000c901d70 */
[----:B------:R-:W-:Y:S01]  /*106c0*/  ISETP.LT.OR P1, PT, R5, 0x11, P2 ;  /* 0x000000110500780c */ /* 0x000fe20001721670 */
[----:B------:R-:W-:Y:S02]  /*106d0*/  IMAD.MOV.U32 R13, RZ, RZ, R16 ;  /* 0x000000ffff0d7224 */ /* 0x000fe400078e0010 */
[----:B0-----:R-:W-:-:S10]  /*106e0*/  IMAD.MOV.U32 R3, RZ, RZ, R14 ;  /* 0x000000ffff037224 */ /* 0x001fd400078e000e */
[----:B------:R-:W-:Y:S05]  /*106f0*/  WARPSYNC.COLLECTIVE R15, `(.L_x_102) ;  /* 0x000000000f087348 */ /* 0x000fea0003c00000 */
[----:B------:R0:W1:Y:S02]  /*10700*/  SHFL.IDX P6, R14, R13, R12, R11 ;  /* 0x0000000c0d0e7389 */ /* 0x00006400000c000b */
[----:B01----:R-:W-:Y:S01]  /*10710*/  ENDCOLLECTIVE ;  /* 0x000000000000791b */ /* 0x003fe20003800000 */
.L_x_102:
[----:B------:R-:W-:Y:S01]  /*10720*/  MOV R13, R17 ;  /* 0x00000011000d7202 */ /* 0x000fe20000000f00 */
[----:B------:R-:W-:Y:S01]  /*10730*/  IMAD.MOV.U32 R12, RZ, RZ, 0x2 ;  /* 0x00000002ff0c7424 */ /* 0x000fe200078e00ff */
[----:B------:R-:W-:-:S13]  /*10740*/  IADD3 R2, P0, R29, R14, RZ ;  /* 0x0000000e1d027210 */ /* 0x000fda0007f1e0ff */
[----:B------:R-:W-:Y:S05]  /*10750*/  WARPSYNC.COLLECTIVE R15, `(.L_x_103) ;  /* 0x000000000f087348 */ /* 0x000fea0003c00000 */
[----:B------:R0:W1:Y:S02]  /*10760*/  SHFL.IDX P6, R14, R13, R12, R11 ;  /* 0x0000000c0d0e7389 */ /* 0x00006400000c000b */
[----:B01----:R-:W-:Y:S01]  /*10770*/  ENDCOLLECTIVE ;  /* 0x000000000000791b */ /* 0x003fe20003800000 */
.L_x_103:
        /* <DEDUP_REMOVED lines=11> */
.L_x_104:
[----:B------:R-:W-:Y:S01]  /*10830*/  MOV R13, R17 ;  /* 0x00000011000d7202 */ /* 0x000fe20000000f00 */
[----:B------:R-:W-:Y:S01]  /*10840*/  IMAD.MOV.U32 R12, RZ, RZ, 0x3 ;  /* 0x00000003ff0c7424 */ /* 0x000fe200078e00ff */
[----:B------:R-:W-:-:S13]  /*10850*/  IADD3 R2, P0, R29, R14, RZ ;  /* 0x0000000e1d027210 */ /* 0x000fda0007f1e0ff */
[----:B------:R-:W-:Y:S05]  /*10860*/  WARPSYNC.COLLECTIVE R15, `(.L_x_105) ;  /* 0x000000000f087348 */ /* 0x000fea0003c00000 */
[----:B------:R0:W1:Y:S02]  /*10870*/  SHFL.IDX P6, R14, R13, R12, R11 ;  /* 0x0000000c0d0e7389 */ /* 0x00006400000c000b */
[----:B01----:R-:W-:Y:S01]  /*10880*/  ENDCOLLECTIVE ;  /* 0x000000000000791b */ /* 0x003fe20003800000 */
.L_x_105:
        /* <DEDUP_REMOVED lines=11> */
.L_x_106:
[----:B------:R-:W-:Y:S01]  /*10940*/  MOV R13, R17 ;  /* 0x00000011000d7202 */ /* 0x000fe20000000f00 */
[----:B------:R-:W-:Y:S01]  /*10950*/  IMAD.MOV.U32 R12, RZ, RZ, 0x4 ;  /* 0x00000004ff0c7424 */ /* 0x000fe200078e00ff */
[----:B------:R-:W-:-:S13]  /*10960*/  IADD3 R2, P0, R29, R14, RZ ;  /* 0x0000000e1d027210 */ /* 0x000fda0007f1e0ff */
[----:B------:R-:W-:Y:S05]  /*10970*/  WARPSYNC.COLLECTIVE R15, `(.L_x_107) ;  /* 0x000000000f087348 */ /* 0x000fea0003c00000 */
[----:B------:R0:W1:Y:S02]  /*10980*/  SHFL.IDX P6, R14, R13, R12, R11 ;  /* 0x0000000c0d0e7389 */ /* 0x00006400000c000b */
[----:B01----:R-:W-:Y:S01]  /*10990*/  ENDCOLLECTIVE ;  /* 0x000000000000791b */ /* 0x003fe20003800000 */
.L_x_107:
        /* <DEDUP_REMOVED lines=11> */
.L_x_108:
[----:B------:R-:W-:Y:S01]  /*10a50*/  MOV R13, R17 ;  /* 0x00000011000d7202 */ /* 0x000fe20000000f00 */
[----:B------:R-:W-:Y:S01]  /*10a60*/  IMAD.MOV.U32 R12, RZ, RZ, 0x5 ;  /* 0x00000005ff0c7424 */ /* 0x000fe200078e00ff */
[----:B------:R-:W-:-:S13]  /*10a70*/  IADD3 R2, P0, R29, R14, RZ ;  /* 0x0000000e1d027210 */ /* 0x000fda0007f1e0ff */
[----:B------:R-:W-:Y:S05]  /*10a80*/  WARPSYNC.COLLECTIVE R15, `(.L_x_109) ;  /* 0x000000000f087348 */ /* 0x000fea0003c00000 */
[----:B------:R0:W1:Y:S02]  /*10a90*/  SHFL.IDX P6, R14, R13, R12, R11 ;  /* 0x0000000c0d0e7389 */ /* 0x00006400000c000b */
[----:B01----:R-:W-:Y:S01]  /*10aa0*/  ENDCOLLECTIVE ;  /* 0x000000000000791b */ /* 0x003fe20003800000 */
.L_x_109:
        /* <DEDUP_REMOVED lines=11> */
.L_x_110:
[----:B------:R-:W-:Y:S01]  /*10b60*/  MOV R13, R17 ;  /* 0x00000011000d7202 */ /* 0x000fe20000000f00 */
[----:B------:R-:W-:Y:S01]  /*10b70*/  IMAD.MOV.U32 R12, RZ, RZ, 0x6 ;  /* 0x00000006ff0c7424 */ /* 0x000fe200078e00ff */
[----:B------:R-:W-:-:S13]  /*10b80*/  IADD3 R2, P0, R29, R14, RZ ;  /* 0x0000000e1d027210 */ /* 0x000fda0007f1e0ff */
[----:B------:R-:W-:Y:S05]  /*10b90*/  WARPSYNC.COLLECTIVE R15, `(.L_x_111) ;  /* 0x000000000f087348 */ /* 0x000fea0003c00000 */
[----:B------:R0:W1:Y:S02]  /*10ba0*/  SHFL.IDX P6, R14, R13, R12, R11 ;  /* 0x0000000c0d0e7389 */ /* 0x00006400000c000b */
[----:B01----:R-:W-:Y:S01]  /*10bb0*/  ENDCOLLECTIVE ;  /* 0x000000000000791b */ /* 0x003fe20003800000 */
.L_x_111:
        /* <DEDUP_REMOVED lines=11> */
.L_x_112:
[----:B------:R-:W-:Y:S02]  /*10c70*/  IMAD.MOV.U32 R13, RZ, RZ, R17 ;  /* 0x000000ffff0d7224 */ /* 0x000fe400078e0011 */
[----:B------:R-:W-:Y:S02]  /*10c80*/  IMAD.MOV.U32 R12, RZ, RZ, 0x7 ;  /* 0x00000007ff0c7424 */ /* 0x000fe400078e00ff */
[----:B------:R-:W-:-:S07]  /*10c90*/  IMAD.MOV.U32 R2, RZ, RZ, R14 ;  /* 0x000000ffff027224 */ /* 0x000fce00078e000e */
[----:B------:R-:W-:Y:S05]  /*10ca0*/  WARPSYNC.COLLECTIVE R15, `(.L_x_113) ;  /* 0x000000000f087348 */ /* 0x000fea0003c00000 */
[----:B------:R0:W1:Y:S02]  /*10cb0*/  SHFL.IDX P6, R14, R13, R12, R11 ;  /* 0x0000000c0d0e7389 */ /* 0x00006400000c000b */
[----:B01----:R-:W-:Y:S01]  /*10cc0*/  ENDCOLLECTIVE ;  /* 0x000000000000791b */ /* 0x003fe20003800000 */
.L_x_113:
[----:B------:R-:W-:-:S04]  /*10cd0*/  IADD3 R2, P0, R29, R2, RZ ;  /* 0x000000021d027210 */ /* 0x000fc80007f1e0ff */
[----:B------:R-:W-:-:S05]  /*10ce0*/  IADD3.X R3, RZ, R3, RZ, P0, !PT ;  /* 0x00000003ff037210 */ /* 0x000fca00007fe4ff */
[----:B------:R-:W-:Y:S01]  /*10cf0*/  @!PT LDS RZ, [RZ] ;  /* 0x00000000fffff984 */ /* 0x000fe20000000800 */
[----:B------:R-:W-:Y:S01]  /*10d00*/  @!PT LDS RZ, [RZ] ;  /* 0x00000000fffff984 */ /* 0x000fe20000000800 */
[----:B------:R-:W-:Y:S01]  /*10d10*/  @!PT LDS RZ, [RZ] ;  /* 0x00000000fffff984 */ /* 0x000fe20000000800 */
[----:B------:R0:W-:Y:S01]  /*10d20*/  LDGSTS.E.BYPASS.LTC128B.128 [R28+0xd400], desc[UR48][R2.64], !P1 ;  /* 0x0d400000021c7fae */ /* 0x0001e2000c901d70 */
[----:B------:R-:W-:Y:S01]  /*10d30*/  ISETP.LT.OR P1, PT, R5, 0x71, P2 ;  /* 0x000000710500780c */ /* 0x000fe20001721670 */
[----:B------:R-:W-:Y:S02]  /*10d40*/  IMAD.MOV.U32 R13, RZ, RZ, R16 ;  /* 0x000000ffff0d7224 */ /* 0x000fe400078e0010 */
[----:B------:R-:W-:-:S10]  /*10d50*/  IMAD.MOV.U32 R17, RZ, RZ, R14 ;  /* 0x000000ffff117224 */ /* 0x000fd400078e000e */
[----:B0-----:R-:W-:Y:S05]  /*10d60*/  WARPSYNC.COLLECTIVE R15, `(.L_x_114) ;  /* 0x000000000f087348 */ /* 0x001fea0003c00000 */
[----:B------:R1:W2:Y:S02]  /*10d70*/  SHFL.IDX P6, R14, R13, R12, R11 ;  /* 0x0000000c0d0e7389 */ /* 0x0002a400000c000b */
[----:B012---:R-:W-:Y:S01]  /*10d80*/  ENDCOLLECTIVE ;  /* 0x000000000000791b */ /* 0x007fe20003800000 */
.L_x_114:
[----:B------:R-:W-:Y:S02]  /*10d90*/  IMAD.MOV.U32 R13, RZ, RZ, R7 ;  /* 0x000000ffff0d7224 */ /* 0x000fe400078e0007 */
[----:B------:R-:W-:Y:S01]  /*10da0*/  IMAD.MOV.U32 R12, RZ, RZ, RZ ;  /* 0x000000ffff0c7224 */ /* 0x000fe200078e00ff */
[----:B------:R-:W-:-:S04]  /*10db0*/  MOV R11, R14 ;  /* 0x0000000e000b7202 */ /* 0x000fc80000000f00 */
[----:B------:R-:W-:Y:S01]  /*10dc0*/  IADD3 R2, P0, R29, R11, RZ ;  /* 0x0000000b1d027210 */ /* 0x000fe20007f1e0ff */
[----:B------:R-:W-:-:S04]  /*10dd0*/  IMAD.MOV.U32 R11, RZ, RZ, 0x181f ;  /* 0x0000181fff0b7424 */ /* 0x000fc800078e00ff */
[----:B------:R-:W-:-:S08]  /*10de0*/  IMAD.X R3, RZ, RZ, R17, P0 ;  /* 0x000000ffff037224 */ /* 0x000fd000000e0611 */
[----:B------:R-:W-:Y:S05]  /*10df0*/  WARPSYNC.COLLECTIVE R15, `(.L_x_115) ;  /* 0x000000000f087348 */ /* 0x000fea0003c00000 */
[----:B------:R0:W1:Y:S02]  /*10e00*/  SHFL.IDX P6, R14, R13, R12, R11 ;  /* 0x0000000c0d0e7389 */ /* 0x00006400000c000b */
[----:B01----:R-:W-:Y:S01]  /*10e10*/  ENDCOLLECTIVE ;  /* 0x000000000000791b */ /* 0x003fe20003800000 */
.L_x_115:
[----:B------:R-:W-:Y:S01]  /*10e20*/  @!PT LDS RZ, [RZ] ;  /* 0x00000000fffff984 */ /* 0x000fe20000000800 */
[----:B------:R-:W-:Y:S01]  /*10e30*/  @!PT LDS RZ, [RZ] ;  /* 0x00000000fffff984 */ /* 0x000fe20000000800 */
[----:B------:R-:W-:Y:S01]  /*10e40*/  @!PT LDS RZ, [RZ] ;  /* 0x00000000fffff984 */ /* 0x000fe20000000800 */
[----:B------:R0:W-:Y:S01]  /*10e50*/  LDGSTS.E.BYPASS.LTC128B.128 [R28+0xdc00], desc[UR48][R2.64], !P1 ;  /* 0x0dc00000021c7fae */ /* 0x0001e2000c901d70 */
[----:B------:R-:W-:Y:S01]  /*10e60*/  ISETP.LT.OR P1, PT, R5, 0x81, P2 ;  /* 0x000000810500780c */ /* 0x000fe20001721670 */
[----:B------:R-:W-:Y:S01]  /*10e70*/  IMAD.MOV.U32 R13, RZ, RZ, R4 ;  /* 0x000000ffff0d7224 */ /* 0x000fe200078e0004 */
[----:B------:R-:W-:-:S11]  /*10e80*/  MOV R16, R14 ;  /* 0x0000000e00107202 */ /* 0x000fd60000000f00 */
[----:B0-----:R-:W-:Y:S05]  /*10e90*/  WARPSYNC.COLLECTIVE R15, `(.L_x_116) ;  /* 0x000000000f087348 */ /* 0x001fea0003c00000 */
[----:B------:R1:W2:Y:S02]  /*10ea0*/  SHFL.IDX P6, R14, R13, R12, R11 ;  /* 0x0000000c0d0e7389 */ /* 0x0002a400000c000b */
[----:B012---:R-:W-:Y:S01]  /*10eb0*/  ENDCOLLECTIVE ;  /* 0x000000000000791b */ /* 0x007fe20003800000 */
.L_x_116:
[----:B------:R-:W-:Y:S02]  /*10ec0*/  IMAD.MOV.U32 R13, RZ, RZ, R7 ;  /* 0x000000ffff0d7224 */ /* 0x000fe400078e0007 */
[----:B------:R-:W-:-:S05]  /*10ed0*/  IMAD.MOV.U32 R12, RZ, RZ, R14 ;  /* 0x000000ffff0c7224 */ /* 0x000fca00078e000e */
[----:B------:R-:W-:Y:S02]  /*10ee0*/  IADD3 R2, P0, R29, R12, RZ ;  /* 0x0000000c1d027210 */ /* 0x000fe40007f1e0ff */
[----:B------:R-:W-:-:S03]  /*10ef0*/  MOV R12, 0x1 ;  /* 0x00000001000c7802 */ /* 0x000fc60000000f00 */
[----:B------:R-:W-:Y:S01]  /*10f00*/  IMAD.X R3, RZ, RZ, R16, P0 ;  /* 0x000000ffff037224 */ /* 0x000fe200000e0610 */
[----:B------:R-:W-:-:S13]  /*10f10*/  ISETP.GE.AND P0, PT, R5, 0x21, PT ;  /* 0x000000210500780c */ /* 0x000fda0003f06270 */
[----:B------:R-:W-:Y:S05]  /*10f20*/  WARPSYNC.COLLECTIVE R15, `(.L_x_117) ;  /* 0x000000000f087348 */ /* 0x000fea0003c00000 */
[----:B------:R0:W1:Y:S02]  /*10f30*/  SHFL.IDX P6, R14, R13, R12, R11 ;  /* 0x0000000c0d0e7389 */ /* 0x00006400000c000b */
[----:B01----:R-:W-:Y:S01]  /*10f40*/  ENDCOLLECTIVE ;  /* 0x000000000000791b */ /* 0x003fe20003800000 */
.L_x_117:
[----:B------:R-:W-:Y:S01]  /*10f50*/  @!PT LDS RZ, [RZ] ;  /* 0x00000000fffff984 */ /* 0x000fe20000000800 */
[----:B------:R-:W-:Y:S01]  /*10f60*/  @!PT LDS RZ, [RZ] ;  /* 0x00000000fffff984 */ /* 0x000fe20000000800 */
[----:B------:R-:W-:Y:S01]  /*10f70*/  @!PT LDS RZ, [RZ] ;  /* 0x00000000fffff984 */ /* 0x000fe20000000800 */
[----:B------:R0:W-:Y:S01]  /*10f80*/  LDGSTS.E.BYPASS.LTC128B.128 [R28+0xe400], desc[UR48][R2.64], !P1 ;  /* 0x0e400000021c7fae */ /* 0x0001e2000c901d70 */
[----:B------:R-:W-:Y:S01]  /*10f90*/  ISETP.GE.AND P1, PT, R5, 0x11, PT ;  /* 0x000000110500780c */ /* 0x000fe20003f26270 */
[----:B------:R-:W-:-:S12]  /*10fa0*/  IMAD.MOV.U32 R13, RZ, RZ, R4 ;  /* 0x000000ffff0d7224 */ /* 0x000fd800078e0004 */
[----:B------:R-:W-:Y:S02]  /*10fb0*/  @P1 LOP3.LUT R0, R0, 0x20, RZ, 0xfc, !PT ;  /* 0x0000002000001812 */ /* 0x000fe400078efcff */
[----:B------:R-:W-:Y:S02]  /*10fc0*/  ISETP.GE.AND P1, PT, R5, 0x81, PT ;  /* 0x000000810500780c */ /* 0x000fe40003f26270 */
[----:B------:R-:W-:Y:S01]  /*10fd0*/  LOP3.LUT R0, R0, 0xffffffef, RZ, 0xc0, !PT ;  /* 0xffffffef00007812 */ /* 0x000fe200078ec0ff */
[----:B0-----:R-:W-:-:S10]  /*10fe0*/  IMAD.MOV.U32 R7, RZ, RZ, R14 ;  /* 0x000000ffff077224 */ /* 0x001fd400078e000e */
[----:B------:R-:W-:Y:S05]  /*10ff0*/  WARPSYNC.COLLECTIVE R15, `(.L_x_118) ;  /* 0x000000000f087348 */ /* 0x000fea0003c00000 */
[----:B------:R0:W1:Y:S02]  /*11000*/  SHFL.IDX P6, R14, R13, R12, R11 ;  /* 0x0000000c0d0e7389 */ /* 0x00006400000c000b */
[----:B01----:R-:W-:Y:S01]  /*11010*/  ENDCOLLECTIVE ;  /* 0x000000000000791b */ /* 0x003fe20003800000 */
.L_x_118:
[----:B------:R-:W-:Y:S02]  /*11020*/  @P0 LOP3.LUT R0, R0, 0x10, RZ, 0xfc, !PT ;  /* 0x0000001000000812 */ /* 0x000fe400078efcff */
[C---:B------:R-:W-:Y:S02]  /*11030*/  ISETP.GE.AND P0, PT, R5.reuse, 0x71, PT ;  /* 0x000000710500780c */ /* 0x040fe40003f06270 */
[----:B------:R-:W-:Y:S02]  /*11040*/  LOP3.LUT R0, R0, 0xffffffbf, RZ, 0xc0, !PT ;  /* 0xffffffbf00007812 */ /* 0x000fe400078ec0ff */
[----:B------:R-:W-:-:S13]  /*11050*/  ISETP.GE.AND P6, PT, R5, 0x61, PT ;  /* 0x000000610500780c */ /* 0x000fda0003fc6270 */
[----:B------:R-:W-:Y:S02]  /*11060*/  @P6 LOP3.LUT R0, R0, 0x40, RZ, 0xfc, !PT ;  /* 0x0000004000006812 */ /* 0x000fe400078efcff */
[----:B------:R-:W-:Y:S02]  /*11070*/  ISETP.GE.AND P6, PT, R5, 0x91, PT ;  /* 0x000000910500780c */ /* 0x000fe40003fc6270 */
[----:B------:R-:W-:-:S11]  /*11080*/  LOP3.LUT R0, R0, 0xfffffeff, RZ, 0xc0, !PT ;  /* 0xfffffeff00007812 */ /* 0x000fd600078ec0ff */
[----:B------:R-:W-:Y:S01]  /*11090*/  @P6 LOP3.LUT R0, R0, 0x100, RZ, 0xfc, !PT ;  /* 0x0000010000006812 */ /* 0x000fe200078efcff */
[----:B------:R-:W-:Y:S06]  /*110a0*/  BRA `(.L_x_119) ;  /* 0xffffffbc00087947 */ /* 0x000fec000383ffff */
.L_x_52:
[----:B0-----:R-:W-:-:S04]  /*110b0*/  IMAD.U32 R3, RZ, RZ, UR42 ;  /* 0x0000002aff037e24 */ /* 0x001fc8000f8e00ff */
[----:B------:R0:W1:Y:S03]  /*110c0*/  SYNCS.PHASECHK.TRANS64.TRYWAIT P2, [R3+URZ+0x22840], R30 ;  /* 0x0228401e030075a7 */ /* 0x000066000804017f */
[----:B-1----:R-:W-:Y:S05]  /*110d0*/  @!P2 NANOSLEEP.SYNCS 0x989680 ;  /* 0x009896800000a95d */ /* 0x002fea0003900000 */
[----:B------:R-:W1:Y:S02]  /*110e0*/  @!P2 SYNCS.PHASECHK.TRANS64 P2, [R3+URZ+0x22840], R30 ;  /* 0x0228401e0300a5a7 */ /* 0x000e64000804007f */
[----:B-1----:R-:W-:Y:S05]  /*110f0*/  @!P2 BRA `(.L_x_52) ;  /* 0xfffffffc00eca947 */ /* 0x002fea000383ffff */
[----:B------:R-:W-:Y:S05]  /*11100*/  BRA `(.L_x_120) ;  /* 0xffffffbc00447947 */ /* 0x000fea000383ffff */
.L_x_53:
        /* <DEDUP_REMOVED lines=8> */
.L_x_122:
[----:B------:R-:W-:Y:S05]  /*11190*/  BSYNC B0 ;  /* 0x0000000000007941 */ /* 0x000fea0003800000 */
.L_x_121:
[----:B------:R-:W-:Y:S01]  /*111a0*/  IMAD.MOV.U32 R13, RZ, RZ, R7 ;  /* 0x000000ffff0d7224 */ /* 0x000fe200078e0007 */
[----:B------:R-:W-:Y:S01]  /*111b0*/  MOV R12, RZ ;  /* 0x000000ff000c7202 */ /* 0x000fe20000000f00 */
[----:B------:R-:W-:Y:S01]  /*111c0*/  IMAD.MOV.U32 R11, RZ, RZ, 0x181f ;  /* 0x0000181fff0b7424 */ /* 0x000fe200078e00ff */
[----:B------:R-:W-:Y:S01]  /*111d0*/  P2R R8, PR, RZ, 0x2 ;  /* 0x00000002ff087803 */ /* 0x000fe20000000000 */
[----:B------:R-:W-:Y:S01]  /*111e0*/  IMAD.MOV.U32 R15, RZ, RZ, -0x1 ;  /* 0xffffffffff0f7424 */ /* 0x000fe200078e00ff */
[----:B------:R-:W-:Y:S01]  /*111f0*/  ISETP.GE.AND P1, PT, R29, R16, PT ;  /* 0x000000101d00720c */ /* 0x000fe20003f26270 */
[----:B------:R-:W-:Y:S01]  /*11200*/  IMAD.MOV.U32 R2, RZ, RZ, R14 ;  /* 0x000000ffff027224 */ /* 0x000fe200078e000e */
[----:B------:R-:W-:-:S11]  /*11210*/  P2R R9, PR, RZ, 0x1 ;  /* 0x00000001ff097803 */ /* 0x000fd60000000000 */
[----:B------:R-:W-:Y:S05]  /*11220*/  WARPSYNC.COLLECTIVE R15, `(.L_x_123) ;  /* 0x000000000f087348 */ /* 0x000fea0003c00000 */
[----:B------:R0:W1:Y:S02]  /*11230*/  SHFL.IDX P6, R14, R13, R12, R11 ;  /* 0x0000000c0d0e7389 */ /* 0x00006400000c000b */
[----:B01----:R-:W-:Y:S01]  /*11240*/  ENDCOLLECTIVE ;  /* 0x000000000000791b */ /* 0x003fe20003800000 */
.L_x_123:
[C---:B------:R-:W-:Y:S02]  /*11250*/  LOP3.LUT P0, RZ, R0.reuse, 0x20, RZ, 0xc0, !PT ;  /* 0x0000002000ff7812 */ /* 0x040fe4000780c0ff */
[----:B------:R-:W-:Y:S01]  /*11260*/  MOV R13, R6 ;  /* 0x00000006000d7202 */ /* 0x000fe20000000f00 */
[----:B------:R-:W-:Y:S01]  /*11270*/  IMAD.MOV.U32 R12, RZ, RZ, 0x1 ;  /* 0x00000001ff0c7424 */ /* 0x000fe200078e00ff */
[----:B------:R-:W-:-:S13]  /*11280*/  LOP3.LUT P6, RZ, R0, 0x80, RZ, 0xc0, !PT ;  /* 0x0000008000ff7812 */ /* 0x000fda00078cc0ff */
[----:B------:R-:W-:-:S05]  /*11290*/  @P6 IADD3 R14, P2, R29, R14, RZ ;  /* 0x0000000e1d0e6210 */ /* 0x000fca0007f5e0ff */
[----:B------:R-:W-:Y:S02]  /*112a0*/  @P6 IMAD.X R3, RZ, RZ, R2, P2 ;  /* 0x000000ffff036224 */ /* 0x000fe400010e0602 */
[----:B------:R-:W-:-:S05]  /*112b0*/  @P6 IMAD.MOV.U32 R2, RZ, RZ, R14 ;  /* 0x000000ffff026224 */ /* 0x000fca00078e000e */
[----:B------:R-:W-:Y:S01]  /*112c0*/  @!PT LDS RZ, [RZ] ;  /* 0x00000000fffff984 */ /* 0x000fe20000000800 */
[----:B------:R-:W-:Y:S01]  /*112d0*/  @!PT LDS RZ, [RZ] ;  /* 0x00000000fffff984 */ /* 0x000fe20000000800 */
[----:B------:R-:W-:Y:S01]  /*112e0*/  @!PT LDS RZ, [RZ] ;  /* 0x00000000fffff984 */ /* 0x000fe20000000800 */
[----:B------:R0:W-:Y:S01]  /*112f0*/  @P6 LDGSTS.E.BYPASS.LTC128B.128 [R28+0x18400], desc[UR48][R2.64], !P1 ;  /* 0x18400000021c6fae */ /* 0x0001e2000c901d70 */
[----:B------:R-:W-:-:S13]  /*11300*/  LOP3.LUT P1, RZ, R0, 0x10, RZ, 0xc0, !PT ;  /* 0x0000001000ff7812 */ /* 0x000fda000782c0ff */
[----:B0-----:R-:W-:Y:S05]  /*11310*/  WARPSYNC.COLLECTIVE R15, `(.L_x_124) ;  /* 0x000000000f087348 */ /* 0x001fea0003c00000 */
[----:B------:R1:W2:Y:S02]  /*11320*/  SHFL.IDX P6, R14, R13, R12, R11 ;  /* 0x0000000c0d0e7389 */ /* 0x0002a400000c000b */
[----:B012---:R-:W-:Y:S01]  /*11330*/  ENDCOLLECTIVE ;  /* 0x000000000000791b */ /* 0x007fe20003800000 */
.L_x_124:
[----:B------:R-:W-:Y:S02]  /*11340*/  IMAD.MOV.U32 R13, RZ, RZ, R7 ;  /* 0x000000ffff0d7224 */ /* 0x000fe400078e0007 */
[----:B------:R-:W-:-:S07]  /*11350*/  IMAD.MOV.U32 R10, RZ, RZ, R14 ;  /* 0x000000ffff0a7224 */ /* 0x000fce00078e000e */
[----:B------:R-:W-:Y:S05]  /*11360*/  WARPSYNC.COLLECTIVE R15, `(.L_x_125) ;  /* 0x000000000f087348 */ /* 0x000fea0003c00000 */
[----:B------:R0:W1:Y:S02]  /*11370*/  SHFL.IDX P6, R14, R13, R12, R11 ;  /* 0x0000000c0d0e7389 */ /* 0x00006400000c000b */
[----:B01----:R-:W-:Y:S01]  /*11380*/  ENDCOLLECTIVE ;  /* 0x000000000000791b */ /* 0x003fe20003800000 */
.L_x_125:
[----:B------:R-:W-:Y:S01]  /*11390*/  MOV R13, R6 ;  /* 0x00000006000d7202 */ /* 0x000fe20000000f00 */
[----:B------:R-:W-:Y:S01]  /*113a0*/  IMAD.MOV.U32 R12, RZ, RZ, 0x2 ;  /* 0x00000002ff0c7424 */ /* 0x000fe200078e00ff */
[C---:B------:R-:W-:Y:S02]  /*113b0*/  ISETP.GE.AND P6, PT, R29.reuse, R16, PT ;  /* 0x000000101d00720c */ /* 0x040fe40003fc6270 */
[----:B------:R-:W-:-:S05]  /*113c0*/  @P0 IADD3 R2, P2, R29, R14, RZ ;  /* 0x0000000e1d020210 */ /* 0x000fca0007f5e0ff */
[----:B------:R-:W-:-:S06]  /*113d0*/  @P0 IMAD.X R3, RZ, RZ, R10, P2 ;  /* 0x000000ffff030224 */ /* 0x000fcc00010e060a */
[----:B------:R-:W-:Y:S01]  /*113e0*/  @!PT LDS RZ, [RZ] ;  /* 0x00000000fffff984 */ /* 0x000fe20000000800 */
[----:B------:R-:W-:Y:S01]  /*113f0*/  @!PT LDS RZ, [RZ] ;  /* 0x00000000fffff984 */ /* 0x000fe20000000800 */
[----:B------:R-:W-:Y:S01]  /*11400*/  @!PT LDS RZ, [RZ] ;  /* 0x00000000fffff984 */ /* 0x000fe20000000800 */
[----:B------:R0:W-:Y:S01]  /*11410*/  @P0 LDGSTS.E.BYPASS.LTC128B.128 [R28+0x18c00], desc[UR48][R2.64], !P6 ;  /* 0x18c00000021c0fae */ /* 0x0001e2000f101d70 */
[----:B------:R-:W-:-:S13]  /*11420*/  ISETP.NE.AND P0, PT, R9, RZ, PT ;  /* 0x000000ff0900720c */ /* 0x000fda0003f05270 */
[----:B0-----:R-:W-:Y:S05]  /*11430*/  WARPSYNC.COLLECTIVE R15, `(.L_x_126) ;  /* 0x000000000f087348 */ /* 0x001fea0003c00000 */
[----:B------:R1:W2:Y:S02]  /*11440*/  SHFL.IDX P6, R14, R13, R12, R11 ;  /* 0x0000000c0d0e7389 */ /* 0x0002a400000c000b */
[----:B012---:R-:W-:Y:S01]  /*11450*/  ENDCOLLECTIVE ;  /* 0x000000000000791b */ /* 0x007fe20003800000 */
.L_x_126:
[----:B------:R-:W-:Y:S02]  /*11460*/  IMAD.MOV.U32 R13, RZ, RZ, R7 ;  /* 0x000000ffff0d7224 */ /* 0x000fe400078e0007 */
[----:B------:R-:W-:-:S07]  /*11470*/  IMAD.MOV.U32 R9, RZ, RZ, R14 ;  /* 0x000000ffff097224 */ /* 0x000fce00078e000e */
[----:B------:R-:W-:Y:S05]  /*11480*/  WARPSYNC.COLLECTIVE R15, `(.L_x_127) ;  /* 0x000000000f087348 */ /* 0x000fea0003c00000 */
[----:B------:R0:W1:Y:S02]  /*11490*/  SHFL.IDX P6, R14, R13, R12, R11 ;  /* 0x0000000c0d0e7389 */ /* 0x00006400000c000b */
[----:B01----:R-:W-:Y:S01]  /*114a0*/  ENDCOLLECTIVE ;  /* 0x000000000000791b */ /* 0x003fe20003800000 */
.L_x_127:
[----:B------:R-:W-:Y:S02]  /*114b0*/  IMAD.MOV.U32 R13, RZ, RZ, R6 ;  /* 0x000000ffff0d7224 */ /* 0x000fe400078e0006 */
[----:B------:R-:W-:Y:S01]  /*114c0*/  IMAD.MOV.U32 R12, RZ, RZ, 0x3 ;  /* 0x00000003ff0c7424 */ /* 0x000fe200078e00ff */
[C---:B------:R-:W-:Y:S02]  /*114d0*/  @P1 IADD3 R14, P2, R29.reuse, R14, RZ ;  /* 0x0000000e1d0e1210 */ /* 0x040fe40007f5e0ff */
[----:B------:R-:W-:Y:S02]  /*114e0*/  ISETP.GE.AND P6, PT, R29, R16, PT ;  /* 0x000000101d00720c */ /* 0x000fe40003fc6270 */
[----:B------:R-:W-:Y:S01]  /*114f0*/  @P1 MOV R2, R14 ;  /* 0x0000000e00021202 */ /* 0x000fe20000000f00 */
[----:B------:R-:W-:-:S04]  /*11500*/  @P1 IMAD.X R9, RZ, RZ, R9, P2 ;  /* 0x000000ffff091224 */ /* 0x000fc800010e0609 */
[----:B------:R-:W-:-:S06]  /*11510*/  @P1 IMAD.MOV.U32 R3, RZ, RZ, R9 ;  /* 0x000000ffff031224 */ /* 0x000fcc00078e0009 */
        /* <DEDUP_REMOVED lines=8> */
.L_x_128:
[----:B------:R-:W-:Y:S01]  /*115a0*/  MOV R13, R7 ;  /* 0x00000007000d7202 */ /* 0x000fe20000000f00 */
[----:B------:R-:W-:-:S07]  /*115b0*/  IMAD.MOV.U32 R8, RZ, RZ, R14 ;  /* 0x000000ffff087224 */ /* 0x000fce00078e000e */
[----:B------:R-:W-:Y:S05]  /*115c0*/  WARPSYNC.COLLECTIVE R15, `(.L_x_129) ;  /* 0x000000000f087348 */ /* 0x000fea0003c00000 */
[----:B------:R0:W1:Y:S02]  /*115d0*/  SHFL.IDX P6, R14, R13, R12, R11 ;  /* 0x0000000c0d0e7389 */ /* 0x00006400000c000b */
[----:B01----:R-:W-:Y:S01]  /*115e0*/  ENDCOLLECTIVE ;  /* 0x000000000000791b */ /* 0x003fe20003800000 */
.L_x_129:
[----:B------:R-:W-:Y:S01]  /*115f0*/  IMAD.MOV.U32 R13, RZ, RZ, R6 ;  /* 0x000000ffff0d7224 */ /* 0x000fe200078e0006 */
[----:B------:R-:W-:Y:S02]  /*11600*/  MOV R12, 0x4 ;  /* 0x00000004000c7802 */ /* 0x000fe40000000f00 */
[C---:B------:R-:W-:Y:S02]  /*11610*/  @P5 IADD3 R14, P2, R29.reuse, R14, RZ ;  /* 0x0000000e1d0e5210 */ /* 0x040fe40007f5e0ff */
[----:B------:R-:W-:-:S03]  /*11620*/  ISETP.GE.AND P6, PT, R29, R16, PT ;  /* 0x000000101d00720c */ /* 0x000fc60003fc6270 */
[----:B------:R-:W-:Y:S02]  /*11630*/  @P5 IMAD.X R9, RZ, RZ, R8, P2 ;  /* 0x000000ffff095224 */ /* 0x000fe400010e0608 */
[----:B------:R-:W-:Y:S02]  /*11640*/  @P5 IMAD.MOV.U32 R2, RZ, RZ, R14 ;  /* 0x000000ffff025224 */ /* 0x000fe400078e000e */
[----:B------:R-:W-:-:S06]  /*11650*/  @P5 IMAD.MOV.U32 R3, RZ, RZ, R9 ;  /* 0x000000ffff035224 */ /* 0x000fcc00078e0009 */
[----:B------:R-:W-:Y:S01]  /*11660*/  @!PT LDS RZ, [RZ] ;  /* 0x00000000fffff984 */ /* 0x000fe20000000800 */
[----:B------:R-:W-:Y:S01]  /*11670*/  @!PT LDS RZ, [RZ] ;  /* 0x00000000fffff984 */ /* 0x000fe20000000800 */
[----:B------:R-:W-:Y:S01]  /*11680*/  @!PT LDS RZ, [RZ] ;  /* 0x00000000fffff984 */ /* 0x000fe20000000800 */
[----:B------:R0:W-:Y:S01]  /*11690*/  @P5 LDGSTS.E.BYPASS.LTC128B.128 [R28+0x19c00], desc[UR48][R2.64], !P6 ;  /* 0x19c00000021c5fae */ /* 0x0001e2000f101d70 */
[----:B------:R-:W-:-:S13]  /*116a0*/  ISETP.GE.AND P5, PT, R29, R16, PT ;  /* 0x000000101d00720c */ /* 0x000fda0003fa6270 */
[----:B0-----:R-:W-:Y:S05]  /*116b0*/  WARPSYNC.COLLECTIVE R15, `(.L_x_130) ;  /* 0x000000000f087348 */ /* 0x001fea0003c00000 */
[----:B------:R1:W2:Y:S02]  /*116c0*/  SHFL.IDX P6, R14, R13, R12, R11 ;  /* 0x0000000c0d0e7389 */ /* 0x0002a400000c000b */
[----:B012---:R-:W-:Y:S01]  /*116d0*/  ENDCOLLECTIVE ;  /* 0x000000000000791b */ /* 0x007fe20003800000 */
.L_x_130:
[----:B------:R-:W-:Y:S02]  /*116e0*/  IMAD.MOV.U32 R13, RZ, RZ, R7 ;  /* 0x000000ffff0d7224 */ /* 0x000fe400078e0007 */
[----:B------:R-:W-:-:S07]  /*116f0*/  IMAD.MOV.U32 R8, RZ, RZ, R14 ;  /* 0x000000ffff087224 */ /* 0x000fce00078e000e */
[----:B------:R-:W-:Y:S05]  /*11700*/  WARPSYNC.COLLECTIVE R15, `(.L_x_131) ;  /* 0x000000000f087348 */ /* 0x000fea0003c00000 */
[----:B------:R0:W1:Y:S02]  /*11710*/  SHFL.IDX P6, R14, R13, R12, R11 ;  /* 0x0000000c0d0e7389 */ /* 0x00006400000c000b */
[----:B01----:R-:W-:Y:S01]  /*11720*/  ENDCOLLECTIVE ;  /* 0x000000000000791b */ /* 0x003fe20003800000 */
.L_x_131:
[----:B------:R-:W-:Y:S02]  /*11730*/  IMAD.MOV.U32 R13, RZ, RZ, R6 ;  /* 0x000000ffff0d7224 */ /* 0x000fe400078e0006 */
[----:B------:R-:W-:Y:S01]  /*11740*/  IMAD.MOV.U32 R12, RZ, RZ, 0x5 ;  /* 0x00000005ff0c7424 */ /* 0x000fe200078e00ff */
[----:B------:R-:W-:-:S05]  /*11750*/  @P4 IADD3 R14, P2, R29, R14, RZ ;  /* 0x0000000e1d0e4210 */ /* 0x000fca0007f5e0ff */
[----:B------:R-:W-:-:S08]  /*11760*/  @P4 IMAD.MOV.U32 R2, RZ, RZ, R14 ;  /* 0x000000ffff024224 */ /* 0x000fd000078e000e */
[----:B------:R-:W-:Y:S05]  /*11770*/  WARPSYNC.COLLECTIVE R15, `(.L_x_132) ;  /* 0x000000000f087348 */ /* 0x000fea0003c00000 */
[----:B------:R0:W1:Y:S02]  /*11780*/  SHFL.IDX P6, R14, R13, R12, R11 ;  /* 0x0000000c0d0e7389 */ /* 0x00006400000c000b */
[----:B01----:R-:W-:Y:S01]  /*11790*/  ENDCOLLECTIVE ;  /* 0x000000000000791b */ /* 0x003fe20003800000 */
.L_x_132:
[----:B------:R-:W-:-:S05]  /*117a0*/  @P4 IMAD.X R9, RZ, RZ, R8, P2 ;  /* 0x000000ffff094224 */ /* 0x000fca00010e0608 */
[----:B------:R-:W-:-:S05]  /*117b0*/  @P4 MOV R3, R9 ;  /* 0x0000000900034202 */ /* 0x000fca0000000f00 */
[----:B------:R-:W-:Y:S01]  /*117c0*/  @!PT LDS RZ, [RZ] ;  /* 0x00000000fffff984 */ /* 0x000fe20000000800 */
[----:B------:R-:W-:Y:S01]  /*117d0*/  @!PT LDS RZ, [RZ] ;  /* 0x00000000fffff984 */ /* 0x000fe20000000800 */
[----:B------:R-:W-:Y:S01]  /*117e0*/  @!PT LDS RZ, [RZ] ;  /* 0x00000000fffff984 */ /* 0x000fe20000000800 */
[----:B------:R0:W-:Y:S01]  /*117f0*/  @P4 LDGSTS.E.BYPASS.LTC128B.128 [R28+0x1a400], desc[UR48][R2.64], !P5 ;  /* 0x1a400000021c4fae */ /* 0x0001e2000e901d70 */
[----:B------:R-:W-:Y:S01]  /*11800*/  LOP3.LUT P4, RZ, R0, 0x40, RZ, 0xc0, !PT ;  /* 0x0000004000ff7812 */ /* 0x000fe2000788c0ff */
[----:B------:R-:W-:Y:S02]  /*11810*/  IMAD.MOV.U32 R13, RZ, RZ, R7 ;  /* 0x000000ffff0d7224 */ /* 0x000fe400078e0007 */
[----:B------:R-:W-:-:S10]  /*11820*/  IMAD.MOV.U32 R8, RZ, RZ, R14 ;  /* 0x000000ffff087224 */ /* 0x000fd400078e000e */
[----:B0-----:R-:W-:Y:S05]  /*11830*/  WARPSYNC.COLLECTIVE R15, `(.L_x_133) ;  /* 0x000000000f087348 */ /* 0x001fea0003c00000 */
[----:B------:R1:W2:Y:S02]  /*11840*/  SHFL.IDX P6, R14, R13, R12, R11 ;  /* 0x0000000c0d0e7389 */ /* 0x0002a400000c000b */
[----:B012---:R-:W-:Y:S01]  /*11850*/  ENDCOLLECTIVE ;  /* 0x000000000000791b */ /* 0x007fe20003800000 */
.L_x_133:
[----:B------:R-:W-:Y:S02]  /*11860*/  IMAD.MOV.U32 R13, RZ, RZ, R6 ;  /* 0x000000ffff0d7224 */ /* 0x000fe400078e0006 */
[----:B------:R-:W-:Y:S01]  /*11870*/  IMAD.MOV.U32 R12, RZ, RZ, 0x6 ;  /* 0x00000006ff0c7424 */ /* 0x000fe200078e00ff */
[----:B------:R-:W-:-:S04]  /*11880*/  @P3 IADD3 R14, P2, R29, R14, RZ ;  /* 0x0000000e1d0e3210 */ /* 0x000fc80007f5e0ff */
[----:B------:R-:W-:Y:S01]  /*11890*/  @P3 IADD3.X R9, RZ, R8, RZ, P2, !PT ;  /* 0x00000008ff093210 */ /* 0x000fe200017fe4ff */
[----:B------:R-:W-:-:S08]  /*118a0*/  @P3 IMAD.MOV.U32 R2, RZ, RZ, R14 ;  /* 0x000000ffff023224 */ /* 0x000fd000078e000e */
[----:B------:R-:W-:Y:S05]  /*118b0*/  WARPSYNC.COLLECTIVE R15, `(.L_x_134) ;  /* 0x000000000f087348 */ /* 0x000fea0003c00000 */
[----:B------:R0:W1:Y:S02]  /*118c0*/  SHFL.IDX P6, R14, R13, R12, R11 ;  /* 0x0000000c0d0e7389 */ /* 0x00006400000c000b */
[----:B01----:R-:W-:Y:S01]  /*118d0*/  ENDCOLLECTIVE ;  /* 0x000000000000791b */ /* 0x003fe20003800000 */
.L_x_134:
[----:B------:R-:W-:-:S05]  /*118e0*/  @P3 IMAD.MOV.U32 R3, RZ, RZ, R9 ;  /* 0x000000ffff033224 */ /* 0x000fca00078e0009 */
[----:B------:R-:W-:Y:S01]  /*118f0*/  @!PT LDS RZ, [RZ] ;  /* 0x00000000fffff984 */ /* 0x000fe20000000800 */
[----:B------:R-:W-:Y:S01]  /*11900*/  @!PT LDS RZ, [RZ] ;  /* 0x00000000fffff984 */ /* 0x000fe20000000800 */
[----:B------:R-:W-:Y:S01]  /*11910*/  @!PT LDS RZ, [RZ] ;  /* 0x00000000fffff984 */ /* 0x000fe20000000800 */
[----:B------:R0:W-:Y:S01]  /*11920*/  @P3 LDGSTS.E.BYPASS.LTC128B.128 [R28+0x1ac00], desc[UR48][R2.64], !P5 ;  /* 0x1ac00000021c3fae */ /* 0x0001e2000e901d70 */
[----:B------:R-:W-:Y:S01]  /*11930*/  IMAD.MOV.U32 R13, RZ, RZ, R7 ;  /* 0x000000ffff0d7224 */ /* 0x000fe200078e0007 */
[----:B------:R-:W-:-:S07]  /*11940*/  MOV R8, R14 ;  /* 0x0000000e00087202 */ /* 0x000fce0000000f00 */
[----:B0-----:R-:W-:Y:S05]  /*11950*/  WARPSYNC.COLLECTIVE R15, `(.L_x_135) ;  /* 0x000000000f087348 */ /* 0x001fea0003c00000 */
[----:B------:R1:W2:Y:S02]  /*11960*/  SHFL.IDX P6, R14, R13, R12, R11 ;  /* 0x0000000c0d0e7389 */ /* 0x0002a400000c000b */
[----:B012---:R-:W-:Y:S01]  /*11970*/  ENDCOLLECTIVE ;  /* 0x000000000000791b */ /* 0x007fe20003800000 */
.L_x_135:
[----:B------:R-:W-:Y:S01]  /*11980*/  MOV R13, R6 ;  /* 0x00000006000d7202 */ /* 0x000fe20000000f00 */
[----:B------:R-:W-:Y:S01]  /*11990*/  IMAD.MOV.U32 R12, RZ, RZ, 0x7 ;  /* 0x00000007ff0c7424 */ /* 0x000fe200078e00ff */
[----:B------:R-:W-:-:S05]  /*119a0*/  @P4 IADD3 R14, P2, R29, R14, RZ ;  /* 0x0000000e1d0e4210 */ /* 0x000fca0007f5e0ff */
[----:B------:R-:W-:-:S08]  /*119b0*/  @P4 IMAD.MOV.U32 R2, RZ, RZ, R14 ;  /* 0x000000ffff024224 */ /* 0x000fd000078e000e */
[----:B------:R-:W-:Y:S05]  /*119c0*/  WARPSYNC.COLLECTIVE R15, `(.L_x_136) ;  /* 0x000000000f087348 */ /* 0x000fea0003c00000 */
[----:B------:R0:W1:Y:S02]  /*119d0*/  SHFL.IDX P6, R14, R13, R12, R11 ;  /* 0x0000000c0d0e7389 */ /* 0x00006400000c000b */
[----:B01----:R-:W-:Y:S01]  /*119e0*/  ENDCOLLECTIVE ;  /* 0x000000000000791b */ /* 0x003fe20003800000 */
.L_x_136:
[----:B------:R-:W-:-:S04]  /*119f0*/  @P4 IMAD.X R9, RZ, RZ, R8, P2 ;  /* 0x000000ffff094224 */ /* 0x000fc800010e0608 */
[----:B------:R-:W-:-:S05]  /*11a00*/  @P4 IMAD.MOV.U32 R3, RZ, RZ, R9 ;  /* 0x000000ffff034224 */ /* 0x000fca00078e0009 */
[----:B------:R-:W-:Y:S01]  /*11a10*/  @!PT LDS RZ, [RZ] ;  /* 0x00000000fffff984 */ /* 0x000fe20000000800 */
[----:B------:R-:W-:Y:S01]  /*11a20*/  @!PT LDS RZ, [RZ] ;  /* 0x00000000fffff984 */ /* 0x000fe20000000800 */
[----:B------:R-:W-:Y:S01]  /*11a30*/  @!PT LDS RZ, [RZ] ;  /* 0x00000000fffff984 */ /* 0x000fe20000000800 */
[----:B------:R0:W-:Y:S01]  /*11a40*/  @P4 LDGSTS.E.BYPASS.LTC128B.128 [R28+0x1b400], desc[UR48][R2.64], !P5 ;  /* 0x1b400000021c4fae */ /* 0x0001e2000e901d70 */
[----:B------:R-:W-:Y:S02]  /*11a50*/  IMAD.MOV.U32 R13, RZ, RZ, R7 ;  /* 0x000000ffff0d7224 */ /* 0x000fe400078e0007 */
[----:B------:R-:W-:-:S07]  /*11a60*/  IMAD.MOV.U32 R8, RZ, RZ, R14 ;  /* 0x000000ffff087224 */ /* 0x000fce00078e000e */
[----:B0-----:R-:W-:Y:S05]  /*11a70*/  WARPSYNC.COLLECTIVE R15, `(.L_x_137) ;  /* 0x000000000f087348 */ /* 0x001fea0003c00000 */
[----:B------:R1:W2:Y:S02]  /*11a80*/  SHFL.IDX P6, R14, R13, R12, R11 ;  /* 0x0000000c0d0e7389 */ /* 0x0002a400000c000b */
[----:B012---:R-:W-:Y:S01]  /*11a90*/  ENDCOLLECTIVE ;  /* 0x000000000000791b */ /* 0x007fe20003800000 */
.L_x_137:
[----:B------:R-:W-:Y:S02]  /*11aa0*/  IMAD.MOV.U32 R13, RZ, RZ, R4 ;  /* 0x000000ffff0d7224 */ /* 0x000fe400078e0004 */
[----:B------:R-:W-:Y:S01]  /*11ab0*/  IMAD.MOV.U32 R12, RZ, RZ, RZ ;  /* 0x000000ffff0c7224 */ /* 0x000fe200078e00ff */
[----:B------:R-:W-:-:S13]  /*11ac0*/  @P0 IADD3 R9, P2, R29, R14, RZ ;  /* 0x0000000e1d090210 */ /* 0x000fda0007f5e0ff */
[----:B------:R-:W-:Y:S05]  /*11ad0*/  WARPSYNC.COLLECTIVE R15, `(.L_x_138) ;  /* 0x000000000f087348 */ /* 0x000fea0003c00000 */
[----:B------:R0:W1:Y:S02]  /*11ae0*/  SHFL.IDX P6, R14, R13, R12, R11 ;  /* 0x0000000c0d0e7389 */ /* 0x00006400000c000b */
[----:B01----:R-:W-:Y:S01]  /*11af0*/  ENDCOLLECTIVE ;  /* 0x000000000000791b */ /* 0x003fe20003800000 */
.L_x_138:
[----:B------:R-:W-:Y:S01]  /*11b00*/  @P0 MOV R2, R9 ;  /* 0x0000000900020202 */ /* 0x000fe20000000f00 */
[----:B------:R-:W-:-:S04]  /*11b10*/  @P0 IMAD.X R10, RZ, RZ, R8, P2 ;  /* 0x000000ffff0a0224 */ /* 0x000fc800010e0608 */
[----:B------:R-:W-:-:S05]  /*11b20*/  @P0 IMAD.MOV.U32 R3, RZ, RZ, R10 ;  /* 0x000000ffff030224 */ /* 0x000fca00078e000a */
[----:B------:R-:W-:Y:S01]  /*11b30*/  @!PT LDS RZ, [RZ] ;  /* 0x00000000fffff984 */ /* 0x000fe20000000800 */
[----:B------:R-:W-:Y:S01]  /*11b40*/  @!PT LDS RZ, [RZ] ;  /* 0x00000000fffff984 */ /* 0x000fe20000000800 */
[----:B------:R-:W-:Y:S01]  /*11b50*/  @!PT LDS RZ, [RZ] ;  /* 0x00000000fffff984 */ /* 0x000fe20000000800 */
[----:B------:R0:W-:Y:S01]  /*11b60*/  @P0 LDGSTS.E.BYPASS.LTC128B.128 [R28+0x1bc00], desc[UR48][R2.64], !P5 ;  /* 0x1bc00000021c0fae */ /* 0x0001e2000e901d70 */
[----:B------:R-:W-:Y:S01]  /*11b70*/  MOV R13, R5 ;  /* 0x00000005000d7202 */ /* 0x000fe20000000f00 */
[----:B------:R-:W-:-:S07]  /*11b80*/  IMAD.MOV.U32 R8, RZ, RZ, R14 ;  /* 0x000000ffff087224 */ /* 0x000fce00078e000e */
[----:B0-----:R-:W-:Y:S05]  /*11b90*/  WARPSYNC.COLLECTIVE R15, `(.L_x_139) ;  /* 0x000000000f087348 */ /* 0x001fea0003c00000 */
[----:B------:R1:W2:Y:S02]  /*11ba0*/  SHFL.IDX P6, R14, R13, R12, R11 ;  /* 0x0000000c0d0e7389 */ /* 0x0002a400000c000b */
[----:B012---:R-:W-:Y:S01]  /*11bb0*/  ENDCOLLECTIVE ;  /* 0x000000000000791b */ /* 0x007fe20003800000 */
.L_x_139:
[----:B------:R-:W-:Y:S01]  /*11bc0*/  IMAD.MOV.U32 R13, RZ, RZ, R4 ;  /* 0x000000ffff0d7224 */ /* 0x000fe200078e0004 */
[----:B------:R-:W-:Y:S02]  /*11bd0*/  MOV R12, 0x1 ;  /* 0x00000001000c7802 */ /* 0x000fe40000000f00 */
[----:B------:R-:W-:-:S05]  /*11be0*/  @P1 IADD3 R14, P0, R29, R14, RZ ;  /* 0x0000000e1d0e1210 */ /* 0x000fca0007f1e0ff */
[----:B------:R-:W-:-:S08]  /*11bf0*/  @P1 IMAD.MOV.U32 R2, RZ, RZ, R14 ;  /* 0x000000ffff021224 */ /* 0x000fd000078e000e */
[----:B------:R-:W-:Y:S05]  /*11c00*/  WARPSYNC.COLLECTIVE R15, `(.L_x_140) ;  /* 0x000000000f087348 */ /* 0x000fea0003c00000 */
[----:B------:R0:W1:Y:S02]  /*11c10*/  SHFL.IDX P6, R14, R13, R12, R11 ;  /* 0x0000000c0d0e7389 */ /* 0x00006400000c000b */
[----:B01----:R-:W-:Y:S01]  /*11c20*/  ENDCOLLECTIVE ;  /* 0x000000000000791b */ /* 0x003fe20003800000 */
.L_x_140:
        /* <DEDUP_REMOVED lines=11> */
.L_x_141:
[----:B------:R-:W-:Y:S05]  /*11ce0*/  BRA `(.L_x_142) ;  /* 0xffffffb800047947 */ /* 0x000fea000383ffff */
.L_x_56:
[----:B------:R-:W-:Y:S01]  /*11cf0*/  IMAD.MOV.U32 R13, RZ, RZ, R5 ;  /* 0x000000ffff0d7224 */ /* 0x000fe200078e0005 */
[----:B------:R-:W-:Y:S01]  /*11d00*/  MOV R11, 0x181f ;  /* 0x0000181f000b7802 */ /* 0x000fe20000000f00 */
[----:B------:R-:W-:Y:S02]  /*11d10*/  IMAD.MOV.U32 R12, RZ, RZ, RZ ;  /* 0x000000ffff0c7224 */ /* 0x000fe400078e00ff */
[----:B------:R-:W-:Y:S02]  /*11d20*/  IMAD.MOV.U32 R15, RZ, RZ, -0x1 ;  /* 0xffffffffff0f7424 */ /* 0x000fe400078e00ff */
[----:B------:R-:W-:-:S07]  /*11d30*/  IMAD R25, R25, 0x80, R24 ;  /* 0x0000008019197824 */ /* 0x000fce00078e0218 */
[----:B------:R-:W-:Y:S05]  /*11d40*/  WARPSYNC.COLLECTIVE R15, `(.L_x_143) ;  /* 0x000000000f087348 */ /* 0x000fea0003c00000 */
[----:B------:R0:W1:Y:S02]  /*11d50*/  SHFL.IDX P6, R14, R13, R12, R11 ;  /* 0x0000000c0d0e7389 */ /* 0x00006400000c000b */
[----:B01----:R-:W-:Y:S01]  /*11d60*/  ENDCOLLECTIVE ;  /* 0x000000000000791b */ /* 0x003fe20003800000 */
.L_x_143:
[----:B------:R-:W-:Y:S02]  /*11d70*/  VIADD R7, R25, 0x10 ;  /* 0x0000001019077836 */ /* 0x000fe40000000000 */
[----:B------:R-:W-:Y:S02]  /*11d80*/  IMAD.MOV.U32 R13, RZ, RZ, R0 ;  /* 0x000000ffff0d7224 */ /* 0x000fe400078e0000 */
[----:B------:R-:W-:-:S07]  /*11d90*/  IMAD.MOV.U32 R2, RZ, RZ, R14 ;  /* 0x000000ffff027224 */ /* 0x000fce00078e000e */
[----:B------:R-:W-:Y:S05]  /*11da0*/  WARPSYNC.COLLECTIVE R15, `(.L_x_144) ;  /* 0x000000000f087348 */ /* 0x000fea0003c00000 */
[----:B------:R0:W1:Y:S02]  /*11db0*/  SHFL.IDX P6, R14, R13, R12, R11 ;  /* 0x0000000c0d0e7389 */ /* 0x00006400000c000b */
[----:B01----:R-:W-:Y:S01]  /*11dc0*/  ENDCOLLECTIVE ;  /* 0x000000000000791b */ /* 0x003fe20003800000 */
.L_x_144:
[----:B------:R-:W-:Y:S02]  /*11dd0*/  ULDC UR4, c[0x0][0x288] ;  /* 0x0000a20000047ab9 */ /* 0x000fe40000000800 */
[----:B------:R-:W-:-:S05]  /*11de0*/  IMAD R4, R6, UR4, RZ ;  /* 0x0000000406047c24 */ /* 0x000fca000f8e02ff */
[----:B------:R-:W-:Y:S01]  /*11df0*/  ISETP.GE.AND P1, PT, R25, R4, PT ;  /* 0x000000041900720c */ /* 0x000fe20003f26270 */
[----:B------:R-:W-:Y:S02]  /*11e00*/  IMAD.MOV.U32 R13, RZ, RZ, R5 ;  /* 0x000000ffff0d7224 */ /* 0x000fe400078e0005 */
[----:B------:R-:W-:-:S10]  /*11e10*/  IMAD.MOV.U32 R12, RZ, RZ, 0x1 ;  /* 0x00000001ff0c7424 */ /* 0x000fd400078e00ff */
[----:B------:R-:W-:-:S04]  /*11e20*/  @!P1 IADD3 R14, P2, R29, R14, RZ ;  /* 0x0000000e1d0e9210 */ /* 0x000fc80007f5e0ff */
[----:B------:R-:W-:Y:S01]  /*11e30*/  @!P1 IADD3.X R3, RZ, R2, RZ, P2, !PT ;  /* 0x00000002ff039210 */ /* 0x000fe200017fe4ff */
[----:B------:R-:W-:-:S08]  /*11e40*/  @!P1 IMAD.MOV.U32 R2, RZ, RZ, R14 ;  /* 0x000000ffff029224 */ /* 0x000fd000078e000e */
[----:B------:R-:W-:Y:S05]  /*11e50*/  WARPSYNC.COLLECTIVE R15, `(.L_x_145) ;  /* 0x000000000f087348 */ /* 0x000fea0003c00000 */
[----:B------:R0:W1:Y:S02]  /*11e60*/  SHFL.IDX P6, R14, R13, R12, R11 ;  /* 0x0000000c0d0e7389 */ /* 0x00006400000c000b */
[----:B01----:R-:W-:Y:S01]  /*11e70*/  ENDCOLLECTIVE ;  /* 0x000000000000791b */ /* 0x003fe20003800000 */
.L_x_145:
[----:B------:R-:W-:Y:S01]  /*11e80*/  @!PT LDS RZ, [RZ] ;  /* 0x00000000fffff984 */ /* 0x000fe20000000800 */
[----:B------:R-:W-:Y:S01]  /*11e90*/  @!PT LDS RZ, [RZ] ;  /* 0x00000000fffff984 */ /* 0x000fe20000000800 */
[----:B------:R-:W-:Y:S01]  /*11ea0*/  @!PT LDS RZ, [RZ] ;  /* 0x00000000fffff984 */ /* 0x000fe20000000800 */
[----:B------:R0:W-:Y:S01]  /*11eb0*/  @!P1 LDGSTS.E.BYPASS.LTC128B.128 [R28+0x14400], desc[UR48][R2.64], !P0 ;  /* 0x14400000021c9fae */ /* 0x0001e2000c101d70 */
[----:B------:R-:W-:Y:S01]  /*11ec0*/  ISETP.GE.AND P1, PT, R7, R4, PT ;  /* 0x000000040700720c */ /* 0x000fe20003f26270 */
[----:B------:R-:W-:Y:S02]  /*11ed0*/  VIADD R7, R25, 0x20 ;  /* 0x0000002019077836 */ /* 0x000fe40000000000 */
[----:B------:R-:W-:Y:S01]  /*11ee0*/  IMAD.MOV.U32 R13, RZ, RZ, R0 ;  /* 0x000000ffff0d7224 */ /* 0x000fe200078e0000 */
[----:B------:R-:W-:-:S09]  /*11ef0*/  MOV R6, R14 ;  /* 0x0000000e00067202 */ /* 0x000fd20000000f00 */
[----:B0-----:R-:W-:Y:S05]  /*11f00*/  WARPSYNC.COLLECTIVE R15, `(.L_x_146) ;  /* 0x000000000f087348 */ /* 0x001fea0003c00000 */
[----:B------:R1:W2:Y:S02]  /*11f10*/  SHFL.IDX P6, R14, R13, R12, R11 ;  /* 0x0000000c0d0e7389 */ /* 0x0002a400000c000b */
[----:B012---:R-:W-:Y:S01]  /*11f20*/  ENDCOLLECTIVE ;  /* 0x000000000000791b */ /* 0x007fe20003800000 */
.L_x_146:
[----:B------:R-:W-:Y:S01]  /*11f30*/  IMAD.MOV.U32 R13, RZ, RZ, R5 ;  /* 0x000000ffff0d7224 */ /* 0x000fe200078e0005 */
[----:B------:R-:W-:Y:S01]  /*11f40*/  MOV R12, 0x2 ;  /* 0x00000002000c7802 */ /* 0x000fe20000000f00 */
[----:B------:R-:W-:-:S07]  /*11f50*/  IMAD.MOV.U32 R8, RZ, RZ, R14 ;  /* 0x000000ffff087224 */ /* 0x000fce00078e000e */
[----:B------:R-:W-:Y:S05]  /*11f60*/  WARPSYNC.COLLECTIVE R15, `(.L_x_147) ;  /* 0x000000000f087348 */ /* 0x000fea0003c00000 */
[----:B------:R0:W1:Y:S02]  /*11f70*/  SHFL.IDX P6, R14, R13, R12, R11 ;  /* 0x0000000c0d0e7389 */ /* 0x00006400000c000b */
[----:B01----:R-:W-:Y:S01]  /*11f80*/  ENDCOLLECTIVE ;  /* 0x000000000000791b */ /* 0x003fe20003800000 */
.L_x_147:
[----:B------:R-:W-:-:S04]  /*11f90*/  @!P1 IADD3 R8, P3, R29, R8, RZ ;  /* 0x000000081d089210 */ /* 0x000fc80007f7e0ff */
[----:B------:R-:W-:Y:S01]  /*11fa0*/  @!P1 MOV R2, R8 ;  /* 0x0000000800029202 */ /* 0x000fe20000000f00 */
[----:B------:R-:W-:-:S04]  /*11fb0*/  @!P1 IMAD.X R9, RZ, RZ, R6, P3 ;  /* 0x000000ffff099224 */ /* 0x000fc800018e0606 */
[----:B------:R-:W-:Y:S02]  /*11fc0*/  @!P1 IMAD.MOV.U32 R3, RZ, RZ, R9 ;  /* 0x000000ffff039224 */ /* 0x000fe400078e0009 */
[----:B------:R-:W-:-:S03]  /*11fd0*/  IMAD.MOV.U32 R13, RZ, RZ, R0 ;  /* 0x000000ffff0d7224 */ /* 0x000fc600078e0000 */
[----:B------:R-:W-:Y:S01]  /*11fe0*/  @!PT LDS RZ, [RZ] ;  /* 0x00000000fffff984 */ /* 0x000fe20000000800 */
[----:B------:R-:W-:Y:S01]  /*11ff0*/  @!PT LDS RZ, [RZ] ;  /* 0x00000000fffff984 */ /* 0x000fe20000000800 */
[----:B------:R-:W-:Y:S01]  /*12000*/  @!PT LDS RZ, [RZ] ;  /* 0x00000000fffff984 */ /* 0x000fe20000000800 */
[----:B------:R0:W-:Y:S01]  /*12010*/  @!P1 LDGSTS.E.BYPASS.LTC128B.128 [R28+0x14c00], desc[UR48][R2.64], !P0 ;  /* 0x14c00000021c9fae */ /* 0x0001e2000c101d70 */
[----:B------:R-:W-:Y:S01]  /*12020*/  ISETP.GE.AND P1, PT, R7, R4, PT ;  /* 0x000000040700720c */ /* 0x000fe20003f26270 */
[----:B------:R-:W-:-:S12]  /*12030*/  IMAD.MOV.U32 R7, RZ, RZ, R14 ;  /* 0x000000ffff077224 */ /* 0x000fd800078e000e */
[----:B0-----:R-:W-:Y:S05]  /*12040*/  WARPSYNC.COLLECTIVE R15, `(.L_x_148) ;  /* 0x000000000f087348 */ /* 0x001fea0003c00000 */
[----:B------:R1:W2:Y:S02]  /*12050*/  SHFL.IDX P6, R14, R13, R12, R11 ;  /* 0x0000000c0d0e7389 */ /* 0x0002a400000c000b */
[----:B012---:R-:W-:Y:S01]  /*12060*/  ENDCOLLECTIVE ;  /* 0x000000000000791b */ /* 0x007fe20003800000 */
.L_x_148:
[----:B------:R-:W-:Y:S02]  /*12070*/  IMAD.MOV.U32 R13, RZ, RZ, R5 ;  /* 0x000000ffff0d7224 */ /* 0x000fe400078e0005 */
[----:B------:R-:W-:Y:S01]  /*12080*/  IMAD.MOV.U32 R12, RZ, RZ, 0x3 ;  /* 0x00000003ff0c7424 */ /* 0x000fe200078e00ff */
[----:B------:R-:W-:-:S04]  /*12090*/  @!P1 IADD3 R14, P2, R29, R14, RZ ;  /* 0x0000000e1d0e9210 */ /* 0x000fc80007f5e0ff */
[----:B------:R-:W-:Y:S01]  /*120a0*/  @!P1 MOV R2, R14 ;  /* 0x0000000e00029202 */ /* 0x000fe20000000f00 */
[----:B------:R-:W-:-:S08]  /*120b0*/  @!P1 IMAD.X R3, RZ, RZ, R7, P2 ;  /* 0x000000ffff039224 */ /* 0x000fd000010e0607 */
[----:B------:R-:W-:Y:S05]  /*120c0*/  WARPSYNC.COLLECTIVE R15, `(.L_x_149) ;  /* 0x000000000f087348 */ /* 0x000fea0003c00000 */
[----:B------:R0:W1:Y:S02]  /*120d0*/  SHFL.IDX P6, R14, R13, R12, R11 ;  /* 0x0000000c0d0e7389 */ /* 0x00006400000c000b */
[----:B01----:R-:W-:Y:S01]  /*120e0*/  ENDCOLLECTIVE ;  /* 0x000000000000791b */ /* 0x003fe20003800000 */
.L_x_149:
[----:B------:R-:W-:Y:S01]  /*120f0*/  VIADD R7, R25, 0x30 ;  /* 0x0000003019077836 */ /* 0x000fe20000000000 */
[----:B------:R-:W-:Y:S01]  /*12100*/  @!PT LDS RZ, [RZ] ;  /* 0x00000000fffff984 */ /* 0x000fe20000000800 */
[----:B------:R-:W-:Y:S01]  /*12110*/  @!PT LDS RZ, [RZ] ;  /* 0x00000000fffff984 */ /* 0x000fe20000000800 */
[----:B------:R-:W-:Y:S01]  /*12120*/  @!PT LDS RZ, [RZ] ;  /* 0x00000000fffff984 */ /* 0x000fe20000000800 */
[----:B------:R0:W-:Y:S04]  /*12130*/  @!P1 LDGSTS.E.BYPASS.LTC128B.128 [R28+0x15400], desc[UR48][R2.64], !P0 ;  /* 0x15400000021c9fae */ /* 0x0001e8000c101d70 */
[----:B------:R-:W-:Y:S02]  /*12140*/  ISETP.GE.AND P2, PT, R7, R4, PT ;  /* 0x000000040700720c */ /* 0x000fe40003f46270 */
[----:B------:R-:W-:Y:S01]  /*12150*/  IADD3 R7, R25, 0x40, RZ ;  /* 0x0000004019077810 */ /* 0x000fe20007ffe0ff */
[----:B------:R-:W-:Y:S01]  /*12160*/  IMAD.MOV.U32 R13, RZ, RZ, R0 ;  /* 0x000000ffff0d7224 */ /* 0x000fe200078e0000 */
[----:B------:R-:W-:-:S09]  /*12170*/  MOV R6, R14 ;  /* 0x0000000e00067202 */ /* 0x000fd20000000f00 */
[----:B0-----:R-:W-:Y:S05]  /*12180*/  WARPSYNC.COLLECTIVE R15, `(.L_x_150) ;  /* 0x000000000f087348 */ /* 0x001fea0003c00000 */
[----:B------:R1:W2:Y:S02]  /*12190*/  SHFL.IDX P6, R14, R13, R12, R11 ;  /* 0x0000000c0d0e7389 */ /* 0x0002a400000c000b */
[----:B012---:R-:W-:Y:S01]  /*121a0*/  ENDCOLLECTIVE ;  /* 0x000000000000791b */ /* 0x007fe20003800000 */
.L_x_150:
[----:B------:R-:W-:Y:S02]  /*121b0*/  IMAD.MOV.U32 R13, RZ, RZ, R5 ;  /* 0x000000ffff0d7224 */ /* 0x000fe400078e0005 */
[----:B------:R-:W-:Y:S02]  /*121c0*/  IMAD.MOV.U32 R12, RZ, RZ, 0x4 ;  /* 0x00000004ff0c7424 */ /* 0x000fe400078e00ff */
[----:B------:R-:W-:-:S07]  /*121d0*/  IMAD.MOV.U32 R8, RZ, RZ, R14 ;  /* 0x000000ffff087224 */ /* 0x000fce00078e000e */
[----:B------:R-:W-:Y:S05]  /*121e0*/  WARPSYNC.COLLECTIVE R15, `(.L_x_151) ;  /* 0x000000000f087348 */ /* 0x000fea0003c00000 */
[----:B------:R0:W1:Y:S02]  /*121f0*/  SHFL.IDX P6, R14, R13, R12, R11 ;  /* 0x0000000c0d0e7389 */ /* 0x00006400000c000b */
[----:B01----:R-:W-:Y:S01]  /*12200*/  ENDCOLLECTIVE ;  /* 0x000000000000791b */ /* 0x003fe20003800000 */
.L_x_151:
[----:B------:R-:W-:-:S05]  /*12210*/  @!P2 IADD3 R2, P1, R29, R8, RZ ;  /* 0x000000081d02a210 */ /* 0x000fca0007f3e0ff */
[----:B------:R-:W-:Y:S01]  /*12220*/  @!P2 IMAD.X R3, RZ, RZ, R6, P1 ;  /* 0x000000ffff03a224 */ /* 0x000fe200008e0606 */
[----:B------:R-:W-:-:S04]  /*12230*/  ISETP.GE.AND P1, PT, R7, R4, PT ;  /* 0x000000040700720c */ /* 0x000fc80003f26270 */
[----:B------:R-:W-:Y:S01]  /*12240*/  @!PT LDS RZ, [RZ] ;  /* 0x00000000fffff984 */ /* 0x000fe20000000800 */
[----:B------:R-:W-:Y:S01]  /*12250*/  @!PT LDS RZ, [RZ] ;  /* 0x00000000fffff984 */ /* 0x000fe20000000800 */
[----:B------:R-:W-:Y:S01]  /*12260*/  @!PT LDS RZ, [RZ] ;  /* 0x00000000fffff984 */ /* 0x000fe20000000800 */
[----:B------:R0:W-:Y:S01]  /*12270*/  @!P2 LDGSTS.E.BYPASS.LTC128B.128 [R28+0x15c00], desc[UR48][R2.64], !P0 ;  /* 0x15c00000021cafae */ /* 0x0001e2000c101d70 */
[----:B------:R-:W-:Y:S01]  /*12280*/  MOV R13, R0 ;  /* 0x00000000000d7202 */ /* 0x000fe20000000f00 */
[----:B------:R-:W-:-:S07]  /*12290*/  IMAD.MOV.U32 R7, RZ, RZ, R14 ;  /* 0x000000ffff077224 */ /* 0x000fce00078e000e */
[----:B0-----:R-:W-:Y:S05]  /*122a0*/  WARPSYNC.COLLECTIVE R15, `(.L_x_152) ;  /* 0x000000000f087348 */ /* 0x001fea0003c00000 */
[----:B------:R1:W2:Y:S02]  /*122b0*/  SHFL.IDX P6, R14, R13, R12, R11 ;  /* 0x0000000c0d0e7389 */ /* 0x0002a400000c000b */
[----:B012---:R-:W-:Y:S01]  /*122c0*/  ENDCOLLECTIVE ;  /* 0x000000000000791b */ /* 0x007fe20003800000 */
.L_x_152:
[----:B------:R-:W-:Y:S01]  /*122d0*/  IMAD.MOV.U32 R13, RZ, RZ, R5 ;  /* 0x000000ffff0d7224 */ /* 0x000fe200078e0005 */
[----:B------:R-:W-:Y:S02]  /*122e0*/  MOV R12, 0x5 ;  /* 0x00000005000c7802 */ /* 0x000fe40000000f00 */
[----:B------:R-:W-:-:S13]  /*122f0*/  @!P1 IADD3 R2, P2, R29, R14, RZ ;  /* 0x0000000e1d029210 */ /* 0x000fda0007f5e0ff */
[----:B------:R-:W-:Y:S05]  /*12300*/  WARPSYNC.COLLECTIVE R15, `(.L_x_153) ;  /* 0x000000000f087348 */ /* 0x000fea0003c00000 */
[----:B------:R0:W1:Y:S02]  /*12310*/  SHFL.IDX P6, R14, R13, R12, R11 ;  /* 0x0000000c0d0e7389 */ /* 0x00006400000c000b */
[----:B01----:R-:W-:Y:S01]  /*12320*/  ENDCOLLECTIVE ;  /* 0x000000000000791b */ /* 0x003fe20003800000 */
.L_x_153:
[----:B------:R-:W-:Y:S02]  /*12330*/  @!P1 IMAD.X R3, RZ, RZ, R7, P2 ;  /* 0x000000ffff039224 */ /* 0x000fe400010e0607 */
[----:B------:R-:W-:-:S03]  /*12340*/  VIADD R7, R25, 0x50 ;  /* 0x0000005019077836 */ /* 0x000fc60000000000 */
[----:B------:R-:W-:Y:S01]  /*12350*/  @!PT LDS RZ, [RZ] ;  /* 0x00000000fffff984 */ /* 0x000fe20000000800 */
[----:B------:R-:W-:Y:S01]  /*12360*/  @!PT LDS RZ, [RZ] ;  /* 0x00000000fffff984 */ /* 0x000fe20000000800 */
[----:B------:R-:W-:Y:S01]  /*12370*/  @!PT LDS RZ, [RZ] ;  /* 0x00000000fffff984 */ /* 0x000fe20000000800 */
[----:B------:R0:W-:Y:S02]  /*12380*/  @!P1 LDGSTS.E.BYPASS.LTC128B.128 [R28+0x16400], desc[UR48][R2.64], !P0 ;  /* 0x16400000021c9fae */ /* 0x0001e4000c101d70 */
[----:B------:R-:W-:Y:S01]  /*12390*/  ISETP.GE.AND P2, PT, R7, R4, PT ;  /* 0x000000040700720c */ /* 0x000fe20003f46270 */
[----:B------:R-:W-:Y:S02]  /*123a0*/  IMAD.MOV.U32 R13, RZ, RZ, R0 ;  /* 0x000000ffff0d7224 */ /* 0x000fe400078e0000 */
[----:B------:R-:W-:-:S10]  /*123b0*/  IMAD.MOV.U32 R6, RZ, RZ, R14 ;  /* 0x000000ffff067224 */ /* 0x000fd400078e000e */
[----:B0-----:R-:W-:Y:S05]  /*123c0*/  WARPSYNC.COLLECTIVE R15, `(.L_x_154) ;  /* 0x000000000f087348 */ /* 0x001fea0003c00000 */
[----:B------:R1:W2:Y:S02]  /*123d0*/  SHFL.IDX P6, R14, R13, R12, R11 ;  /* 0x0000000c0d0e7389 */ /* 0x0002a400000c000b */
[----:B012---:R-:W-:Y:S01]  /*123e0*/  ENDCOLLECTIVE ;  /* 0x000000000000791b */ /* 0x007fe20003800000 */
.L_x_154:
[----:B------:R-:W-:Y:S02]  /*123f0*/  IMAD.MOV.U32 R13, RZ, RZ, R5 ;  /* 0x000000ffff0d7224 */ /* 0x000fe400078e0005 */
[----:B------:R-:W-:Y:S02]  /*12400*/  IMAD.MOV.U32 R12, RZ, RZ, 0x6 ;  /* 0x00000006ff0c7424 */ /* 0x000fe400078e00ff */
[----:B------:R-:W-:-:S07]  /*12410*/  IMAD.MOV.U32 R8, RZ, RZ, R14 ;  /* 0x000000ffff087224 */ /* 0x000fce00078e000e */
[----:B------:R-:W-:Y:S05]  /*12420*/  WARPSYNC.COLLECTIVE R15, `(.L_x_155) ;  /* 0x000000000f087348 */ /* 0x000fea0003c00000 */
[----:B------:R0:W1:Y:S02]  /*12430*/  SHFL.IDX P6, R14, R13, R12, R11 ;  /* 0x0000000c0d0e7389 */ /* 0x00006400000c000b */
[----:B01----:R-:W-:Y:S01]  /*12440*/  ENDCOLLECTIVE ;  /* 0x000000000000791b */ /* 0x003fe20003800000 */
.L_x_155:
[----:B------:R-:W-:-:S04]  /*12450*/  @!P2 IADD3 R2, P1, R29, R8, RZ ;  /* 0x000000081d02a210 */ /* 0x000fc80007f3e0ff */
[----:B------:R-:W-:-:S05]  /*12460*/  @!P2 IADD3.X R3, RZ, R6, RZ, P1, !PT ;  /* 0x00000006ff03a210 */ /* 0x000fca0000ffe4ff */
        /* <DEDUP_REMOVED lines=9> */
.L_x_156:
[----:B------:R-:W-:-:S05]  /*12500*/  VIADD R3, R25, 0x60 ;  /* 0x0000006019037836 */ /* 0x000fca0000000000 */
[----:B------:R-:W-:Y:S01]  /*12510*/  ISETP.GE.AND P1, PT, R3, R4, PT ;  /* 0x000000040300720c */ /* 0x000fe20003f26270 */
[----:B------:R-:W-:Y:S02]  /*12520*/  IMAD.MOV.U32 R13, RZ, RZ, R5 ;  /* 0x000000ffff0d7224 */ /* 0x000fe400078e0005 */
[----:B------:R-:W-:-:S10]  /*12530*/  IMAD.MOV.U32 R12, RZ, RZ, 0x7 ;  /* 0x00000007ff0c7424 */ /* 0x000fd400078e00ff */
[----:B------:R-:W-:-:S13]  /*12540*/  @!P1 IADD3 R8, P2, R29, R14, RZ ;  /* 0x0000000e1d089210 */ /* 0x000fda0007f5e0ff */
[----:B------:R-:W-:Y:S05]  /*12550*/  WARPSYNC.COLLECTIVE R15, `(.L_x_157) ;  /* 0x000000000f087348 */ /* 0x000fea0003c00000 */
[----:B------:R0:W1:Y:S02]  /*12560*/  SHFL.IDX P6, R14, R13, R12, R11 ;  /* 0x0000000c0d0e7389 */ /* 0x00006400000c000b */
[----:B01----:R-:W-:Y:S01]  /*12570*/  ENDCOLLECTIVE ;  /* 0x000000000000791b */ /* 0x003fe20003800000 */
.L_x_157:
[----:B------:R-:W-:Y:S02]  /*12580*/  @!P1 IMAD.X R9, RZ, RZ, R7, P2 ;  /* 0x000000ffff099224 */ /* 0x000fe400010e0607 */
[----:B------:R-:W-:-:S03]  /*12590*/  @!P1 IMAD.MOV.U32 R2, RZ, RZ, R8 ;  /* 0x000000ffff029224 */ /* 0x000fc600078e0008 */
[----:B------:R-:W-:-:S05]  /*125a0*/  @!P1 MOV R3, R9 ;  /* 0x0000000900039202 */ /* 0x000fca0000000f00 */
        /* <DEDUP_REMOVED lines=9> */
.L_x_158:
[----:B------:R-:W-:Y:S05]  /*12640*/  BRA `(.L_x_159) ;  /* 0xffffffb400e87947 */ /* 0x000fea000383ffff */
.L_x_57:
[----:B0-----:R-:W-:-:S04]  /*12650*/  IMAD.U32 R3, RZ, RZ, UR42 ;  /* 0x0000002aff037e24 */ /* 0x001fc8000f8e00ff */
[----:B------:R0:W1:Y:S03]  /*12660*/  SYNCS.PHASECHK.TRANS64.TRYWAIT P0, [R3+URZ+0x22820], R0 ;  /* 0x02282000030075a7 */ /* 0x000066000800017f */
[----:B-1----:R-:W-:Y:S05]  /*12670*/  @!P0 NANOSLEEP.SYNCS 0x989680 ;  /* 0x009896800000895d */ /* 0x002fea0003900000 */
[----:B------:R-:W1:Y:S02]  /*12680*/  @!P0 SYNCS.PHASECHK.TRANS64 P0, [R3+URZ+0x22820], R0 ;  /* 0x02282000030085a7 */ /* 0x000e64000800007f */
[----:B-1----:R-:W-:Y:S05]  /*12690*/  @!P0 BRA `(.L_x_57) ;  /* 0xfffffffc00ec8947 */ /* 0x002fea000383ffff */
[----:B------:R-:W-:Y:S05]  /*126a0*/  BRA `(.L_x_160) ;  /* 0xffffffb800147947 */ /* 0x000fea000383ffff */
.L_x_60:
[----:B0-----:R0:W1:Y:S02]  /*126b0*/  SYNCS.PHASECHK.TRANS64.TRYWAIT P1, [R3+URZ+0x22880], R25 ;  /* 0x02288019030075a7 */ /* 0x001064000802017f */
[----:B-1----:R-:W-:Y:S05]  /*126c0*/  @!P1 NANOSLEEP.SYNCS 0x989680 ;  /* 0x009896800000995d */ /* 0x002fea0003900000 */
[----:B------:R-:W1:Y:S02]  /*126d0*/  @!P1 SYNCS.PHASECHK.TRANS64 P1, [R3+URZ+0x22880], R25 ;  /* 0x02288019030095a7 */ /* 0x000e64000802007f */
[----:B-1----:R-:W-:Y:S05]  /*126e0*/  @!P1 BRA `(.L_x_60) ;  /* 0xfffffffc00f09947 */ /* 0x002fea000383ffff */
[----:B------:R-:W-:Y:S05]  /*126f0*/  BRA `(.L_x_161) ;  /* 0xffffffbc00147947 */ /* 0x000fea000383ffff */
.L_x_61:
[----:B------:R-:W-:Y:S01]  /*12700*/  BSSY B0, `(.L_x_162) ;  /* 0x0000008000007945 */ /* 0x000fe20003800000 */
[----:B------:R-:W-:Y:S01]  /*12710*/  IMAD.MOV.U32 R13, RZ, RZ, R7 ;  /* 0x000000ffff0d7224 */ /* 0x000fe200078e0007 */
[----:B------:R-:W-:Y:S01]  /*12720*/  MOV R11, 0x181f ;  /* 0x0000181f000b7802 */ /* 0x000fe20000000f00 */
[----:B------:R-:W-:Y:S02]  /*12730*/  IMAD.MOV.U32 R12, RZ, RZ, RZ ;  /* 0x000000ffff0c7224 */ /* 0x000fe400078e00ff */
[----:B------:R-:W-:-:S07]  /*12740*/  IMAD.MOV.U32 R15, RZ, RZ, -0x1 ;  /* 0xffffffffff0f7424 */ /* 0x000fce00078e00ff */
[----:B0-----:R-:W-:Y:S05]  /*12750*/  WARPSYNC.COLLECTIVE R15, `(.L_x_163) ;  /* 0x000000000f087348 */ /* 0x001fea0003c00000 */
[----:B------:R1:W2:Y:S02]  /*12760*/  SHFL.IDX P6, R14, R13, R12, R11 ;  /* 0x0000000c0d0e7389 */ /* 0x0002a400000c000b */
[----:B012---:R-:W-:Y:S01]  /*12770*/  ENDCOLLECTIVE ;  /* 0x000000000000791b */ /* 0x007fe20003800000 */
.L_x_163:
[----:B------:R-:W-:Y:S05]  /*12780*/  BSYNC B0 ;  /* 0x0000000000007941 */ /* 0x000fea0003800000 */
.L_x_162:
[----:B------:R-:W-:Y:S01]  /*12790*/  IMAD.MOV.U32 R13, RZ, RZ, R6 ;  /* 0x000000ffff0d7224 */ /* 0x000fe200078e0006 */
[----:B------:R-:W-:Y:S01]  /*127a0*/  MOV R12, RZ ;  /* 0x000000ff000c7202 */ /* 0x000fe20000000f00 */
[----:B------:R-:W-:Y:S02]  /*127b0*/  IMAD.MOV.U32 R11, RZ, RZ, 0x181f ;  /* 0x0000181fff0b7424 */ /* 0x000fe400078e00ff */
[----:B------:R-:W-:Y:S02]  /*127c0*/  IMAD.MOV.U32 R15, RZ, RZ, -0x1 ;  /* 0xffffffffff0f7424 */ /* 0x000fe400078e00ff */
[----:B------:R-:W-:Y:S02]  /*127d0*/  IMAD.MOV.U32 R5, RZ, RZ, R14 ;  /* 0x000000ffff057224 */ /* 0x000fe400078e000e */
[----:B------:R-:W-:-:S07]  /*127e0*/  IMAD R17, R2, 0x5000, R28 ;  /* 0x0000500002117824 */ /* 0x000fce00078e021c */
[----:B------:R-:W-:Y:S05]  /*127f0*/  WARPSYNC.COLLECTIVE R15, `(.L_x_164) ;  /* 0x000000000f087348 */ /* 0x000fea0003c00000 */
[----:B------:R0:W1:Y:S02]  /*12800*/  SHFL.IDX P6, R14, R13, R12, R11 ;  /* 0x0000000c0d0e7389 */ /* 0x00006400000c000b */
[----:B01----:R-:W-:Y:S01]  /*12810*/  ENDCOLLECTIVE ;  /* 0x000000000000791b */ /* 0x003fe20003800000 */
.L_x_164:
[----:B------:R-:W-:Y:S02]  /*12820*/  IMAD.MOV.U32 R13, RZ, RZ, R7 ;  /* 0x000000ffff0d7224 */ /* 0x000fe400078e0007 */
[----:B------:R-:W-:Y:S02]  /*12830*/  IMAD.MOV.U32 R12, RZ, RZ, 0x1 ;  /* 0x00000001ff0c7424 */ /* 0x000fe400078e00ff */
[----:B------:R-:W-:-:S07]  /*12840*/  IMAD.MOV.U32 R4, RZ, RZ, R14 ;  /* 0x000000ffff047224 */ /* 0x000fce00078e000e */
[----:B------:R-:W-:Y:S05]  /*12850*/  WARPSYNC.COLLECTIVE R15, `(.L_x_165) ;  /* 0x000000000f087348 */ /* 0x000fea0003c00000 */
[----:B------:R0:W1:Y:S02]  /*12860*/  SHFL.IDX P6, R14, R13, R12, R11 ;  /* 0x0000000c0d0e7389 */ /* 0x00006400000c000b */
[----:B01----:R-:W-:Y:S01]  /*12870*/  ENDCOLLECTIVE ;  /* 0x000000000000791b */ /* 0x003fe20003800000 */
.L_x_165:
[----:B------:R-:W-:-:S04]  /*12880*/  IADD3 R4, P1, R29, R4, RZ ;  /* 0x000000041d047210 */ /* 0x000fc80007f3e0ff */
[----:B------:R-:W-:-:S05]  /*12890*/  IADD3.X R5, RZ, R5, RZ, P1, !PT ;  /* 0x00000005ff057210 */ /* 0x000fca0000ffe4ff */
[----:B------:R-:W-:Y:S01]  /*128a0*/  @!PT LDS RZ, [RZ] ;  /* 0x00000000fffff984 */ /* 0x000fe20000000800 */
[----:B------:R-:W-:Y:S01]  /*128b0*/  @!PT LDS RZ, [RZ] ;  /* 0x00000000fffff984 */ /* 0x000fe20000000800 */
[----:B------:R-:W-:Y:S01]  /*128c0*/  @!PT LDS RZ, [RZ] ;  /* 0x00000000fffff984 */ /* 0x000fe20000000800 */
[----:B------:R0:W-:Y:S01]  /*128d0*/  LDGSTS.E.BYPASS.LTC128B.128 [R17+0xa400], desc[UR48][R4.64], !P2 ;  /* 0x0a40000004117fae */ /* 0x0001e2000d101d70 */
[----:B------:R-:W-:Y:S01]  /*128e0*/  MOV R13, R6 ;  /* 0x00000006000d7202 */ /* 0x000fe20000000f00 */
[----:B------:R-:W-:-:S07]  /*128f0*/  IMAD.MOV.U32 R27, RZ, RZ, R14 ;  /* 0x000000ffff1b7224 */ /* 0x000fce00078e000e */
[----:B0-----:R-:W-:Y:S05]  /*12900*/  WARPSYNC.COLLECTIVE R15, `(.L_x_166) ;  /* 0x000000000f087348 */ /* 0x001fea0003c00000 */
[----:B------:R1:W2:Y:S02]  /*12910*/  SHFL.IDX P6, R14, R13, R12, R11 ;  /* 0x0000000c0d0e7389 */ /* 0x0002a400000c000b */
[----:B012---:R-:W-:Y:S01]  /*12920*/  ENDCOLLECTIVE ;  /* 0x000000000000791b */ /* 0x007fe20003800000 */
.L_x_166:
[----:B------:R-:W-:Y:S01]  /*12930*/  IMAD.MOV.U32 R13, RZ, RZ, R7 ;  /* 0x000000ffff0d7224 */ /* 0x000fe200078e0007 */
[----:B------:R-:W-:Y:S01]  /*12940*/  MOV R12, 0x2 ;  /* 0x00000002000c7802 */ /* 0x000fe20000000f00 */
[----:B------:R-:W-:-:S05]  /*12950*/  IMAD.MOV.U32 R11, RZ, RZ, R14 ;  /* 0x000000ffff0b7224 */ /* 0x000fca00078e000e */
[----:B------:R-:W-:Y:S01]  /*12960*/  IADD3 R4, P1, R29, R11, RZ ;  /* 0x0000000b1d047210 */ /* 0x000fe20007f3e0ff */
[----:B------:R-:W-:-:S04]  /*12970*/  IMAD.MOV.U32 R11, RZ, RZ, 0x181f ;  /* 0x0000181fff0b7424 */ /* 0x000fc800078e00ff */
[----:B------:R-:W-:-:S08]  /*12980*/  IMAD.X R5, RZ, RZ, R27, P1 ;  /* 0x000000ffff057224 */ /* 0x000fd000008e061b */
[----:B------:R-:W-:Y:S05]  /*12990*/  WARPSYNC.COLLECTIVE R15, `(.L_x_167) ;  /* 0x000000000f087348 */ /* 0x000fea0003c00000 */
[----:B------:R0:W1:Y:S02]  /*129a0*/  SHFL.IDX P6, R14, R13, R12, R11 ;  /* 0x0000000c0d0e7389 */ /* 0x00006400000c000b */
[----:B01----:R-:W-:Y:S01]  /*129b0*/  ENDCOLLECTIVE ;  /* 0x000000000000791b */ /* 0x003fe20003800000 */
.L_x_167:
[----:B------:R-:W-:Y:S01]  /*129c0*/  @!PT LDS RZ, [RZ] ;  /* 0x00000000fffff984 */ /* 0x000fe20000000800 */
[----:B------:R-:W-:Y:S01]  /*129d0*/  @!PT LDS RZ, [RZ] ;  /* 0x00000000fffff984 */ /* 0x000fe20000000800 */
[----:B------:R-:W-:Y:S01]  /*129e0*/  @!PT LDS RZ, [RZ] ;  /* 0x00000000fffff984 */ /* 0x000fe20000000800 */
[----:B------:R0:W-:Y:S01]  /*129f0*/  LDGSTS.E.BYPASS.LTC128B.128 [R17+0xac00], desc[UR48][R4.64], !P2 ;  /* 0x0ac0000004117fae */ /* 0x0001e2000d101d70 */
[----:B------:R-:W-:Y:S02]  /*12a00*/  IMAD.MOV.U32 R13, RZ, RZ, R6 ;  /* 0x000000ffff0d7224 */ /* 0x000fe400078e0006 */
[----:B0-----:R-:W-:-:S07]  /*12a10*/  IMAD.MOV.U32 R5, RZ, RZ, R14 ;  /* 0x000000ffff057224 */ /* 0x001fce00078e000e */
[----:B------:R-:W-:Y:S05]  /*12a20*/  WARPSYNC.COLLECTIVE R15, `(.L_x_168) ;  /* 0x000000000f087348 */ /* 0x000fea0003c00000 */
[----:B------:R0:W1:Y:S02]  /*12a30*/  SHFL.IDX P6, R14, R13, R12, R11 ;  /* 0x0000000c0d0e7389 */ /* 0x00006400000c000b */
[----:B01----:R-:W-:Y:S01]  /*12a40*/  ENDCOLLECTIVE ;  /* 0x000000000000791b */ /* 0x003fe20003800000 */
.L_x_168:
[----:B------:R-:W-:Y:S02]  /*12a50*/  IMAD.MOV.U32 R13, RZ, RZ, R7 ;  /* 0x000000ffff0d7224 */ /* 0x000fe400078e0007 */
[----:B------:R-:W-:Y:S01]  /*12a60*/  IMAD.MOV.U32 R12, RZ, RZ, 0x3 ;  /* 0x00000003ff0c7424 */ /* 0x000fe200078e00ff */
[----:B------:R-:W-:-:S07]  /*12a70*/  MOV R4, R14 ;  /* 0x0000000e00047202 */ /* 0x000fce0000000f00 */
[----:B------:R-:W-:Y:S05]  /*12a80*/  WARPSYNC.COLLECTIVE R15, `(.L_x_169) ;  /* 0x000000000f087348 */ /* 0x000fea0003c00000 */
[----:B------:R0:W1:Y:S02]  /*12a90*/  SHFL.IDX P6, R14, R13, R12, R11 ;  /* 0x0000000c0d0e7389 */ /* 0x00006400000c000b */
[----:B01----:R-:W-:Y:S01]  /*12aa0*/  ENDCOLLECTIVE ;  /* 0x000000000000791b */ /* 0x003fe20003800000 */
.L_x_169:
[----:B------:R-:W-:-:S05]  /*12ab0*/  IADD3 R4, P1, R29, R4, RZ ;  /* 0x000000041d047210 */ /* 0x000fca0007f3e0ff */
[----:B------:R-:W-:-:S05]  /*12ac0*/  IMAD.X R5, RZ, RZ, R5, P1 ;  /* 0x000000ffff057224 */ /* 0x000fca00008e0605 */
[----:B------:R-:W-:Y:S01]  /*12ad0*/  @!PT LDS RZ, [RZ] ;  /* 0x00000000fffff984 */ /* 0x000fe20000000800 */
[----:B------:R-:W-:Y:S01]  /*12ae0*/  @!PT LDS RZ, [RZ] ;  /* 0x00000000fffff984 */ /* 0x000fe20000000800 */
[----:B------:R-:W-:Y:S01]  /*12af0*/  @!PT LDS RZ, [RZ] ;  /* 0x00000000fffff984 */ /* 0x000fe20000000800 */
[----:B------:R0:W-:Y:S01]  /*12b00*/  LDGSTS.E.BYPASS.LTC128B.128 [R17+0xb400], desc[UR48][R4.64], !P2 ;  /* 0x0b40000004117fae */ /* 0x0001e2000d101d70 */
[----:B------:R-:W-:Y:S01]  /*12b10*/  IMAD.MOV.U32 R13, RZ, RZ, R6 ;  /* 0x000000ffff0d7224 */ /* 0x000fe200078e0006 */
[----:B0-----:R-:W-:-:S07]  /*12b20*/  MOV R5, R14 ;  /* 0x0000000e00057202 */ /* 0x001fce0000000f00 */
[----:B------:R-:W-:Y:S05]  /*12b30*/  WARPSYNC.COLLECTIVE R15, `(.L_x_170) ;  /* 0x000000000f087348 */ /* 0x000fea0003c00000 */
[----:B------:R0:W1:Y:S02]  /*12b40*/  SHFL.IDX P6, R14, R13, R12, R11 ;  /* 0x0000000c0d0e7389 */ /* 0x00006400000c000b */
[----:B01----:R-:W-:Y:S01]  /*12b50*/  ENDCOLLECTIVE ;  /* 0x000000000000791b */ /* 0x003fe20003800000 */
.L_x_170:
[----:B------:R-:W-:Y:S01]  /*12b60*/  MOV R13, R7 ;  /* 0x00000007000d7202 */ /* 0x000fe20000000f00 */
[----:B------:R-:W-:Y:S02]  /*12b70*/  IMAD.MOV.U32 R12, RZ, RZ, 0x4 ;  /* 0x00000004ff0c7424 */ /* 0x000fe400078e00ff */
[----:B------:R-:W-:-:S07]  /*12b80*/  IMAD.MOV.U32 R4, RZ, RZ, R14 ;  /* 0x000000ffff047224 */ /* 0x000fce00078e000e */
[----:B------:R-:W-:Y:S05]  /*12b90*/  WARPSYNC.COLLECTIVE R15, `(.L_x_171) ;  /* 0x000000000f087348 */ /* 0x000fea0003c00000 */
[----:B------:R0:W1:Y:S02]  /*12ba0*/  SHFL.IDX P6, R14, R13, R12, R11 ;  /* 0x0000000c0d0e7389 */ /* 0x00006400000c000b */
[----:B01----:R-:W-:Y:S01]  /*12bb0*/  ENDCOLLECTIVE ;  /* 0x000000000000791b */ /* 0x003fe20003800000 */
.L_x_171:
[----:B------:R-:W-:-:S05]  /*12bc0*/  IADD3 R4, P1, R29, R4, RZ ;  /* 0x000000041d047210 */ /* 0x000fca0007f3e0ff */
[----:B------:R-:W-:-:S05]  /*12bd0*/  IMAD.X R5, RZ, RZ, R5, P1 ;  /* 0x000000ffff057224 */ /* 0x000fca00008e0605 */
        /* <DEDUP_REMOVED lines=9> */
.L_x_172:
[----:B------:R-:W-:Y:S02]  /*12c70*/  IMAD.MOV.U32 R13, RZ, RZ, R7 ;  /* 0x000000ffff0d7224 */ /* 0x000fe400078e0007 */
[----:B------:R-:W-:Y:S01]  /*12c80*/  IMAD.MOV.U32 R12, RZ, RZ, 0x5 ;  /* 0x00000005ff0c7424 */ /* 0x000fe200078e00ff */
[----:B------:R-:W-:-:S07]  /*12c90*/  MOV R4, R14 ;  /* 0x0000000e00047202 */ /* 0x000fce0000000f00 */
[----:B------:R-:W-:Y:S05]  /*12ca0*/  WARPSYNC.COLLECTIVE R15, `(.L_x_173) ;  /* 0x000000000f087348 */ /* 0x000fea0003c00000 */
[----:B------:R0:W1:Y:S02]  /*12cb0*/  SHFL.IDX P6, R14, R13, R12, R11 ;  /* 0x0000000c0d0e7389 */ /* 0x00006400000c000b */
[----:B01----:R-:W-:Y:S01]  /*12cc0*/  ENDCOLLECTIVE ;  /* 0x000000000000791b */ /* 0x003fe20003800000 */
.L_x_173:
        /* <DEDUP_REMOVED lines=11> */
.L_x_174:
[----:B------:R-:W-:Y:S01]  /*12d80*/  MOV R13, R7 ;  /* 0x00000007000d7202 */ /* 0x000fe20000000f00 */
[----:B------:R-:W-:Y:S02]  /*12d90*/  IMAD.MOV.U32 R12, RZ, RZ, 0x6 ;  /* 0x00000006ff0c7424 */ /* 0x000fe400078e00ff */
[----:B------:R-:W-:-:S07]  /*12da0*/  IMAD.MOV.U32 R4, RZ, RZ, R14 ;  /* 0x000000ffff047224 */ /* 0x000fce00078e000e */
[----:B------:R-:W-:Y:S05]  /*12db0*/  WARPSYNC.COLLECTIVE R15, `(.L_x_175) ;  /* 0x000000000f087348 */ /* 0x000fea0003c00000 */
[----:B------:R0:W1:Y:S02]  /*12dc0*/  SHFL.IDX P6, R14, R13, R12, R11 ;  /* 0x0000000c0d0e7389 */ /* 0x00006400000c000b */
[----:B01----:R-:W-:Y:S01]  /*12dd0*/  ENDCOLLECTIVE ;  /* 0x000000000000791b */ /* 0x003fe20003800000 */
.L_x_175:
[----:B------:R-:W-:-:S05]  /*12de0*/  IADD3 R4, P1, R29, R4, RZ ;  /* 0x000000041d047210 */ /* 0x000fca0007f3e0ff */
[----:B------:R-:W-:-:S05]  /*12df0*/  IMAD.X R5, RZ, RZ, R5, P1 ;  /* 0x000000ffff057224 */ /* 0x000fca00008e0605 */
[----:B------:R-:W-:Y:S01]  /*12e00*/  @!PT LDS RZ, [RZ] ;  /* 0x00000000fffff984 */ /* 0x000fe20000000800 */
[----:B------:R-:W-:Y:S01]  /*12e10*/  @!PT LDS RZ, [RZ] ;  /* 0x00000000fffff984 */ /* 0x000fe20000000800 */
[----:B------:R-:W-:Y:S01]  /*12e20*/  @!PT LDS RZ, [RZ] ;  /* 0x00000000fffff984 */ /* 0x000fe20000000800 */
[----:B------:R0:W-:Y:S01]  /*12e30*/  LDGSTS.E.BYPASS.LTC128B.128 [R17+0xcc00], desc[UR48][R4.64], !P2 ;  /* 0x0cc0000004117fae */ /* 0x0001e2000d101d70 */
[----:B------:R-:W-:Y:S02]  /*12e40*/  IMAD.MOV.U32 R13, RZ, RZ, R6 ;  /* 0x000000ffff0d7224 */ /* 0x000fe400078e0006 */
[----:B------:R-:W-:-:S07]  /*12e50*/  IMAD.MOV.U32 R27, RZ, RZ, R14 ;  /* 0x000000ffff1b7224 */ /* 0x000fce00078e000e */
[----:B0-----:R-:W-:Y:S05]  /*12e60*/  WARPSYNC.COLLECTIVE R15, `(.L_x_176) ;  /* 0x000000000f087348 */ /* 0x001fea0003c00000 */
[----:B------:R1:W2:Y:S02]  /*12e70*/  SHFL.IDX P6, R14, R13, R12, R11 ;  /* 0x0000000c0d0e7389 */ /* 0x0002a400000c000b */
[----:B012---:R-:W-:Y:S01]  /*12e80*/  ENDCOLLECTIVE ;  /* 0x000000000000791b */ /* 0x007fe20003800000 */
.L_x_176:
[----:B------:R-:W-:Y:S02]  /*12e90*/  IMAD.MOV.U32 R13, RZ, RZ, R7 ;  /* 0x000000ffff0d7224 */ /* 0x000fe400078e0007 */
[----:B------:R-:W-:Y:S01]  /*12ea0*/  IMAD.MOV.U32 R12, RZ, RZ, 0x7 ;  /* 0x00000007ff0c7424 */ /* 0x000fe200078e00ff */
[----:B------:R-:W-:-:S07]  /*12eb0*/  MOV R4, R14 ;  /* 0x0000000e00047202 */ /* 0x000fce0000000f00 */
[----:B------:R-:W-:Y:S05]  /*12ec0*/  WARPSYNC.COLLECTIVE R15, `(.L_x_177) ;  /* 0x000000000f087348 */ /* 0x000fea0003c00000 */
[----:B------:R0:W1:Y:S02]  /*12ed0*/  SHFL.IDX P6, R14, R13, R12, R11 ;  /* 0x0000000c0d0e7389 */ /* 0x00006400000c000b */
[----:B01----:R-:W-:Y:S01]  /*12ee0*/  ENDCOLLECTIVE ;  /* 0x000000000000791b */ /* 0x003fe20003800000 */
.L_x_177:
[----:B------:R-:W-:Y:S02]  /*12ef0*/  MOV R13, R6 ;  /* 0x00000006000d7202 */ /* 0x000fe40000000f00 */
[----:B------:R-:W-:-:S05]  /*12f00*/  IADD3 R6, P1, R29, R4, RZ ;  /* 0x000000041d067210 */ /* 0x000fca0007f3e0ff */
[----:B------:R-:W-:Y:S02]  /*12f10*/  IMAD.X R7, RZ, RZ, R27, P1 ;  /* 0x000000ffff077224 */ /* 0x000fe400008e061b */
[----:B------:R-:W-:-:S07]  /*12f20*/  IMAD.MOV.U32 R5, RZ, RZ, R14 ;  /* 0x000000ffff057224 */ /* 0x000fce00078e000e */
[----:B------:R-:W-:Y:S05]  /*12f30*/  WARPSYNC.COLLECTIVE R15, `(.L_x_178) ;  /* 0x000000000f087348 */ /* 0x000fea0003c00000 */
[----:B------:R0:W1:Y:S02]  /*12f40*/  SHFL.IDX P6, R14, R13, R12, R11 ;  /* 0x0000000c0d0e7389 */ /* 0x00006400000c000b */
[----:B01----:R-:W-:Y:S01]  /*12f50*/  ENDCOLLECTIVE ;  /* 0x000000000000791b */ /* 0x003fe20003800000 */
.L_x_178:
[----:B------:R-:W-:Y:S01]  /*12f60*/  @!PT LDS RZ, [RZ] ;  /* 0x00000000fffff984 */ /* 0x000fe20000000800 */
[----:B------:R-:W-:Y:S01]  /*12f70*/  @!PT LDS RZ, [RZ] ;  /* 0x00000000fffff984 */ /* 0x000fe20000000800 */
[----:B------:R-:W-:Y:S01]  /*12f80*/  @!PT LDS RZ, [RZ] ;  /* 0x00000000fffff984 */ /* 0x000fe20000000800 */
[----:B------:R0:W-:Y:S01]  /*12f90*/  LDGSTS.E.BYPASS.LTC128B.128 [R17+0xd400], desc[UR48][R6.64], !P2 ;  /* 0x0d40000006117fae */ /* 0x0001e2000d101d70 */
[----:B------:R-:W-:Y:S01]  /*12fa0*/  MOV R13, R19 ;  /* 0x00000013000d7202 */ /* 0x000fe20000000f00 */
[----:B------:R-:W-:Y:S02]  /*12fb0*/  IMAD.MOV.U32 R12, RZ, RZ, RZ ;  /* 0x000000ffff0c7224 */ /* 0x000fe400078e00ff */
[----:B------:R-:W-:-:S05]  /*12fc0*/  IMAD.MOV.U32 R11, RZ, RZ, R14 ;  /* 0x000000ffff0b7224 */ /* 0x000fca00078e000e */
[----:B------:R-:W-:Y:S01]  /*12fd0*/  IADD3 R4, P1, R29, R11, RZ ;  /* 0x0000000b1d047210 */ /* 0x000fe20007f3e0ff */
[----:B------:R-:W-:-:S04]  /*12fe0*/  IMAD.MOV.U32 R11, RZ, RZ, 0x181f ;  /* 0x0000181fff0b7424 */ /* 0x000fc800078e00ff */
[----:B0-----:R-:W-:-:S08]  /*12ff0*/  IMAD.X R5, RZ, RZ, R5, P1 ;  /* 0x000000ffff057224 */ /* 0x001fd000008e0605 */
[----:B------:R-:W-:Y:S05]  /*13000*/  WARPSYNC.COLLECTIVE R15, `(.L_x_179) ;  /* 0x000000000f087348 */ /* 0x000fea0003c00000 */
[----:B------:R0:W1:Y:S02]  /*13010*/  SHFL.IDX P6, R14, R13, R12, R11 ;  /* 0x0000000c0d0e7389 */ /* 0x00006400000c000b */
[----:B01----:R-:W-:Y:S01]  /*13020*/  ENDCOLLECTIVE ;  /* 0x000000000000791b */ /* 0x003fe20003800000 */
.L_x_179:
        /* <DEDUP_REMOVED lines=9> */
.L_x_180:
[----:B------:R-:W-:Y:S01]  /*130c0*/  IMAD.MOV.U32 R13, RZ, RZ, R19 ;  /* 0x000000ffff0d7224 */ /* 0x000fe200078e0013 */
[----:B------:R-:W-:Y:S01]  /*130d0*/  MOV R12, 0x1 ;  /* 0x00000001000c7802 */ /* 0x000fe20000000f00 */
[----:B------:R-:W-:-:S07]  /*130e0*/  IMAD.MOV.U32 R7, RZ, RZ, R14 ;  /* 0x000000ffff077224 */ /* 0x000fce00078e000e */
[----:B------:R-:W-:Y:S05]  /*130f0*/  WARPSYNC.COLLECTIVE R15, `(.L_x_181) ;  /* 0x000000000f087348 */ /* 0x000fea0003c00000 */
[----:B------:R0:W1:Y:S02]  /*13100*/  SHFL.IDX P6, R14, R13, R12, R11 ;  /* 0x0000000c0d0e7389 */ /* 0x00006400000c000b */
[----:B01----:R-:W-:Y:S01]  /*13110*/  ENDCOLLECTIVE ;  /* 0x000000000000791b */ /* 0x003fe20003800000 */
.L_x_181:
        /* <DEDUP_REMOVED lines=11> */
.L_x_182:
[----:B------:R-:W-:Y:S05]  /*131d0*/  BRA `(.L_x_183) ;  /* 0xffffffb400c87947 */ /* 0x000fea000383ffff */
.L_x_64:
[----:B--2---:R2:W3:Y:S02]  /*131e0*/  SYNCS.PHASECHK.TRANS64.TRYWAIT P1, [R3+URZ+0x22840], R25 ;  /* 0x02284019030075a7 */ /* 0x0044e4000802017f */
[----:B---3--:R-:W-:Y:S05]  /*131f0*/  @!P1 NANOSLEEP.SYNCS 0x989680 ;  /* 0x009896800000995d */ /* 0x008fea0003900000 */
[----:B------:R-:W3:Y:S02]  /*13200*/  @!P1 SYNCS.PHASECHK.TRANS64 P1, [R3+URZ+0x22840], R25 ;  /* 0x02284019030095a7 */ /* 0x000ee4000802007f */
[----:B---3--:R-:W-:Y:S05]  /*13210*/  @!P1 BRA `(.L_x_64) ;  /* 0xfffffffc00f09947 */ /* 0x008fea000383ffff */
[----:B------:R-:W-:Y:S05]  /*13220*/  BRA `(.L_x_184) ;  /* 0xffffffb800087947 */ /* 0x000fea000383ffff */
.L_x_65:
[----:B------:R-:W-:Y:S01]  /*13230*/  BSSY B0, `(.L_x_185) ;  /* 0x0000008000007945 */ /* 0x000fe20003800000 */
[----:B------:R-:W-:Y:S01]  /*13240*/  IMAD.MOV.U32 R13, RZ, RZ, R7 ;  /* 0x000000ffff0d7224 */ /* 0x000fe200078e0007 */
[----:B------:R-:W-:Y:S01]  /*13250*/  MOV R12, RZ ;  /* 0x000000ff000c7202 */ /* 0x000fe20000000f00 */
[----:B------:R-:W-:Y:S02]  /*13260*/  IMAD.MOV.U32 R11, RZ, RZ, 0x181f ;  /* 0x0000181fff0b7424 */ /* 0x000fe400078e00ff */
[----:B------:R-:W-:-:S07]  /*13270*/  IMAD.MOV.U32 R15, RZ, RZ, -0x1 ;  /* 0xffffffffff0f7424 */ /* 0x000fce00078e00ff */
[----:B012---:R-:W-:Y:S05]  /*13280*/  WARPSYNC.COLLECTIVE R15, `(.L_x_186) ;  /* 0x000000000f087348 */ /* 0x007fea0003c00000 */
[----:B------:R3:W4:Y:S02]  /*13290*/  SHFL.IDX P6, R14, R13, R12, R11 ;  /* 0x0000000c0d0e7389 */ /* 0x00072400000c000b */
[----:B01234-:R-:W-:Y:S01]  /*132a0*/  ENDCOLLECTIVE ;  /* 0x000000000000791b */ /* 0x01ffe20003800000 */
.L_x_186:
[----:B------:R-:W-:Y:S05]  /*132b0*/  BSYNC B0 ;  /* 0x0000000000007941 */ /* 0x000fea0003800000 */
.L_x_185:
[----:B------:R-:W-:Y:S01]  /*132c0*/  MOV R13, R6 ;  /* 0x00000006000d7202 */ /* 0x000fe20000000f00 */
[----:B------:R-:W-:Y:S02]  /*132d0*/  IMAD.MOV.U32 R12, RZ, RZ, RZ ;  /* 0x000000ffff0c7224 */ /* 0x000fe400078e00ff */
[----:B------:R-:W-:Y:S02]  /*132e0*/  IMAD.MOV.U32 R11, RZ, RZ, 0x181f ;  /* 0x0000181fff0b7424 */ /* 0x000fe400078e00ff */
[----:B------:R-:W-:Y:S02]  /*132f0*/  IMAD.MOV.U32 R15, RZ, RZ, -0x1 ;  /* 0xffffffffff0f7424 */ /* 0x000fe400078e00ff */
[----:B------:R-:W-:Y:S02]  /*13300*/  IMAD.MOV.U32 R5, RZ, RZ, R14 ;  /* 0x000000ffff057224 */ /* 0x000fe400078e000e */
[----:B------:R-:W-:-:S07]  /*13310*/  IMAD R8, R2, 0x5000, R34 ;  /* 0x0000500002087824 */ /* 0x000fce00078e0222 */
[----:B------:R-:W-:Y:S05]  /*13320*/  WARPSYNC.COLLECTIVE R15, `(.L_x_187) ;  /* 0x000000000f087348 */ /* 0x000fea0003c00000 */
[----:B------:R0:W1:Y:S02]  /*13330*/  SHFL.IDX P6, R14, R13, R12, R11 ;  /* 0x0000000c0d0e7389 */ /* 0x00006400000c000b */
[----:B01----:R-:W-:Y:S01]  /*13340*/  ENDCOLLECTIVE ;  /* 0x000000000000791b */ /* 0x003fe20003800000 */
.L_x_187:
[----:B------:R-:W-:Y:S02]  /*13350*/  VIADD R8, R8, UR42 ;  /* 0x0000002a08087c36 */ /* 0x000fe40008000000 */
[----:B------:R-:W-:Y:S02]  /*13360*/  IMAD.MOV.U32 R13, RZ, RZ, R7 ;  /* 0x000000ffff0d7224 */ /* 0x000fe400078e0007 */
[----:B------:R-:W-:Y:S01]  /*13370*/  IMAD.MOV.U32 R12, RZ, RZ, 0x1 ;  /* 0x00000001ff0c7424 */ /* 0x000fe200078e00ff */
[----:B------:R-:W-:-:S13]  /*13380*/  IADD3 R4, P1, R29, R14, RZ ;  /* 0x0000000e1d047210 */ /* 0x000fda0007f3e0ff */
[----:B------:R-:W-:Y:S05]  /*13390*/  WARPSYNC.COLLECTIVE R15, `(.L_x_188) ;  /* 0x000000000f087348 */ /* 0x000fea0003c00000 */
[----:B------:R0:W1:Y:S02]  /*133a0*/  SHFL.IDX P6, R14, R13, R12, R11 ;  /* 0x0000000c0d0e7389 */ /* 0x00006400000c000b */
[----:B01----:R-:W-:Y:S01]  /*133b0*/  ENDCOLLECTIVE ;  /* 0x000000000000791b */ /* 0x003fe20003800000 */
.L_x_188:
[----:B------:R-:W-:-:S05]  /*133c0*/  IADD3.X R5, RZ, R5, RZ, P1, !PT ;  /* 0x00000005ff057210 */ /* 0x000fca0000ffe4ff */
[----:B------:R-:W-:Y:S01]  /*133d0*/  @!PT LDS RZ, [RZ] ;  /* 0x00000000fffff984 */ /* 0x000fe20000000800 */
[----:B------:R-:W-:Y:S01]  /*133e0*/  @!PT LDS RZ, [RZ] ;  /* 0x00000000fffff984 */ /* 0x000fe20000000800 */
[----:B------:R-:W-:Y:S01]  /*133f0*/  @!PT LDS RZ, [RZ] ;  /* 0x00000000fffff984 */ /* 0x000fe20000000800 */
[----:B------:R0:W-:Y:S01]  /*13400*/  LDGSTS.E.BYPASS.LTC128B.128 [R8+0x18400], desc[UR48][R4.64], !P2 ;  /* 0x1840000004087fae */ /* 0x0001e2000d101d70 */
[----:B------:R-:W-:Y:S01]  /*13410*/  IMAD.MOV.U32 R13, RZ, RZ, R6 ;  /* 0x000000ffff0d7224 */ /* 0x000fe200078e0006 */
[----:B------:R-:W-:-:S07]  /*13420*/  MOV R17, R14 ;  /* 0x0000000e00117202 */ /* 0x000fce0000000f00 */
[----:B0-----:R-:W-:Y:S05]  /*13430*/  WARPSYNC.COLLECTIVE R15, `(.L_x_189) ;  /* 0x000000000f087348 */ /* 0x001fea0003c00000 */
[----:B------:R1:W2:Y:S02]  /*13440*/  SHFL.IDX P6, R14, R13, R12, R11 ;  /* 0x0000000c0d0e7389 */ /* 0x0002a400000c000b */
[----:B012---:R-:W-:Y:S01]  /*13450*/  ENDCOLLECTIVE ;  /* 0x000000000000791b */ /* 0x007fe20003800000 */
.L_x_189:
[----:B------:R-:W-:Y:S01]  /*13460*/  IMAD.MOV.U32 R13, RZ, RZ, R7 ;  /* 0x000000ffff0d7224 */ /* 0x000fe200078e0007 */
[----:B------:R-:W-:Y:S02]  /*13470*/  MOV R12, 0x2 ;  /* 0x00000002000c7802 */ /* 0x000fe40000000f00 */
[----:B------:R-:W-:-:S13]  /*13480*/  IADD3 R4, P1, R29, R14, RZ ;  /* 0x0000000e1d047210 */ /* 0x000fda0007f3e0ff */
[----:B------:R-:W-:Y:S05]  /*13490*/  WARPSYNC.COLLECTIVE R15, `(.L_x_190) ;  /* 0x000000000f087348 */ /* 0x000fea0003c00000 */
[----:B------:R0:W1:Y:S02]  /*134a0*/  SHFL.IDX P6, R14, R13, R12, R11 ;  /* 0x0000000c0d0e7389 */ /* 0x00006400000c000b */
[----:B01----:R-:W-:Y:S01]  /*134b0*/  ENDCOLLECTIVE ;  /* 0x000000000000791b */ /* 0x003fe20003800000 */
.L_x_190:
        /* <DEDUP_REMOVED lines=10> */
.L_x_191:
[----:B------:R-:W-:Y:S02]  /*13560*/  IMAD.MOV.U32 R13, RZ, RZ, R7 ;  /* 0x000000ffff0d7224 */ /* 0x000fe400078e0007 */
[----:B------:R-:W-:Y:S02]  /*13570*/  IMAD.MOV.U32 R12, RZ, RZ, 0x3 ;  /* 0x00000003ff0c7424 */ /* 0x000fe400078e00ff */
[----:B------:R-:W-:-:S07]  /*13580*/  IMAD.MOV.U32 R18, RZ, RZ, R14 ;  /* 0x000000ffff127224 */ /* 0x000fce00078e000e */
[----:B------:R-:W-:Y:S05]  /*13590*/  WARPSYNC.COLLECTIVE R15, `(.L_x_192) ;  /* 0x000000000f087348 */ /* 0x000fea0003c00000 */
[----:B------:R0:W1:Y:S02]  /*135a0*/  SHFL.IDX P6, R14, R13, R12, R11 ;  /* 0x0000000c0d0e7389 */ /* 0x00006400000c000b */
[----:B01----:R-:W-:Y:S01]  /*135b0*/  ENDCOLLECTIVE ;  /* 0x000000000000791b */ /* 0x003fe20003800000 */
.L_x_192:
        /* <DEDUP_REMOVED lines=11> */
.L_x_193:
[----:B------:R-:W-:Y:S02]  /*13670*/  IMAD.MOV.U32 R13, RZ, RZ, R7 ;  /* 0x000000ffff0d7224 */ /* 0x000fe400078e0007 */
[----:B------:R-:W-:Y:S01]  /*13680*/  IMAD.MOV.U32 R12, RZ, RZ, 0x4 ;  /* 0x00000004ff0c7424 */ /* 0x000fe200078e00ff */
[----:B------:R-:W-:-:S13]  /*13690*/  IADD3 R4, P1, R29, R14, RZ ;  /* 0x0000000e1d047210 */ /* 0x000fda0007f3e0ff */
[----:B------:R-:W-:Y:S05]  /*136a0*/  WARPSYNC.COLLECTIVE R15, `(.L_x_194) ;  /* 0x000000000f087348 */ /* 0x000fea0003c00000 */
[----:B------:R0:W1:Y:S02]  /*136b0*/  SHFL.IDX P6, R14, R13, R12, R11 ;  /* 0x0000000c0d0e7389 */ /* 0x00006400000c000b */
[----:B01----:R-:W-:Y:S01]  /*136c0*/  ENDCOLLECTIVE ;  /* 0x000000000000791b */ /* 0x003fe20003800000 */
.L_x_194:
[----:B------:R-:W-:-:S05]  /*136d0*/  IMAD.X R5, RZ, RZ, R17, P1 ;  /* 0x000000ffff057224 */ /* 0x000fca00008e0611 */
        /* <DEDUP_REMOVED lines=9> */
.L_x_195:
[----:B------:R-:W-:Y:S01]  /*13770*/  MOV R13, R7 ;  /* 0x00000007000d7202 */ /* 0x000fe20000000f00 */
[----:B------:R-:W-:Y:S02]  /*13780*/  IMAD.MOV.U32 R12, RZ, RZ, 0x5 ;  /* 0x00000005ff0c7424 */ /* 0x000fe400078e00ff */
[----:B------:R-:W-:-:S07]  /*13790*/  IMAD.MOV.U32 R18, RZ, RZ, R14 ;  /* 0x000000ffff127224 */ /* 0x000fce00078e000e */
[----:B------:R-:W-:Y:S05]  /*137a0*/  WARPSYNC.COLLECTIVE R15, `(.L_x_196) ;  /* 0x000000000f087348 */ /* 0x000fea0003c00000 */
[----:B------:R0:W1:Y:S02]  /*137b0*/  SHFL.IDX P6, R14, R13, R12, R11 ;  /* 0x0000000c0d0e7389 */ /* 0x00006400000c000b */
[----:B01----:R-:W-:Y:S01]  /*137c0*/  ENDCOLLECTIVE ;  /* 0x000000000000791b */ /* 0x003fe20003800000 */
.L_x_196:
        /* <DEDUP_REMOVED lines=11> */
.L_x_197:
[----:B------:R-:W-:Y:S02]  /*13880*/  IMAD.MOV.U32 R13, RZ, RZ, R7 ;  /* 0x000000ffff0d7224 */ /* 0x000fe400078e0007 */
[----:B------:R-:W-:Y:S01]  /*13890*/  IMAD.MOV.U32 R12, RZ, RZ, 0x6 ;  /* 0x00000006ff0c7424 */ /* 0x000fe200078e00ff */
[----:B------:R-:W-:-:S13]  /*138a0*/  IADD3 R4, P1, R29, R14, RZ ;  /* 0x0000000e1d047210 */ /* 0x000fda0007f3e0ff */
[----:B------:R-:W-:Y:S05]  /*138b0*/  WARPSYNC.COLLECTIVE R15, `(.L_x_198) ;  /* 0x000000000f087348 */ /* 0x000fea0003c00000 */
[----:B------:R0:W1:Y:S02]  /*138c0*/  SHFL.IDX P6, R14, R13, R12, R11 ;  /* 0x0000000c0d0e7389 */ /* 0x00006400000c000b */
[----:B01----:R-:W-:Y:S01]  /*138d0*/  ENDCOLLECTIVE ;  /* 0x000000000000791b */ /* 0x003fe20003800000 */
.L_x_198:
        /* <DEDUP_REMOVED lines=10> */
.L_x_199:
[----:B------:R-:W-:Y:S02]  /*13980*/  IMAD.MOV.U32 R13, RZ, RZ, R7 ;  /* 0x000000ffff0d7224 */ /* 0x000fe400078e0007 */
[----:B------:R-:W-:Y:S02]  /*13990*/  IMAD.MOV.U32 R12, RZ, RZ, 0x7 ;  /* 0x00000007ff0c7424 */ /* 0x000fe400078e00ff */
[----:B------:R-:W-:-:S07]  /*139a0*/  IMAD.MOV.U32 R19, RZ, RZ, R14 ;  /* 0x000000ffff137224 */ /* 0x000fce00078e000e */
[----:B------:R-:W-:Y:S05]  /*139b0*/  WARPSYNC.COLLECTIVE R15, `(.L_x_200) ;  /* 0x000000000f087348 */ /* 0x000fea0003c00000 */
[----:B------:R0:W1:Y:S02]  /*139c0*/  SHFL.IDX P6, R14, R13, R12, R11 ;  /* 0x0000000c0d0e7389 */ /* 0x00006400000c000b */
[----:B01----:R-:W-:Y:S01]  /*139d0*/  ENDCOLLECTIVE ;  /* 0x000000000000791b */ /* 0x003fe20003800000 */
.L_x_200:
[----:B------:R-:W-:Y:S01]  /*139e0*/  IMAD.MOV.U32 R13, RZ, RZ, R6 ;  /* 0x000000ffff0d7224 */ /* 0x000fe200078e0006 */
[----:B------:R-:W-:-:S05]  /*139f0*/  IADD3 R6, P1, R29, R19, RZ ;  /* 0x000000131d067210 */ /* 0x000fca0007f3e0ff */
[----:B------:R-:W-:Y:S01]  /*13a00*/  IMAD.X R7, RZ, RZ, R17, P1 ;  /* 0x000000ffff077224 */ /* 0x000fe200008e0611 */
[----:B------:R-:W-:-:S04]  /*13a10*/  MOV R16, R14 ;  /* 0x0000000e00107202 */ /* 0x000fc80000000f00 */
[----:B------:R-:W-:Y:S01]  /*13a20*/  @!PT LDS RZ, [RZ] ;  /* 0x00000000fffff984 */ /* 0x000fe20000000800 */
[----:B------:R-:W-:Y:S01]  /*13a30*/  @!PT LDS RZ, [RZ] ;  /* 0x00000000fffff984 */ /* 0x000fe20000000800 */
[----:B------:R-:W-:Y:S01]  /*13a40*/  @!PT LDS RZ, [RZ] ;  /* 0x00000000fffff984 */ /* 0x000fe20000000800 */
[----:B------:R0:W-:Y:S03]  /*13a50*/  LDGSTS.E.BYPASS.LTC128B.128 [R8+0x1b400], desc[UR48][R6.64], !P2 ;  /* 0x1b40000006087fae */ /* 0x0001e6000d101d70 */
[----:B0-----:R-:W-:Y:S05]  /*13a60*/  WARPSYNC.COLLECTIVE R15, `(.L_x_201) ;  /* 0x000000000f087348 */ /* 0x001fea0003c00000 */
[----:B------:R1:W2:Y:S02]  /*13a70*/  SHFL.IDX P6, R14, R13, R12, R11 ;  /* 0x0000000c0d0e7389 */ /* 0x0002a400000c000b */
[----:B012---:R-:W-:Y:S01]  /*13a80*/  ENDCOLLECTIVE ;  /* 0x000000000000791b */ /* 0x007fe20003800000 */
.L_x_201:
[----:B------:R-:W-:Y:S02]  /*13a90*/  IMAD.MOV.U32 R13, RZ, RZ, R10 ;  /* 0x000000ffff0d7224 */ /* 0x000fe400078e000a */
[----:B------:R-:W-:Y:S02]  /*13aa0*/  IMAD.MOV.U32 R12, RZ, RZ, RZ ;  /* 0x000000ffff0c7224 */ /* 0x000fe400078e00ff */
[----:B------:R-:W-:-:S05]  /*13ab0*/  IMAD.MOV.U32 R11, RZ, RZ, R14 ;  /* 0x000000ffff0b7224 */ /* 0x000fca00078e000e */
[----:B------:R-:W-:Y:S01]  /*13ac0*/  IADD3 R4, P1, R29, R11, RZ ;  /* 0x0000000b1d047210 */ /* 0x000fe20007f3e0ff */
[----:B------:R-:W-:-:S03]  /*13ad0*/  IMAD.MOV.U32 R11, RZ, RZ, 0x181f ;  /* 0x0000181fff0b7424 */ /* 0x000fc600078e00ff */
[----:B------:R-:W-:-:S09]  /*13ae0*/  IADD3.X R5, RZ, R16, RZ, P1, !PT ;  /* 0x00000010ff057210 */ /* 0x000fd20000ffe4ff */
[----:B------:R-:W-:Y:S05]  /*13af0*/  WARPSYNC.COLLECTIVE R15, `(.L_x_202) ;  /* 0x000000000f087348 */ /* 0x000fea0003c00000 */
[----:B------:R0:W1:Y:S02]  /*13b00*/  SHFL.IDX P6, R14, R13, R12, R11 ;  /* 0x0000000c0d0e7389 */ /* 0x00006400000c000b */
[----:B01----:R-:W-:Y:S01]  /*13b10*/  ENDCOLLECTIVE ;  /* 0x000000000000791b */ /* 0x003fe20003800000 */
.L_x_202:
        /* <DEDUP_REMOVED lines=9> */
.L_x_203:
[----:B------:R-:W-:Y:S01]  /*13bb0*/  IMAD.MOV.U32 R13, RZ, RZ, R10 ;  /* 0x000000ffff0d7224 */ /* 0x000fe200078e000a */
[----:B------:R-:W-:Y:S02]  /*13bc0*/  MOV R12, 0x1 ;  /* 0x00000001000c7802 */ /* 0x000fe40000000f00 */
[----:B------:R-:W-:-:S13]  /*13bd0*/  IADD3 R4, P1, R29, R14, RZ ;  /* 0x0000000e1d047210 */ /* 0x000fda0007f3e0ff */
[----:B------:R-:W-:Y:S05]  /*13be0*/  WARPSYNC.COLLECTIVE R15, `(.L_x_204) ;  /* 0x000000000f087348 */ /* 0x000fea0003c00000 */
[----:B------:R0:W1:Y:S02]  /*13bf0*/  SHFL.IDX P6, R14, R13, R12, R11 ;  /* 0x0000000c0d0e7389 */ /* 0x00006400000c000b */
[----:B01----:R-:W-:Y:S01]  /*13c00*/  ENDCOLLECTIVE ;  /* 0x000000000000791b */ /* 0x003fe20003800000 */
.L_x_204:
        /* <DEDUP_REMOVED lines=10> */
.L_x_205:
[----:B------:R-:W-:Y:S05]  /*13cb0*/  BRA `(.L_x_206) ;  /* 0xffffffb000b47947 */ /* 0x000fea000383ffff */
.L_x_68:
[----:B0-----:R0:W1:Y:S02]  /*13cc0*/  SYNCS.PHASECHK.TRANS64.TRYWAIT P2, [R6+URZ+0x22870], R3 ;  /* 0x02287003060075a7 */ /* 0x001064000804017f */
[----:B-1----:R-:W-:Y:S05]  /*13cd0*/  @!P2 NANOSLEEP.SYNCS 0x989680 ;  /* 0x009896800000a95d */ /* 0x002fea0003900000 */
[----:B------:R-:W1:Y:S02]  /*13ce0*/  @!P2 SYNCS.PHASECHK.TRANS64 P2, [R6+URZ+0x22870], R3 ;  /* 0x022870030600a5a7 */ /* 0x000e64000804007f */
[----:B-1----:R-:W-:Y:S05]  /*13cf0*/  @!P2 BRA `(.L_x_68) ;  /* 0xfffffffc00f0a947 */ /* 0x002fea000383ffff */
[----:B------:R-:W-:Y:S05]  /*13d00*/  BRA `(.L_x_207) ;  /* 0xffffffb4000c7947 */ /* 0x000fea000383ffff */
.L_x_70:
[----:B0-----:R0:W1:Y:S02]  /*13d10*/  SYNCS.PHASECHK.TRANS64.TRYWAIT P2, [R6+URZ+0x22860], R5 ;  /* 0x02286005060075a7 */ /* 0x001064000804017f */
[----:B-1----:R-:W-:Y:S05]  /*13d20*/  @!P2 NANOSLEEP.SYNCS 0x989680 ;  /* 0x009896800000a95d */ /* 0x002fea0003900000 */
[----:B------:R-:W1:Y:S02]  /*13d30*/  @!P2 SYNCS.PHASECHK.TRANS64 P2, [R6+URZ+0x22860], R5 ;  /* 0x022860050600a5a7 */ /* 0x000e64000804007f */
[----:B-1----:R-:W-:Y:S05]  /*13d40*/  @!P2 BRA `(.L_x_70) ;  /* 0xfffffffc00f0a947 */ /* 0x002fea000383ffff */
[----:B------:R-:W-:Y:S05]  /*13d50*/  BRA `(.L_x_208) ;  /* 0xffffffb400207947 */ /* 0x000fea000383ffff */
.L_x_77:
[----:B0-----:R0:W1:Y:S02]  /*13d60*/  SYNCS.PHASECHK.TRANS64.TRYWAIT P0, [R3+URZ+0x22870], R0 ;  /* 0x02287000030075a7 */ /* 0x001064000800017f */
[----:B-1----:R-:W-:Y:S05]  /*13d70*/  @!P0 NANOSLEEP.SYNCS 0x989680 ;  /* 0x009896800000895d */ /* 0x002fea0003900000 */
[----:B------:R-:W1:Y:S02]  /*13d80*/  @!P0 SYNCS.PHASECHK.TRANS64 P0, [R3+URZ+0x22870], R0 ;  /* 0x02287000030085a7 */ /* 0x000e64000800007f */
[----:B-1----:R-:W-:Y:S05]  /*13d90*/  @!P0 BRA `(.L_x_77) ;  /* 0xfffffffc00f08947 */ /* 0x002fea000383ffff */
[----:B------:R-:W-:Y:S05]  /*13da0*/  BRA `(.L_x_209) ;  /* 0xffffffb800a07947 */ /* 0x000fea000383ffff */
.L_x_79:
[----:B0-----:R0:W1:Y:S02]  /*13db0*/  SYNCS.PHASECHK.TRANS64.TRYWAIT P0, [R3+URZ+0x22860], R4 ;  /* 0x02286004030075a7 */ /* 0x001064000800017f */
[----:B-1----:R-:W-:Y:S05]  /*13dc0*/  @!P0 NANOSLEEP.SYNCS 0x989680 ;  /* 0x009896800000895d */ /* 0x002fea0003900000 */
[----:B------:R-:W1:Y:S02]  /*13dd0*/  @!P0 SYNCS.PHASECHK.TRANS64 P0, [R3+URZ+0x22860], R4 ;  /* 0x02286004030085a7 */ /* 0x000e64000800007f */
[----:B-1----:R-:W-:Y:S05]  /*13de0*/  @!P0 BRA `(.L_x_79) ;  /* 0xfffffffc00f08947 */ /* 0x002fea000383ffff */
[----:B------:R-:W-:Y:S05]  /*13df0*/  BRA `(.L_x_210) ;  /* 0xffffffb800c47947 */ /* 0x000fea000383ffff */
.L_x_82:
[----:B0-----:R0:W1:Y:S02]  /*13e00*/  SYNCS.PHASECHK.TRANS64.TRYWAIT P0, [R7+URZ+0x22820], R2 ;  /* 0x02282002070075a7 */ /* 0x001064000800017f */
[----:B-1----:R-:W-:Y:S05]  /*13e10*/  @!P0 NANOSLEEP.SYNCS 0x989680 ;  /* 0x009896800000895d */ /* 0x002fea0003900000 */
[----:B------:R-:W1:Y:S02]  /*13e20*/  @!P0 SYNCS.PHASECHK.TRANS64 P0, [R7+URZ+0x22820], R2 ;  /* 0x02282002070085a7 */ /* 0x000e64000800007f */
[----:B-1----:R-:W-:Y:S05]  /*13e30*/  @!P0 BRA `(.L_x_82) ;  /* 0xfffffffc00f08947 */ /* 0x002fea000383ffff */
[----:B------:R-:W-:Y:S05]  /*13e40*/  BRA `(.L_x_211) ;  /* 0xffffffc000247947 */ /* 0x000fea000383ffff */
.L_x_84:
[----:B0-----:R0:W1:Y:S02]  /*13e50*/  SYNCS.PHASECHK.TRANS64.TRYWAIT P1, [R5+URZ+0x22840], R2 ;  /* 0x02284002050075a7 */ /* 0x001064000802017f */
[----:B-1----:R-:W-:Y:S05]  /*13e60*/  @!P1 NANOSLEEP.SYNCS 0x989680 ;  /* 0x009896800000995d */ /* 0x002fea0003900000 */
[----:B------:R-:W1:Y:S02]  /*13e70*/  @!P1 SYNCS.PHASECHK.TRANS64 P1, [R5+URZ+0x22840], R2 ;  /* 0x02284002050095a7 */ /* 0x000e64000802007f */
[----:B-1----:R-:W-:Y:S05]  /*13e80*/  @!P1 BRA `(.L_x_84) ;  /* 0xfffffffc00f09947 */ /* 0x002fea000383ffff */
[----:B------:R-:W-:Y:S05]  /*13e90*/  BRA `(.L_x_212) ;  /* 0xffffffc000607947 */ /* 0x000fea000383ffff */
.L_x_86:
[----:B-1----:R1:W2:Y:S02]  /*13ea0*/  SYNCS.PHASECHK.TRANS64.TRYWAIT P1, [R7+URZ+0x22840], R0 ;  /* 0x02284000070075a7 */ /* 0x0022a4000802017f */
[----:B--2---:R-:W-:Y:S05]  /*13eb0*/  @!P1 NANOSLEEP.SYNCS 0x989680 ;  /* 0x009896800000995d */ /* 0x004fea0003900000 */
[----:B------:R-:W2:Y:S02]  /*13ec0*/  @!P1 SYNCS.PHASECHK.TRANS64 P1, [R7+URZ+0x22840], R0 ;  /* 0x02284000070095a7 */ /* 0x000ea4000802007f */
[----:B--2---:R-:W-:Y:S05]  /*13ed0*/  @!P1 BRA `(.L_x_86) ;  /* 0xfffffffc00f09947 */ /* 0x004fea000383ffff */
[----:B------:R-:W-:Y:S05]  /*13ee0*/  BRA `(.L_x_213) ;  /* 0xffffffc0006c7947 */ /* 0x000fea000383ffff */
.L_x_88:
[----:B--2---:R2:W3:Y:S02]  /*13ef0*/  SYNCS.PHASECHK.TRANS64.TRYWAIT P1, [R5+URZ+0x22860], R2 ;  /* 0x02286002050075a7 */ /* 0x0044e4000802017f */
[----:B---3--:R-:W-:Y:S05]  /*13f00*/  @!P1 NANOSLEEP.SYNCS 0x989680 ;  /* 0x009896800000995d */ /* 0x008fea0003900000 */
[----:B------:R-:W3:Y:S02]  /*13f10*/  @!P1 SYNCS.PHASECHK.TRANS64 P1, [R5+URZ+0x22860], R2 ;  /* 0x02286002050095a7 */ /* 0x000ee4000802007f */
[----:B---3--:R-:W-:Y:S05]  /*13f20*/  @!P1 BRA `(.L_x_88) ;  /* 0xfffffffc00f09947 */ /* 0x008fea000383ffff */
[----:B------:R-:W-:Y:S05]  /*13f30*/  BRA `(.L_x_214) ;  /* 0xffffffc000687947 */ /* 0x000fea000383ffff */
.L_x_90:
[----:B---3--:R3:W4:Y:S02]  /*13f40*/  SYNCS.PHASECHK.TRANS64.TRYWAIT P1, [R7+URZ+0x22860], R0 ;  /* 0x02286000070075a7 */ /* 0x008724000802017f */
[----:B----4-:R-:W-:Y:S05]  /*13f50*/  @!P1 NANOSLEEP.SYNCS 0x989680 ;  /* 0x009896800000995d */ /* 0x010fea0003900000 */
[----:B------:R-:W4:Y:S02]  /*13f60*/  @!P1 SYNCS.PHASECHK.TRANS64 P1, [R7+URZ+0x22860], R0 ;  /* 0x02286000070095a7 */ /* 0x000f24000802007f */
[----:B----4-:R-:W-:Y:S05]  /*13f70*/  @!P1 BRA `(.L_x_90) ;  /* 0xfffffffc00f09947 */ /* 0x010fea000383ffff */
[----:B------:R-:W-:Y:S05]  /*13f80*/  BRA `(.L_x_215) ;  /* 0xffffffc000647947 */ /* 0x000fea000383ffff */
.L_x_92:
[----:B----4-:R4:W0:Y:S02]  /*13f90*/  SYNCS.PHASECHK.TRANS64.TRYWAIT P1, [R5+URZ+0x22880], R2 ;  /* 0x02288002050075a7 */ /* 0x010824000802017f */
[----:B0-----:R-:W-:Y:S05]  /*13fa0*/  @!P1 NANOSLEEP.SYNCS 0x989680 ;  /* 0x009896800000995d */ /* 0x001fea0003900000 */
[----:B------:R-:W0:Y:S02]  /*13fb0*/  @!P1 SYNCS.PHASECHK.TRANS64 P1, [R5+URZ+0x22880], R2 ;  /* 0x02288002050095a7 */ /* 0x000e24000802007f */
[----:B0-----:R-:W-:Y:S05]  /*13fc0*/  @!P1 BRA `(.L_x_92) ;  /* 0xfffffffc00f09947 */ /* 0x001fea000383ffff */
[----:B------:R-:W-:Y:S05]  /*13fd0*/  BRA `(.L_x_216) ;  /* 0xffffffc000607947 */ /* 0x000fea000383ffff */
.L_x_217:
[----:B------:R-:W-:-:S00]  /*13fe0*/  BRA `(.L_x_217) ;  /* 0xfffffffc00fc7947 */ /* 0x000fc0000383ffff */
[----:B------:R-:W-:-:S00]  /*13ff0*/  NOP ;  /* 0x0000000000007918 */ /* 0x000fc00000000000 */
        /* <DEDUP_REMOVED lines=8> */
.L_x_3740:


//--------------------- .text._ZN7cutlass13device_kernelIN5flash11enable_sm90INS1_16FlashAttnFwdSm90INS1_25CollectiveMainloopFwdSm90ILi2EN4cute5tupleIJNS5_1CILi1EEES8_S8_EEENS6_IJNS7_ILi128EEENS7_ILi160EEESA_EEELi128ENS_12float_e4m3_tEfNS_4arch4Sm90ELb0ELb0ELb1ELb1ELb1ELb0ELb0ELb1ELb1ELb1ELb1ELb0EEENS1_21CollectiveEpilogueFwdINS6_IJSA_SA_SB_EEES9_NS_10bfloat16_tESF_Li256ELb1ELb1ELb1ELb1EEENS1_36VarlenDynamicPersistentTileSchedulerILi128ELi160ELi256ELi128ELb1ELb1ELb1ELb0ELb1ELb1EEEEEEEEEvNT_6ParamsE --------------------------
	.section	.text._ZN7cutlass13device_kernelIN5flash11enable_sm90INS1_16FlashAttnFwdSm90INS1_25CollectiveMainloopFwdSm90ILi2EN4cute5tupleIJNS5_1CILi1EEES8_S8_EEENS6_IJNS7_ILi128EEENS7_ILi160EEESA_EEELi128ENS_12float_e4m3_tEfNS_4arch4Sm90ELb0ELb0ELb1ELb1ELb1ELb0ELb0ELb1ELb1ELb1ELb1ELb0EEENS1_21CollectiveEpilogueFwdINS6_IJSA_SA_SB_EEES9_NS_10bfloat16_tESF_Li256ELb1ELb1ELb1ELb1EEENS1_36VarlenDynamicPersistentTileSchedulerILi128ELi160ELi256ELi128ELb1ELb1ELb1ELb0ELb1ELb1EEEEEEEEEvNT_6ParamsE,"ax",@progbits
	.align	128
.text._ZN7cutlass13device_kernelIN5flash11enable_sm90INS1_16FlashAttnFwdSm90INS1_25CollectiveMainloopFwdSm90ILi2EN4cute5tupleIJNS5_1CILi1EEES8_S8_EEENS6_IJNS7_ILi128EEENS7_ILi160EEESA_EEELi128ENS_12float_e4m3_tEfNS_4arch4Sm90ELb0ELb0ELb1ELb1ELb1ELb0ELb0ELb1ELb1ELb1ELb1ELb0EEENS1_21CollectiveEpilogueFwdINS6_IJSA_SA_SB_EEES9_NS_10bfloat16_tESF_Li256ELb1ELb1ELb1ELb1EEENS1_36VarlenDynamicPersistentTileSchedulerILi128ELi160ELi256ELi128ELb1ELb1ELb1ELb0ELb1ELb1EEEEEEEEEvNT_6ParamsE:
        .type           _ZN7cutlass13device_kernelIN5flash11enable_sm90INS1_16FlashAttnFwdSm90INS1_25CollectiveMainloopFwdSm90ILi2EN4cute5tupleIJNS5_1CILi1EEES8_S8_EEENS6_IJNS7_ILi128EEENS7_ILi160EEESA_EEELi128ENS_12float_e4m3_tEfNS_4arch4Sm90ELb0ELb0ELb1ELb1ELb1ELb0ELb0ELb1ELb1ELb1ELb1ELb0EEENS1_21CollectiveEpilogueFwdINS6_IJSA_SA_SB_EEES9_NS_10bfloat16_tESF_Li256ELb1ELb1ELb1ELb1EEENS1_36VarlenDynamicPersistentTileSchedulerILi128ELi160ELi256ELi128ELb1ELb1ELb1ELb0ELb1ELb1EEEEEEEEEvNT_6ParamsE,@function
        .size           _ZN7cutlass13device_kernelIN5flash11enable_sm90INS1_16FlashAttnFwdSm90INS1_25CollectiveMainloopFwdSm90ILi2EN4cute5tupleIJNS5_1CILi1EEES8_S8_EEENS6_IJNS7_ILi128EEENS7_ILi160EEESA_EEELi128ENS_12float_e4m3_tEfNS_4arch4Sm90ELb0ELb0ELb1ELb1ELb1ELb0ELb0ELb1ELb1ELb1ELb1ELb0EEENS1_21CollectiveEpilogueFwdINS6_IJSA_SA_SB_EEES9_NS_10bfloat16_tESF_Li256ELb1ELb1ELb1ELb1EEENS1_36VarlenDynamicPersistentTileSchedulerILi128ELi160ELi256ELi128ELb1ELb1ELb1ELb0ELb1ELb1EEEEEEEEEvNT_6ParamsE,(.L_x_3741 - _ZN7cutlass13device_kernelIN5flash11enable_sm90INS1_16FlashAttnFwdSm90INS1_25CollectiveMainloopFwdSm90ILi2EN4cute5tupleIJNS5_1CILi1EEES8_S8_EEENS6_IJNS7_ILi128EEENS7_ILi160EEESA_EEELi128ENS_12float_e4m3_tEfNS_4arch4Sm90ELb0ELb0ELb1ELb1ELb1ELb0ELb0ELb1ELb1ELb1ELb1ELb0EEENS1_21CollectiveEpilogueFwdINS6_IJSA_SA_SB_EEES9_NS_10bfloat16_tESF_Li256ELb1ELb1ELb1ELb1EEENS1_36VarlenDynamicPersistentTileSchedulerILi128ELi160ELi256ELi128ELb1ELb1ELb1ELb0ELb1ELb1EEEEEEEEEvNT_6ParamsE)
        .other          _ZN7cutlass13device_kernelIN5flash11enable_sm90INS1_16FlashAttnFwdSm90INS1_25CollectiveMainloopFwdSm90ILi2EN4cute5tupleIJNS5_1CILi1EEES8_S8_EEENS6_IJNS7_ILi128EEENS7_ILi160EEESA_EEELi128ENS_12float_e4m3_tEfNS_4arch4Sm90ELb0ELb0ELb1ELb1ELb1ELb0ELb0ELb1ELb1ELb1ELb1ELb0EEENS1_21CollectiveEpilogueFwdINS6_IJSA_SA_SB_EEES9_NS_10bfloat16_tESF_Li256ELb1ELb1ELb1ELb1EEENS1_36VarlenDynamicPersistentTileSchedulerILi128ELi160ELi256ELi128ELb1ELb1ELb1ELb0ELb1ELb1EEEEEEEEEvNT_6ParamsE,@"STO_CUDA_ENTRY STV_DEFAULT"
_ZN7cutlass13device_kernelIN5flash11enable_sm90INS1_16FlashAttnFwdSm90INS1_25CollectiveMainloopFwdSm90ILi2EN4cute5tupleIJNS5_1CILi1EEES8_S8_EEENS6_IJNS7_ILi128EEENS7_ILi160EEESA_EEELi128ENS_12float_e4m3_tEfNS_4arch4Sm90ELb0ELb0ELb1ELb1ELb1ELb0ELb0ELb1ELb1ELb1ELb1ELb0EEENS1_21CollectiveEpilogueFwdINS6_IJSA_SA_SB_EEES9_NS_10bfloat16_tESF_Li256ELb1ELb1ELb1ELb1EEENS1_36VarlenDynamicPersistentTileSchedulerILi128ELi160ELi256ELi128ELb1ELb1ELb1ELb0ELb1ELb1EEEEEEEEEvNT_6ParamsE:
[----:B------:R-:W0:Y:S02]  /*0000*/  LDC R1, c[0x0][0x28] ;  /* 0x00000a00ff017b82 */ /* 0x000e240000000800 */
[----:B0-----:R-:W-:Y:S01]  /*0010*/  VIADD R1, R1, 0xffffffd8 ;  /* 0xffffffd801017836 */ /* 0x001fe20000000000 */
[----:B------:R-:W0:Y:S01]  /*0020*/  S2R R3, SR_TID.X ;  /* 0x0000000000037919 */ /* 0x000e220000002100 */
[----:B------:R-:W-:Y:S01]  /*0030*/  ELECT P0, URZ, PT ;  /* 0x00000000003f782f */ /* 0x000fe20003800000 */
[----:B------:R-:W-:Y:S01]  /*0040*/  UMOV UR4, 0x80 ;  /* 0x0000008000047882 */ /* 0x000fe20000000000 */
[----:B------:R-:W-:Y:S01]  /*0050*/  UMOV UR7, 0x100 ;  /* 0x0000010000077882 */ /* 0x000fe20000000000 */
[--C-:B0-----:R-:W-:Y:S02]  /*0060*/  SHF.R.U32.HI R0, RZ, 0x5, R3.reuse ;  /* 0x00000005ff007819 */ /* 0x101fe40000011603 */
[----:B------:R-:W-:-:S03]  /*0070*/  SHF.R.U32.HI R3, RZ, 0x7, R3 ;  /* 0x00000007ff037819 */ /* 0x000fc60000011603 */
[----:B------:R-:W0:Y:S04]  /*0080*/  SHFL.IDX PT, R2, R0, RZ, 0x1f ;  /* 0x00001fff00027589 */ /* 0x000e2800000e0000 */
[----:B------:R1:W2:Y:S01]  /*0090*/  SHFL.IDX PT, R4, R3, RZ, 0x1f ;  /* 0x00001fff03047589 */ /* 0x0002a200000e0000 */
[C---:B0-----:R-:W-:Y:S02]  /*00a0*/  ISETP.NE.OR P0, PT, R2.reuse, RZ, !P0 ;  /* 0x000000ff0200720c */ /* 0x041fe40004705670 */
[----:B------:R-:W-:-:S11]  /*00b0*/  ISETP.NE.AND P1, PT, R2, RZ, PT ;  /* 0x000000ff0200720c */ /* 0x000fd60003f25270 */
[----:B------:R-:W-:Y:S01]  /*00c0*/  VOTEU.ALL UP0, P0 ;  /* 0x00000000003f7886 */ /* 0x000fe20000000000 */
[----:B------:R-:W-:-:S04]  /*00d0*/  VOTEU.ALL UP1, P0 ;  /* 0x00000000003f7886 */ /* 0x000fc80000020000 */
[----:B------:R-:W0:Y:S01]  /*00e0*/  @!UP0 S2UR UR8, SR_CgaCtaId ;  /* 0x00000000000889c3 */ /* 0x000e220000008800 */
[----:B------:R-:W-:Y:S01]  /*00f0*/  @!UP0 UMOV UR6, 0x400 ;  /* 0x0000040000068882 */ /* 0x000fe20000000000 */
[----:B------:R-:W-:-:S04]  /*0100*/  @!UP0 UIADD3 UR4, -UR4, 0x100000, URZ ;  /* 0x0010000004048890 */ /* 0x000fc8000fffe13f */
[----:B------:R-:W-:Y:S02]  /*0110*/  @!UP0 USHF.L.U32 UR5, UR4, 0xb, URZ ;  /* 0x0000000b04058899 */ /* 0x000fe4000800063f */
[----:B------:R-:W-:Y:S02]  /*0120*/  @!UP0 USHF.L.U32 UR4, UR4, 0x1, URZ ;  /* 0x0000000104048899 */ /* 0x000fe4000800063f */
[----:B0-----:R-:W-:Y:S02]  /*0130*/  @!UP0 ULEA UR8, UR8, UR6, 0x18 ;  /* 0x0000000608088291 */ /* 0x001fe4000f8ec03f */
[----:B------:R-:W-:-:S04]  /*0140*/  @!UP0 UIADD3 UR6, -UR7, 0x100000, URZ ;  /* 0x0010000007068890 */ /* 0x000fc8000fffe13f */
[----:B------:R-:W-:Y:S02]  /*0150*/  @!UP0 USHF.L.U32 UR7, UR6, 0xb, URZ ;  /* 0x0000000b06078899 */ /* 0x000fe4000800063f */
[----:B------:R-:W-:Y:S01]  /*0160*/  @!UP0 USHF.L.U32 UR6, UR6, 0x1, URZ ;  /* 0x0000000106068899 */ /* 0x000fe2000800063f */
[----:B------:R-:W-:-:S05]  /*0170*/  VOTEU.ALL UP0, P0 ;  /* 0x00000000003f7886 */ /* 0x000fca0000000000 */
[----:B------:R1:W0:Y:S06]  /*0180*/  @!UP0 SYNCS.EXCH.64 URZ, [UR8+0x22800], UR4 ;  /* 0x02280004083f85b2 */ /* 0x00022c0008000100 */
[----:B------:R1:W3:Y:S02]  /*0190*/  @!UP1 SYNCS.EXCH.64 URZ, [UR8+0x22820], UR6 ;  /* 0x02282006083f95b2 */ /* 0x0002e40008000100 */
[----:B-12---:R-:W-:Y:S05]  /*01a0*/  @P1 BRA `(.L_x_218) ;  /* 0x0000000000481947 */ /* 0x006fea0003800000 */
[----:B------:R-:W1:Y:S01]  /*01b0*/  S2UR UR5, SR_CgaCtaId ;  /* 0x00000000000579c3 */ /* 0x000e620000008800 */
[----:B------:R-:W-:Y:S01]  /*01c0*/  UMOV UR4, 0x400 ;  /* 0x0000040000047882 */ /* 0x000fe20000000000 */
[----:B------:R-:W-:Y:S01]  /*01d0*/  UMOV UR6, 0x80 ;  /* 0x0000008000067882 */ /* 0x000fe20000000000 */
[----:B------:R-:W-:Y:S01]  /*01e0*/  UMOV UR7, 0x100 ;  /* 0x0000010000077882 */ /* 0x000fe20000000000 */
[----:B------:R-:W-:Y:S01]  /*01f0*/  ELECT P0, URZ, PT ;  /* 0x00000000003f782f */ /* 0x000fe20003800000 */
[----:B-1----:R-:W-:Y:S02]  /*0200*/  ULEA UR8, UR5, UR4, 0x18 ;  /* 0x0000000405087291 */ /* 0x002fe4000f8ec03f */
[----:B------:R-:W-:-:S04]  /*0210*/  UIADD3 UR4, -UR6, 0x100000, URZ ;  /* 0x0010000006047890 */ /* 0x000fc8000fffe13f */
[----:B------:R-:W-:Y:S02]  /*0220*/  USHF.L.U32 UR5, UR4, 0xb, URZ ;  /* 0x0000000b04057899 */ /* 0x000fe4000800063f */
[----:B------:R-:W-:Y:S02]  /*0230*/  USHF.L.U32 UR4, UR4, 0x1, URZ ;  /* 0x0000000104047899 */ /* 0x000fe4000800063f */
[----:B------:R-:W-:-:S04]  /*0240*/  UIADD3 UR6, -UR7, 0x100000, URZ ;  /* 0x0010000007067890 */ /* 0x000fc8000fffe13f */
[----:B------:R-:W-:Y:S02]  /*0250*/  USHF.L.U32 UR7, UR6, 0xb, URZ ;  /* 0x0000000b06077899 */ /* 0x000fe4000800063f */
[----:B------:R-:W-:Y:S01]  /*0260*/  USHF.L.U32 UR6, UR6, 0x1, URZ ;  /* 0x0000000106067899 */ /* 0x000fe2000800063f */
[----:B------:R-:W1:Y:S03]  /*0270*/  FENCE.VIEW.ASYNC.S ;  /* 0x00000000000073c6 */ /* 0x000e660000000000 */
[----:B-1----:R1:W2:Y:S08]  /*0280*/  SYNCS.EXCH.64 URZ, [UR8+0x22830], UR4 ;  /* 0x02283004083f75b2 */ /* 0x0022b00008000100 */
[----:B------:R1:W4:Y:S01]  /*0290*/  SYNCS.EXCH.64 URZ, [UR8+0x22840], UR6 ;  /* 0x02284006083f75b2 */ /* 0x0003220008000100 */
[----:B------:R1:W0:Y:S01]  /*02a0*/  SYNCS.EXCH.64 URZ, [UR8+0x22838], UR4 ;  /* 0x02283804083f75b2 */ /* 0x0002220008000100 */
[----:B------:R1:W0:Y:S01]  /*02b0*/  SYNCS.EXCH.64 URZ, [UR8+0x22848], UR6 ;  /* 0x02284806083f75b2 */ /* 0x0002220008000100 */
[----:B------:R-:W-:Y:S01]  /*02c0*/  NOP ;  /* 0x0000000000007918 */ /* 0x000fe20000000000 */
.L_x_218:
[----:B------:R-:W5:Y:S01]  /*02d0*/  SHFL.IDX PT, R2, R0, RZ, 0x1f ;  /* 0x00001fff00027589 */ /* 0x000f6200000e0000 */
[----:B------:R-:W-:Y:S01]  /*02e0*/  NOP ;  /* 0x0000000000007918 */ /* 0x000fe20000000000 */
[----:B-----5:R-:W-:-:S13]  /*02f0*/  ISETP.NE.AND P0, PT, R2, RZ, PT ;  /* 0x000000ff0200720c */ /* 0x020fda0003f05270 */
[----:B------:R-:W-:Y:S05]  /*0300*/  @P0 BRA `(.L_x_219) ;  /* 0x0000000000480947 */ /* 0x000fea0003800000 */
[----:B-1----:R-:W1:Y:S01]  /*0310*/  S2UR UR5, SR_CgaCtaId ;  /* 0x00000000000579c3 */ /* 0x002e620000008800 */
        /* <DEDUP_REMOVED lines=12> */
[----:B-1----:R1:W0:Y:S08]  /*03e0*/  SYNCS.EXCH.64 URZ, [UR8+0x22850], UR4 ;  /* 0x02285004083f75b2 */ /* 0x0022300008000100 */
[----:B------:R1:W0:Y:S01]  /*03f0*/  SYNCS.EXCH.64 URZ, [UR8+0x22860], UR6 ;  /* 0x02286006083f75b2 */ /* 0x0002220008000100 */
[----:B------:R1:W0:Y:S01]  /*0400*/  SYNCS.EXCH.64 URZ, [UR8+0x22858], UR4 ;  /* 0x02285804083f75b2 */ /* 0x0002220008000100 */
[----:B------:R1:W0:Y:S01]  /*0410*/  SYNCS.EXCH.64 URZ, [UR8+0x22868], UR6 ;  /* 0x02286806083f75b2 */ /* 0x0002220008000100 */
[----:B------:R-:W-:Y:S01]  /*0420*/  NOP ;  /* 0x0000000000007918 */ /* 0x000fe20000000000 */
.L_x_219:
[----:B------:R-:W5:Y:S01]  /*0430*/  SHFL.IDX PT, R2, R0, RZ, 0x1f ;  /* 0x00001fff00027589 */ /* 0x000f6200000e0000 */
[----:B------:R-:W-:Y:S01]  /*0440*/  NOP ;  /* 0x0000000000007918 */ /* 0x000fe20000000000 */
[----:B-----5:R-:W-:-:S13]  /*0450*/  ISETP.NE.AND P0, PT, R2, RZ, PT ;  /* 0x000000ff0200720c */ /* 0x020fda0003f05270 */
[----:B------:R-:W-:Y:S05]  /*0460*/  @P0 BRA `(.L_x_220) ;  /* 0x0000000000380947 */ /* 0x000fea0003800000 */
[----:B-1----:R-:W1:Y:S01]  /*0470*/  S2UR UR5, SR_CgaCtaId ;  /* 0x00000000000579c3 */ /* 0x002e620000008800 */
[----:B------:R-:W-:Y:S01]  /*0480*/  UMOV UR4, 0x400 ;  /* 0x0000040000047882 */ /* 0x000fe20000000000 */
[----:B------:R-:W-:Y:S01]  /*0490*/  UMOV UR7, 0x80 ;  /* 0x0000008000077882 */ /* 0x000fe20000000000 */
[----:B------:R-:W-:Y:S01]  /*04a0*/  ELECT P0, URZ, PT ;  /* 0x00000000003f782f */ /* 0x000fe20003800000 */
[----:B-1----:R-:W-:Y:S02]  /*04b0*/  ULEA UR6, UR5, UR4, 0x18 ;  /* 0x0000000405067291 */ /* 0x002fe4000f8ec03f */
[----:B------:R-:W-:-:S04]  /*04c0*/  UIADD3 UR4, -UR7, 0x100000, URZ ;  /* 0x0010000007047890 */ /* 0x000fc8000fffe13f */
[----:B------:R-:W-:Y:S02]  /*04d0*/  USHF.L.U32 UR5, UR4, 0xb, URZ ;  /* 0x0000000b04057899 */ /* 0x000fe4000800063f */
[----:B------:R-:W-:Y:S01]  /*04e0*/  USHF.L.U32 UR4, UR4, 0x1, URZ ;  /* 0x0000000104047899 */ /* 0x000fe2000800063f */
[----:B------:R-:W1:Y:S11]  /*04f0*/  FENCE.VIEW.ASYNC.S ;  /* 0x00000000000073c6 */ /* 0x000e760000000000 */
[----:B-1----:R1:W0:Y:S01]  /*0500*/  SYNCS.EXCH.64 URZ, [UR6+0x22870], UR4 ;  /* 0x02287004063f75b2 */ /* 0x0022220008000100 */
[----:B------:R1:W0:Y:S01]  /*0510*/  SYNCS.EXCH.64 URZ, [UR6+0x22880], UR4 ;  /* 0x02288004063f75b2 */ /* 0x0002220008000100 */
[----:B------:R1:W0:Y:S01]  /*0520*/  SYNCS.EXCH.64 URZ, [UR6+0x22878], UR4 ;  /* 0x02287804063f75b2 */ /* 0x0002220008000100 */
[----:B------:R1:W0:Y:S01]  /*0530*/  SYNCS.EXCH.64 URZ, [UR6+0x22888], UR4 ;  /* 0x02288804063f75b2 */ /* 0x0002220008000100 */
[----:B------:R-:W-:Y:S01]  /*0540*/  NOP ;  /* 0x0000000000007918 */ /* 0x000fe20000000000 */
.L_x_220:
        /* <DEDUP_REMOVED lines=22> */
.L_x_221:
[----:B------:R-:W5:Y:S01]  /*06b0*/  SHFL.IDX PT, R3, R0, RZ, 0x1f ;  /* 0x00001fff00037589 */ /* 0x000f6200000e0000 */
[----:B------:R-:W-:Y:S01]  /*06c0*/  R2UR UR9, R4 ;  /* 0x00000000040972ca */ /* 0x000fe200000e0000 */
[----:B------:R-:W-:Y:S01]  /*06d0*/  NOP ;  /* 0x0000000000007918 */ /* 0x000fe20000000000 */
[----:B------:R-:W0:Y:S01]  /*06e0*/  S2R R2, SR_CgaCtaId ;  /* 0x0000000000027919 */ /* 0x000e220000008800 */
[----:B-----5:R-:W-:-:S13]  /*06f0*/  ISETP.NE.AND P0, PT, R3, RZ, PT ;  /* 0x000000ff0300720c */ /* 0x020fda0003f05270 */
[----:B0-----:R-:W-:Y:S05]  /*0700*/  @P0 BRA `(.L_x_222) ;  /* 0x0000000000480947 */ /* 0x001fea0003800000 */
[----:B-1----:R-:W0:Y:S01]  /*0710*/  S2UR UR5, SR_CgaCtaId ;  /* 0x00000000000579c3 */ /* 0x002e220000008800 */
        /* <DEDUP_REMOVED lines=13> */
[----:B------:R0:W0:Y:S01]  /*07f0*/  SYNCS.EXCH.64 URZ, [UR8+0x228c0], UR6 ;  /* 0x0228c006083f75b2 */ /* 0x0000220008000100 */
[----:B------:R0:W0:Y:S01]  /*0800*/  SYNCS.EXCH.64 URZ, [UR8+0x228b8], UR4 ;  /* 0x0228b804083f75b2 */ /* 0x0000220008000100 */
[----:B------:R0:W0:Y:S01]  /*0810*/  SYNCS.EXCH.64 URZ, [UR8+0x228c8], UR6 ;  /* 0x0228c806083f75b2 */ /* 0x0000220008000100 */
[----:B------:R-:W-:Y:S01]  /*0820*/  NOP ;  /* 0x0000000000007918 */ /* 0x000fe20000000000 */
.L_x_222:
[----:B------:R-:W-:Y:S01]  /*0830*/  UISETP.NE.AND UP0, UPT, UR9, URZ, UPT ;  /* 0x0000003f0900728c */ /* 0x000fe2000bf05270 */
[----:B------:R-:W-:Y:S01]  /*0840*/  NOP ;  /* 0x0000000000007918 */ /* 0x000fe20000000000 */
[----:B------:R-:W-:Y:S01]  /*0850*/  UMOV UR36, 0x1 ;  /* 0x0000000100247882 */ /* 0x000fe20000000000 */
[----:B------:R-:W-:Y:S01]  /*0860*/  ULDC.64 UR50, c[0x0][0x208] ;  /* 0x0000820000327ab9 */ /* 0x000fe20000000a00 */
[----:B------:R-:W-:Y:S01]  /*0870*/  USEL UR36, UR36, 0x2, !UP0 ;  /* 0x0000000224247887 */ /* 0x000fe2000c000000 */
[----:B01234-:R-:W-:Y:S01]  /*0880*/  BAR.SYNC.DEFER_BLOCKING 0x0 ;  /* 0x0000000000007b1d */ /* 0x01ffe20000010000 */
[----:B------:R-:W-:-:S13]  /*0890*/  PLOP3.LUT P0, PT, PT, PT, UP0, 0x80, 0x0 ;  /* 0x000000000000781c */ /* 0x000fda0003f0f008 */
[----:B------:R-:W-:Y:S05]  /*08a0*/  @!P0 BRA `(.L_x_223) ;  /* 0x000000c400c48947 */ /* 0x000fea0003800000 */
.L_x_224:
[----:B------:R-:W-:-:S08]  /*08b0*/  NOP ;  /* 0x0000000000007918 */ /* 0x000fd00000000000 */
[----:B------:R-:W0:Y:S02]  /*08c0*/  USETMAXREG.TRY_ALLOC.CTAPOOL UP0, 0xe8 ;  /* 0x000000e8000079c8 */ /* 0x000e240008000600 */
[----:B0-----:R-:W-:-:S13]  /*08d0*/  PLOP3.LUT P0, PT, PT, PT, UP0, 0x80, 0x0 ;  /* 0x000000000000781c */ /* 0x001fda0003f0f008 */
[----:B------:R-:W-:Y:S05]  /*08e0*/  @!P0 BRA `(.L_x_224) ;  /* 0xfffffffc00f08947 */ /* 0x000fea000383ffff */
[----:B------:R-:W0:Y:S01]  /*08f0*/  S2R R2, SR_TID.X ;  /* 0x0000000000027919 */ /* 0x000e220000002100 */
[----:B------:R-:W1:Y:S01]  /*0900*/  S2UR UR5, SR_CgaCtaId ;  /* 0x00000000000579c3 */ /* 0x000e620000008800 */
[----:B------:R-:W-:-:S07]  /*0910*/  UMOV UR4, 0x400 ;  /* 0x0000040000047882 */ /* 0x000fce0000000000 */
[----:B------:R-:W-:Y:S06]  /*0920*/  BAR.ARV 0x8, 0x180 ;  /* 0x0206000000007b1d */ /* 0x000fec0000002000 */
[----:B-1----:R-:W-:Y:S01]  /*0930*/  ULEA UR4, UR5, UR4, 0x18 ;  /* 0x0000000405047291 */ /* 0x002fe2000f8ec03f */
[----:B0-----:R-:W-:-:S04]  /*0940*/  LOP3.LUT R0, R2, 0xffffff80, RZ, 0xc0, !PT ;  /* 0xffffff8002007812 */ /* 0x001fc800078ec0ff */
[----:B------:R-:W-:-:S13]  /*0950*/  ISETP.NE.AND P0, PT, R0, 0x80, PT ;  /* 0x000000800000780c */ /* 0x000fda0003f05270 */
[----:B------:R-:W-:Y:S08]  /*0960*/  @!P0 BAR.ARV 0x9, 0x100 ;  /* 0x0244000000008b1d */ /* 0x000ff00000002000 */
[----:B------:R-:W-:Y:S06]  /*0970*/  BAR.SYNC.DEFER_BLOCKING 0x5, 0x180 ;  /* 0x0146000000007b1d */ /* 0x000fec0000010000 */
[----:B------:R-:W0:Y:S01]  /*0980*/  LDS.128 R32, [UR4+0x228d0] ;  /* 0x0228d004ff207984 */ /* 0x000e220008000c00 */
[----:B------:R-:W-:Y:S01]  /*0990*/  ULDC UR4, c[0x0][0xc3c] ;  /* 0x00030f0000047ab9 */ /* 0x000fe20000000800 */
[----:B------:R-:W-:Y:S06]  /*09a0*/  BAR.ARV 0x4, 0x180 ;  /* 0x0106000000007b1d */ /* 0x000fec0000002000 */
[----:B0-----:R-:W-:-:S13]  /*09b0*/  ISETP.GE.AND P0, PT, R35, UR4, PT ;  /* 0x0000000423007c0c */ /* 0x001fda000bf06270 */
[----:B------:R-:W-:Y:S05]  /*09c0*/  @P0 EXIT ;  /* 0x000000000000094d */ /* 0x000fea0003800000 */
[----:B------:R-:W-:Y:S01]  /*09d0*/  VIADD R223, R2, 0xffffff80 ;  /* 0xffffff8002df7836 */ /* 0x000fe20000000000 */
[----:B------:R-:W-:Y:S01]  /*09e0*/  R2UR UR6, R33 ;  /* 0x00000000210672ca */ /* 0x000fe200000e0000 */
[----:B------:R-:W-:Y:S01]  /*09f0*/  ULOP3.LUT UR48, UR36, 0x1, URZ, 0xfc, !UPT ;  /* 0x0000000124307892 */ /* 0x000fe2000f8efc3f */
[----:B------:R-:W-:Y:S01]  /*0a00*/  R2UR UR5, R34 ;  /* 0x00000000220572ca */ /* 0x000fe200000e0000 */
[----:B------:R-:W-:Y:S01]  /*0a10*/  UMOV UR47, URZ ;  /* 0x0000003f002f7c82 */ /* 0x000fe20008000000 */
[----:B------:R-:W-:Y:S01]  /*0a20*/  SHF.R.S32.HI R0, RZ, 0x1f, R223 ;  /* 0x0000001fff007819 */ /* 0x000fe200000114df */
[----:B------:R-:W-:Y:S01]  /*0a30*/  UMOV UR46, URZ ;  /* 0x0000003f002e7c82 */ /* 0x000fe20008000000 */
[----:B------:R-:W-:Y:S02]  /*0a40*/  UMOV UR45, URZ ;  /* 0x0000003f002d7c82 */ /* 0x000fe40008000000 */
[CC--:B------:R-:W-:Y:S02]  /*0a50*/  LEA.HI R2, R0.reuse, R223.reuse, RZ, 0x7 ;  /* 0x000000df00027211 */ /* 0x0c0fe400078f38ff */
[----:B------:R-:W-:-:S02]  /*0a60*/  LEA.HI R3, R0, R223, RZ, 0x4 ;  /* 0x000000df00037211 */ /* 0x000fc400078f20ff */
[----:B------:R-:W-:Y:S02]  /*0a70*/  LOP3.LUT R4, R2, 0xffffff80, RZ, 0xc0, !PT ;  /* 0xffffff8002047812 */ /* 0x000fe400078ec0ff */
[----:B------:R-:W-:Y:S02]  /*0a80*/  SHF.R.S32.HI R6, RZ, 0x4, R3 ;  /* 0x00000004ff067819 */ /* 0x000fe40000011403 */
[----:B------:R-:W-:Y:S01]  /*0a90*/  SHF.R.S32.HI R217, RZ, 0x7, R2 ;  /* 0x00000007ffd97819 */ /* 0x000fe20000011402 */
[----:B------:R-:W-:Y:S01]  /*0aa0*/  IMAD.IADD R201, R223, 0x1, -R4 ;  /* 0x00000001dfc97824 */ /* 0x000fe200078e0a04 */
[----:B------:R-:W-:Y:S02]  /*0ab0*/  LEA.HI R4, R0, R223, RZ, 0x5 ;  /* 0x000000df00047211 */ /* 0x000fe400078f28ff */
[----:B------:R-:W-:Y:S02]  /*0ac0*/  LEA.HI R2, R2, R217, RZ, 0x1 ;  /* 0x000000d902027211 */ /* 0x000fe400078f08ff */
[----:B------:R-:W-:Y:S01]  /*0ad0*/  SHF.R.S32.HI R8, RZ, 0x1f, R201 ;  /* 0x0000001fff087819 */ /* 0x000fe200000114c9 */
[----:B------:R-:W-:Y:S01]  /*0ae0*/  IMAD.SHL.U32 R5, R4, 0x20, RZ ;  /* 0x0000002004057824 */ /* 0x000fe200078e00ff */
[----:B------:R-:W-:-:S02]  /*0af0*/  LOP3.LUT R4, R3, 0x3fffff0, RZ, 0xc0, !PT ;  /* 0x03fffff003047812 */ /* 0x000fc400078ec0ff */
[----:B------:R-:W-:Y:S02]  /*0b00*/  LEA.HI R3, R3, R6, RZ, 0x1 ;  /* 0x0000000603037211 */ /* 0x000fe400078f08ff */
[----:B------:R-:W-:Y:S01]  /*0b10*/  LOP3.LUT R5, R5, 0xfffffc00, RZ, 0xc0, !PT ;  /* 0xfffffc0005057812 */ /* 0x000fe200078ec0ff */
[----:B------:R-:W-:Y:S01]  /*0b20*/  IMAD.IADD R4, R223, 0x1, -R4 ;  /* 0x00000001df047824 */ /* 0x000fe200078e0a04 */
[----:B------:R-:W-:Y:S02]  /*0b30*/  LOP3.LUT R3, R3, 0x1ffffffe, RZ, 0xc0, !PT ;  /* 0x1ffffffe03037812 */ /* 0x000fe400078ec0ff */
[----:B------:R-:W-:Y:S01]  /*0b40*/  LEA.HI R7, R8, R201, RZ, 0x2 ;  /* 0x000000c908077211 */ /* 0x000fe200078f10ff */
[----:B------:R-:W-:Y:S01]  /*0b50*/  IMAD R4, R4, 0x40, R5 ;  /* 0x0000004004047824 */ /* 0x000fe200078e0205 */
[----:B------:R-:W-:Y:S01]  /*0b60*/  LEA.HI R5, R0, R223, RZ, 0x2 ;  /* 0x000000df00057211 */ /* 0x000fe200078f10ff */
[----:B------:R-:W-:Y:S01]  /*0b70*/  IMAD.IADD R3, R6, 0x1, -R3 ;  /* 0x0000000106037824 */ /* 0x000fe200078e0a03 */
[----:B------:R-:W-:-:S02]  /*0b80*/  SHF.R.S32.HI R9, RZ, 0x2, R7 ;  /* 0x00000002ff097819 */ /* 0x000fc40000011407 */
[----:B------:R-:W-:Y:S01]  /*0b90*/  LOP3.LUT R6, R5, 0xfffffffc, RZ, 0xc0, !PT ;  /* 0xfffffffc05067812 */ /* 0x000fe200078ec0ff */
[----:B------:R-:W-:Y:S01]  /*0ba0*/  IMAD R220, R3, 0x8, R4 ;  /* 0x0000000803dc7824 */ /* 0x000fe200078e0204 */
[----:B------:R-:W-:Y:S02]  /*0bb0*/  SHF.R.S32.HI R10, RZ, 0x1f, R7 ;  /* 0x0000001fff0a7819 */ /* 0x000fe40000011407 */
[----:B------:R-:W-:Y:S01]  /*0bc0*/  LEA.HI R0, R0, R223, RZ, 0x3 ;  /* 0x000000df00007211 */ /* 0x000fe200078f18ff */
[----:B------:R-:W-:Y:S01]  /*0bd0*/  IMAD.IADD R6, R223, 0x1, -R6 ;  /* 0x00000001df067824 */ /* 0x000fe200078e0a06 */
[----:B------:R-:W-:Y:S02]  /*0be0*/  LEA.HI R10, R10, R9, RZ, 0x3 ;  /* 0x000000090a0a7211 */ /* 0x000fe400078f18ff */
[----:B------:R-:W-:Y:S02]  /*0bf0*/  LOP3.LUT R4, R2, 0x3fffffe, RZ, 0xc0, !PT ;  /* 0x03fffffe02047812 */ /* 0x000fe400078ec0ff */
[----:B------:R-:W-:-:S02]  /*0c00*/  LEA.HI R3, R6, R6, RZ, 0x1 ;  /* 0x0000000606037211 */ /* 0x000fc400078f08ff */
[----:B------:R-:W-:Y:S01]  /*0c10*/  LOP3.LUT R2, R0, 0xfffffff8, RZ, 0xc0, !PT ;  /* 0xfffffff800027812 */ /* 0x000fe200078ec0ff */
[----:B------:R-:W-:Y:S01]  /*0c20*/  IMAD.IADD R4, R217, 0x1, -R4 ;  /* 0x00000001d9047824 */ /* 0x000fe200078e0a04 */
[----:B------:R-:W-:Y:S02]  /*0c30*/  LOP3.LUT R3, R3, 0x1ffffffe, RZ, 0xc0, !PT ;  /* 0x1ffffffe03037812 */ /* 0x000fe400078ec0ff */
[----:B------:R-:W-:Y:S01]  /*0c40*/  LOP3.LUT R10, R10, 0xfffffff8, RZ, 0xc0, !PT ;  /* 0xfffffff80a0a7812 */ /* 0x000fe200078ec0ff */
[----:B------:R-:W-:Y:S01]  /*0c50*/  IMAD.IADD R17, R223, 0x1, -R2 ;  /* 0x00000001df117824 */ /* 0x000fe200078e0a02 */
[----:B------:R-:W-:Y:S02]  /*0c60*/  IADD3 R3, R6, -R3, RZ ;  /* 0x8000000306037210 */ /* 0x000fe40007ffe0ff */
[----:B------:R-:W-:Y:S01]  /*0c70*/  LOP3.LUT R6, R7, 0x7ffffffc, RZ, 0xc0, !PT ;  /* 0x7ffffffc07067812 */ /* 0x000fe200078ec0ff */
[----:B------:R-:W-:Y:S01]  /*0c80*/  IMAD.IADD R9, R9, 0x1, -R10 ;  /* 0x0000000109097824 */ /* 0x000fe200078e0a0a */
[----:B------:R-:W-:Y:S01]  /*0c90*/  LEA.HI R8, R8, R201, RZ, 0x5 ;  /* 0x000000c908087211 */ /* 0x000fe200078f28ff */
[----:B------:R-:W-:Y:S01]  /*0ca0*/  IMAD.SHL.U32 R2, R17, 0x8, RZ ;  /* 0x0000000811027824 */ /* 0x000fe200078e00ff */
[----:B------:R-:W-:Y:S01]  /*0cb0*/  SHF.R.S32.HI R200, RZ, 0x3, R0 ;  /* 0x00000003ffc87819 */ /* 0x000fe20000011400 */
[----:B------:R-:W-:Y:S01]  /*0cc0*/  IMAD.IADD R6, R201, 0x1, -R6 ;  /* 0x00000001c9067824 */ /* 0x000fe200078e0a06 */
[----:B------:R-:W-:Y:S01]  /*0cd0*/  SHF.R.S32.HI R8, RZ, 0x5, R8 ;  /* 0x00000005ff087819 */ /* 0x000fe20000011408 */
[----:B------:R-:W-:Y:S01]  /*0ce0*/  VIADD R16, R2, 0x40 ;  /* 0x0000004002107836 */ /* 0x000fe20000000000 */
[----:B------:R-:W-:Y:S01]  /*0cf0*/  SHF.R.S32.HI R222, RZ, 0x1f, R2 ;  /* 0x0000001fffde7819 */ /* 0x000fe20000011402 */
[----:B------:R-:W-:-:S02]  /*0d00*/  IMAD.SHL.U32 R199, R6, 0x2, RZ ;  /* 0x0000000206c77824 */ /* 0x000fc400078e00ff */
[----:B------:R-:W-:Y:S01]  /*0d10*/  IMAD R9, R8, 0x10, R9 ;  /* 0x0000001008097824 */ /* 0x000fe200078e0209 */
[----:B------:R-:W-:Y:S01]  /*0d20*/  SHF.R.S32.HI R221, RZ, 0x1f, R16 ;  /* 0x0000001fffdd7819 */ /* 0x000fe20000011410 */
[C---:B------:R-:W-:Y:S01]  /*0d30*/  VIADD R198, R199.reuse, 0x8 ;  /* 0x00000008c7c67836 */ /* 0x040fe20000000000 */
[C---:B------:R-:W-:Y:S01]  /*0d40*/  IADD3 R192, R199.reuse, 0x38, RZ ;  /* 0x00000038c7c07810 */ /* 0x040fe20007ffe0ff */
[C---:B------:R-:W-:Y:S02]  /*0d50*/  VIADD R197, R199.reuse, 0x10 ;  /* 0x00000010c7c57836 */ /* 0x040fe40000000000 */
[C---:B------:R-:W-:Y:S01]  /*0d60*/  VIADD R196, R199.reuse, 0x18 ;  /* 0x00000018c7c47836 */ /* 0x040fe20000000000 */
[----:B------:R-:W-:Y:S01]  /*0d70*/  SHF.R.S32.HI R216, RZ, 0x1f, R198 ;  /* 0x0000001fffd87819 */ /* 0x000fe200000114c6 */
        /* <DEDUP_REMOVED lines=20> */
[----:B------:R-:W-:Y:S01]  /*0ec0*/  VIADD R18, R199, 0x78 ;  /* 0x00000078c7127836 */ /* 0x000fe20000000000 */
[----:B------:R-:W-:Y:S01]  /*0ed0*/  SHF.R.S32.HI R205, RZ, 0x1f, R23 ;  /* 0x0000001fffcd7819 */ /* 0x000fe20000011417 */
[----:B------:R-:W-:Y:S01]  /*0ee0*/  IMAD R218, R4, 0x40, R9 ;  /* 0x0000004004da7824 */ /* 0x000fe200078e0209 */
[----:B------:R-:W-:-:S02]  /*0ef0*/  SHF.R.S32.HI R204, RZ, 0x1f, R22 ;  /* 0x0000001fffcc7819 */ /* 0x000fc40000011416 */
[----:B------:R-:W-:Y:S01]  /*0f00*/  SHF.R.S32.HI R203, RZ, 0x1f, R19 ;  /* 0x0000001fffcb7819 */ /* 0x000fe20000011413 */
[----:B------:R-:W-:Y:S01]  /*0f10*/  IMAD R219, R3, 0x8, R218 ;  /* 0x0000000803db7824 */ /* 0x000fe200078e02da */
[----:B------:R-:W-:-:S07]  /*0f20*/  SHF.R.S32.HI R202, RZ, 0x1f, R18 ;  /* 0x0000001fffca7819 */ /* 0x000fce0000011412 */
.L_x_274:
[----:B012-4-:R-:W0:Y:S01]  /*0f30*/  LDC.64 R4, c[0x0][0xc88] ;  /* 0x00032200ff047b82 */ /* 0x017e220000000a00 */
[----:B------:R-:W-:Y:S01]  /*0f40*/  ULDC.64 UR8, c[0x0][0xa28] ;  /* 0x00028a0000087ab9 */ /* 0x000fe20000000a00 */
[----:B------:R-:W-:Y:S01]  /*0f50*/  ULDC.64 UR10, c[0x0][0xa20] ;  /* 0x00028800000a7ab9 */ /* 0x000fe20000000a00 */
[----:B------:R-:W-:Y:S01]  /*0f60*/  ULDC UR4, c[0x0][0x424] ;  /* 0x0001090000047ab9 */ /* 0x000fe20000000800 */
[----:B------:R-:W-:Y:S01]  /*0f70*/  ULDC UR7, c[0x0][0x2f0] ;  /* 0x0000bc0000077ab9 */ /* 0x000fe20000000800 */
[----:B0-----:R-:W-:-:S06]  /*0f80*/  IMAD.WIDE R4, R35, 0x4, R4 ;  /* 0x0000000423047825 */ /* 0x001fcc00078e0204 */
[----:B------:R-:W2:Y:S01]  /*0f90*/  LDG.E R4, desc[UR50][R4.64] ;  /* 0x0000003204047981 */ /* 0x000ea2000c1e1900 */
[----:B------:R-:W-:Y:S02]  /*0fa0*/  UISETP.NE.U32.AND UP0, UPT, UR8, URZ, UPT ;  /* 0x0000003f0800728c */ /* 0x000fe4000bf05070 */
[----:B------:R-:W-:Y:S02]  /*0fb0*/  UISETP.NE.U32.AND UP1, UPT, UR10, URZ, UPT ;  /* 0x0000003f0a00728c */ /* 0x000fe4000bf25070 */
[----:B------:R-:W-:Y:S02]  /*0fc0*/  UISETP.NE.AND.EX UP0, UPT, UR9, URZ, UPT, UP0 ;  /* 0x0000003f0900728c */ /* 0x000fe4000bf05300 */
[----:B------:R-:W-:-:S04]  /*0fd0*/  UISETP.NE.AND.EX UP1, UPT, UR11, URZ, UPT, UP1 ;  /* 0x0000003f0b00728c */ /* 0x000fc8000bf25310 */
[----:B------:R-:W-:Y:S02]  /*0fe0*/  PLOP3.LUT P0, PT, PT, PT, UP0, 0x80, 0x0 ;  /* 0x000000000000781c */ /* 0x000fe40003f0f008 */
[----:B------:R-:W-:Y:S02]  /*0ff0*/  PLOP3.LUT P1, PT, PT, PT, UP1, 0x80, 0x0 ;  /* 0x000000000000781c */ /* 0x000fe40003f2f018 */
[----:B--2---:R-:W-:-:S13]  /*1000*/  R2UR UR37, R4 ;  /* 0x00000000042572ca */ /* 0x004fda00000e0000 */
[----:B------:R-:W-:Y:S02]  /*1010*/  USHF.R.S32.HI UR38, URZ, 0x1f, UR37 ;  /* 0x0000001f3f267899 */ /* 0x000fe40008011425 */
[----:B------:R-:W-:-:S04]  /*1020*/  @UP0 ULEA UR8, UP2, UR37, UR8, 0x2 ;  /* 0x0000000825080291 */ /* 0x000fc8000f84103f */
[----:B------:R-:W-:Y:S02]  /*1030*/  @UP0 ULEA.HI.X UR9, UR37, UR9, UR38, 0x2, UP2 ;  /* 0x0000000925090291 */ /* 0x000fe400090f1426 */
[----:B------:R-:W-:Y:S01]  /*1040*/  @UP1 ULEA UR10, UP0, UR37, UR10, 0x2 ;  /* 0x0000000a250a1291 */ /* 0x000fe2000f80103f */
[----:B------:R-:W-:-:S03]  /*1050*/  IMAD.U32 R4, RZ, RZ, UR8 ;  /* 0x00000008ff047e24 */ /* 0x000fc6000f8e00ff */
[----:B------:R-:W-:Y:S01]  /*1060*/  @UP1 ULEA.HI.X UR11, UR37, UR11, UR38, 0x2, UP0 ;  /* 0x0000000b250b1291 */ /* 0x000fe200080f1426 */
[----:B------:R-:W-:Y:S01]  /*1070*/  IMAD.U32 R5, RZ, RZ, UR9 ;  /* 0x00000009ff057e24 */ /* 0x000fe2000f8e00ff */
[----:B------:R-:W-:Y:S01]  /*1080*/  ULDC.64 UR8, c[0x0][0x418] ;  /* 0x0001060000087ab9 */ /* 0x000fe20000000a00 */
[----:B------:R-:W-:-:S03]  /*1090*/  IMAD.U32 R6, RZ, RZ, UR10 ;  /* 0x0000000aff067e24 */ /* 0x000fc6000f8e00ff */
[----:B---3--:R-:W-:Y:S01]  /*10a0*/  MOV R7, UR11 ;  /* 0x0000000b00077c02 */ /* 0x008fe20008000f00 */
[----:B------:R-:W2:Y:S04]  /*10b0*/  @P0 LDG.E R4, desc[UR50][R4.64] ;  /* 0x0000003204040981 */ /* 0x000ea8000c1e1900 */
[----:B------:R-:W3:Y:S01]  /*10c0*/  @P1 LDG.E R6, desc[UR50][R6.64] ;  /* 0x0000003206061981 */ /* 0x000ee2000c1e1900 */
[----:B------:R-:W-:Y:S01]  /*10d0*/  UISETP.NE.U32.AND UP0, UPT, UR8, URZ, UPT ;  /* 0x0000003f0800728c */ /* 0x000fe2000bf05070 */
[----:B------:R-:W-:Y:S01]  /*10e0*/  UMOV UR53, URZ ;  /* 0x0000003f00357c82 */ /* 0x000fe20008000000 */
[----:B------:R-:W-:Y:S02]  /*10f0*/  ULOP3.LUT UR8, UR5, 0xff000000, URZ, 0xc0, !UPT ;  /* 0xff00000005087892 */ /* 0x000fe4000f8ec03f */
[----:B------:R-:W-:Y:S01]  /*1100*/  UISETP.NE.AND.EX UP0, UPT, UR9, URZ, UPT, UP0 ;  /* 0x0000003f0900728c */ /* 0x000fe2000bf05300 */
[----:B------:R-:W-:-:S03]  /*1110*/  UMOV UR39, UR6 ;  /* 0x0000000600277c82 */ /* 0x000fc60008000000 */
[----:B------:R-:W-:-:S04]  /*1120*/  USEL UR4, UR4, 0x1, UP0 ;  /* 0x0000000104047887 */ /* 0x000fc80008000000 */
[----:B------:R-:W-:Y:S01]  /*1130*/  UIMAD UR4, UR4, UR7, URZ ;  /* 0x00000007040472a4 */ /* 0x000fe2000f8e023f */
[----:B--2---:R-:W-:-:S06]  /*1140*/  @P0 R2UR UR53, R4 ;  /* 0x00000000043502ca */ /* 0x004fcc00000e0000 */
[----:B---3--:R-:W-:Y:S01]  /*1150*/  @P1 R2UR UR4, R6 ;  /* 0x00000000060412ca */ /* 0x008fe200000e0000 */
[----:B-----5:R-:W-:-:S14]  /*1160*/  @P1 BRA `(.L_x_225) ;  /* 0x0000000000341947 */ /* 0x020fdc0003800000 */
[----:B------:R-:W-:Y:S02]  /*1170*/  ULDC.64 UR6, c[0x0][0xa08] ;  /* 0x0002820000067ab9 */ /* 0x000fe40000000a00 */
[----:B------:R-:W-:-:S04]  /*1180*/  ISETP.NE.U32.AND P0, PT, RZ, UR6, PT ;  /* 0x00000006ff007c0c */ /* 0x000fc8000bf05070 */
[----:B------:R-:W-:-:S13]  /*1190*/  ISETP.NE.AND.EX P0, PT, RZ, UR7, PT, P0 ;  /* 0x00000007ff007c0c */ /* 0x000fda000bf05300 */
[----:B------:R-:W-:Y:S05]  /*11a0*/  @!P0 BRA `(.L_x_225) ;  /* 0x0000000000248947 */ /* 0x000fea0003800000 */
[----:B------:R-:W-:Y:S02]  /*11b0*/  ULDC.64 UR6, c[0x0][0xa08] ;  /* 0x0002820000067ab9 */ /* 0x000fe40000000a00 */
[----:B------:R-:W-:-:S06]  /*11c0*/  UIMAD.WIDE UR6, UR37, 0x4, UR6 ;  /* 0x00000004250678a5 */ /* 0x000fcc000f8e0206 */
[----:B------:R-:W-:Y:S02]  /*11d0*/  IMAD.U32 R4, RZ, RZ, UR6 ;  /* 0x00000006ff047e24 */ /* 0x000fe4000f8e00ff */
[----:B------:R-:W-:-:S05]  /*11e0*/  IMAD.U32 R5, RZ, RZ, UR7 ;  /* 0x00000007ff057e24 */ /* 0x000fca000f8e00ff */
[----:B------:R-:W2:Y:S04]  /*11f0*/  LDG.E R3, desc[UR50][R4.64] ;  /* 0x0000003204037981 */ /* 0x000ea8000c1e1900 */
[----:B------:R-:W3:Y:S01]  /*1200*/  LDG.E R0, desc[UR50][R4.64+0x4] ;  /* 0x0000043204007981 */ /* 0x000ee2000c1e1900 */
[----:B--2---:R-:W-:Y:S02]  /*1210*/  R2UR UR4, R3 ;  /* 0x00000000030472ca */ /* 0x004fe400000e0000 */
[----:B---3--:R-:W-:-:S13]  /*1220*/  R2UR UR6, R0 ;  /* 0x00000000000672ca */ /* 0x008fda00000e0000 */
[----:B------:R-:W-:-:S12]  /*1230*/  UIADD3 UR4, -UR4, UR6, URZ ;  /* 0x0000000604047290 */ /* 0x000fd8000fffe13f */
.L_x_225:
[----:B------:R-:W-:Y:S02]  /*1240*/  UIADD3 UR53, -UR53, UR4, URZ ;  /* 0x0000000435357290 */ /* 0x000fe4000fffe13f */
[----:B------:R-:W-:Y:S02]  /*1250*/  ULOP3.LUT UR4, UR5, 0xff0000, URZ, 0xc0, !UPT ;  /* 0x00ff000005047892 */ /* 0x000fe4000f8ec03f */
[----:B------:R-:W-:Y:S02]  /*1260*/  UISETP.GE.AND UP0, UPT, UR53, 0x1, UPT ;  /* 0x000000013500788c */ /* 0x000fe4000bf06270 */
[----:B------:R-:W-:Y:S02]  /*1270*/  UIADD3 UR6, UR53, 0x9f, URZ ;  /* 0x0000009f35067890 */ /* 0x000fe4000fffe03f */
[----:B------:R-:W-:Y:S02]  /*1280*/  USHF.R.U32.HI UR8, URZ, 0x8, UR8 ;  /* 0x000000083f087899 */ /* 0x000fe40008011608 */
[----:B------:R-:W-:Y:S01]  /*1290*/  PLOP3.LUT P0, PT, PT, PT, UP0, 0x80, 0x0 ;  /* 0x000000000000781c */ /* 0x000fe20003f0f008 */
[----:B------:R-:W-:-:S02]  /*12a0*/  UIMAD.WIDE UR6, UR6, 0x66666667, URZ ;  /* 0x66666667060678a5 */ /* 0x000fc4000f8e023f */
[----:B------:R-:W-:Y:S02]  /*12b0*/  ULEA.HI UR8, UR4, UR8, URZ, 0x10 ;  /* 0x0000000804087291 */ /* 0x000fe4000f8f803f */
[----:B------:R-:W-:Y:S02]  /*12c0*/  USHF.R.U32.HI UR6, URZ, 0x1f, UR7 ;  /* 0x0000001f3f067899 */ /* 0x000fe40008011607 */
[----:B------:R-:W-:Y:S02]  /*12d0*/  ULOP3.LUT UR40, UR8, 0xff, URZ, 0xc0, !UPT ;  /* 0x000000ff08287892 */ /* 0x000fe4000f8ec03f */
[----:B------:R-:W-:Y:S01]  /*12e0*/  ULOP3.LUT UR41, UR5, 0xffff, URZ, 0xc0, !UPT ;  /* 0x0000ffff05297892 */ /* 0x000fe2000f8ec03f */
[----:B------:R-:W-:Y:S01]  /*12f0*/  UMOV UR4, URZ ;  /* 0x0000003f00047c82 */ /* 0x000fe20008000000 */
[----:B------:R-:W-:Y:S02]  /*1300*/  USHF.R.U32.HI UR44, URZ, 0x10, UR8 ;  /* 0x000000103f2c7899 */ /* 0x000fe40008011608 */
[----:B------:R-:W-:Y:S01]  /*1310*/  ULEA.HI.SX32 UR9, UR7, UR6, 0x1a ;  /* 0x0000000607097291 */ /* 0x000fe2000f8fd23f */
[----:B------:R-:W-:Y:S11]  /*1320*/  @!P0 BRA `(.L_x_226) ;  /* 0x0000000000908947 */ /* 0x000ff60003800000 */
[----:B------:R-:W-:Y:S01]  /*1330*/  UISETP.NE.AND UP0, UPT, UR44, URZ, UPT ;  /* 0x0000003f2c00728c */ /* 0x000fe2000bf05270 */
[----:B------:R-:W-:-:S03]  /*1340*/  ULDC UR4, c[0x0][0x9f0] ;  /* 0x00027c0000047ab9 */ /* 0x000fc60000000800 */
[----:B------:R-:W-:-:S03]  /*1350*/  USEL UR10, UR44, UR4, UP0 ;  /* 0x000000042c0a7287 */ /* 0x000fc60008000000 */
[----:B------:R-:W-:Y:S01]  /*1360*/  UMOV UR4, URZ ;  /* 0x0000003f00047c82 */ /* 0x000fe20008000000 */
[----:B------:R-:W-:Y:S02]  /*1370*/  UIADD3 UR6, UR9, -0x1, UR10 ;  /* 0xffffffff09067890 */ /* 0x000fe4000fffe00a */
[----:B------:R-:W-:-:S04]  /*1380*/  IMAD.U32 R4, RZ, RZ, UR10 ;  /* 0x0000000aff047e24 */ /* 0x000fc8000f8e00ff */
[----:B------:R-:W-:Y:S01]  /*1390*/  IMAD.U32 R5, RZ, RZ, UR6 ;  /* 0x00000006ff057e24 */ /* 0x000fe2000f8e00ff */
[-C--:B------:R-:W-:Y:S01]  /*13a0*/  IABS R0, R4.reuse ;  /* 0x0000000400007213 */ /* 0x080fe20000000000 */
[----:B------:R-:W-:Y:S01]  /*13b0*/  ULOP3.LUT UR6, UR6, UR10, URZ, 0x3c, !UPT ;  /* 0x0000000a06067292 */ /* 0x000fe2000f8e3c3f */
[----:B------:R-:W-:Y:S02]  /*13c0*/  IABS R6, R4 ;  /* 0x0000000400067213 */ /* 0x000fe40000000000 */
[----:B------:R-:W-:Y:S02]  /*13d0*/  R2UR UR11, R0 ;  /* 0x00000000000b72ca */ /* 0x000fe400000e0000 */
[----:B------:R-:W-:-:S05]  /*13e0*/  IABS R5, R5 ;  /* 0x0000000500057213 */ /* 0x000fca0000000000 */
[----:B------:R-:W-:-:S05]  /*13f0*/  IMAD.MOV.U32 R4, RZ, RZ, R5 ;  /* 0x000000ffff047224 */ /* 0x000fca00078e0005 */
[----:B------:R-:W-:Y:S01]  /*1400*/  R2UR UR8, R4 ;  /* 0x00000000040872ca */ /* 0x000fe200000e0000 */
        /* <DEDUP_REMOVED lines=22> */
.L_x_226:
[----:B------:R-:W-:Y:S01]  /*1570*/  UIMAD UR42, UR40, UR4, URZ ;  /* 0x00000004282a72a4 */ /* 0x000fe2000f8e023f */
[----:B------:R-:W-:Y:S01]  /*1580*/  IMAD.U32 R0, RZ, RZ, UR9 ;  /* 0x00000009ff007e24 */ /* 0x000fe2000f8e00ff */
[----:B------:R-:W-:Y:S01]  /*1590*/  PLOP3.LUT P0, PT, PT, PT, PT, 0x80, 0x0 ;  /* 0x000000000000781c */ /* 0x000fe20003f0f070 */
[----:B------:R-:W-:Y:S01]  /*15a0*/  IMAD.U32 R3, RZ, RZ, UR4 ;  /* 0x00000004ff037e24 */ /* 0x000fe2000f8e00ff */
[----:B------:R-:W-:Y:S02]  /*15b0*/  CS2R R28, SRZ ;  /* 0x00000000001c7805 */ /* 0x000fe4000001ff00 */
[----:B------:R-:W-:Y:S02]  /*15c0*/  CS2R R6, SRZ ;  /* 0x0000000000067805 */ /* 0x000fe4000001ff00 */
[----:B------:R-:W-:Y:S02]  /*15d0*/  CS2R R48, SRZ ;  /* 0x0000000000307805 */ /* 0x000fe4000001ff00 */
[----:B------:R-:W-:-:S02]  /*15e0*/  CS2R R26, SRZ ;  /* 0x00000000001a7805 */ /* 0x000fc4000001ff00 */
[----:B------:R-:W-:Y:S01]  /*15f0*/  VIADDMNMX R0, R3, UR42, R0, PT ;  /* 0x0000002a03007c46 */ /* 0x000fe2000b800100 */
[----:B------:R-:W-:Y:S01]  /*1600*/  IMAD.MOV.U32 R3, RZ, RZ, RZ ;  /* 0x000000ffff037224 */ /* 0x000fe200078e00ff */
[----:B------:R-:W-:Y:S01]  /*1610*/  CS2R R8, SRZ ;  /* 0x0000000000087805 */ /* 0x000fe2000001ff00 */
[----:B------:R-:W-:Y:S01]  /*1620*/  IMAD.MOV.U32 R25, RZ, RZ, RZ ;  /* 0x000000ffff197224 */ /* 0x000fe200078e00ff */
[----:B------:R-:W-:Y:S01]  /*1630*/  R2UR UR52, R0 ;  /* 0x00000000003472ca */ /* 0x000fe200000e0000 */
[----:B------:R-:W-:Y:S01]  /*1640*/  IMAD.MOV.U32 R0, RZ, RZ, RZ ;  /* 0x000000ffff007224 */ /* 0x000fe200078e00ff */
[----:B------:R-:W-:Y:S02]  /*1650*/  CS2R R10, SRZ ;  /* 0x00000000000a7805 */ /* 0x000fe4000001ff00 */
[----:B------:R-:W-:Y:S02]  /*1660*/  CS2R R12, SRZ ;  /* 0x00000000000c7805 */ /* 0x000fe4000001ff00 */
[----:B------:R-:W-:-:S02]  /*1670*/  CS2R R14, SRZ ;  /* 0x00000000000e7805 */ /* 0x000fc4000001ff00 */
[----:B------:R-:W-:Y:S02]  /*1680*/  CS2R R20, SRZ ;  /* 0x0000000000147805 */ /* 0x000fe4000001ff00 */
[----:B------:R-:W-:Y:S02]  /*1690*/  MOV R47, RZ ;  /* 0x000000ff002f7202 */ /* 0x000fe40000000f00 */
[----:B------:R-:W-:Y:S02]  /*16a0*/  CS2R R44, SRZ ;  /* 0x00000000002c7805 */ /* 0x000fe4000001ff00 */
[----:B------:R-:W-:Y:S02]  /*16b0*/  CS2R R52, SRZ ;  /* 0x0000000000347805 */ /* 0x000fe4000001ff00 */
[----:B------:R-:W-:Y:S01]  /*16c0*/  CS2R R40, SRZ ;  /* 0x0000000000287805 */ /* 0x000fe2000001ff00 */
[----:B------:R-:W-:Y:S01]  /*16d0*/  IMAD.MOV.U32 R50, RZ, RZ, RZ ;  /* 0x000000ffff327224 */ /* 0x000fe200078e00ff */
[----:B------:R-:W-:Y:S01]  /*16e0*/  CS2R R54, SRZ ;  /* 0x0000000000367805 */ /* 0x000fe2000001ff00 */
[----:B------:R-:W-:Y:S01]  /*16f0*/  IMAD.MOV.U32 R37, RZ, RZ, RZ ;  /* 0x000000ffff257224 */ /* 0x000fe200078e00ff */
[----:B------:R-:W-:Y:S01]  /*1700*/  UISETP.GT.AND UP0, UPT, UR52, UR42, UPT ;  /* 0x0000002a3400728c */ /* 0x000fe2000bf04270 */
[----:B------:R-:W-:Y:S01]  /*1710*/  CS2R R56, SRZ ;  /* 0x0000000000387805 */ /* 0x000fe2000001ff00 */
[----:B------:R-:W-:Y:S01]  /*1720*/  IMAD.MOV.U32 R64, RZ, RZ, RZ ;  /* 0x000000ffff407224 */ /* 0x000fe200078e00ff */
[----:B------:R-:W-:-:S02]  /*1730*/  CS2R R88, SRZ ;  /* 0x0000000000587805 */ /* 0x000fc4000001ff00 */
[----:B------:R-:W-:Y:S02]  /*1740*/  CS2R R62, SRZ ;  /* 0x00000000003e7805 */ /* 0x000fe4000001ff00 */
[----:B------:R-:W-:Y:S02]  /*1750*/  CS2R R58, SRZ ;  /* 0x00000000003a7805 */ /* 0x000fe4000001ff00 */
[----:B------:R-:W-:Y:S02]  /*1760*/  PLOP3.LUT P1, PT, PT, PT, UP0, 0x80, 0x0 ;  /* 0x000000000000781c */ /* 0x000fe40003f2f008 */
[----:B------:R-:W-:Y:S02]  /*1770*/  CS2R R90, SRZ ;  /* 0x00000000005a7805 */ /* 0x000fe4000001ff00 */
[----:B------:R-:W-:Y:S02]  /*1780*/  CS2R R68, SRZ ;  /* 0x0000000000447805 */ /* 0x000fe4000001ff00 */
[----:B------:R-:W-:-:S02]  /*1790*/  CS2R R70, SRZ ;  /* 0x0000000000467805 */ /* 0x000fc4000001ff00 */
[----:B------:R-:W-:Y:S01]  /*17a0*/  CS2R R66, SRZ ;  /* 0x0000000000427805 */ /* 0x000fe2000001ff00 */
[----:B------:R-:W-:Y:S01]  /*17b0*/  IMAD.MOV.U32 R60, RZ, RZ, RZ ;  /* 0x000000ffff3c7224 */ /* 0x000fe200078e00ff */
[----:B------:R-:W-:Y:S02]  /*17c0*/  CS2R R76, SRZ ;  /* 0x00000000004c7805 */ /* 0x000fe4000001ff00 */
[----:B------:R-:W-:Y:S02]  /*17d0*/  CS2R R72, SRZ ;  /* 0x0000000000487805 */ /* 0x000fe4000001ff00 */
[----:B------:R-:W-:Y:S02]  /*17e0*/  CS2R R78, SRZ ;  /* 0x00000000004e7805 */ /* 0x000fe4000001ff00 */
[----:B------:R-:W-:Y:S02]  /*17f0*/  CS2R R74, SRZ ;  /* 0x00000000004a7805 */ /* 0x000fe4000001ff00 */
[----:B------:R-:W-:-:S02]  /*1800*/  CS2R R84, SRZ ;  /* 0x0000000000547805 */ /* 0x000fc4000001ff00 */
[----:B------:R-:W-:Y:S02]  /*1810*/  CS2R R80, SRZ ;  /* 0x0000000000507805 */ /* 0x000fe4000001ff00 */
[----:B------:R-:W-:Y:S02]  /*1820*/  CS2R R86, SRZ ;  /* 0x0000000000567805 */ /* 0x000fe4000001ff00 */
[----:B------:R-:W-:Y:S01]  /*1830*/  CS2R R82, SRZ ;  /* 0x0000000000527805 */ /* 0x000fe2000001ff00 */
[----:B------:R-:W-:Y:S06]  /*1840*/  @!P1 BRA `(.L_x_227) ;  /* 0x0000007800f89947 */ /* 0x000fec0003800000 */
[----:B------:R-:W0:Y:S01]  /*1850*/  SHFL.IDX PT, R0, R217, RZ, 0x1f ;  /* 0x00001fffd9007589 */ /* 0x000e2200000e0000 */
[----:B------:R-:W1:Y:S01]  /*1860*/  S2UR UR49, SR_CgaCtaId ;  /* 0x00000000003179c3 */ /* 0x000e620000008800 */
[----:B------:R-:W-:Y:S01]  /*1870*/  UMOV UR54, 0x400 ;  /* 0x0000040000367882 */ /* 0x000fe20000000000 */
[----:B0-----:R-:W-:Y:S01]  /*1880*/  R2UR UR43, R0 ;  /* 0x00000000002b72ca */ /* 0x001fe200000e0000 */
[----:B-1----:R-:W-:-:S04]  /*1890*/  ULEA UR54, UR49, UR54, 0x18 ;  /* 0x0000003631367291 */ /* 0x002fc8000f8ec03f */
[----:B------:R-:W-:-:S04]  /*18a0*/  UIADD3 UR5, UR54, 0x14400, URZ ;  /* 0x0001440036057890 */ /* 0x000fc8000fffe03f */
[----:B------:R-:W-:-:S04]  /*18b0*/  ULOP3.LUT UP0, URZ, UR5, 0x9f, URZ, 0xc0, !UPT ;  /* 0x0000009f053f7892 */ /* 0x000fc8000f80c03f */
[----:B------:R-:W-:Y:S02]  /*18c0*/  ULEA.HI UR4, UR43, UR43, URZ, 0x1 ;  /* 0x0000002b2b047291 */ /* 0x000fe4000f8f083f */
[----:B------:R-:W-:Y:S02]  /*18d0*/  PLOP3.LUT P0, PT, PT, PT, UP0, 0x80, 0x0 ;  /* 0x000000000000781c */ /* 0x000fe40003f0f008 */
        /* <DEDUP_REMOVED lines=14> */
[----:B------:R-:W-:Y:S01]  /*19c0*/  MOV R13, RZ ;  /* 0x000000ff000d7202 */ /* 0x000fe20000000f00 */
[----:B------:R-:W-:Y:S02]  /*19d0*/  IMAD.U32 R6, RZ, RZ, UR4 ;  /* 0x00000004ff067e24 */ /* 0x000fe4000f8e00ff */
[----:B------:R-:W-:-:S02]  /*19e0*/  IMAD.U32 R7, RZ, RZ, UR5 ;  /* 0x00000005ff077e24 */ /* 0x000fc4000f8e00ff */
[----:B------:R-:W-:Y:S02]  /*19f0*/  IMAD.U32 R11, RZ, RZ, UR7 ;  /* 0x00000007ff0b7e24 */ /* 0x000fe4000f8e00ff */
[----:B------:R-:W-:Y:S02]  /*1a00*/  IMAD.MOV.U32 R8, RZ, RZ, 0x70 ;  /* 0x00000070ff087424 */ /* 0x000fe400078e00ff */
[----:B0-----:R-:W-:-:S07]  /*1a10*/  IMAD.MOV.U32 R12, RZ, RZ, 0x1 ;  /* 0x00000001ff0c7424 */ /* 0x001fce00078e00ff */
[----:B------:R-:W-:-:S07]  /*1a20*/  LEPC R20, `(.L_x_228) ;  /* 0x000000001014794e */ /* 0x000fce0000000000 */
[----:B-1----:R-:W-:Y:S05]  /*1a30*/  CALL.ABS.NOINC R14 ;  /* 0x000000000e007343 */ /* 0x002fea0003c00000 */
.L_x_228:
[----:B------:R-:W-:Y:S01]  /*1a40*/  ULDC.64 UR6, c[0x0][0x998] ;  /* 0x0002660000067ab9 */ /* 0x000fe20000000a00 */
[----:B------:R-:W-:Y:S01]  /*1a50*/  ULDC.64 UR4, c[0x0][0x990] ;  /* 0x0002640000047ab9 */ /* 0x000fe20000000a00 */
[----:B------:R-:W-:Y:S02]  /*1a60*/  ISETP.NE.U32.AND P1, PT, RZ, UR6, PT ;  /* 0x00000006ff007c0c */ /* 0x000fe4000bf25070 */
[----:B------:R-:W-:Y:S02]  /*1a70*/  ISETP.NE.U32.AND P0, PT, RZ, UR4, PT ;  /* 0x00000004ff007c0c */ /* 0x000fe4000bf05070 */
[----:B------:R-:W-:Y:S02]  /*1a80*/  ISETP.NE.AND.EX P1, PT, RZ, UR7, PT, P1 ;  /* 0x00000007ff007c0c */ /* 0x000fe4000bf25310 */
[----:B------:R-:W-:-:S11]  /*1a90*/  ISETP.NE.AND.EX P0, PT, RZ, UR5, PT, P0 ;  /* 0x00000005ff007c0c */ /* 0x000fd6000bf05300 */
[----:B------:R-:W0:Y:S08]  /*1aa0*/  @P1 LDC.64 R8, c[0x0][0x9b8] ;  /* 0x00026e00ff081b82 */ /* 0x000e300000000a00 */
[----:B------:R-:W1:Y:S08]  /*1ab0*/  @P0 LDC.64 R6, c[0x0][0x9a8] ;  /* 0x00026a00ff060b82 */ /* 0x000e700000000a00 */
[----:B------:R-:W2:Y:S08]  /*1ac0*/  @P1 LDC.64 R12, c[0x0][0x9c0] ;  /* 0x00027000ff0c1b82 */ /* 0x000eb00000000a00 */
[----:B------:R-:W3:Y:S01]  /*1ad0*/  @P0 LDC.64 R10, c[0x0][0x9b0] ;  /* 0x00026c00ff0a0b82 */ /* 0x000ee20000000a00 */
[----:B0-----:R-:W-:-:S04]  /*1ae0*/  @P1 IMAD R4, R8, UR38, RZ ;  /* 0x0000002608041c24 */ /* 0x001fc8000f8e02ff */
[----:B------:R-:W-:Y:S02]  /*1af0*/  @P1 IMAD R9, R9, UR37, R4 ;  /* 0x0000002509091c24 */ /* 0x000fe4000f8e0204 */
[C---:B-1----:R-:W-:Y:S02]  /*1b00*/  @P0 IMAD R0, R6.reuse, UR38, RZ ;  /* 0x0000002606000c24 */ /* 0x042fe4000f8e02ff */
[----:B------:R-:W-:-:S04]  /*1b10*/  @P0 IMAD.WIDE.U32 R4, R6, UR37, RZ ;  /* 0x0000002506040c25 */ /* 0x000fc8000f8e00ff */
[----:B------:R-:W-:Y:S02]  /*1b20*/  @P0 IMAD R3, R7, UR37, R0 ;  /* 0x0000002507030c24 */ /* 0x000fe4000f8e0200 */
[----:B------:R-:W-:-:S04]  /*1b30*/  @P1 IMAD.WIDE.U32 R6, R8, UR37, RZ ;  /* 0x0000002508061c25 */ /* 0x000fc8000f8e00ff */
[----:B------:R-:W-:Y:S02]  /*1b40*/  @P1 IMAD.IADD R7, R7, 0x1, R9 ;  /* 0x0000000107071824 */ /* 0x000fe400078e0209 */
[----:B------:R-:W-:Y:S02]  /*1b50*/  @P0 IMAD.IADD R5, R5, 0x1, R3 ;  /* 0x0000000105050824 */ /* 0x000fe400078e0203 */
[----:B--2---:R-:W-:-:S04]  /*1b60*/  @P1 IMAD.WIDE.U32 R8, R12, UR41, R6 ;  /* 0x000000290c081c25 */ /* 0x004fc8000f8e0006 */
[----:B---3--:R-:W-:Y:S01]  /*1b70*/  @P0 IMAD.WIDE.U32 R4, R10, UR41, R4 ;  /* 0x000000290a040c25 */ /* 0x008fe2000f8e0004 */
[----:B------:R-:W-:-:S03]  /*1b80*/  @P1 LEA R10, P3, R8, UR6, 0x2 ;  /* 0x00000006080a1c11 */ /* 0x000fc6000f8610ff */
[----:B------:R-:W-:Y:S01]  /*1b90*/  @P1 IMAD R3, R13, UR41, R9 ;  /* 0x000000290d031c24 */ /* 0x000fe2000f8e0209 */
[----:B------:R-:W-:Y:S01]  /*1ba0*/  @P0 LEA R6, P2, R4, UR4, 0x2 ;  /* 0x0000000404060c11 */ /* 0x000fe2000f8410ff */
[----:B------:R-:W-:Y:S02]  /*1bb0*/  @P0 IMAD R5, R11, UR41, R5 ;  /* 0x000000290b050c24 */ /* 0x000fe4000f8e0205 */
[----:B------:R-:W-:Y:S01]  /*1bc0*/  IMAD.MOV.U32 R0, RZ, RZ, 0x3f800000 ;  /* 0x3f800000ff007424 */ /* 0x000fe200078e00ff */
[----:B------:R-:W-:Y:S01]  /*1bd0*/  @P1 LEA.HI.X R11, R8, UR7, R3, 0x2, P3 ;  /* 0x00000007080b1c11 */ /* 0x000fe200098f1403 */
[----:B------:R-:W-:Y:S01]  /*1be0*/  IMAD.MOV.U32 R3, RZ, RZ, 0x3f800000 ;  /* 0x3f800000ff037424 */ /* 0x000fe200078e00ff */
[----:B------:R-:W-:-:S03]  /*1bf0*/  @P0 LEA.HI.X R7, R4, UR5, R5, 0x2, P2 ;  /* 0x0000000504070c11 */ /* 0x000fc600090f1405 */
[----:B------:R-:W2:Y:S04]  /*1c00*/  @P1 LDG.E R0, desc[UR50][R10.64] ;  /* 0x000000320a001981 */ /* 0x000ea8000c1e1900 */
[----:B------:R-:W2:Y:S01]  /*1c10*/  @P0 LDG.E R3, desc[UR50][R6.64] ;  /* 0x0000003206030981 */ /* 0x000ea2000c1e1900 */
[----:B------:R-:W-:-:S04]  /*1c20*/  ULEA.HI UR4, UR47, UR47, URZ, 0x1 ;  /* 0x0000002f2f047291 */ /* 0x000fc8000f8f083f */
[----:B------:R-:W-:-:S04]  /*1c30*/  ULOP3.LUT UR4, UR4, 0xfffffffe, URZ, 0xc0, !UPT ;  /* 0xfffffffe04047892 */ /* 0x000fc8000f8ec03f */
[----:B------:R-:W-:-:S06]  /*1c40*/  UIADD3 UR4, UR47, -UR4, URZ ;  /* 0x800000042f047290 */ /* 0x000fcc000fffe03f */
[----:B------:R-:W-:Y:S01]  /*1c50*/  IMAD.U32 R4, RZ, RZ, UR4 ;  /* 0x00000004ff047e24 */ /* 0x000fe2000f8e00ff */
[----:B------:R-:W-:-:S04]  /*1c60*/  ULDC UR4, c[0x0][0x9d8] ;  /* 0x0002760000047ab9 */ /* 0x000fc80000000800 */
[----:B------:R-:W-:-:S04]  /*1c70*/  SHF.L.U32 R4, R4, 0x1f, RZ ;  /* 0x0000001f04047819 */ /* 0x000fc800000006ff */
[----:B------:R-:W0:Y:S01]  /*1c80*/  SYNCS.PHASECHK.TRANS64.TRYWAIT P1, [UR54+0x22800], R4 ;  /* 0x02280004ff0075a7 */ /* 0x000e220008020176 */
[----:B------:R-:W-:-:S05]  /*1c90*/  IMAD.U32 R5, RZ, RZ, UR48 ;  /* 0x00000030ff057e24 */ /* 0x000fca000f8e00ff */
[----:B------:R-:W-:Y:S01]  /*1ca0*/  ISETP.NE.AND P0, PT, R5, 0x3, PT ;  /* 0x000000030500780c */ /* 0x000fe20003f05270 */
[----:B--2---:R-:W-:-:S04]  /*1cb0*/  FMUL.FTZ R0, R3, R0 ;  /* 0x0000000003007220 */ /* 0x004fc80000410000 */
[----:B------:R-:W-:Y:S01]  /*1cc0*/  FMUL.FTZ R0, R0, UR4 ;  /* 0x0000000400007c20 */ /* 0x000fe20008410000 */
[----:B0-----:R-:W-:Y:S07]  /*1cd0*/  @!P1 BRA `(.L_x_229) ;  /* 0x0000012000f49947 */ /* 0x001fee0003800000 */
.L_x_371:
[----:B------:R-:W-:Y:S05]  /*1ce0*/  @!P0 BRA `(.L_x_230) ;  /* 0x0000000000048947 */ /* 0x000fea0003800000 */
[----:B------:R-:W-:Y:S01]  /*1cf0*/  BPT.TRAP 0x1 ;  /* 0x000000040000795c */ /* 0x000fe20000300000 */
.L_x_230:
[----:B0-----:R-:W-:Y:S02]  /*1d00*/  IMAD.U32 R4, RZ, RZ, UR45 ;  /* 0x0000002dff047e24 */ /* 0x001fe4000f8e00ff */
[----:B------:R-:W-:-:S03]  /*1d10*/  IMAD.U32 R3, RZ, RZ, UR46 ;  /* 0x0000002eff037e24 */ /* 0x000fc6000f8e00ff */
[----:B------:R-:W-:Y:S02]  /*1d20*/  LEA R4, R4, UR54, 0x3 ;  /* 0x0000003604047c11 */ /* 0x000fe4000f8e18ff */
[----:B------:R-:W-:-:S04]  /*1d30*/  SHF.L.U32 R3, R3, 0x1f, RZ ;  /* 0x0000001f03037819 */ /* 0x000fc800000006ff */
[----:B------:R0:W1:Y:S01]  /*1d40*/  SYNCS.PHASECHK.TRANS64.TRYWAIT P1, [R4+URZ+0x22830], R3 ;  /* 0x02283003040075a7 */ /* 0x000062000802017f */
[----:B------:R-:W-:Y:S05]  /*1d50*/  @!P0 BRA `(.L_x_231) ;  /* 0x0000000000048947 */ /* 0x000fea0003800000 */
[----:B------:R-:W-:Y:S01]  /*1d60*/  BPT.TRAP 0x1 ;  /* 0x000000040000795c */ /* 0x000fe20000300000 */
.L_x_231:
[----:B-1----:R-:W-:Y:S05]  /*1d70*/  @P1 BRA `(.L_x_232) ;  /* 0x0000000000081947 */ /* 0x002fea0003800000 */
[----:B------:R-:W1:Y:S02]  /*1d80*/  SYNCS.PHASECHK.TRANS64.TRYWAIT P1, [R4+URZ+0x22830], R3 ;  /* 0x02283003040075a7 */ /* 0x000e64000802017f */
[----:B-1----:R-:W-:Y:S05]  /*1d90*/  @!P1 BRA `(.L_x_233) ;  /* 0x0000012000dc9947 */ /* 0x002fea0003800000 */
.L_x_232:
[----:B------:R-:W-:Y:S01]  /*1da0*/  UIADD3 UR4, UR54, 0x18400, URZ ;  /* 0x0001840036047890 */ /* 0x000fe2000fffe03f */
[----:B------:R-:W-:-:S03]  /*1db0*/  IMAD.MOV.U32 R25, RZ, RZ, RZ ;  /* 0x000000ffff197224 */ /* 0x000fc600078e00ff */
[----:B------:R-:W-:-:S04]  /*1dc0*/  USHF.R.U32.HI UR4, URZ, 0x4, UR4 ;  /* 0x000000043f047899 */ /* 0x000fc80008011604 */
[----:B------:R-:W-:-:S06]  /*1dd0*/  ULOP3.LUT UR4, UR4, 0x3fff, URZ, 0xc0, !UPT ;  /* 0x00003fff04047892 */ /* 0x000fcc000f8ec03f */
[----:B01----:R-:W-:Y:S01]  /*1de0*/  IMAD.U32 R3, RZ, RZ, UR4 ;  /* 0x00000004ff037e24 */ /* 0x003fe2000f8e00ff */
[----:B------:R-:W-:Y:S05]  /*1df0*/  WARPSYNC.ALL ;  /* 0x0000000000007948 */ /* 0x000fea0003800000 */
[----:B------:R-:W-:-:S04]  /*1e00*/  LOP3.LUT R3, R3, 0x10000, RZ, 0xfc, !PT ;  /* 0x0001000003037812 */ /* 0x000fc800078efcff */
[----:B------:R-:W-:Y:S01]  /*1e10*/  R2UR UR20, R3 ;  /* 0x00000000031472ca */ /* 0x000fe200000e0000 */
[----:B------:R-:W-:Y:S01]  /*1e20*/  ULOP3.LUT UR12, UR55, 0x10000, URZ, 0xfc, !UPT ;  /* 0x00010000370c7892 */ /* 0x000fe2000f8efc3f */
[----:B------:R-:W-:Y:S01]  /*1e30*/  WARPGROUP.ARRIVE ;  /* 0x00000000000079c5 */ /* 0x000fe20000000000 */
[----:B------:R-:W-:Y:S01]  /*1e40*/  UMOV UR17, 0x40000040 ;  /* 0x4000004000117882 */ /* 0x000fe20000000000 */
[----:B------:R-:W-:Y:S01]  /*1e50*/  UMOV UR19, 0x40000040 ;  /* 0x4000004000137882 */ /* 0x000fe20000000000 */
[----:B------:R-:W-:Y:S01]  /*1e60*/  UMOV UR7, 0x40000040 ;  /* 0x4000004000077882 */ /* 0x000fe20000000000 */
[----:B------:R-:W-:Y:S01]  /*1e70*/  UMOV UR11, 0x40000040 ;  /* 0x40000040000b7882 */ /* 0x000fe20000000000 */
[----:B------:R-:W-:Y:S01]  /*1e80*/  UMOV UR15, 0x40000040 ;  /* 0x40000040000f7882 */ /* 0x000fe20000000000 */
[----:B------:R-:W-:-:S05]  /*1e90*/  UMOV UR16, UR12 ;  /* 0x0000000c00107c82 */ /* 0x000fca0008000000 */
[----:B------:R-:W-:-:S04]  /*1ea0*/  UIMAD UR20, UR45, 0x500, UR20 ;  /* 0x000005002d1478a4 */ /* 0x000fc8000f8e0214 */
[----:B------:R-:W-:Y:S02]  /*1eb0*/  UIADD3 UR4, UR20, 0x100, URZ ;  /* 0x0000010014047890 */ /* 0x000fe4000fffe03f */
[----:B------:R-:W-:Y:S02]  /*1ec0*/  UIADD3 UR5, UR20, 0x200, URZ ;  /* 0x0000020014057890 */ /* 0x000fe4000fffe03f */
[----:B------:R-:W-:Y:S01]  /*1ed0*/  UMOV UR18, UR20 ;  /* 0x0000001400127c82 */ /* 0x000fe20008000000 */
[----:B------:R-:W-:Y:S01]  /*1ee0*/  UIADD3 UR6, UR20, 0x300, URZ ;  /* 0x0000030014067890 */ /* 0x000fe2000fffe03f */
[----:B------:R-:W-:Y:S01]  /*1ef0*/  QGMMA.64x32x32.F32.E4M3.E4M3 R92, gdesc[UR16], RZ, !UPT, gsb0 ;  /* 0x00600000105c79f3 */ /* 0x000fe2000c0008ff */
[----:B------:R-:W-:Y:S01]  /*1f00*/  UMOV UR18, UR4 ;  /* 0x0000000400127c82 */ /* 0x000fe20008000000 */
[----:B------:R-:W-:Y:S01]  /*1f10*/  UMOV UR19, 0x40000040 ;  /* 0x4000004000137882 */ /* 0x000fe20000000000 */
[----:B------:R-:W-:Y:S02]  /*1f20*/  UIADD3 UR4, UR20, 0x400, URZ ;  /* 0x0000040014047890 */ /* 0x000fe4000fffe03f */
[----:B------:R-:W-:-:S02]  /*1f30*/  UIADD3 UR8, UR20, 0x102, URZ ;  /* 0x0000010214087890 */ /* 0x000fc4000fffe03f */
[----:B------:R-:W-:Y:S02]  /*1f40*/  UIADD3 UR9, UR20, 0x202, URZ ;  /* 0x0000020214097890 */ /* 0x000fe4000fffe03f */
[----:B------:R-:W-:Y:S02]  /*1f50*/  UIADD3 UR10, UR20, 0x302, URZ ;  /* 0x00000302140a7890 */ /* 0x000fe4000fffe03f */
[----:B------:R-:W-:Y:S02]  /*1f60*/  UIADD3 UR13, UR20, 0x304, URZ ;  /* 0x00000304140d7890 */ /* 0x000fe4000fffe03f */
[----:B------:R-:W-:Y:S01]  /*1f70*/  UIADD3 UR14, UR20, 0x6, URZ ;  /* 0x00000006140e7890 */ /* 0x000fe2000fffe03f */
[----:B------:R-:W-:Y:S02]  /*1f80*/  WARPGROUP.DEPBAR.LE gsb0, 0x0 ;  /* 0x00008000000079c5 */ /* 0x000fe40000010000 */
[----:B------:R-:W-:-:S06]  /*1f90*/  WARPGROUP.ARRIVE ;  /* 0x00000000000079c5 */ /* 0x000fcc0000000000 */
[----:B------:R-:W-:Y:S01]  /*1fa0*/  QGMMA.64x32x32.F32.E4M3.E4M3 R76, gdesc[UR16], RZ, !UPT, gsb0 ;  /* 0x00600000104c79f3 */ /* 0x000fe2000c0008ff */
[----:B------:R-:W-:Y:S01]  /*1fb0*/  UMOV UR18, UR5 ;  /* 0x0000000500127c82 */ /* 0x000fe20008000000 */
[----:B------:R-:W-:Y:S01]  /*1fc0*/  UMOV UR19, 0x40000040 ;  /* 0x4000004000137882 */ /* 0x000fe20000000000 */
[----:B------:R-:W-:Y:S01]  /*1fd0*/  UMOV UR5, 0x40000040 ;  /* 0x4000004000057882 */ /* 0x000fe20000000000 */
[----:B------:R-:W-:Y:S02]  /*1fe0*/  WARPGROUP.DEPBAR.LE gsb0, 0x0 ;  /* 0x00008000000079c5 */ /* 0x000fe40000010000 */
[----:B------:R-:W-:-:S06]  /*1ff0*/  WARPGROUP.ARRIVE ;  /* 0x00000000000079c5 */ /* 0x000fcc0000000000 */
[----:B------:R-:W-:Y:S01]  /*2000*/  QGMMA.64x32x32.F32.E4M3.E4M3 R60, gdesc[UR16], RZ, !UPT, gsb0 ;  /* 0x00600000103c79f3 */ /* 0x000fe2000c0008ff */
[----:B------:R-:W-:Y:S01]  /*2010*/  UMOV UR18, UR6 ;  /* 0x0000000600127c82 */ /* 0x000fe20008000000 */
[----:B------:R-:W-:Y:S01]  /*2020*/  UMOV UR19, 0x40000040 ;  /* 0x4000004000137882 */ /* 0x000fe20000000000 */
[----:B------:R-:W-:Y:S01]  /*2030*/  UIADD3 UR6, UR20, 0x2, URZ ;  /* 0x0000000214067890 */ /* 0x000fe2000fffe03f */
        /* <DEDUP_REMOVED lines=32> */
[----:B------:R-:W-:Y:S02]  /*2240*/  UIADD3 UR8, UR12, 0x4, URZ ;  /* 0x000000040c087890 */ /* 0x000fe4000fffe03f */
[----:B------:R-:W-:Y:S01]  /*2250*/  UIADD3 UR12, UR12, 0x6, URZ ;  /* 0x000000060c0c7890 */ /* 0x000fe2000fffe03f */
[----:B------:R-:W-:Y:S02]  /*2260*/  WARPGROUP.DEPBAR.LE gsb0, 0x0 ;  /* 0x00008000000079c5 */ /* 0x000fe40000010000 */
[----:B------:R-:W-:-:S06]  /*2270*/  WARPGROUP.ARRIVE ;  /* 0x00000000000079c5 */ /* 0x000fcc0000000000 */
[----:B------:R-:W-:Y:S01]  /*2280*/  QGMMA.64x32x32.F32.E4M3.E4M3 R28, gdesc[UR4], R28, gsb0 ;  /* 0x00600000041c79f3 */ /* 0x000fe2000800081c */
[----:B------:R-:W-:Y:S02]  /*2290*/  UIADD3 UR6, UR20, 0x104, URZ ;  /* 0x0000010414067890 */ /* 0x000fe4000fffe03f */
        /* <DEDUP_REMOVED lines=56> */
.L_x_234:
[C---:B------:R-:W-:Y:S01]  /*2620*/  FMUL.FTZ R8, R0.reuse, R97 ;  /* 0x0000006100087220 */ /* 0x040fe20000410000 */
        /* <DEDUP_REMOVED lines=19> */
[----:B------:R-:W-:Y:S01]  /*2760*/  FMUL.FTZ R74, R0, R47 ;  /* 0x0000002f004a7220 */ /* 0x000fe20000410000 */
[----:B------:R-:W-:-:S02]  /*2770*/  IMAD.U32 R28, RZ, RZ, UR53 ;  /* 0x00000035ff1c7e24 */ /* 0x000fc4000f8e00ff */
[C---:B------:R-:W-:Y:S01]  /*2780*/  FMUL.FTZ R85, R0.reuse, R90 ;  /* 0x0000005a00557220 */ /* 0x040fe20000410000 */
[C---:B------:R-:W-:Y:S01]  /*2790*/  FMUL.FTZ R47, R0.reuse, R53 ;  /* 0x00000035002f7220 */ /* 0x040fe20000410000 */
[----:B------:R-:W0:Y:S01]  /*27a0*/  MUFU.TANH R11, R11 ;  /* 0x0000000b000b7308 */ /* 0x000e220000002400 */
[C---:B------:R-:W-:Y:S01]  /*27b0*/  FMUL.FTZ R90, R0.reuse, R50 ;  /* 0x00000032005a7220 */ /* 0x040fe20000410000 */
[C---:B------:R-:W-:Y:S01]  /*27c0*/  FMUL.FTZ R53, R0.reuse, R54 ;  /* 0x0000003600357220 */ /* 0x040fe20000410000 */
[C---:B------:R-:W-:Y:S01]  /*27d0*/  FMUL.FTZ R54, R0.reuse, R55 ;  /* 0x0000003700367220 */ /* 0x040fe20000410000 */
[C---:B------:R-:W-:Y:S01]  /*27e0*/  FMUL.FTZ R50, R0.reuse, R57 ;  /* 0x0000003900327220 */ /* 0x040fe20000410000 */
[C---:B------:R-:W-:Y:S01]  /*27f0*/  FMUL.FTZ R24, R0.reuse, R99 ;  /* 0x0000006300187220 */ /* 0x040fe20000410000 */
[C---:B------:R-:W-:Y:S01]  /*2800*/  FMUL.FTZ R55, R0.reuse, R59 ;  /* 0x0000003b00377220 */ /* 0x040fe20000410000 */
[C---:B------:R-:W-:Y:S01]  /*2810*/  FMUL.FTZ R57, R0.reuse, R35 ;  /* 0x0000002300397220 */ /* 0x040fe20000410000 */
[----:B------:R-:W1:Y:S01]  /*2820*/  MUFU.TANH R12, R12 ;  /* 0x0000000c000c7308 */ /* 0x000e620000002400 */
[----:B------:R-:W-:Y:S01]  /*2830*/  FMUL.FTZ R59, R0, R30 ;  /* 0x0000001e003b7220 */ /* 0x000fe20000410000 */
[----:B------:R-:W-:Y:S01]  /*2840*/  IADD3 R35, R28, 0xa0, -R199 ;  /* 0x000000a01c237810 */ /* 0x000fe20007ffe8c7 */
[----:B------:R-:W-:-:S02]  /*2850*/  IMAD.U32 R30, RZ, RZ, UR52 ;  /* 0x00000034ff1e7e24 */ /* 0x000fc4000f8e00ff */
[C---:B------:R-:W-:Y:S01]  /*2860*/  FMUL.FTZ R6, R0.reuse, R93 ;  /* 0x0000005d00067220 */ /* 0x040fe20000410000 */
[C---:B------:R-:W-:Y:S01]  /*2870*/  FMUL.FTZ R93, R0.reuse, R102 ;  /* 0x00000066005d7220 */ /* 0x040fe20000410000 */
[C---:B------:R-:W-:Y:S01]  /*2880*/  FMUL.FTZ R27, R0.reuse, R80 ;  /* 0x00000050001b7220 */ /* 0x040fe20000410000 */
[C---:B------:R-:W-:Y:S01]  /*2890*/  FMUL.FTZ R80, R0.reuse, R83 ;  /* 0x0000005300507220 */ /* 0x040fe20000410000 */
[----:B------:R-:W2:Y:S01]  /*28a0*/  MUFU.TANH R21, R21 ;  /* 0x0000001500157308 */ /* 0x000ea20000002400 */
[----:B------:R-:W-:Y:S01]  /*28b0*/  FMUL.FTZ R83, R0, R87 ;  /* 0x0000005700537220 */ /* 0x000fe20000410000 */
[----:B------:R-:W-:Y:S02]  /*28c0*/  IMAD R35, R30, -0xa0, R35 ;  /* 0xffffff601e237824 */ /* 0x000fe400078e0223 */
[C---:B------:R-:W-:Y:S01]  /*28d0*/  FMUL.FTZ R5, R0.reuse, R92 ;  /* 0x0000005c00057220 */ /* 0x040fe20000410000 */
[C---:B------:R-:W-:Y:S01]  /*28e0*/  FMUL.FTZ R87, R0.reuse, R63 ;  /* 0x0000003f00577220 */ /* 0x040fe20000410000 */
[C---:B------:R-:W-:Y:S01]  /*28f0*/  FMUL.FTZ R92, R0.reuse, R103 ;  /* 0x00000067005c7220 */ /* 0x040fe20000410000 */
[C---:B------:R-:W-:Y:S01]  /*2900*/  FMUL.FTZ R63, R0.reuse, R64 ;  /* 0x00000040003f7220 */ /* 0x040fe20000410000 */
[C---:B------:R-:W-:Y:S01]  /*2910*/  FMUL.FTZ R64, R0.reuse, R69 ;  /* 0x0000004500407220 */ /* 0x040fe20000410000 */
[----:B------:R-:W3:Y:S01]  /*2920*/  MUFU.TANH R24, R24 ;  /* 0x0000001800187308 */ /* 0x000ee20000002400 */
[C---:B------:R-:W-:Y:S01]  /*2930*/  FMUL.FTZ R69, R0.reuse, R70 ;  /* 0x0000004600457220 */ /* 0x040fe20000410000 */
[C---:B------:R-:W-:Y:S01]  /*2940*/  FMUL.FTZ R70, R0.reuse, R71 ;  /* 0x0000004700467220 */ /* 0x040fe20000410000 */
[C---:B------:R-:W-:Y:S01]  /*2950*/  ISETP.GT.AND P4, PT, R35.reuse, RZ, PT ;  /* 0x000000ff2300720c */ /* 0x040fe20003f84270 */
[C---:B------:R-:W-:Y:S01]  /*2960*/  FMUL.FTZ R95, R0.reuse, R106 ;  /* 0x0000006a005f7220 */ /* 0x040fe20000410000 */
[C---:B------:R-:W-:Y:S01]  /*2970*/  ISETP.GT.AND P3, PT, R35.reuse, 0x1, PT ;  /* 0x000000012300780c */ /* 0x040fe20003f64270 */
[C---:B------:R-:W-:Y:S01]  /*2980*/  FMUL.FTZ R71, R0.reuse, R75 ;  /* 0x0000004b00477220 */ /* 0x040fe20000410000 */
[C---:B------:R-:W-:Y:S01]  /*2990*/  FMUL.FTZ R75, R0.reuse, R51 ;  /* 0x00000033004b7220 */ /* 0x040fe20000410000 */
[----:B------:R-:W4:Y:S01]  /*29a0*/  MUFU.TANH R93, R93 ;  /* 0x0000005d005d7308 */ /* 0x000f220000002400 */
[C---:B------:R-:W-:Y:S01]  /*29b0*/  FMUL.FTZ R51, R0.reuse, R29 ;  /* 0x0000001d00337220 */ /* 0x040fe20000410000 */
[----:B------:R-:W-:Y:S01]  /*29c0*/  ISETP.GT.AND P2, PT, R35, 0x8, PT ;  /* 0x000000082300780c */ /* 0x000fe20003f44270 */
[C---:B------:R-:W-:Y:S01]  /*29d0*/  FMUL.FTZ R94, R0.reuse, R107 ;  /* 0x0000006b005e7220 */ /* 0x040fe20000410000 */
[----:B0-----:R-:W-:Y:S01]  /*29e0*/  FSEL R28, R11, -INF , P4 ;  /* 0xff8000000b1c7808 */ /* 0x001fe20002000000 */
[----:B------:R-:W-:Y:S01]  /*29f0*/  FMUL.FTZ R15, R0, R77 ;  /* 0x0000004d000f7220 */ /* 0x000fe20000410000 */
[----:B-1----:R-:W-:Y:S01]  /*2a00*/  FSEL R29, R12, -INF , P3 ;  /* 0xff8000000c1d7808 */ /* 0x002fe20001800000 */
[C---:B------:R-:W-:Y:S01]  /*2a10*/  FMUL.FTZ R77, R0.reuse, R84 ;  /* 0x00000054004d7220 */ /* 0x040fe20000410000 */
[----:B------:R-:W0:Y:S01]  /*2a20*/  MUFU.TANH R5, R5 ;  /* 0x0000000500057308 */ /* 0x000e220000002400 */
[----:B------:R-:W-:Y:S01]  /*2a30*/  ISETP.GT.AND P1, PT, R35, 0x9, PT ;  /* 0x000000092300780c */ /* 0x000fe20003f24270 */
[C---:B------:R-:W-:Y:S01]  /*2a40*/  FMUL.FTZ R84, R0.reuse, R91 ;  /* 0x0000005b00547220 */ /* 0x040fe20000410000 */
[----:B--2---:R-:W-:Y:S01]  /*2a50*/  FSEL R30, R21, -INF , P2 ;  /* 0xff800000151e7808 */ /* 0x004fe20001000000 */
[----:B------:R-:W-:Y:S01]  /*2a60*/  FMUL.FTZ R91, R0, R31 ;  /* 0x0000001f005b7220 */ /* 0x000fe20000410000 */
[----:B------:R-:W-:Y:S01]  /*2a70*/  FMNMX.FTZ R11, R28, R29, !PT ;  /* 0x0000001d1c0b7209 */ /* 0x000fe20007810000 */
[----:B------:R-:W-:Y:S01]  /*2a80*/  FMUL.FTZ R9, R0, R100 ;  /* 0x0000006400097220 */ /* 0x000fe20000410000 */
[C---:B------:R-:W-:Y:S01]  /*2a90*/  ISETP.GT.AND P6, PT, R35.reuse, 0x10, PT ;  /* 0x000000102300780c */ /* 0x040fe20003fc4270 */
[----:B------:R-:W1:Y:S01]  /*2aa0*/  MUFU.TANH R92, R92 ;  /* 0x0000005c005c7308 */ /* 0x000e620000002400 */
[----:B---3--:R-:W-:Y:S01]  /*2ab0*/  FSEL R31, R24, -INF , P1 ;  /* 0xff800000181f7808 */ /* 0x008fe20000800000 */
[----:B------:R-:W-:Y:S01]  /*2ac0*/  FMUL.FTZ R10, R0, R101 ;  /* 0x00000065000a7220 */ /* 0x000fe20000410000 */
[----:B------:R-:W-:Y:S01]  /*2ad0*/  FMNMX.FTZ R12, R30, R11, !PT ;  /* 0x0000000b1e0c7209 */ /* 0x000fe20007810000 */
[C---:B------:R-:W-:Y:S01]  /*2ae0*/  FMUL.FTZ R26, R0.reuse, R81 ;  /* 0x00000051001a7220 */ /* 0x040fe20000410000 */
[----:B------:R-:W-:Y:S01]  /*2af0*/  ISETP.GT.AND P5, PT, R35, 0x11, PT ;  /* 0x000000112300780c */ /* 0x000fe20003fa4270 */
[C---:B------:R-:W-:Y:S01]  /*2b00*/  FMUL.FTZ R81, R0.reuse, R82 ;  /* 0x0000005200517220 */ /* 0x040fe20000410000 */
[----:B----4-:R-:W-:Y:S01]  /*2b10*/  FSEL R93, R93, -INF , P6 ;  /* 0xff8000005d5d7808 */ /* 0x010fe20003000000 */
[----:B------:R-:W2:Y:S01]  /*2b20*/  MUFU.TANH R6, R6 ;  /* 0x0000000600067308 */ /* 0x000ea20000002400 */
[----:B------:R-:W-:Y:S01]  /*2b30*/  FMNMX.FTZ R12, R31, R12, !PT ;  /* 0x0000000c1f0c7209 */ /* 0x000fe20007810000 */
[C---:B------:R-:W-:Y:S01]  /*2b40*/  FMUL.FTZ R14, R0.reuse, R104 ;  /* 0x00000068000e7220 */ /* 0x040fe20000410000 */
[----:B0-----:R-:W-:Y:S01]  /*2b50*/  FSEL R5, R5, -INF , P4 ;  /* 0xff80000005057808 */ /* 0x001fe20002000000 */
[C---:B------:R-:W-:Y:S01]  /*2b60*/  FMUL.FTZ R13, R0.reuse, R105 ;  /* 0x00000069000d7220 */ /* 0x040fe20000410000 */
[----:B------:R-:W-:Y:S01]  /*2b70*/  ISETP.GT.AND P4, PT, R35, 0x18, PT ;  /* 0x000000182300780c */ /* 0x000fe20003f84270 */
[----:B------:R-:W-:Y:S01]  /*2b80*/  FMUL.FTZ R82, R0, R86 ;  /* 0x0000005600527220 */ /* 0x000fe20000410000 */
[----:B------:R-:W-:Y:S01]  /*2b90*/  FMNMX.FTZ R11, R93, R12, !PT ;  /* 0x0000000c5d0b7209 */ /* 0x000fe20007810000 */
[----:B------:R-:W0:Y:S01]  /*2ba0*/  MUFU.TANH R95, R95 ;  /* 0x0000005f005f7308 */ /* 0x000e220000002400 */
        /* <DEDUP_REMOVED lines=16> */
[----:B0-----:R-:W-:Y:S01]  /*2cb0*/  FSEL R95, R95, -INF , P4 ;  /* 0xff8000005f5f7808 */ /* 0x001fe20002000000 */
[C---:B------:R-:W-:Y:S01]  /*2cc0*/  FMUL.FTZ R49, R0.reuse, R56 ;  /* 0x0000003800317220 */ /* 0x040fe20000410000 */
[C---:B------:R-:W-:Y:S01]  /*2cd0*/  FMUL.FTZ R56, R0.reuse, R58 ;  /* 0x0000003a00387220 */ /* 0x040fe20000410000 */
[C---:B------:R-:W-:Y:S01]  /*2ce0*/  FMUL.FTZ R38, R0.reuse, R38 ;  /* 0x0000002600267220 */ /* 0x040fe20000410000 */
[----:B------:R-:W-:Y:S01]  /*2cf0*/  FMNMX.FTZ R11, R95, R12, !PT ;  /* 0x0000000c5f0b7209 */ /* 0x000fe20007810000 */
[C---:B------:R-:W-:Y:S01]  /*2d00*/  FMUL.FTZ R39, R0.reuse, R39 ;  /* 0x0000002700277220 */ /* 0x040fe20000410000 */
[C---:B------:R-:W-:Y:S01]  /*2d10*/  FMUL.FTZ R43, R0.reuse, R43 ;  /* 0x0000002b002b7220 */ /* 0x040fe20000410000 */
[----:B------:R-:W0:Y:S01]  /*2d20*/  MUFU.TANH R8, R8 ;  /* 0x0000000800087308 */ /* 0x000e220000002400 */
[----:B-1----:R-:W-:Y:S01]  /*2d30*/  FSEL R7, R7, -INF , P2 ;  /* 0xff80000007077808 */ /* 0x002fe20001000000 */
[C---:B------:R-:W-:Y:S01]  /*2d40*/  FMUL.FTZ R36, R0.reuse, R36 ;  /* 0x0000002400247220 */ /* 0x040fe20000410000 */
[C---:B------:R-:W-:Y:S01]  /*2d50*/  ISETP.GT.AND P2, PT, R35.reuse, 0x20, PT ;  /* 0x000000202300780c */ /* 0x040fe20003f44270 */
[C---:B------:R-:W-:Y:S01]  /*2d60*/  FMUL.FTZ R37, R0.reuse, R37 ;  /* 0x0000002500257220 */ /* 0x040fe20000410000 */
[C---:B------:R-:W-:Y:S01]  /*2d70*/  FMUL.FTZ R40, R0.reuse, R40 ;  /* 0x0000002800287220 */ /* 0x040fe20000410000 */
[----:B------:R-:W-:Y:S01]  /*2d80*/  ULDC UR28, c[0x0][0x988] ;  /* 0x00026200001c7ab9 */ /* 0x000fe20000000800 */
[----:B------:R-:W-:Y:S01]  /*2d90*/  FMUL.FTZ R41, R0, R41 ;  /* 0x0000002900297220 */ /* 0x000fe20000410000 */
[----:B------:R-:W1:Y:S01]  /*2da0*/  MUFU.TANH R96, R96 ;  /* 0x0000006000607308 */ /* 0x000e620000002400 */
[----:B--2---:R-:W-:Y:S01]  /*2db0*/  FSEL R94, R94, -INF , P3 ;  /* 0xff8000005e5e7808 */ /* 0x004fe20001800000 */
[C---:B------:R-:W-:Y:S01]  /*2dc0*/  FMUL.FTZ R32, R0.reuse, R32 ;  /* 0x0000002000207220 */ /* 0x040fe20000410000 */
[----:B------:R-:W-:Y:S01]  /*2dd0*/  MOV R120, UR28 ;  /* 0x0000001c00787c02 */ /* 0x000fe20008000f00 */
[----:B------:R-:W-:Y:S01]  /*2de0*/  FMUL.FTZ R33, R0, R33 ;  /* 0x0000002100217220 */ /* 0x000fe20000410000 */
[----:B------:R-:W-:Y:S01]  /*2df0*/  FMNMX.FTZ R11, R94, R11, !PT ;  /* 0x0000000b5e0b7209 */ /* 0x000fe20007810000 */
[----:B------:R-:W-:Y:S01]  /*2e00*/  UIADD3 UR30, UR52, -0x2, URZ ;  /* 0xfffffffe341e7890 */ /* 0x000fe2000fffe03f */
[----:B------:R-:W-:Y:S01]  /*2e10*/  P2R R108, PR, RZ, 0x1 ;  /* 0x00000001ff6c7803 */ /* 0x000fe20000000000 */
[----:B------:R-:W2:Y:S01]  /*2e20*/  MUFU.TANH R9, R9 ;  /* 0x0000000900097308 */ /* 0x000ea20000002400 */
[----:B0-----:R-:W-:Y:S01]  /*2e30*/  FSEL R8, R8, -INF , P1 ;  /* 0xff80000008087808 */ /* 0x001fe20000800000 */
[----:B------:R-:W-:Y:S01]  /*2e40*/  UISETP.GE.AND UP0, UPT, UR30, UR42, UPT ;  /* 0x0000002a1e00728c */ /* 0x000fe2000bf06270 */
[----:B------:R-:W-:-:S02]  /*2e50*/  ISETP.GT.AND P1, PT, R35, 0x21, PT ;  /* 0x000000212300780c */ /* 0x000fc40003f24270 */
[----:B------:R-:W-:-:S03]  /*2e60*/  R2UR UR6, R4 ;  /* 0x00000000040672ca */ /* 0x000fc600000e0000 */
[----:B------:R-:W0:Y:S01]  /*2e70*/  MUFU.TANH R97, R97 ;  /* 0x0000006100617308 */ /* 0x000e220000002400 */
[----:B-1----:R-:W-:-:S04]  /*2e80*/  FSEL R96, R96, -INF , P2 ;  /* 0xff80000060607808 */ /* 0x002fc80001000000 */
[----:B------:R-:W-:-:S03]  /*2e90*/  FMNMX.FTZ R12, R96, R11, !PT ;  /* 0x0000000b600c7209 */ /* 0x000fc60007810000 */
[----:B------:R-:W1:Y:S01]  /*2ea0*/  MUFU.TANH R10, R10 ;  /* 0x0000000a000a7308 */ /* 0x000e620000002400 */
[----:B--2---:R-:W-:Y:S01]  /*2eb0*/  FSEL R9, R9, -INF , P6 ;  /* 0xff80000009097808 */ /* 0x004fe20003000000 */
[----:B------:R-:W-:Y:S01]  /*2ec0*/  UIADD3 UR6, UR6, 0x22840, URZ ;  /* 0x0002284006067890 */ /* 0x000fe2000fffe03f */
[----:B------:R-:W-:-:S03]  /*2ed0*/  ISETP.GT.AND P6, PT, R35, 0x28, PT ;  /* 0x000000282300780c */ /* 0x000fc60003fc4270 */
[----:B------:R-:W-:Y:S02]  /*2ee0*/  UPRMT UR6, UR49, 0x654, UR6 ;  /* 0x0000065431067896 */ /* 0x000fe40008000006 */
[----:B------:R-:W2:Y:S01]  /*2ef0*/  MUFU.TANH R81, R81 ;  /* 0x0000005100517308 */ /* 0x000ea20000002400 */
[----:B0-----:R-:W-:-:S04]  /*2f00*/  FSEL R97, R97, -INF , P1 ;  /* 0xff80000061617808 */ /* 0x001fc80000800000 */
[----:B------:R-:W-:Y:S02]  /*2f10*/  FMNMX.FTZ R12, R97, R12, !PT ;  /* 0x0000000c610c7209 */ /* 0x000fe40007810000 */
[----:B------:R-:W-:Y:S01]  /*2f20*/  SYNCS.ARRIVE.TRANS64.RED.A1T0 RZ, [UR6], RZ ;  /* 0x000000ffffff79a7 */ /* 0x000fe20008100406 */
[----:B------:R-:W0:Y:S01]  /*2f30*/  MUFU.TANH R14, R14 ;  /* 0x0000000e000e7308 */ /* 0x000e220000002400 */
[----:B-1----:R-:W-:Y:S02]  /*2f40*/  FSEL R10, R10, -INF , P5 ;  /* 0xff8000000a0a7808 */ /* 0x002fe40002800000 */
[----:B------:R-:W-:-:S05]  /*2f50*/  ISETP.GT.AND P5, PT, R35, 0x29, PT ;  /* 0x000000292300780c */ /* 0x000fca0003fa4270 */
[----:B------:R-:W1:Y:S01]  /*2f60*/  MUFU.TANH R80, R80 ;  /* 0x0000005000507308 */ /* 0x000e620000002400 */
[----:B--2---:R-:W-:-:S04]  /*2f70*/  FSEL R81, R81, -INF , P6 ;  /* 0xff80000051517808 */ /* 0x004fc80003000000 */
[----:B------:R-:W-:-:S03]  /*2f80*/  FMNMX.FTZ R21, R81, R12, !PT ;  /* 0x0000000c51157209 */ /* 0x000fc60007810000 */
[----:B------:R-:W2:Y:S01]  /*2f90*/  MUFU.TANH R13, R13 ;  /* 0x0000000d000d7308 */ /* 0x000ea20000002400 */
[----:B0-----:R-:W-:Y:S02]  /*2fa0*/  FSEL R11, R14, -INF , P4 ;  /* 0xff8000000e0b7808 */ /* 0x001fe40002000000 */
[----:B------:R-:W-:-:S05]  /*2fb0*/  ISETP.GT.AND P4, PT, R35, 0x30, PT ;  /* 0x000000302300780c */ /* 0x000fca0003f84270 */
[----:B------:R-:W0:Y:S01]  /*2fc0*/  MUFU.TANH R82, R82 ;  /* 0x0000005200527308 */ /* 0x000e220000002400 */
[----:B-1----:R-:W-:-:S04]  /*2fd0*/  FSEL R80, R80, -INF , P5 ;  /* 0xff80000050507808 */ /* 0x002fc80002800000 */
[----:B------:R-:W-:-:S03]  /*2fe0*/  FMNMX.FTZ R21, R80, R21, !PT ;  /* 0x0000001550157209 */ /* 0x000fc60007810000 */
[----:B------:R-:W1:Y:S01]  /*2ff0*/  MUFU.TANH R20, R20 ;  /* 0x0000001400147308 */ /* 0x000e620000002400 */
[----:B--2---:R-:W-:Y:S02]  /*3000*/  FSEL R12, R13, -INF , P3 ;  /* 0xff8000000d0c7808 */ /* 0x004fe40001800000 */
[----:B------:R-:W-:-:S05]  /*3010*/  ISETP.GT.AND P3, PT, R35, 0x31, PT ;  /* 0x000000312300780c */ /* 0x000fca0003f64270 */
[----:B------:R-:W2:Y:S01]  /*3020*/  MUFU.TANH R83, R83 ;  /* 0x0000005300537308 */ /* 0x000ea20000002400 */
[----:B0-----:R-:W-:-:S07]  /*3030*/  FSEL R82, R82, -INF , P4 ;  /* 0xff80000052527808 */ /* 0x001fce0002000000 */
[----:B------:R-:W0:Y:S01]  /*3040*/  MUFU.TANH R15, R15 ;  /* 0x0000000f000f7308 */ /* 0x000e220000002400 */
[----:B-1----:R-:W-:Y:S02]  /*3050*/  FSEL R13, R20, -INF , P2 ;  /* 0xff800000140d7808 */ /* 0x002fe40001000000 */
[----:B------:R-:W-:Y:S02]  /*3060*/  ISETP.GT.AND P2, PT, R35, 0x38, PT ;  /* 0x000000382300780c */ /* 0x000fe40003f44270 */
[----:B------:R-:W-:-:S03]  /*3070*/  FMNMX.FTZ R20, R82, R21, !PT ;  /* 0x0000001552147209 */ /* 0x000fc60007810000 */
        /* <DEDUP_REMOVED lines=13> */
[----:B0-----:R-:W-:-:S04]  /*3150*/  FSEL R84, R84, -INF , P1 ;  /* 0xff80000054547808 */ /* 0x001fc80000800000 */
[----:B------:R-:W-:-:S03]  /*3160*/  FMNMX.FTZ R27, R84, R21, !PT ;  /* 0x00000015541b7209 */ /* 0x000fc60007810000 */
        /* <DEDUP_REMOVED lines=135> */
[----:B------:R0:W-:Y:S01]  /*39e0*/  MUFU.TANH R71, R36 ;  /* 0x0000002400477308 */ /* 0x0001e20000002400 */
[----:B-1----:R-:W-:-:S04]  /*39f0*/  FSEL R116, R99, -INF , P2 ;  /* 0xff80000063747808 */ /* 0x002fc80001000000 */
[----:B------:R-:W-:-:S03]  /*3a00*/  FMNMX.FTZ R77, R116, R77, !PT ;  /* 0x0000004d744d7209 */ /* 0x000fc60007810000 */
[----:B------:R1:W-:Y:S01]  /*3a10*/  MUFU.TANH R75, R37 ;  /* 0x00000025004b7308 */ /* 0x0003e20000002400 */
[----:B--2---:R-:W-:Y:S02]  /*3a20*/  FSEL R38, R43, -INF , P1 ;  /* 0xff8000002b267808 */ /* 0x004fe40000800000 */
[----:B0-----:R-:W-:Y:S02]  /*3a30*/  FMNMX.FTZ R36, R5, R6, !PT ;  /* 0x0000000605247209 */ /* 0x001fe40007810000 */
[----:B------:R-:W-:-:S03]  /*3a40*/  FMNMX.FTZ R77, R38, R77, !PT ;  /* 0x0000004d264d7209 */ /* 0x000fc60007810000 */
[----:B------:R-:W-:Y:S01]  /*3a50*/  MUFU.TANH R79, R41 ;  /* 0x00000029004f7308 */ /* 0x000fe20000002400 */
[----:B-1----:R-:W-:Y:S01]  /*3a60*/  FMNMX.FTZ R37, R7, R36, !PT ;  /* 0x0000002407257209 */ /* 0x002fe20007810000 */
[----:B------:R-:W0:Y:S06]  /*3a70*/  SHFL.BFLY PT, R118, R77, 0x2, 0x1f ;  /* 0x0c401f004d767f89 */ /* 0x000e2c00000e0000 */
[----:B------:R-:W1:Y:S08]  /*3a80*/  MUFU.TANH R69, R32 ;  /* 0x0000002000457308 */ /* 0x000e700000002400 */
[----:B------:R-:W2:Y:S01]  /*3a90*/  MUFU.TANH R73, R33 ;  /* 0x0000002100497308 */ /* 0x000ea20000002400 */
[----:B-1----:R-:W-:-:S02]  /*3aa0*/  FSEL R69, R69, -INF , P6 ;  /* 0xff80000045457808 */ /* 0x002fc40003000000 */
[----:B0-----:R-:W-:-:S05]  /*3ab0*/  FMNMX.FTZ R118, R77, R118, !PT ;  /* 0x000000764d767209 */ /* 0x001fca0007810000 */
[----:B------:R0:W-:Y:S01]  /*3ac0*/  MUFU.TANH R77, R40 ;  /* 0x00000028004d7308 */ /* 0x0001e20000002400 */
[----:B------:R-:W1:Y:S01]  /*3ad0*/  SHFL.BFLY PT, R89, R118, 0x1, 0x1f ;  /* 0x0c201f0076597f89 */ /* 0x000e6200000e0000 */
[----:B--2---:R-:W-:Y:S02]  /*3ae0*/  FSEL R73, R73, -INF , P5 ;  /* 0xff80000049497808 */ /* 0x004fe40002800000 */
[----:B0-----:R-:W-:-:S04]  /*3af0*/  FMNMX.FTZ R40, R8, R37, !PT ;  /* 0x0000002508287209 */ /* 0x001fc80007810000 */
[----:B------:R-:W-:-:S04]  /*3b00*/  FMNMX.FTZ R39, R9, R40, !PT ;  /* 0x0000002809277209 */ /* 0x000fc80007810000 */
[----:B------:R-:W-:-:S04]  /*3b10*/  FMNMX.FTZ R40, R10, R39, !PT ;  /* 0x000000270a287209 */ /* 0x000fc80007810000 */
[----:B------:R-:W-:-:S04]  /*3b20*/  FMNMX.FTZ R41, R11, R40, !PT ;  /* 0x000000280b297209 */ /* 0x000fc80007810000 */
[----:B------:R-:W-:Y:S02]  /*3b30*/  FMNMX.FTZ R40, R12, R41, !PT ;  /* 0x000000290c287209 */ /* 0x000fe40007810000 */
[----:B-1----:R-:W-:Y:S02]  /*3b40*/  FMNMX.FTZ R89, R118, R89, !PT ;  /* 0x0000005976597209 */ /* 0x002fe40007810000 */
[----:B------:R-:W-:Y:S02]  /*3b50*/  FMNMX.FTZ R41, R13, R40, !PT ;  /* 0x000000280d297209 */ /* 0x000fe40007810000 */
[C---:B------:R-:W-:Y:S01]  /*3b60*/  FSETP.NEU.FTZ.AND P0, PT, R89.reuse, -INF , PT ;  /* 0xff8000005900780b */ /* 0x040fe20003f1d000 */
[----:B------:R-:W-:-:S05]  /*3b70*/  FFMA.FTZ R35, R89, R120, -8 ;  /* 0xc100000059237423 */ /* 0x000fca0000010078 */
[----:B------:R-:W-:Y:S02]  /*3b80*/  FSEL R35, R35, RZ, P0 ;  /* 0x000000ff23237208 */ /* 0x000fe40000000000 */
[----:B------:R-:W-:-:S03]  /*3b90*/  ISETP.NE.AND P0, PT, R108, RZ, PT ;  /* 0x000000ff6c00720c */ /* 0x000fc60003f05270 */
[--C-:B------:R-:W-:Y:S01]  /*3ba0*/  FFMA.FTZ R32, R92, UR28, -R35.reuse ;  /* 0x0000001c5c207c23 */ /* 0x100fe20008010823 */
[----:B------:R-:W-:Y:S01]  /*3bb0*/  FMNMX.FTZ R92, R14, R41, !PT ;  /* 0x000000290e5c7209 */ /* 0x000fe20007810000 */
[--C-:B------:R-:W-:Y:S01]  /*3bc0*/  FFMA.FTZ R57, R82, UR28, -R35.reuse ;  /* 0x0000001c52397c23 */ /* 0x100fe20008010823 */
[----:B------:R-:W-:-:S01]  /*3bd0*/  FFMA.FTZ R59, R86, UR28, -R35 ;  /* 0x0000001c563b7c23 */ /* 0x000fc20008010823 */
        /* <DEDUP_REMOVED lines=10> */
[----:B------:R-:W-:Y:S01]  /*3c80*/  MUFU.EX2 R28, R28 ;  /* 0x0000001c001c7308 */ /* 0x000fe20000000800 */
        /* <DEDUP_REMOVED lines=15> */
[----:B------:R0:W-:Y:S01]  /*3d80*/  MUFU.EX2 R43, R57 ;  /* 0x00000039002b7308 */ /* 0x0001e20000000800 */
[----:B------:R-:W-:-:S01]  /*3d90*/  FFMA.FTZ R53, R85, UR28, -R35 ;  /* 0x0000001c55357c23 */ /* 0x000fc20008010823 */
[--C-:B------:R-:W-:Y:S01]  /*3da0*/  FFMA.FTZ R85, R76, UR28, -R35.reuse ;  /* 0x0000001c4c557c23 */ /* 0x100fe20008010823 */
[----:B------:R-:W-:Y:S01]  /*3db0*/  FMNMX.FTZ R92, R61, R92, !PT ;  /* 0x0000005c3d5c7209 */ /* 0x000fe20007810000 */
[--C-:B------:R-:W-:Y:S01]  /*3dc0*/  FFMA.FTZ R58, R58, UR28, -R35.reuse ;  /* 0x0000001c3a3a7c23 */ /* 0x100fe20008010823 */
[----:B------:R-:W-:-:S02]  /*3dd0*/  FFMA.FTZ R93, R106, UR28, -R35 ;  /* 0x0000001c6a5d7c23 */ /* 0x000fc40008010823 */
[----:B------:R-:W-:Y:S01]  /*3de0*/  FMNMX.FTZ R55, R63, R92, !PT ;  /* 0x0000005c3f377209 */ /* 0x000fe20007810000 */
[----:B------:R-:W-:Y:S03]  /*3df0*/  MUFU.EX2 R30, R30 ;  /* 0x0000001e001e7308 */ /* 0x000fe60000000800 */
[----:B------:R-:W-:-:S04]  /*3e00*/  FMNMX.FTZ R92, R62, R55, !PT ;  /* 0x000000373e5c7209 */ /* 0x000fc80007810000 */
[----:B------:R-:W-:Y:S01]  /*3e10*/  FMNMX.FTZ R55, R65, R92, !PT ;  /* 0x0000005c41377209 */ /* 0x000fe20007810000 */
[----:B------:R-:W1:Y:S03]  /*3e20*/  MUFU.EX2 R33, R33 ;  /* 0x0000002100217308 */ /* 0x000e660000000800 */
[----:B------:R-:W-:-:S04]  /*3e30*/  FMNMX.FTZ R55, R64, R55, !PT ;  /* 0x0000003740377209 */ /* 0x000fc80007810000 */
[----:B------:R-:W-:Y:S01]  /*3e40*/  FMNMX.FTZ R86, R66, R55, !PT ;  /* 0x0000003742567209 */ /* 0x000fe20007810000 */
[----:B------:R-:W-:Y:S03]  /*3e50*/  MUFU.EX2 R31, R31 ;  /* 0x0000001f001f7308 */ /* 0x000fe60000000800 */
[----:B0-----:R-:W-:Y:S01]  /*3e60*/  FMNMX.FTZ R57, R67, R86, !PT ;  /* 0x0000005643397209 */ /* 0x001fe20007810000 */
[--C-:B------:R-:W-:Y:S01]  /*3e70*/  FFMA.FTZ R86, R87, UR28, -R35.reuse ;  /* 0x0000001c57567c23 */ /* 0x100fe20008010823 */
[----:B------:R-:W-:-:S02]  /*3e80*/  FFMA.FTZ R87, R72, UR28, -R35 ;  /* 0x0000001c48577c23 */ /* 0x000fc40008010823 */
[----:B------:R-:W-:Y:S01]  /*3e90*/  FMNMX.FTZ R57, R68, R57, !PT ;  /* 0x0000003944397209 */ /* 0x000fe20007810000 */
[----:B------:R0:W-:Y:S01]  /*3ea0*/  MUFU.EX2 R55, R59 ;  /* 0x0000003b00377308 */ /* 0x0001e20000000800 */
[----:B-1----:R-:W-:-:S02]  /*3eb0*/  F2FP.SATFINITE.E4M3.F32.PACK_AB_MERGE_C R169, R33, R30, RZ ;  /* 0x0000001e21a9723e */ /* 0x002fc400048070ff */
[----:B------:R-:W-:Y:S02]  /*3ec0*/  FMNMX.FTZ R57, R44, R57, !PT ;  /* 0x000000392c397209 */ /* 0x000fe40007810000 */
[----:B------:R-:W-:Y:S02]  /*3ed0*/  F2FP.SATFINITE.E4M3.F32.PACK_AB_MERGE_C R169, R29, R28, R169 ;  /* 0x0000001c1da9723e */ /* 0x000fe400048070a9 */
[----:B------:R-:W-:Y:S01]  /*3ee0*/  FMNMX.FTZ R92, R46, R57, !PT ;  /* 0x000000392e5c7209 */ /* 0x000fe20007810000 */
[----:B------:R-:W-:Y:S03]  /*3ef0*/  MUFU.EX2 R32, R32 ;  /* 0x0000002000207308 */ /* 0x000fe60000000800 */
[----:B------:R-:W-:Y:S01]  /*3f00*/  FMNMX.FTZ R57, R45, R92, !PT ;  /* 0x0000005c2d397209 */ /* 0x000fe20007810000 */
[----:B------:R-:W-:-:S03]  /*3f10*/  IMAD.U32 R92, RZ, RZ, UR28 ;  /* 0x0000001cff5c7e24 */ /* 0x000fc6000f8e00ff */
[----:B------:R-:W-:Y:S01]  /*3f20*/  FMNMX.FTZ R88, R48, R57, !PT ;  /* 0x0000003930587209 */ /* 0x000fe20007810000 */
[----:B------:R1:W-:Y:S03]  /*3f30*/  MUFU.EX2 R36, R95 ;  /* 0x0000005f00247308 */ /* 0x0003e60000000800 */
[----:B------:R-:W-:-:S04]  /*3f40*/  FMNMX.FTZ R88, R47, R88, !PT ;  /* 0x000000582f587209 */ /* 0x000fc80007810000 */
[----:B0-----:R-:W-:Y:S01]  /*3f50*/  FMNMX.FTZ R59, R49, R88, !PT ;  /* 0x00000058313b7209 */ /* 0x001fe20007810000 */
[----:B------:R0:W-:Y:S01]  /*3f60*/  MUFU.EX2 R57, R81 ;  /* 0x0000005100397308 */ /* 0x0001e20000000800 */
[----:B-1----:R-:W-:-:S02]  /*3f70*/  FFMA.FTZ R95, R110, UR28, -R35 ;  /* 0x0000001c6e5f7c23 */ /* 0x002fc40008010823 */
[----:B------:R-:W-:-:S04]  /*3f80*/  FMNMX.FTZ R59, R50, R59, !PT ;  /* 0x0000003b323b7209 */ /* 0x000fc80007810000 */
[----:B------:R-:W-:Y:S01]  /*3f90*/  FMNMX.FTZ R76, R52, R59, !PT ;  /* 0x0000003b344c7209 */ /* 0x000fe20007810000 */
[----:B------:R-:W1:Y:S01]  /*3fa0*/  MUFU.EX2 R37, R37 ;  /* 0x0000002500257308 */ /* 0x000e620000000800 */
[----:B0-----:R-:W-:Y:S01]  /*3fb0*/  FSEL R81, R75, -INF , P3 ;  /* 0xff8000004b517808 */ /* 0x001fe20001800000 */
[--C-:B------:R-:W-:Y:S01]  /*3fc0*/  FFMA.FTZ R75, R74, UR28, -R35.reuse ;  /* 0x0000001c4a4b7c23 */ /* 0x100fe20008010823 */
[----:B------:R-:W-:Y:S01]  /*3fd0*/  FMNMX.FTZ R76, R51, R76, !PT ;  /* 0x0000004c334c7209 */ /* 0x000fe20007810000 */
[----:B------:R-:W-:-:S03]  /*3fe0*/  FFMA.FTZ R74, R100, UR28, -R35 ;  /* 0x0000001c644a7c23 */ /* 0x000fc60008010823 */
[----:B------:R-:W-:Y:S01]  /*3ff0*/  FMNMX.FTZ R72, R69, R76, !PT ;  /* 0x0000004c45487209 */ /* 0x000fe20007810000 */
[----:B------:R0:W-:Y:S01]  /*4000*/  MUFU.EX2 R59, R85 ;  /* 0x00000055003b7308 */ /* 0x0001e20000000800 */
[----:B------:R-:W-:Y:S02]  /*4010*/  FSEL R76, R71, -INF , P4 ;  /* 0xff800000474c7808 */ /* 0x000fe40002000000 */
[----:B------:R-:W-:-:S04]  /*4020*/  FMNMX.FTZ R83, R73, R72, !PT ;  /* 0x0000004849537209 */ /* 0x000fc80007810000 */
[----:B------:R-:W-:Y:S01]  /*4030*/  FMNMX.FTZ R72, R76, R83, !PT ;  /* 0x000000534c487209 */ /* 0x000fe20007810000 */
[----:B------:R2:W-:Y:S01]  /*4040*/  MUFU.EX2 R71, R87 ;  /* 0x0000005700477308 */ /* 0x0005e20000000800 */
[----:B------:R-:W-:Y:S01]  /*4050*/  FSEL R83, R77, -INF , P2 ;  /* 0xff8000004d537808 */ /* 0x000fe20001000000 */
[--C-:B------:R-:W-:Y:S01]  /*4060*/  FFMA.FTZ R77, R78, UR28, -R35.reuse ;  /* 0x0000001c4e4d7c23 */ /* 0x100fe20008010823 */
[----:B------:R-:W-:Y:S01]  /*4070*/  FMNMX.FTZ R72, R81, R72, !PT ;  /* 0x0000004851487209 */ /* 0x000fe20007810000 */
[--C-:B------:R-:W-:Y:S01]  /*4080*/  FFMA.FTZ R78, R98, UR28, -R35.reuse ;  /* 0x0000001c624e7c23 */ /* 0x100fe20008010823 */
[----:B0-----:R-:W-:Y:S01]  /*4090*/  FSEL R85, R79, -INF , P1 ;  /* 0xff8000004f557808 */ /* 0x001fe20000800000 */
[--C-:B------:R-:W-:Y:S01]  /*40a0*/  FFMA.FTZ R79, R54, UR28, -R35.reuse ;  /* 0x0000001c364f7c23 */ /* 0x100fe20008010823 */
[----:B------:R-:W-:Y:S01]  /*40b0*/  FMNMX.FTZ R72, R83, R72, !PT ;  /* 0x0000004853487209 */ /* 0x000fe20007810000 */
[----:B------:R-:W-:Y:S01]  /*40c0*/  MUFU.EX2 R39, R39 ;  /* 0x0000002700277308 */ /* 0x000fe20000000800 */
[----:B------:R-:W-:-:S01]  /*40d0*/  FFMA.FTZ R54, R56, UR28, -R35 ;  /* 0x0000001c38367c23 */ /* 0x000fc20008010823 */
[--C-:B------:R-:W-:Y:S01]  /*40e0*/  FFMA.FTZ R56, R104, UR28, -R35.reuse ;  /* 0x0000001c68387c23 */ /* 0x100fe20008010823 */
[----:B--2---:R-:W-:Y:S01]  /*40f0*/  FMNMX.FTZ R87, R85, R72, !PT ;  /* 0x0000004855577209 */ /* 0x004fe20007810000 */
[--C-:B------:R-:W-:Y:S01]  /*4100*/  FFMA.FTZ R72, R90, UR28, -R35.reuse ;  /* 0x0000001c5a487c23 */ /* 0x100fe20008010823 */
[----:B------:R-:W-:-:S01]  /*4110*/  FFMA.FTZ R90, R116, UR28, -R35 ;  /* 0x0000001c745a7c23 */ /* 0x000fc20008010823 */
[----:B-1----:R-:W-:-:S02]  /*4120*/  F2FP.SATFINITE.E4M3.F32.PACK_AB_MERGE_C R171, R37, R36, RZ ;  /* 0x0000002425ab723e */ /* 0x002fc400048070ff */
[----:B------:R-:W0:Y:S01]  /*4130*/  SHFL.BFLY PT, R88, R87, 0x2, 0x1f ;  /* 0x0c401f0057587f89 */ /* 0x000e2200000e0000 */
[----:B------:R1:W-:Y:S01]  /*4140*/  MUFU.EX2 R40, R97 ;  /* 0x0000006100287308 */ /* 0x0003e20000000800 */
[----:B------:R-:W-:-:S07]  /*4150*/  F2FP.SATFINITE.E4M3.F32.PACK_AB_MERGE_C R171, R32, R31, R171 ;  /* 0x0000001f20ab723e */ /* 0x000fce00048070ab */
[----:B------:R-:W-:Y:S01]  /*4160*/  MUFU.EX2 R41, R41 ;  /* 0x0000002900297308 */ /* 0x000fe20000000800 */
[----:B-1----:R-:W-:-:S07]  /*4170*/  FFMA.FTZ R97, R114, UR28, -R35 ;  /* 0x0000001c72617c23 */ /* 0x002fce0008010823 */
[----:B------:R-:W1:Y:S01]  /*4180*/  MUFU.EX2 R80, R80 ;  /* 0x0000005000507308 */ /* 0x000e620000000800 */
[----:B0-----:R-:W-:Y:S01]  /*4190*/  FMNMX.FTZ R88, R87, R88, !PT ;  /* 0x0000005857587209 */ /* 0x001fe20007810000 */
[----:B------:R-:W-:-:S06]  /*41a0*/  FFMA.FTZ R87, R102, UR28, -R35 ;  /* 0x0000001c66577c23 */ /* 0x000fcc0008010823 */
[----:B------:R-:W-:Y:S01]  /*41b0*/  MUFU.EX2 R82, R82 ;  /* 0x0000005200527308 */ /* 0x000fe20000000800 */
[----:B------:R-:W0:Y:S07]  /*41c0*/  SHFL.BFLY PT, R91, R88, 0x1, 0x1f ;  /* 0x0c201f00585b7f89 */ /* 0x000e2e00000e0000 */
[----:B------:R-:W-:Y:S01]  /*41d0*/  MUFU.EX2 R53, R53 ;  /* 0x0000003500357308 */ /* 0x000fe20000000800 */
[----:B-1----:R-:W-:-:S04]  /*41e0*/  F2FP.SATFINITE.E4M3.F32.PACK_AB_MERGE_C R173, R80, R41, RZ ;  /* 0x0000002950ad723e */ /* 0x002fc800048070ff */
[----:B------:R-:W-:-:S03]  /*41f0*/  F2FP.SATFINITE.E4M3.F32.PACK_AB_MERGE_C R173, R40, R39, R173 ;  /* 0x0000002728ad723e */ /* 0x000fc600048070ad */
[----:B------:R-:W1:Y:S08]  /*4200*/  MUFU.EX2 R84, R84 ;  /* 0x0000005400547308 */ /* 0x000e700000000800 */
[----:B------:R-:W-:Y:S01]  /*4210*/  MUFU.EX2 R86, R86 ;  /* 0x0000005600567308 */ /* 0x000fe20000000800 */
[----:B0-----:R-:W-:Y:S01]  /*4220*/  FMNMX.FTZ R91, R88, R91, !PT ;  /* 0x0000005b585b7209 */ /* 0x001fe20007810000 */
[--C-:B------:R-:W-:Y:S01]  /*4230*/  FFMA.FTZ R88, R112, UR28, -R35.reuse ;  /* 0x0000001c70587c23 */ /* 0x100fe20008010823 */
[----:B------:R-:W-:-:S02]  /*4240*/  FFMA.FTZ R35, R38, UR28, -R35 ;  /* 0x0000001c26237c23 */ /* 0x000fc40008010823 */
[C---:B------:R-:W-:Y:S01]  /*4250*/  FSETP.NEU.FTZ.AND P1, PT, R91.reuse, -INF , PT ;  /* 0xff8000005b00780b */ /* 0x040fe20003f3d000 */
[----:B------:R-:W-:-:S02]  /*4260*/  FFMA.FTZ R92, R91, R92, -8 ;  /* 0xc10000005b5c7423 */ /* 0x000fc4000001005c */
[----:B------:R-:W0:Y:S01]  /*4270*/  MUFU.EX2 R34, R34 ;  /* 0x0000002200227308 */ /* 0x000e220000000800 */
[----:B-1----:R-:W-:Y:S02]  /*4280*/  F2FP.SATFINITE.E4M3.F32.PACK_AB_MERGE_C R175, R84, R53, RZ ;  /* 0x0000003554af723e */ /* 0x002fe400048070ff */
[----:B------:R-:W-:Y:S02]  /*4290*/  FSEL R92, R92, RZ, P1 ;  /* 0x000000ff5c5c7208 */ /* 0x000fe40000800000 */
[----:B------:R-:W-:-:S03]  /*42a0*/  PLOP3.LUT P1, PT, PT, PT, UP0, 0x80, 0x0 ;  /* 0x000000000000781c */ /* 0x000fc60003f2f008 */
[----:B------:R-:W-:Y:S01]  /*42b0*/  MUFU.EX2 R42, R42 ;  /* 0x0000002a002a7308 */ /* 0x000fe20000000800 */
[----:B------:R-:W-:-:S01]  /*42c0*/  FFMA.FTZ R5, R5, UR28, -R92 ;  /* 0x0000001c05057c23 */ /* 0x000fc2000801085c */
[--C-:B------:R-:W-:Y:S01]  /*42d0*/  FFMA.FTZ R6, R6, UR28, -R92.reuse ;  /* 0x0000001c06067c23 */ /* 0x100fe2000801085c */
[----:B------:R-:W-:-:S01]  /*42e0*/  FFMA.FTZ R94, R7, UR28, -R92 ;  /* 0x0000001c075e7c23 */ /* 0x000fc2000801085c */
[--C-:B------:R-:W-:Y:S01]  /*42f0*/  FFMA.FTZ R99, R8, UR28, -R92.reuse ;  /* 0x0000001c08637c23 */ /* 0x100fe2000801085c */
[----:B------:R-:W-:-:S01]  /*4300*/  FFMA.FTZ R7, R9, UR28, -R92 ;  /* 0x0000001c09077c23 */ /* 0x000fc2000801085c */
[--C-:B------:R-:W-:Y:S01]  /*4310*/  FFMA.FTZ R8, R10, UR28, -R92.reuse ;  /* 0x0000001c0a087c23 */ /* 0x100fe2000801085c */
[----:B------:R-:W-:-:S01]  /*4320*/  FFMA.FTZ R15, R15, UR28, -R92 ;  /* 0x0000001c0f0f7c23 */ /* 0x000fc2000801085c */
        /* <DEDUP_REMOVED lines=8> */
[----:B------:R-:W1:Y:S01]  /*43b0*/  MUFU.EX2 R6, R6 ;  /* 0x0000000600067308 */ /* 0x000e620000000800 */
[----:B------:R-:W-:-:S01]  /*43c0*/  FFMA.FTZ R12, R24, UR28, -R92 ;  /* 0x0000001c180c7c23 */ /* 0x000fc2000801085c */
[--C-:B------:R-:W-:Y:S01]  /*43d0*/  FFMA.FTZ R24, R44, UR28, -R92.reuse ;  /* 0x0000001c2c187c23 */ /* 0x100fe2000801085c */
[----:B------:R-:W-:-:S01]  /*43e0*/  FFMA.FTZ R11, R21, UR28, -R92 ;  /* 0x0000001c150b7c23 */ /* 0x000fc2000801085c */
[--C-:B------:R-:W-:Y:S01]  /*43f0*/  FFMA.FTZ R26, R26, UR28, -R92.reuse ;  /* 0x0000001c1a1a7c23 */ /* 0x100fe2000801085c */
[----:B------:R-:W-:-:S01]  /*4400*/  FFMA.FTZ R27, R27, UR28, -R92 ;  /* 0x0000001c1b1b7c23 */ /* 0x000fc2000801085c */
[--C-:B------:R-:W-:Y:S01]  /*4410*/  FFMA.FTZ R63, R63, UR28, -R92.reuse ;  /* 0x0000001c3f3f7c23 */ /* 0x100fe2000801085c */
[----:B------:R-:W-:-:S01]  /*4420*/  FFMA.FTZ R62, R62, UR28, -R92 ;  /* 0x0000001c3e3e7c23 */ /* 0x000fc2000801085c */
[----:B------:R-:W2:Y:S01]  /*4430*/  MUFU.EX2 R94, R94 ;  /* 0x0000005e005e7308 */ /* 0x000ea20000000800 */
[----:B------:R-:W-:-:S01]  /*4440*/  FFMA.FTZ R66, R66, UR28, -R92 ;  /* 0x0000001c42427c23 */ /* 0x000fc2000801085c */
[--C-:B------:R-:W-:Y:S01]  /*4450*/  FFMA.FTZ R67, R67, UR28, -R92.reuse ;  /* 0x0000001c43437c23 */ /* 0x100fe2000801085c */
[----:B------:R-:W-:-:S01]  /*4460*/  FFMA.FTZ R21, R68, UR28, -R92 ;  /* 0x0000001c44157c23 */ /* 0x000fc2000801085c */
[----:B0-----:R-:W-:Y:S01]  /*4470*/  F2FP.SATFINITE.E4M3.F32.PACK_AB_MERGE_C R177, R57, R34, RZ ;  /* 0x0000002239b1723e */ /* 0x001fe200048070ff */
[----:B------:R-:W-:-:S01]  /*4480*/  FFMA.FTZ R46, R46, UR28, -R92 ;  /* 0x0000001c2e2e7c23 */ /* 0x000fc2000801085c */
[--C-:B------:R-:W-:Y:S01]  /*4490*/  FFMA.FTZ R45, R45, UR28, -R92.reuse ;  /* 0x0000001c2d2d7c23 */ /* 0x100fe2000801085c */
[----:B------:R-:W-:-:S01]  /*44a0*/  FFMA.FTZ R4, R48, UR28, -R92 ;  /* 0x0000001c30047c23 */ /* 0x000fc2000801085c */
[----:B------:R-:W0:Y:S01]  /*44b0*/  MUFU.EX2 R99, R99 ;  /* 0x0000006300637308 */ /* 0x000e220000000800 */
[----:B-1----:R-:W-:-:S01]  /*44c0*/  FADD.FTZ R61, R5, R6 ;  /* 0x00000006053d7221 */ /* 0x002fc20000010000 */
[--C-:B------:R-:W-:Y:S01]  /*44d0*/  FFMA.FTZ R47, R47, UR28, -R92.reuse ;  /* 0x0000001c2f2f7c23 */ /* 0x100fe2000801085c */
[----:B------:R-:W-:-:S01]  /*44e0*/  FFMA.FTZ R49, R49, UR28, -R92 ;  /* 0x0000001c31317c23 */ /* 0x000fc2000801085c */
[--C-:B------:R-:W-:Y:S01]  /*44f0*/  FFMA.FTZ R50, R50, UR28, -R92.reuse ;  /* 0x0000001c32327c23 */ /* 0x100fe2000801085c */
[----:B------:R-:W-:-:S01]  /*4500*/  FFMA.FTZ R52, R52, UR28, -R92 ;  /* 0x0000001c34347c23 */ /* 0x000fc2000801085c */
[--C-:B------:R-:W-:Y:S01]  /*4510*/  FFMA.FTZ R51, R51, UR28, -R92.reuse ;  /* 0x0000001c33337c23 */ /* 0x100fe2000801085c */
[----:B------:R-:W-:-:S01]  /*4520*/  FFMA.FTZ R69, R69, UR28, -R92 ;  /* 0x0000001c45457c23 */ /* 0x000fc2000801085c */
[----:B------:R-:W1:Y:S01]  /*4530*/  MUFU.EX2 R7, R7 ;  /* 0x0000000700077308 */ /* 0x000e620000000800 */
[----:B--2---:R-:W-:-:S01]  /*4540*/  FADD.FTZ R60, R94, R61 ;  /* 0x0000003d5e3c7221 */ /* 0x004fc20000010000 */
[--C-:B------:R-:W-:Y:S01]  /*4550*/  FFMA.FTZ R73, R73, UR28, -R92.reuse ;  /* 0x0000001c49497c23 */ /* 0x100fe2000801085c */
[----:B------:R-:W-:-:S01]  /*4560*/  FFMA.FTZ R76, R76, UR28, -R92 ;  /* 0x0000001c4c4c7c23 */ /* 0x000fc2000801085c */
[--C-:B------:R-:W-:Y:S01]  /*4570*/  FFMA.FTZ R81, R81, UR28, -R92.reuse ;  /* 0x0000001c51517c23 */ /* 0x100fe2000801085c */
[----:B------:R-:W-:-:S01]  /*4580*/  FFMA.FTZ R83, R83, UR28, -R92 ;  /* 0x0000001c53537c23 */ /* 0x000fc2000801085c */
[----:B------:R-:W-:Y:S01]  /*4590*/  FFMA.FTZ R85, R85, UR28, -R92 ;  /* 0x0000001c55557c23 */ /* 0x000fe2000801085c */
[----:B------:R-:W-:Y:S01]  /*45a0*/  F2FP.SATFINITE.E4M3.F32.PACK_AB_MERGE_C R175, R82, R43, R175 ;  /* 0x0000002b52af723e */ /* 0x000fe200048070af */
[----:B------:R2:W-:Y:S01]  /*45b0*/  MUFU.EX2 R98, R15 ;  /* 0x0000000f00627308 */ /* 0x0005e20000000800 */
[----:B0-----:R-:W-:-:S01]  /*45c0*/  FADD.FTZ R60, R99, R60 ;  /* 0x0000003c633c7221 */ /* 0x001fc20000010000 */
[----:B------:R-:W-:Y:S01]  /*45d0*/  F2FP.SATFINITE.E4M3.F32.PACK_AB_MERGE_C R94, R99, R94, RZ ;  /* 0x0000005e635e723e */ /* 0x000fe200048070ff */
[----:B------:R-:W-:Y:S01]  /*45e0*/  IMAD.MOV.U32 R68, RZ, RZ, R25 ;  /* 0x000000ffff447224 */ /* 0x000fe200078e0019 */
[----:B------:R-:W-:-:S02]  /*45f0*/  F2FP.SATFINITE.E4M3.F32.PACK_AB_MERGE_C R177, R86, R55, R177 ;  /* 0x0000003756b1723e */ /* 0x000fc400048070b1 */
[----:B------:R-:W-:Y:S02]  /*4600*/  F2FP.SATFINITE.E4M3.F32.PACK_AB_MERGE_C R168, R6, R5, R94 ;  /* 0x0000000506a8723e */ /* 0x000fe4000480705e */
[----:B------:R-:W0:Y:S01]  /*4610*/  MUFU.EX2 R8, R8 ;  /* 0x0000000800087308 */ /* 0x000e220000000800 */
[----:B--2---:R-:W-:-:S01]  /*4620*/  FFMA.FTZ R15, R65, UR28, -R92 ;  /* 0x0000001c410f7c23 */ /* 0x004fc2000801085c */
[----:B------:R-:W-:Y:S01]  /*4630*/  FADD.FTZ R65, R28, R29 ;  /* 0x0000001d1c417221 */ /* 0x000fe20000010000 */
[----:B-1----:R-:W-:-:S01]  /*4640*/  FADD.FTZ R61, R7, R60 ;  /* 0x0000003c073d7221 */ /* 0x002fc20000010000 */
[----:B------:R-:W-:Y:S01]  /*4650*/  MOV R48, R25 ;  /* 0x0000001900307202 */ /* 0x000fe20000000f00 */
[----:B------:R-:W-:-:S03]  /*4660*/  IMAD.MOV.U32 R60, RZ, RZ, R25 ;  /* 0x000000ffff3c7224 */ /* 0x000fc600078e0019 */
[----:B------:R1:W-:Y:S08]  /*4670*/  MUFU.EX2 R103, R20 ;  /* 0x0000001400677308 */ /* 0x0003f00000000800 */
[----:B------:R-:W2:Y:S01]  /*4680*/  MUFU.EX2 R96, R96 ;  /* 0x0000006000607308 */ /* 0x000ea20000000800 */
[----:B-1----:R-:W-:-:S01]  /*4690*/  FFMA.FTZ R20, R64, UR28, -R92 ;  /* 0x0000001c40147c23 */ /* 0x002fc2000801085c */
[----:B------:R-:W-:Y:S01]  /*46a0*/  FADD.FTZ R64, R30, R65 ;  /* 0x000000411e407221 */ /* 0x000fe20000010000 */
[----:B0-----:R-:W-:-:S03]  /*46b0*/  FADD.FTZ R61, R8, R61 ;  /* 0x0000003d083d7221 */ /* 0x001fc60000010000 */
[----:B------:R-:W-:Y:S02]  /*46c0*/  FADD.FTZ R64, R33, R64 ;  /* 0x0000004021407221 */ /* 0x000fe40000010000 */
[----:B------:R-:W0:Y:S02]  /*46d0*/  MUFU.EX2 R101, R101 ;  /* 0x0000006500657308 */ /* 0x000e240000000800 */
[----:B------:R-:W-:-:S01]  /*46e0*/  FADD.FTZ R65, R31, R64 ;  /* 0x000000401f417221 */ /* 0x000fc20000010000 */
[--C-:B------:R-:W-:Y:S02]  /*46f0*/  IMAD.MOV.U32 R31, RZ, RZ, R25.reuse ;  /* 0x000000ffff1f7224 */ /* 0x100fe400078e0019 */
[----:B------:R-:W-:Y:S02]  /*4700*/  IMAD.MOV.U32 R64, RZ, RZ, R25 ;  /* 0x000000ffff407224 */ /* 0x000fe400078e0019 */
[----:B------:R-:W-:Y:S01]  /*4710*/  FADD.FTZ R65, R32, R65 ;  /* 0x0000004120417221 */ /* 0x000fe20000010000 */
[----:B------:R-:W-:Y:S01]  /*4720*/  IMAD.MOV.U32 R32, RZ, RZ, R25 ;  /* 0x000000ffff207224 */ /* 0x000fe200078e0019 */
[----:B------:R-:W1:Y:S01]  /*4730*/  MUFU.EX2 R9, R9 ;  /* 0x0000000900097308 */ /* 0x000e620000000800 */
[----:B--2---:R-:W-:-:S01]  /*4740*/  FADD.FTZ R38, R96, R61 ;  /* 0x0000003d60267221 */ /* 0x004fc20000010000 */
[----:B------:R-:W-:-:S04]  /*4750*/  FADD.FTZ R44, R36, R65 ;  /* 0x00000041242c7221 */ /* 0x000fc80000010000 */
[----:B------:R-:W-:Y:S02]  /*4760*/  FADD.FTZ R44, R37, R44 ;  /* 0x0000002c252c7221 */ /* 0x000fe40000010000 */
[----:B------:R-:W2:Y:S01]  /*4770*/  MUFU.EX2 R10, R10 ;  /* 0x0000000a000a7308 */ /* 0x000ea20000000800 */
[----:B0-----:R-:W-:-:S01]  /*4780*/  FADD.FTZ R38, R101, R38 ;  /* 0x0000002665267221 */ /* 0x001fc20000010000 */
[----:B------:R-:W-:Y:S01]  /*4790*/  FADD.FTZ R65, R39, R44 ;  /* 0x0000002c27417221 */ /* 0x000fe20000010000 */
[----:B------:R-:W-:Y:S01]  /*47a0*/  F2FP.SATFINITE.E4M3.F32.PACK_AB_MERGE_C R96, R101, R96, RZ ;  /* 0x000000606560723e */ /* 0x000fe200048070ff */
[----:B------:R-:W-:-:S03]  /*47b0*/  IMAD.MOV.U32 R39, RZ, RZ, R25 ;  /* 0x000000ffff277224 */ /* 0x000fc600078e0019 */
[----:B------:R-:W-:Y:S01]  /*47c0*/  F2FP.SATFINITE.E4M3.F32.PACK_AB_MERGE_C R170, R8, R7, R96 ;  /* 0x0000000708aa723e */ /* 0x000fe20004807060 */
[----:B------:R-:W0:Y:S01]  /*47d0*/  MUFU.EX2 R11, R11 ;  /* 0x0000000b000b7308 */ /* 0x000e220000000800 */
[----:B-1----:R-:W-:-:S01]  /*47e0*/  FADD.FTZ R61, R9, R38 ;  /* 0x00000026093d7221 */ /* 0x002fc20000010000 */
[----:B------:R-:W-:Y:S01]  /*47f0*/  FADD.FTZ R38, R40, R65 ;  /* 0x0000004128267221 */ /* 0x000fe20000010000 */
[----:B------:R-:W-:-:S03]  /*4800*/  IMAD.MOV.U32 R40, RZ, RZ, R25 ;  /* 0x000000ffff287224 */ /* 0x000fc600078e0019 */
[----:B------:R-:W-:Y:S01]  /*4810*/  FADD.FTZ R65, R41, R38 ;  /* 0x0000002629417221 */ /* 0x000fe20000010000 */
[----:B------:R-:W-:Y:S01]  /*4820*/  IMAD.MOV.U32 R41, RZ, RZ, R25 ;  /* 0x000000ffff297224 */ /* 0x000fe200078e0019 */
[----:B------:R-:W1:Y:S01]  /*4830*/  MUFU.EX2 R12, R12 ;  /* 0x0000000c000c7308 */ /* 0x000e620000000800 */
[----:B--2---:R-:W-:-:S01]  /*4840*/  FADD.FTZ R61, R10, R61 ;  /* 0x0000003d0a3d7221 */ /* 0x004fc20000010000 */
[----:B------:R-:W-:Y:S01]  /*4850*/  FADD.FTZ R44, R80, R65 ;  /* 0x00000041502c7221 */ /* 0x000fe20000010000 */
[----:B------:R-:W-:Y:S02]  /*4860*/  IMAD.MOV.U32 R80, RZ, RZ, R25 ;  /* 0x000000ffff507224 */ /* 0x000fe400078e0019 */
[----:B------:R-:W-:Y:S01]  /*4870*/  FADD.FTZ R38, R98, R61 ;  /* 0x0000003d62267221 */ /* 0x000fe20000010000 */
[----:B------:R-:W-:-:S01]  /*4880*/  FADD.FTZ R65, R43, R44 ;  /* 0x0000002c2b417221 */ /* 0x000fc20000010000 */
[C---:B------:R-:W-:Y:S01]  /*4890*/  F2FP.SATFINITE.E4M3.F32.PACK_AB_MERGE_C R98, R103.reuse, R98, RZ ;  /* 0x000000626762723e */ /* 0x040fe200048070ff */
[----:B------:R-:W2:Y:S01]  /*48a0*/  MUFU.EX2 R26, R26 ;  /* 0x0000001a001a7308 */ /* 0x000ea20000000800 */
[----:B------:R-:W-:-:S01]  /*48b0*/  FADD.FTZ R38, R103, R38 ;  /* 0x0000002667267221 */ /* 0x000fc20000010000 */
[--C-:B------:R-:W-:Y:S01]  /*48c0*/  IMAD.MOV.U32 R43, RZ, RZ, R25.reuse ;  /* 0x000000ffff2b7224 */ /* 0x100fe200078e0019 */
[----:B------:R-:W-:Y:S01]  /*48d0*/  F2FP.SATFINITE.E4M3.F32.PACK_AB_MERGE_C R172, R10, R9, R98 ;  /* 0x000000090aac723e */ /* 0x000fe20004807062 */
[----:B------:R-:W-:-:S02]  /*48e0*/  IMAD.MOV.U32 R44, RZ, RZ, R25 ;  /* 0x000000ffff2c7224 */ /* 0x000fc400078e0019 */
[----:B0-----:R-:W-:-:S01]  /*48f0*/  FADD.FTZ R61, R11, R38 ;  /* 0x000000260b3d7221 */ /* 0x001fc20000010000 */
[----:B------:R-:W-:Y:S01]  /*4900*/  FADD.FTZ R38, R82, R65 ;  /* 0x0000004152267221 */ /* 0x000fe20000010000 */
[----:B------:R-:W-:Y:S01]  /*4910*/  IMAD.MOV.U32 R82, RZ, RZ, R25 ;  /* 0x000000ffff527224 */ /* 0x000fe200078e0019 */
        /* <DEDUP_REMOVED lines=9> */
[--C-:B------:R-:W-:Y:S02]  /*49b0*/  IMAD.MOV.U32 R55, RZ, RZ, R25.reuse ;  /* 0x000000ffff377224 */ /* 0x100fe400078e0019 */
[----:B------:R-:W-:Y:S02]  /*49c0*/  IMAD.MOV.U32 R61, RZ, RZ, R25 ;  /* 0x000000ffff3d7224 */ /* 0x000fe400078e0019 */
[----:B------:R-:W-:-:S01]  /*49d0*/  FADD.FTZ R37, R86, R37 ;  /* 0x0000002556257221 */ /* 0x000fc20000010000 */
[----:B------:R-:W-:Y:S01]  /*49e0*/  IMAD.MOV.U32 R84, RZ, RZ, R25 ;  /* 0x000000ffff547224 */ /* 0x000fe200078e0019 */
[----:B------:R-:W2:Y:S01]  /*49f0*/  MUFU.EX2 R14, R14 ;  /* 0x0000000e000e7308 */ /* 0x000ea20000000800 */
[----:B0-----:R-:W-:-:S01]  /*4a00*/  FADD.FTZ R38, R27, R38 ;  /* 0x000000261b267221 */ /* 0x001fc20000010000 */
[----:B------:R-:W-:Y:S01]  /*4a10*/  FADD.FTZ R36, R34, R37 ;  /* 0x0000002522247221 */ /* 0x000fe20000010000 */
[----:B------:R-:W-:Y:S01]  /*4a20*/  MOV R37, R25 ;  /* 0x0000001900257202 */ /* 0x000fe20000000f00 */
[----:B------:R-:W-:-:S02]  /*4a30*/  IMAD.MOV.U32 R86, RZ, RZ, R25 ;  /* 0x000000ffff567224 */ /* 0x000fc400078e0019 */
[----:B------:R-:W-:-:S01]  /*4a40*/  FADD.FTZ R57, R57, R36 ;  /* 0x0000002439397221 */ /* 0x000fc20000010000 */
[----:B------:R-:W-:Y:S01]  /*4a50*/  IMAD.MOV.U32 R36, RZ, RZ, R25 ;  /* 0x000000ffff247224 */ /* 0x000fe200078e0019 */
[----:B------:R-:W0:Y:S01]  /*4a60*/  MUFU.EX2 R63, R63 ;  /* 0x0000003f003f7308 */ /* 0x000e220000000800 */
[----:B-1----:R-:W-:-:S01]  /*4a70*/  FADD.FTZ R33, R13, R38 ;  /* 0x000000260d217221 */ /* 0x002fc20000010000 */
[----:B------:R-:W-:Y:S01]  /*4a80*/  FADD.FTZ R34, R42, R57 ;  /* 0x000000392a227221 */ /* 0x000fe20000010000 */
[--C-:B------:R-:W-:Y:S02]  /*4a90*/  IMAD.MOV.U32 R38, RZ, RZ, R25.reuse ;  /* 0x000000ffff267224 */ /* 0x100fe400078e0019 */
[----:B------:R-:W-:Y:S02]  /*4aa0*/  IMAD.MOV.U32 R57, RZ, RZ, R25 ;  /* 0x000000ffff397224 */ /* 0x000fe400078e0019 */
[----:B------:R-:W-:-:S01]  /*4ab0*/  FADD.FTZ R34, R59, R34 ;  /* 0x000000223b227221 */ /* 0x000fc20000010000 */
[----:B------:R-:W1:Y:S01]  /*4ac0*/  MUFU.EX2 R62, R62 ;  /* 0x0000003e003e7308 */ /* 0x000e620000000800 */
[----:B--2---:R-:W-:-:S02]  /*4ad0*/  FADD.FTZ R30, R14, R33 ;  /* 0x000000210e1e7221 */ /* 0x004fc40000010000 */
[----:B------:R-:W-:Y:S01]  /*4ae0*/  FADD.FTZ R29, R71, R34 ;  /* 0x00000022471d7221 */ /* 0x000fe20000010000 */
[----:B------:R-:W-:-:S04]  /*4af0*/  IMAD.MOV.U32 R34, RZ, RZ, R25 ;  /* 0x000000ffff227224 */ /* 0x000fc800078e0019 */
[----:B------:R-:W2:Y:S01]  /*4b00*/  MUFU.EX2 R15, R15 ;  /* 0x0000000f000f7308 */ /* 0x000ea20000000800 */
[----:B0-----:R-:W-:-:S07]  /*4b10*/  FADD.FTZ R33, R63, R30 ;  /* 0x0000001e3f217221 */ /* 0x001fce0000010000 */
[----:B------:R-:W0:Y:S01]  /*4b20*/  MUFU.EX2 R20, R20 ;  /* 0x0000001400147308 */ /* 0x000e220000000800 */
[----:B-1----:R-:W-:-:S01]  /*4b30*/  FADD.FTZ R30, R62, R33 ;  /* 0x000000213e1e7221 */ /* 0x002fc20000010000 */
[----:B------:R-:W-:Y:S02]  /*4b40*/  F2FP.SATFINITE.E4M3.F32.PACK_AB_MERGE_C R33, R27, R26, RZ ;  /* 0x0000001a1b21723e */ /* 0x000fe400048070ff */
[----:B------:R-:W-:Y:S02]  /*4b50*/  F2FP.SATFINITE.E4M3.F32.PACK_AB_MERGE_C R62, R62, R63, RZ ;  /* 0x0000003f3e3e723e */ /* 0x000fe400048070ff */
[----:B------:R-:W-:Y:S01]  /*4b60*/  F2FP.SATFINITE.E4M3.F32.PACK_AB_MERGE_C R174, R12, R11, R33 ;  /* 0x0000000b0cae723e */ /* 0x000fe20004807021 */
[----:B------:R-:W-:Y:S01]  /*4b70*/  IMAD.MOV.U32 R33, RZ, RZ, R25 ;  /* 0x000000ffff217224 */ /* 0x000fe200078e0019 */
[----:B------:R-:W1:Y:S01]  /*4b80*/  MUFU.EX2 R66, R66 ;  /* 0x0000004200427308 */ /* 0x000e620000000800 */
[----:B--2---:R-:W-:-:S01]  /*4b90*/  FADD.FTZ R27, R15, R30 ;  /* 0x0000001e0f1b7221 */ /* 0x004fc20000010000 */
[----:B------:R-:W-:Y:S01]  /*4ba0*/  F2FP.SATFINITE.E4M3.F32.PACK_AB_MERGE_C R176, R14, R13, R62 ;  /* 0x0000000d0eb0723e */ /* 0x000fe2000480703e */
[----:B------:R-:W-:Y:S01]  /*4bb0*/  IMAD.MOV.U32 R62, RZ, RZ, R25 ;  /* 0x000000ffff3e7224 */ /* 0x000fe200078e0019 */
[----:B------:R-:W-:-:S04]  /*4bc0*/  MOV R63, R25 ;  /* 0x00000019003f7202 */ /* 0x000fc80000000f00 */
[----:B------:R-:W2:Y:S01]  /*4bd0*/  MUFU.EX2 R70, R70 ;  /* 0x0000004600467308 */ /* 0x000ea20000000800 */
[----:B0-----:R-:W-:-:S07]  /*4be0*/  FADD.FTZ R27, R20, R27 ;  /* 0x0000001b141b7221 */ /* 0x001fce0000010000 */
[----:B------:R-:W0:Y:S01]  /*4bf0*/  MUFU.EX2 R67, R67 ;  /* 0x0000004300437308 */ /* 0x000e220000000800 */
[----:B-1----:R-:W-:-:S07]  /*4c00*/  FADD.FTZ R26, R66, R27 ;  /* 0x0000001b421a7221 */ /* 0x002fce0000010000 */
[----:B------:R-:W1:Y:S01]  /*4c10*/  MUFU.EX2 R58, R58 ;  /* 0x0000003a003a7308 */ /* 0x000e620000000800 */
[----:B--2---:R-:W-:-:S01]  /*4c20*/  FADD.FTZ R29, R70, R29 ;  /* 0x0000001d461d7221 */ /* 0x004fc20000010000 */
[----:B------:R-:W-:Y:S01]  /*4c30*/  F2FP.SATFINITE.E4M3.F32.PACK_AB_MERGE_C R179, R70, R71, RZ ;  /* 0x0000004746b3723e */ /* 0x000fe200048070ff */
[--C-:B------:R-:W-:Y:S02]  /*4c40*/  IMAD.MOV.U32 R71, RZ, RZ, R25.reuse ;  /* 0x000000ffff477224 */ /* 0x100fe400078e0019 */
[----:B------:R-:W-:Y:S01]  /*4c50*/  IMAD.MOV.U32 R70, RZ, RZ, R25 ;  /* 0x000000ffff467224 */ /* 0x000fe200078e0019 */
[----:B------:R-:W-:Y:S01]  /*4c60*/  F2FP.SATFINITE.E4M3.F32.PACK_AB_MERGE_C R179, R59, R42, R179 ;  /* 0x0000002a3bb3723e */ /* 0x000fe200048070b3 */
[----:B------:R-:W-:Y:S01]  /*4c70*/  IMAD.MOV.U32 R42, RZ, RZ, R25 ;  /* 0x000000ffff2a7224 */ /* 0x000fe200078e0019 */
[----:B------:R-:W2:Y:S01]  /*4c80*/  MUFU.EX2 R21, R21 ;  /* 0x0000001500157308 */ /* 0x000ea20000000800 */
[----:B0-----:R-:W-:-:S01]  /*4c90*/  FADD.FTZ R28, R67, R26 ;  /* 0x0000001a431c7221 */ /* 0x001fc20000010000 */
[----:B------:R-:W-:Y:S01]  /*4ca0*/  F2FP.SATFINITE.E4M3.F32.PACK_AB_MERGE_C R66, R67, R66, RZ ;  /* 0x000000424342723e */ /* 0x000fe200048070ff */
[----:B------:R-:W-:-:S02]  /*4cb0*/  IMAD.MOV.U32 R59, RZ, RZ, R25 ;  /* 0x000000ffff3b7224 */ /* 0x000fc400078e0019 */
[--C-:B------:R-:W-:Y:S01]  /*4cc0*/  IMAD.MOV.U32 R67, RZ, RZ, R25.reuse ;  /* 0x000000ffff437224 */ /* 0x100fe200078e0019 */
[----:B------:R-:W-:Y:S01]  /*4cd0*/  F2FP.SATFINITE.E4M3.F32.PACK_AB_MERGE_C R178, R20, R15, R66 ;  /* 0x0000000f14b2723e */ /* 0x000fe20004807042 */
[----:B------:R-:W-:Y:S01]  /*4ce0*/  IMAD.MOV.U32 R66, RZ, RZ, R25 ;  /* 0x000000ffff427224 */ /* 0x000fe200078e0019 */
        /* <DEDUP_REMOVED lines=13> */
[C---:B-1----:R-:W-:Y:S01]  /*4dc0*/  F2FP.SATFINITE.E4M3.F32.PACK_AB_MERGE_C R72, R77.reuse, R72, RZ ;  /* 0x000000484d48723e */ /* 0x042fe200048070ff */
[----:B------:R-:W-:-:S03]  /*4dd0*/  FADD.FTZ R77, R77, R30 ;  /* 0x0000001e4d4d7221 */ /* 0x000fc60000010000 */
[----:B------:R-:W-:Y:S01]  /*4de0*/  F2FP.SATFINITE.E4M3.F32.PACK_AB_MERGE_C R181, R75, R58, R72 ;  /* 0x0000003a4bb5723e */ /* 0x000fe20004807048 */
[--C-:B------:R-:W-:Y:S01]  /*4df0*/  IMAD.MOV.U32 R58, RZ, RZ, R25.reuse ;  /* 0x000000ffff3a7224 */ /* 0x100fe200078e0019 */
[----:B------:R-:W-:Y:S01]  /*4e00*/  MOV R75, R25 ;  /* 0x00000019004b7202 */ /* 0x000fe20000000f00 */
[----:B------:R-:W1:Y:S01]  /*4e10*/  MUFU.EX2 R4, R4 ;  /* 0x0000000400047308 */ /* 0x000e620000000800 */
[C---:B--2---:R-:W-:Y:S01]  /*4e20*/  F2FP.SATFINITE.E4M3.F32.PACK_AB_MERGE_C R46, R45.reuse, R46, RZ ;  /* 0x0000002e2d2e723e */ /* 0x044fe200048070ff */
[----:B------:R-:W-:Y:S01]  /*4e30*/  FADD.FTZ R45, R45, R28 ;  /* 0x0000001c2d2d7221 */ /* 0x000fe20000010000 */
[--C-:B------:R-:W-:Y:S02]  /*4e40*/  IMAD.MOV.U32 R72, RZ, RZ, R25.reuse ;  /* 0x000000ffff487224 */ /* 0x100fe400078e0019 */
[----:B------:R-:W-:Y:S01]  /*4e50*/  F2FP.SATFINITE.E4M3.F32.PACK_AB_MERGE_C R180, R24, R21, R46 ;  /* 0x0000001518b4723e */ /* 0x000fe2000480702e */
[----:B------:R-:W-:Y:S02]  /*4e60*/  IMAD.MOV.U32 R24, RZ, RZ, R25 ;  /* 0x000000ffff187224 */ /* 0x000fe400078e0019 */
[----:B------:R-:W2:Y:S01]  /*4e70*/  MUFU.EX2 R79, R79 ;  /* 0x0000004f004f7308 */ /* 0x000ea20000000800 */
[----:B0-----:R-:W-:-:S01]  /*4e80*/  FADD.FTZ R30, R74, R77 ;  /* 0x0000004d4a1e7221 */ /* 0x001fc20000010000 */
[----:B------:R-:W-:-:S02]  /*4e90*/  IMAD.MOV.U32 R46, RZ, RZ, R25 ;  /* 0x000000ffff2e7224 */ /* 0x000fc400078e0019 */
[----:B------:R-:W-:-:S04]  /*4ea0*/  IMAD.MOV.U32 R77, RZ, RZ, R25 ;  /* 0x000000ffff4d7224 */ /* 0x000fc800078e0019 */
[----:B------:R-:W0:Y:S01]  /*4eb0*/  MUFU.EX2 R47, R47 ;  /* 0x0000002f002f7308 */ /* 0x000e220000000800 */
[----:B-1----:R-:W-:-:S01]  /*4ec0*/  FADD.FTZ R28, R4, R45 ;  /* 0x0000002d041c7221 */ /* 0x002fc20000010000 */
[----:B------:R-:W-:-:S06]  /*4ed0*/  IMAD.MOV.U32 R45, RZ, RZ, R25 ;  /* 0x000000ffff2d7224 */ /* 0x000fcc00078e0019 */
[----:B------:R-:W-:Y:S01]  /*4ee0*/  MUFU.EX2 R54, R54 ;  /* 0x0000003600367308 */ /* 0x000fe20000000800 */
[----:B--2---:R-:W-:-:S01]  /*4ef0*/  FADD.FTZ R27, R79, R30 ;  /* 0x0000001e4f1b7221 */ /* 0x004fc20000010000 */
[----:B------:R-:W-:-:S06]  /*4f00*/  IMAD.MOV.U32 R30, RZ, RZ, R25 ;  /* 0x000000ffff1e7224 */ /* 0x000fcc00078e0019 */
[----:B------:R-:W1:Y:S01]  /*4f10*/  MUFU.EX2 R87, R87 ;  /* 0x0000005700577308 */ /* 0x000e620000000800 */
[----:B0-----:R-:W-:-:S07]  /*4f20*/  FADD.FTZ R28, R47, R28 ;  /* 0x0000001c2f1c7221 */ /* 0x001fce0000010000 */
[----:B------:R-:W0:Y:S08]  /*4f30*/  MUFU.EX2 R49, R49 ;  /* 0x0000003100317308 */ /* 0x000e300000000800 */
[----:B------:R-:W2:Y:S01]  /*4f40*/  MUFU.EX2 R50, R50 ;  /* 0x0000003200327308 */ /* 0x000ea20000000800 */
[----:B-1----:R-:W-:Y:S01]  /*4f50*/  F2FP.SATFINITE.E4M3.F32.PACK_AB_MERGE_C R29, R87, R54, RZ ;  /* 0x00000036571d723e */ /* 0x002fe200048070ff */
[----:B------:R-:W-:Y:S01]  /*4f60*/  FADD.FTZ R54, R54, R27 ;  /* 0x0000001b36367221 */ /* 0x000fe20000010000 */
[----:B------:R-:W-:-:S02]  /*4f70*/  IMAD.MOV.U32 R27, RZ, RZ, R25 ;  /* 0x000000ffff1b7224 */ /* 0x000fc400078e0019 */
[----:B------:R-:W-:Y:S01]  /*4f80*/  F2FP.SATFINITE.E4M3.F32.PACK_AB_MERGE_C R183, R79, R74, R29 ;  /* 0x0000004a4fb7723e */ /* 0x000fe2000480701d */
[----:B------:R-:W-:-:S01]  /*4f90*/  FADD.FTZ R87, R87, R54 ;  /* 0x0000003657577221 */ /* 0x000fc20000010000 */
[----:B------:R-:W-:Y:S01]  /*4fa0*/  IMAD.MOV.U32 R29, RZ, RZ, R25 ;  /* 0x000000ffff1d7224 */ /* 0x000fe200078e0019 */
[----:B------:R-:W1:Y:S01]  /*4fb0*/  MUFU.EX2 R56, R56 ;  /* 0x0000003800387308 */ /* 0x000e620000000800 */
[----:B0-----:R-:W-:-:S01]  /*4fc0*/  FADD.FTZ R5, R49, R28 ;  /* 0x0000001c31057221 */ /* 0x001fc20000010000 */
[--C-:B------:R-:W-:Y:S02]  /*4fd0*/  IMAD.MOV.U32 R54, RZ, RZ, R25.reuse ;  /* 0x000000ffff367224 */ /* 0x100fe400078e0019 */
[--C-:B------:R-:W-:Y:S02]  /*4fe0*/  IMAD.MOV.U32 R74, RZ, RZ, R25.reuse ;  /* 0x000000ffff4a7224 */ /* 0x100fe400078e0019 */
[----:B------:R-:W-:Y:S02]  /*4ff0*/  IMAD.MOV.U32 R79, RZ, RZ, R25 ;  /* 0x000000ffff4f7224 */ /* 0x000fe400078e0019 */
[----:B------:R-:W0:Y:S01]  /*5000*/  MUFU.EX2 R52, R52 ;  /* 0x0000003400347308 */ /* 0x000e220000000800 */
[----:B--2---:R-:W-:-:S01]  /*5010*/  FADD.FTZ R5, R50, R5 ;  /* 0x0000000532057221 */ /* 0x004fc20000010000 */
[----:B------:R-:W-:Y:S01]  /*5020*/  F2FP.SATFINITE.E4M3.F32.PACK_AB_MERGE_C R49, R50, R49, RZ ;  /* 0x000000313231723e */ /* 0x000fe200048070ff */
[----:B------:R-:W-:-:S03]  /*5030*/  IMAD.MOV.U32 R50, RZ, RZ, R25 ;  /* 0x000000ffff327224 */ /* 0x000fc600078e0019 */
[----:B------:R-:W-:Y:S01]  /*5040*/  F2FP.SATFINITE.E4M3.F32.PACK_AB_MERGE_C R182, R47, R4, R49 ;  /* 0x000000042fb6723e */ /* 0x000fe20004807031 */
[----:B------:R-:W-:Y:S01]  /*5050*/  IMAD.MOV.U32 R47, RZ, RZ, R25 ;  /* 0x000000ffff2f7224 */ /* 0x000fe200078e0019 */
[----:B------:R-:W2:Y:S01]  /*5060*/  MUFU.EX2 R93, R93 ;  /* 0x0000005d005d7308 */ /* 0x000ea20000000800 */
[----:B-1----:R-:W-:-:S01]  /*5070*/  FADD.FTZ R28, R56, R87 ;  /* 0x00000057381c7221 */ /* 0x002fc20000010000 */
[----:B------:R-:W-:Y:S01]  /*5080*/  IMAD.MOV.U32 R49, RZ, RZ, R25 ;  /* 0x000000ffff317224 */ /* 0x000fe200078e0019 */
[----:B------:R-:W-:-:S05]  /*5090*/  MOV R87, R25 ;  /* 0x0000001900577202 */ /* 0x000fca0000000f00 */
[----:B------:R-:W1:Y:S01]  /*50a0*/  MUFU.EX2 R51, R51 ;  /* 0x0000003300337308 */ /* 0x000e620000000800 */
[----:B0-----:R-:W-:-:S07]  /*50b0*/  FADD.FTZ R8, R52, R5 ;  /* 0x0000000534087221 */ /* 0x001fce0000010000 */
[----:B------:R-:W0:Y:S01]  /*50c0*/  MUFU.EX2 R78, R78 ;  /* 0x0000004e004e7308 */ /* 0x000e220000000800 */
[----:B--2---:R-:W-:-:S01]  /*50d0*/  FADD.FTZ R5, R93, R28 ;  /* 0x0000001c5d057221 */ /* 0x004fc20000010000 */
[----:B------:R-:W-:-:S06]  /*50e0*/  IMAD.MOV.U32 R28, RZ, RZ, R25 ;  /* 0x000000ffff1c7224 */ /* 0x000fcc00078e0019 */
[----:B------:R-:W2:Y:S01]  /*50f0*/  MUFU.EX2 R69, R69 ;  /* 0x0000004500457308 */ /* 0x000ea20000000800 */
[----:B-1----:R-:W-:-:S07]  /*5100*/  FADD.FTZ R8, R51, R8 ;  /* 0x0000000833087221 */ /* 0x002fce0000010000 */
[----:B------:R-:W1:Y:S01]  /*5110*/  MUFU.EX2 R95, R95 ;  /* 0x0000005f005f7308 */ /* 0x000e620000000800 */
[----:B0-----:R-:W-:-:S07]  /*5120*/  FADD.FTZ R10, R78, R5 ;  /* 0x000000054e0a7221 */ /* 0x001fce0000010000 */
[----:B------:R0:W3:Y:S01]  /*5130*/  MUFU.EX2 R26, R73 ;  /* 0x00000049001a7308 */ /* 0x0000e20000000800 */
[----:B--2---:R-:W-:-:S07]  /*5140*/  FADD.FTZ R5, R69, R8 ;  /* 0x0000000845057221 */ /* 0x004fce0000010000 */
[----:B------:R-:W2:Y:S01]  /*5150*/  MUFU.EX2 R88, R88 ;  /* 0x0000005800587308 */ /* 0x000ea20000000800 */
[C---:B-1----:R-:W-:Y:S01]  /*5160*/  F2FP.SATFINITE.E4M3.F32.PACK_AB_MERGE_C R78, R95.reuse, R78, RZ ;  /* 0x0000004e5f4e723e */ /* 0x042fe200048070ff */
[----:B------:R-:W-:Y:S01]  /*5170*/  FADD.FTZ R95, R95, R10 ;  /* 0x0000000a5f5f7221 */ /* 0x000fe20000010000 */
[--C-:B0-----:R-:W-:Y:S02]  /*5180*/  IMAD.MOV.U32 R73, RZ, RZ, R25.reuse ;  /* 0x000000ffff497224 */ /* 0x101fe400078e0019 */
[----:B------:R-:W-:Y:S01]  /*5190*/  F2FP.SATFINITE.E4M3.F32.PACK_AB_MERGE_C R185, R93, R56, R78 ;  /* 0x000000385db9723e */ /* 0x000fe2000480704e */
[----:B------:R-:W-:Y:S02]  /*51a0*/  IMAD.MOV.U32 R56, RZ, RZ, R25 ;  /* 0x000000ffff387224 */ /* 0x000fe400078e0019 */
[----:B------:R-:W0:Y:S01]  /*51b0*/  MUFU.EX2 R76, R76 ;  /* 0x0000004c004c7308 */ /* 0x000e220000000800 */
[----:B---3--:R-:W-:-:S01]  /*51c0*/  FADD.FTZ R5, R26, R5 ;  /* 0x000000051a057221 */ /* 0x008fc20000010000 */
[----:B------:R-:W-:Y:S01]  /*51d0*/  F2FP.SATFINITE.E4M3.F32.PACK_AB_MERGE_C R69, R26, R69, RZ ;  /* 0x000000451a45723e */ /* 0x000fe200048070ff */
[----:B------:R-:W-:-:S02]  /*51e0*/  IMAD.MOV.U32 R26, RZ, RZ, R25 ;  /* 0x000000ffff1a7224 */ /* 0x000fc400078e0019 */
[----:B------:R-:W-:Y:S01]  /*51f0*/  IMAD.MOV.U32 R78, RZ, RZ, R25 ;  /* 0x000000ffff4e7224 */ /* 0x000fe200078e0019 */
[----:B------:R-:W-:Y:S01]  /*5200*/  F2FP.SATFINITE.E4M3.F32.PACK_AB_MERGE_C R184, R51, R52, R69 ;  /* 0x0000003433b8723e */ /* 0x000fe20004807045 */
[----:B------:R-:W-:Y:S01]  /*5210*/  IMAD.MOV.U32 R51, RZ, RZ, R25 ;  /* 0x000000ffff337224 */ /* 0x000fe200078e0019 */
[----:B------:R-:W1:Y:S01]  /*5220*/  MUFU.EX2 R97, R97 ;  /* 0x0000006100617308 */ /* 0x000e620000000800 */
[----:B--2---:R-:W-:-:S01]  /*5230*/  FADD.FTZ R8, R88, R95 ;  /* 0x0000005f58087221 */ /* 0x004fc20000010000 */
[--C-:B------:R-:W-:Y:S02]  /*5240*/  IMAD.MOV.U32 R52, RZ, RZ, R25.reuse ;  /* 0x000000ffff347224 */ /* 0x100fe400078e0019 */
[----:B------:R-:W-:-:S04]  /*5250*/  IMAD.MOV.U32 R69, RZ, RZ, R25 ;  /* 0x000000ffff457224 */ /* 0x000fc800078e0019 */
[----:B------:R-:W2:Y:S01]  /*5260*/  MUFU.EX2 R81, R81 ;  /* 0x0000005100517308 */ /* 0x000ea20000000800 */
[----:B0-----:R-:W-:-:S07]  /*5270*/  FADD.FTZ R4, R76, R5 ;  /* 0x000000054c047221 */ /* 0x001fce0000010000 */
[----:B------:R-:W-:Y:S01]  /*5280*/  MUFU.EX2 R90, R90 ;  /* 0x0000005a005a7308 */ /* 0x000fe20000000800 */
[----:B-1----:R-:W-:-:S07]  /*5290*/  FADD.FTZ R5, R97, R8 ;  /* 0x0000000861057221 */ /* 0x002fce0000010000 */
[----:B------:R-:W-:Y:S01]  /*52a0*/  MUFU.EX2 R83, R83 ;  /* 0x0000005300537308 */ /* 0x000fe20000000800 */
[----:B--2---:R-:W-:-:S07]  /*52b0*/  FADD.FTZ R4, R81, R4 ;  /* 0x0000000451047221 */ /* 0x004fce0000010000 */
[----:B------:R0:W1:Y:S08]  /*52c0*/  MUFU.EX2 R6, R85 ;  /* 0x0000005500067308 */ /* 0x0000700000000800 */
[----:B------:R-:W2:Y:S01]  /*52d0*/  MUFU.EX2 R35, R35 ;  /* 0x0000002300237308 */ /* 0x000ea20000000800 */
[----:B0-----:R-:W-:Y:S01]  /*52e0*/  IMAD.MOV.U32 R85, RZ, RZ, R25 ;  /* 0x000000ffff557224 */ /* 0x001fe200078e0019 */
[----:B-1----:R-:W-:-:S04]  /*52f0*/  F2FP.SATFINITE.E4M3.F32.PACK_AB_MERGE_C R7, R6, R83, RZ ;  /* 0x000000530607723e */ /* 0x002fc800048070ff */
[----:B------:R-:W-:Y:S01]  /*5300*/  F2FP.SATFINITE.E4M3.F32.PACK_AB_MERGE_C R186, R81, R76, R7 ;  /* 0x0000004c51ba723e */ /* 0x000fe20004807007 */
[--C-:B------:R-:W-:Y:S02]  /*5310*/  IMAD.MOV.U32 R76, RZ, RZ, R25.reuse ;  /* 0x000000ffff4c7224 */ /* 0x100fe400078e0019 */
[----:B------:R-:W-:Y:S01]  /*5320*/  IMAD.MOV.U32 R81, RZ, RZ, R25 ;  /* 0x000000ffff517224 */ /* 0x000fe200078e0019 */
[----:B--2---:R-:W-:Y:S01]  /*5330*/  F2FP.SATFINITE.E4M3.F32.PACK_AB_MERGE_C R8, R35, R90, RZ ;  /* 0x0000005a2308723e */ /* 0x004fe200048070ff */
[----:B------:R-:W-:Y:S01]  /*5340*/  FADD.FTZ R90, R90, R5 ;  /* 0x000000055a5a7221 */ /* 0x000fe20000010000 */
[----:B------:R-:W-:-:S01]  /*5350*/  FADD.FTZ R5, R83, R4 ;  /* 0x0000000453057221 */ /* 0x000fc20000010000 */
[----:B------:R-:W-:Y:S01]  /*5360*/  IMAD.MOV.U32 R83, RZ, RZ, R25 ;  /* 0x000000ffff537224 */ /* 0x000fe200078e0019 */
[----:B------:R-:W-:Y:S01]  /*5370*/  F2FP.SATFINITE.E4M3.F32.PACK_AB_MERGE_C R187, R97, R88, R8 ;  /* 0x0000005861bb723e */ /* 0x000fe20004807008 */
[----:B------:R-:W-:Y:S01]  /*5380*/  FADD.FTZ R7, R35, R90 ;  /* 0x0000005a23077221 */ /* 0x000fe20000010000 */
[----:B------:R-:W-:-:S01]  /*5390*/  FADD.FTZ R5, R6, R5 ;  /* 0x0000000506057221 */ /* 0x000fc20000010000 */
[----:B------:R-:W-:Y:S01]  /*53a0*/  IMAD.MOV.U32 R35, RZ, RZ, R25 ;  /* 0x000000ffff237224 */ /* 0x000fe200078e0019 */
        /* <DEDUP_REMOVED lines=35> */
[----:B------:R-:W-:Y:S01]  /*55e0*/  UMOV UR31, UR46 ;  /* 0x0000002e001f7c82 */ /* 0x000fe20008000000 */
[----:B------:R-:W-:Y:S01]  /*55f0*/  UMOV UR29, UR45 ;  /* 0x0000002d001d7c82 */ /* 0x000fe20008000000 */
[----:B------:R-:W-:-:S05]  /*5600*/  ULDC UR28, c[0x0][0x988] ;  /* 0x00026200001c7ab9 */ /* 0x000fca0000000800 */
.L_x_246:
[----:B------:R-:W-:Y:S01]  /*5610*/  ISETP.NE.AND P2, PT, RZ, UR43, PT ;  /* 0x0000002bff007c0c */ /* 0x000fe2000bf45270 */
[----:B------:R-:W-:-:S04]  /*5620*/  UISETP.NE.AND UP0, UPT, UR29, 0x1, UPT ;  /* 0x000000011d00788c */ /* 0x000fc8000bf05270 */
[----:B------:R-:W-:-:S04]  /*5630*/  USEL UR46, URZ, 0x1, UP0 ;  /* 0x000000013f2e7887 */ /* 0x000fc80008000000 */
[----:B------:R-:W-:-:S04]  /*5640*/  ULOP3.LUT UR46, UR31, UR46, URZ, 0x3c, !UPT ;  /* 0x0000002e1f2e7292 */ /* 0x000fc8000f8e3c3f */
[----:B------:R-:W-:Y:S08]  /*5650*/  @P2 BRA `(.L_x_236) ;  /* 0x0000000000442947 */ /* 0x000ff00003800000 */
[----:B------:R-:W-:Y:S05]  /*5660*/  @!P0 BRA `(.L_x_237) ;  /* 0x0000000000048947 */ /* 0x000fea0003800000 */
[----:B------:R-:W-:Y:S01]  /*5670*/  BPT.TRAP 0x1 ;  /* 0x000000040000795c */ /* 0x000fe20000300000 */
.L_x_237:
[----:B------:R-:W0:Y:S01]  /*5680*/  S2UR UR10, SR_CgaCtaId ;  /* 0x00000000000a79c3 */ /* 0x000e220000008800 */
[----:B------:R-:W-:Y:S01]  /*5690*/  UIADD3 UR6, UR29, 0x1, URZ ;  /* 0x000000011d067890 */ /* 0x000fe2000fffe03f */
[----:B------:R-:W-:Y:S01]  /*56a0*/  IMAD.U32 R8, RZ, RZ, UR46 ;  /* 0x0000002eff087e24 */ /* 0x000fe2000f8e00ff */
[----:B------:R-:W-:Y:S02]  /*56b0*/  UMOV UR7, 0x400 ;  /* 0x0000040000077882 */ /* 0x000fe40000000000 */
[----:B------:R-:W-:Y:S02]  /*56c0*/  UISETP.NE.AND UP0, UPT, UR6, 0x2, UPT ;  /* 0x000000020600788c */ /* 0x000fe4000bf05270 */
[----:B------:R-:W-:Y:S02]  /*56d0*/  SHF.L.U32 R8, R8, 0x1f, RZ ;  /* 0x0000001f08087819 */ /* 0x000fe400000006ff */
[----:B------:R-:W-:Y:S02]  /*56e0*/  USEL UR6, UR6, URZ, UP0 ;  /* 0x0000003f06067287 */ /* 0x000fe40008000000 */
[----:B0-----:R-:W-:-:S04]  /*56f0*/  ULEA UR7, UR10, UR7, 0x18 ;  /* 0x000000070a077291 */ /* 0x001fc8000f8ec03f */
[----:B------:R-:W-:-:S09]  /*5700*/  ULEA UR6, UR6, UR7, 0x3 ;  /* 0x0000000706067291 */ /* 0x000fd2000f8e183f */
[----:B------:R0:W1:Y:S01]  /*5710*/  SYNCS.PHASECHK.TRANS64.TRYWAIT P1, [UR6+0x22830], R8 ;  /* 0x02283008ff0075a7 */ /* 0x0000620008020146 */
[----:B------:R-:W-:Y:S05]  /*5720*/  @!P0 BRA `(.L_x_238) ;  /* 0x0000000000048947 */ /* 0x000fea0003800000 */
[----:B------:R-:W-:Y:S01]  /*5730*/  BPT.TRAP 0x1 ;  /* 0x000000040000795c */ /* 0x000fe20000300000 */
.L_x_238:
[----:B-1----:R-:W-:Y:S05]  /*5740*/  @P1 BRA `(.L_x_236) ;  /* 0x0000000000081947 */ /* 0x002fea0003800000 */
[----:B------:R-:W1:Y:S02]  /*5750*/  SYNCS.PHASECHK.TRANS64.TRYWAIT P1, [UR6+0x22830], R8 ;  /* 0x02283008ff0075a7 */ /* 0x000e640008020146 */
[----:B-1----:R-:W-:Y:S05]  /*5760*/  @!P1 BRA `(.L_x_239) ;  /* 0x000000e8007c9947 */ /* 0x002fea0003800000 */
.L_x_236:
[----:B-1----:R-:W1:Y:S01]  /*5770*/  S2R R9, SR_TID.X ;  /* 0x0000000000097919 */ /* 0x002e620000002100 */
[----:B------:R-:W-:Y:S01]  /*5780*/  R2UR UR32, R3 ;  /* 0x00000000032072ca */ /* 0x000fe200000e0000 */
[----:B------:R-:W-:Y:S01]  /*5790*/  UIADD3 UR45, UR29, 0x1, URZ ;  /* 0x000000011d2d7890 */ /* 0x000fe2000fffe03f */
[----:B------:R-:W-:Y:S01]  /*57a0*/  UMOV UR19, 0x40000040 ;  /* 0x4000004000137882 */ /* 0x000fe20000000000 */
[----:B------:R-:W-:Y:S02]  /*57b0*/  UMOV UR20, UR16 ;  /* 0x0000001000147c82 */ /* 0x000fe40008000000 */
[----:B------:R-:W-:Y:S01]  /*57c0*/  UISETP.NE.AND UP0, UPT, UR45, 0x2, UPT ;  /* 0x000000022d00788c */ /* 0x000fe2000bf05270 */
[----:B------:R-:W-:Y:S01]  /*57d0*/  UMOV UR21, UR17 ;  /* 0x0000001100157c82 */ /* 0x000fe20008000000 */
[----:B------:R-:W-:Y:S02]  /*57e0*/  UMOV UR23, 0x40000040 ;  /* 0x4000004000177882 */ /* 0x000fe40000000000 */
[----:B------:R-:W-:Y:S01]  /*57f0*/  USEL UR45, UR45, URZ, UP0 ;  /* 0x0000003f2d2d7287 */ /* 0x000fe20008000000 */
[----:B------:R-:W-:Y:S01]  /*5800*/  UMOV UR24, UR16 ;  /* 0x0000001000187c82 */ /* 0x000fe20008000000 */
[----:B------:R-:W-:-:S02]  /*5810*/  UMOV UR25, UR17 ;  /* 0x0000001100197c82 */ /* 0x000fc40008000000 */
[----:B------:R-:W-:Y:S01]  /*5820*/  UIMAD UR32, UR45, 0x500, UR32 ;  /* 0x000005002d2078a4 */ /* 0x000fe2000f8e0220 */
[----:B------:R-:W-:Y:S01]  /*5830*/  UMOV UR27, 0x40000040 ;  /* 0x40000040001b7882 */ /* 0x000fe20000000000 */
[----:B------:R-:W-:Y:S02]  /*5840*/  UMOV UR7, 0x40000040 ;  /* 0x4000004000077882 */ /* 0x000fe40000000000 */
[----:B------:R-:W-:Y:S02]  /*5850*/  UIADD3 UR22, UR32, 0x100, URZ ;  /* 0x0000010020167890 */ /* 0x000fe4000fffe03f */
[----:B------:R-:W-:Y:S02]  /*5860*/  UIADD3 UR26, UR32, 0x200, URZ ;  /* 0x00000200201a7890 */ /* 0x000fe4000fffe03f */
[----:B------:R-:W-:Y:S01]  /*5870*/  UMOV UR18, UR32 ;  /* 0x0000002000127c82 */ /* 0x000fe20008000000 */
[----:B------:R-:W-:Y:S02]  /*5880*/  UIADD3 UR6, UR32, 0x400, URZ ;  /* 0x0000040020067890 */ /* 0x000fe4000fffe03f */
[----:B------:R-:W-:Y:S01]  /*5890*/  UIADD3 UR10, UR32, 0x402, URZ ;  /* 0x00000402200a7890 */ /* 0x000fe2000fffe03f */
[----:B------:R-:W-:Y:S01]  /*58a0*/  UMOV UR11, 0x40000040 ;  /* 0x40000040000b7882 */ /* 0x000fe20000000000 */
[----:B------:R-:W-:Y:S01]  /*58b0*/  UIADD3 UR14, UR32, 0x6, URZ ;  /* 0x00000006200e7890 */ /* 0x000fe2000fffe03f */
[----:B------:R-:W-:Y:S01]  /*58c0*/  UMOV UR15, 0x40000040 ;  /* 0x40000040000f7882 */ /* 0x000fe20000000000 */
[----:B-1----:R-:W-:-:S05]  /*58d0*/  SHF.R.U32.HI R9, RZ, 0x7, R9 ;  /* 0x00000007ff097819 */ /* 0x002fca0000011609 */
[----:B0-----:R-:W-:-:S05]  /*58e0*/  VIADD R8, R9, 0x8 ;  /* 0x0000000809087836 */ /* 0x001fca0000000000 */
[----:B------:R0:W-:Y:S06]  /*58f0*/  BAR.SYNC.DEFER_BLOCKING R8, 0x100 ;  /* 0x000400080000751d */ /* 0x0001ec0000010000 */
[----:B------:R-:W-:-:S06]  /*5900*/  WARPGROUP.ARRIVE ;  /* 0x00000000000079c5 */ /* 0x000fcc0000000000 */
[----:B------:R-:W-:Y:S01]  /*5910*/  QGMMA.64x32x32.F32.E4M3.E4M3 R152, gdesc[UR16], RZ, !UPT, gsb0 ;  /* 0x00600000109879f3 */ /* 0x000fe2000c0008ff */
[----:B------:R-:W-:Y:S01]  /*5920*/  UIADD3 UR18, UR32, 0x300, URZ ;  /* 0x0000030020127890 */ /* 0x000fe2000fffe03f */
[----:B------:R-:W-:Y:S01]  /*5930*/  UMOV UR19, 0x40000040 ;  /* 0x4000004000137882 */ /* 0x000fe20000000000 */
[----:B------:R-:W-:Y:S02]  /*5940*/  WARPGROUP.DEPBAR.LE gsb0, 0x0 ;  /* 0x00008000000079c5 */ /* 0x000fe40000010000 */
[----:B------:R-:W-:-:S06]  /*5950*/  WARPGROUP.ARRIVE ;  /* 0x00000000000079c5 */ /* 0x000fcc0000000000 */
[----:B------:R-:W-:Y:S01]  /*5960*/  QGMMA.64x32x32.F32.E4M3.E4M3 R136, gdesc[UR20], RZ, !UPT, gsb0 ;  /* 0x00600000148879f3 */ /* 0x000fe2000c0008ff */
[----:B------:R-:W-:Y:S01]  /*5970*/  UIADD3 UR22, UR32, 0x102, URZ ;  /* 0x0000010220167890 */ /* 0x000fe2000fffe03f */
[----:B------:R-:W-:Y:S01]  /*5980*/  UMOV UR20, UR4 ;  /* 0x0000000400147c82 */ /* 0x000fe20008000000 */
[----:B------:R-:W-:Y:S01]  /*5990*/  UMOV UR21, UR5 ;  /* 0x0000000500157c82 */ /* 0x000fe20008000000 */
        /* <DEDUP_REMOVED lines=78> */
[----:B------:R-:W-:Y:S01]  /*5e80*/  UIADD3 UR32, UR32, 0x406, URZ ;  /* 0x0000040620207890 */ /* 0x000fe2000fffe03f */
[----:B------:R-:W-:Y:S02]  /*5e90*/  WARPGROUP.DEPBAR.LE gsb0, 0x0 ;  /* 0x00008000000079c5 */ /* 0x000fe40000010000 */
[----:B------:R-:W-:-:S06]  /*5ea0*/  WARPGROUP.ARRIVE ;  /* 0x00000000000079c5 */ /* 0x000fcc0000000000 */
[----:B------:R-:W-:Y:S03]  /*5eb0*/  QGMMA.64x32x32.F32.E4M3.E4M3 R136, gdesc[UR20], R136, gsb0 ;  /* 0x00600000148879f3 */ /* 0x000fe60008000888 */
        /* <DEDUP_REMOVED lines=12> */
[----:B0-----:R-:W-:Y:S05]  /*5f80*/  @P2 BRA `(.L_x_240) ;  /* 0x0000000000382947 */ /* 0x001fea0003800000 */
[----:B------:R-:W-:Y:S05]  /*5f90*/  @!P0 BRA `(.L_x_241) ;  /* 0x0000000000048947 */ /* 0x000fea0003800000 */
[----:B------:R-:W-:Y:S01]  /*5fa0*/  BPT.TRAP 0x1 ;  /* 0x000000040000795c */ /* 0x000fe20000300000 */
.L_x_241:
[----:B------:R-:W0:Y:S01]  /*5fb0*/  S2UR UR7, SR_CgaCtaId ;  /* 0x00000000000779c3 */ /* 0x000e220000008800 */
[----:B------:R-:W-:Y:S01]  /*5fc0*/  UMOV UR6, 0x400 ;  /* 0x0000040000067882 */ /* 0x000fe20000000000 */
[----:B------:R-:W-:-:S05]  /*5fd0*/  IMAD.U32 R8, RZ, RZ, UR31 ;  /* 0x0000001fff087e24 */ /* 0x000fca000f8e00ff */
[----:B------:R-:W-:Y:S01]  /*5fe0*/  SHF.L.U32 R8, R8, 0x1f, RZ ;  /* 0x0000001f08087819 */ /* 0x000fe200000006ff */
[----:B0-----:R-:W-:-:S04]  /*5ff0*/  ULEA UR6, UR7, UR6, 0x18 ;  /* 0x0000000607067291 */ /* 0x001fc8000f8ec03f */
[----:B------:R-:W-:-:S09]  /*6000*/  ULEA UR6, UR29, UR6, 0x3 ;  /* 0x000000061d067291 */ /* 0x000fd2000f8e183f */
[----:B------:R0:W1:Y:S01]  /*6010*/  SYNCS.PHASECHK.TRANS64.TRYWAIT P1, [UR6+0x22850], R8 ;  /* 0x02285008ff0075a7 */ /* 0x0000620008020146 */
[----:B------:R-:W-:Y:S05]  /*6020*/  @!P0 BRA `(.L_x_242) ;  /* 0x0000000000048947 */ /* 0x000fea0003800000 */
[----:B------:R-:W-:Y:S01]  /*6030*/  BPT.TRAP 0x1 ;  /* 0x000000040000795c */ /* 0x000fe20000300000 */
.L_x_242:
[----:B-1----:R-:W-:Y:S05]  /*6040*/  @P1 BRA `(.L_x_240) ;  /* 0x0000000000081947 */ /* 0x002fea0003800000 */
[----:B------:R-:W1:Y:S02]  /*6050*/  SYNCS.PHASECHK.TRANS64.TRYWAIT P1, [UR6+0x22850], R8 ;  /* 0x02285008ff0075a7 */ /* 0x000e640008020146 */
[----:B-1----:R-:W-:Y:S05]  /*6060*/  @!P1 BRA `(.L_x_243) ;  /* 0x000000e000549947 */ /* 0x002fea0003800000 */
.L_x_240:
[----:B------:R-:W2:Y:S01]  /*6070*/  S2UR UR11, SR_CgaCtaId ;  /* 0x00000000000b79c3 */ /* 0x000ea20000008800 */
[----:B------:R-:W-:Y:S01]  /*6080*/  UMOV UR6, 0x400 ;  /* 0x0000040000067882 */ /* 0x000fe20000000000 */
[----:B------:R-:W-:Y:S01]  /*6090*/  WARPGROUP.ARRIVE ;  /* 0x00000000000079c5 */ /* 0x000fe20000000000 */
[----:B------:R-:W-:-:S05]  /*60a0*/  UMOV UR7, 0xc0000010 ;  /* 0xc000001000077882 */ /* 0x000fca0000000000 */
[----:B-1----:R-:W1:Y:S01]  /*60b0*/  S2R R9, SR_TID.X ;  /* 0x0000000000097919 */ /* 0x002e620000002100 */
[----:B--2---:R-:W-:-:S04]  /*60c0*/  ULEA UR14, UR11, UR6, 0x18 ;  /* 0x000000060b0e7291 */ /* 0x004fc8000f8ec03f */
[----:B------:R-:W-:-:S04]  /*60d0*/  UIADD3 UR6, UR14, 0x400, URZ ;  /* 0x000004000e067890 */ /* 0x000fc8000fffe03f */
[----:B------:R-:W-:-:S04]  /*60e0*/  USHF.R.U32.HI UR6, URZ, 0x4, UR6 ;  /* 0x000000043f067899 */ /* 0x000fc80008011606 */
[----:B------:R-:W-:Y:S01]  /*60f0*/  ULOP3.LUT UR6, UR6, 0x3fff, URZ, 0xc0, !UPT ;  /* 0x00003fff06067892 */ /* 0x000fe2000f8ec03f */
[----:B-1----:R-:W-:-:S03]  /*6100*/  SHF.R.U32.HI R9, RZ, 0x7, R9 ;  /* 0x00000007ff097819 */ /* 0x002fc60000011609 */
[----:B------:R-:W-:Y:S01]  /*6110*/  ULOP3.LUT UR6, UR6, 0x10000, URZ, 0xfc, !UPT ;  /* 0x0001000006067892 */ /* 0x000fe2000f8efc3f */
[----:B0-----:R-:W-:-:S03]  /*6120*/  IADD3 R8, -R9, 0xb, RZ ;  /* 0x0000000b09087810 */ /* 0x001fc60007ffe1ff */
        /* <DEDUP_REMOVED lines=27> */
.L_x_244:
[C---:B------:R-:W-:Y:S01]  /*62e0*/  FMUL.FTZ R9, R0.reuse, R152 ;  /* 0x0000009800097220 */ /* 0x040fe20000410000 */
[C---:B------:R-:W-:Y:S01]  /*62f0*/  FMUL.FTZ R11, R0.reuse, R154 ;  /* 0x0000009a000b7220 */ /* 0x040fe20000410000 */
[C---:B0-----:R-:W-:Y:S01]  /*6300*/  FMUL.FTZ R8, R0.reuse, R153 ;  /* 0x0000009900087220 */ /* 0x041fe20000410000 */
[C---:B------:R-:W-:Y:S01]  /*6310*/  FMUL.FTZ R10, R0.reuse, R155 ;  /* 0x0000009b000a7220 */ /* 0x040fe20000410000 */
        /* <DEDUP_REMOVED lines=19> */
[----:B0-----:R-:W-:Y:S01]  /*6450*/  FMNMX.FTZ R159, R9, R4, !PT ;  /* 0x00000004099f7209 */ /* 0x001fe20007810000 */
[C---:B------:R-:W-:Y:S01]  /*6460*/  FMUL.FTZ R140, R0.reuse, R140 ;  /* 0x0000008c008c7220 */ /* 0x040fe20000410000 */
[C---:B------:R-:W-:Y:S01]  /*6470*/  FMUL.FTZ R142, R0.reuse, R142 ;  /* 0x0000008e008e7220 */ /* 0x040fe20000410000 */
[C---:B------:R-:W-:Y:S01]  /*6480*/  FMUL.FTZ R141, R0.reuse, R141 ;  /* 0x0000008d008d7220 */ /* 0x040fe20000410000 */
[C---:B------:R-:W-:Y:S01]  /*6490*/  FMUL.FTZ R143, R0.reuse, R143 ;  /* 0x0000008f008f7220 */ /* 0x040fe20000410000 */
[C---:B------:R-:W-:Y:S01]  /*64a0*/  FMUL.FTZ R144, R0.reuse, R144 ;  /* 0x0000009000907220 */ /* 0x040fe20000410000 */
[C---:B------:R-:W-:Y:S01]  /*64b0*/  FMUL.FTZ R146, R0.reuse, R146 ;  /* 0x0000009200927220 */ /* 0x040fe20000410000 */
[----:B------:R-:W0:Y:S01]  /*64c0*/  MUFU.TANH R10, R10 ;  /* 0x0000000a000a7308 */ /* 0x000e220000002400 */
        /* <DEDUP_REMOVED lines=16> */
[----:B0-----:R-:W-:Y:S01]  /*65d0*/  FMNMX.FTZ R161, R10, R161, !PT ;  /* 0x000000a10aa17209 */ /* 0x001fe20007810000 */
[C---:B------:R-:W-:Y:S01]  /*65e0*/  FMUL.FTZ R125, R0.reuse, R125 ;  /* 0x0000007d007d7220 */ /* 0x040fe20000410000 */
[C---:B------:R-:W-:Y:S01]  /*65f0*/  FMUL.FTZ R127, R0.reuse, R127 ;  /* 0x0000007f007f7220 */ /* 0x040fe20000410000 */
[C---:B------:R-:W-:Y:S01]  /*6600*/  FMUL.FTZ R128, R0.reuse, R128 ;  /* 0x0000008000807220 */ /* 0x040fe20000410000 */
[C---:B------:R-:W-:Y:S01]  /*6610*/  FMUL.FTZ R130, R0.reuse, R130 ;  /* 0x0000008200827220 */ /* 0x040fe20000410000 */
[C---:B------:R-:W-:Y:S01]  /*6620*/  FMUL.FTZ R129, R0.reuse, R129 ;  /* 0x0000008100817220 */ /* 0x040fe20000410000 */
[----:B------:R-:W-:Y:S01]  /*6630*/  FMUL.FTZ R131, R0, R131 ;  /* 0x0000008300837220 */ /* 0x000fe20000410000 */
        /* <DEDUP_REMOVED lines=45> */
[----:B------:R-:W-:Y:S01]  /*6910*/  FMUL.FTZ R103, R0, R103 ;  /* 0x0000006700677220 */ /* 0x000fe20000410000 */
[----:B------:R-:W-:-:S02]  /*6920*/  ULEA UR6, UR45, UR14, 0x3 ;  /* 0x0000000e2d067291 */ /* 0x000fc4000f8e183f */
[----:B------:R-:W0:Y:S01]  /*6930*/  MUFU.TANH R154, R154 ;  /* 0x0000009a009a7308 */ /* 0x000e220000002400 */
[----:B-1----:R-:W-:Y:S01]  /*6940*/  FMNMX.FTZ R159, R21, R158, !PT ;  /* 0x0000009e159f7209 */ /* 0x002fe20007810000 */
[----:B------:R-:W-:Y:S01]  /*6950*/  FMUL.FTZ R158, R0, R89 ;  /* 0x00000059009e7220 */ /* 0x000fe20000410000 */
[----:B------:R-:W-:-:S04]  /*6960*/  UIADD3 UR6, UR6, 0x22840, URZ ;  /* 0x0002284006067890 */ /* 0x000fc8000fffe03f */
[----:B------:R-:W-:Y:S01]  /*6970*/  UPRMT UR6, UR11, 0x654, UR6 ;  /* 0x000006540b067896 */ /* 0x000fe20008000006 */
[----:B------:R-:W1:Y:S01]  /*6980*/  MUFU.TANH R156, R156 ;  /* 0x0000009c009c7308 */ /* 0x000e620000002400 */
[----:B--2---:R-:W-:-:S07]  /*6990*/  FMNMX.FTZ R161, R153, R160, !PT ;  /* 0x000000a099a17209 */ /* 0x004fce0007810000 */
[----:B------:R-:W2:Y:S01]  /*69a0*/  MUFU.TANH R155, R155 ;  /* 0x0000009b009b7308 */ /* 0x000ea20000002400 */
[----:B0-----:R-:W-:Y:S01]  /*69b0*/  FMNMX.FTZ R160, R154, R159, !PT ;  /* 0x0000009f9aa07209 */ /* 0x001fe20007810000 */
[----:B------:R-:W-:Y:S06]  /*69c0*/  SYNCS.ARRIVE.TRANS64.RED.A1T0 RZ, [UR6], RZ ;  /* 0x000000ffffff79a7 */ /* 0x000fec0008100406 */
[----:B------:R-:W0:Y:S01]  /*69d0*/  MUFU.TANH R157, R157 ;  /* 0x0000009d009d7308 */ /* 0x000e220000002400 */
[----:B-1----:R-:W-:-:S07]  /*69e0*/  FMNMX.FTZ R162, R156, R161, !PT ;  /* 0x000000a19ca27209 */ /* 0x002fce0007810000 */
[----:B------:R-:W1:Y:S01]  /*69f0*/  MUFU.TANH R136, R136 ;  /* 0x0000008800887308 */ /* 0x000e620000002400 */
[----:B--2---:R-:W-:-:S07]  /*6a00*/  FMNMX.FTZ R89, R155, R160, !PT ;  /* 0x000000a09b597209 */ /* 0x004fce0007810000 */
[----:B------:R-:W2:Y:S01]  /*6a10*/  MUFU.TANH R138, R138 ;  /* 0x0000008a008a7308 */ /* 0x000ea20000002400 */
[----:B0-----:R-:W-:-:S07]  /*6a20*/  FMNMX.FTZ R159, R157, R162, !PT ;  /* 0x000000a29d9f7209 */ /* 0x001fce0007810000 */
[----:B------:R-:W0:Y:S01]  /*6a30*/  MUFU.TANH R137, R137 ;  /* 0x0000008900897308 */ /* 0x000e220000002400 */
[----:B-1----:R-:W-:-:S07]  /*6a40*/  FMNMX.FTZ R160, R136, R89, !PT ;  /* 0x0000005988a07209 */ /* 0x002fce0007810000 */
[----:B------:R-:W1:Y:S01]  /*6a50*/  MUFU.TANH R139, R139 ;  /* 0x0000008b008b7308 */ /* 0x000e620000002400 */
[----:B--2---:R-:W-:Y:S01]  /*6a60*/  FMNMX.FTZ R162, R138, R159, !PT ;  /* 0x0000009f8aa27209 */ /* 0x004fe20007810000 */
[----:B------:R-:W-:-:S06]  /*6a70*/  FMUL.FTZ R159, R0, R91 ;  /* 0x0000005b009f7220 */ /* 0x000fcc0000410000 */
[----:B------:R-:W2:Y:S01]  /*6a80*/  MUFU.TANH R140, R140 ;  /* 0x0000008c008c7308 */ /* 0x000ea20000002400 */
[----:B0-----:R-:W-:-:S07]  /*6a90*/  FMNMX.FTZ R89, R137, R160, !PT ;  /* 0x000000a089597209 */ /* 0x001fce0007810000 */
        /* <DEDUP_REMOVED lines=117> */
[----:B--2---:R-:W-:-:S05]  /*71f0*/  FMNMX.FTZ R160, R101, R160, !PT ;  /* 0x000000a065a07209 */ /* 0x004fca0007810000 */
[----:B------:R-:W2:Y:S01]  /*7200*/  SHFL.BFLY PT, R89, R160, 0x2, 0x1f ;  /* 0x0c401f00a0597f89 */ /* 0x000ea200000e0000 */
[----:B0-----:R-:W-:-:S04]  /*7210*/  FMNMX.FTZ R162, R102, R91, !PT ;  /* 0x0000005b66a27209 */ /* 0x001fc80007810000 */
[----:B-1----:R-:W-:-:S05]  /*7220*/  FMNMX.FTZ R162, R103, R162, !PT ;  /* 0x000000a267a27209 */ /* 0x002fca0007810000 */
[----:B------:R-:W0:Y:S01]  /*7230*/  SHFL.BFLY PT, R91, R162, 0x2, 0x1f ;  /* 0x0c401f00a25b7f89 */ /* 0x000e2200000e0000 */
[----:B--2---:R-:W-:-:S05]  /*7240*/  FMNMX.FTZ R161, R160, R89, !PT ;  /* 0x00000059a0a17209 */ /* 0x004fca0007810000 */
[----:B------:R-:W1:Y:S01]  /*7250*/  SHFL.BFLY PT, R164, R161, 0x1, 0x1f ;  /* 0x0c201f00a1a47f89 */ /* 0x000e6200000e0000 */
[----:B0-----:R-:W-:-:S05]  /*7260*/  FMNMX.FTZ R163, R162, R91, !PT ;  /* 0x0000005ba2a37209 */ /* 0x001fca0007810000 */
[----:B------:R-:W0:Y:S01]  /*7270*/  SHFL.BFLY PT, R166, R163, 0x1, 0x1f ;  /* 0x0c201f00a3a67f89 */ /* 0x000e2200000e0000 */
[----:B-1----:R-:W-:Y:S01]  /*7280*/  FMNMX.FTZ R91, R161, R164, !PT ;  /* 0x000000a4a15b7209 */ /* 0x002fe20007810000 */
[----:B------:R-:W-:-:S04]  /*7290*/  IMAD.U32 R164, RZ, RZ, UR28 ;  /* 0x0000001cffa47e24 */ /* 0x000fc8000f8e00ff */
[C---:B------:R-:W-:Y:S01]  /*72a0*/  FFMA.FTZ R161, R91.reuse, R164, -8 ;  /* 0xc10000005ba17423 */ /* 0x040fe200000100a4 */
[----:B------:R-:W-:-:S03]  /*72b0*/  FADD.FTZ R4, -R91, R4 ;  /* 0x000000045b047221 */ /* 0x000fc60000010100 */
[--C-:B------:R-:W-:Y:S01]  /*72c0*/  FFMA.FTZ R9, R9, UR28, -R161.reuse ;  /* 0x0000001c09097c23 */ /* 0x100fe200080108a1 */
[----:B------:R-:W-:Y:S01]  /*72d0*/  FMUL.FTZ R160, R4, UR28 ;  /* 0x0000001c04a07c20 */ /* 0x000fe20008410000 */
[--C-:B------:R-:W-:Y:S01]  /*72e0*/  FFMA.FTZ R8, R8, UR28, -R161.reuse ;  /* 0x0000001c08087c23 */ /* 0x100fe200080108a1 */
[----:B------:R-:W-:-:S01]  /*72f0*/  FFMA.FTZ R12, R12, UR28, -R161 ;  /* 0x0000001c0c0c7c23 */ /* 0x000fc200080108a1 */
[--C-:B------:R-:W-:Y:S01]  /*7300*/  FFMA.FTZ R13, R13, UR28, -R161.reuse ;  /* 0x0000001c0d0d7c23 */ /* 0x100fe200080108a1 */
[----:B------:R-:W-:-:S01]  /*7310*/  FFMA.FTZ R20, R20, UR28, -R161 ;  /* 0x0000001c14147c23 */ /* 0x000fc200080108a1 */
[----:B------:R-:W-:Y:S01]  /*7320*/  MUFU.EX2 R9, R9 ;  /* 0x0000000900097308 */ /* 0x000fe20000000800 */
[----:B0-----:R-:W-:Y:S01]  /*7330*/  FMNMX.FTZ R89, R163, R166, !PT ;  /* 0x000000a6a3597209 */ /* 0x001fe20007810000 */
[--C-:B------:R-:W-:Y:S01]  /*7340*/  FFMA.FTZ R163, R158, UR28, -R161.reuse ;  /* 0x0000001c9ea37c23 */ /* 0x100fe200080108a1 */
[----:B------:R-:W-:Y:S02]  /*7350*/  IMAD.U32 R158, RZ, RZ, UR28 ;  /* 0x0000001cff9e7e24 */ /* 0x000fe4000f8e00ff */
[--C-:B------:R-:W-:Y:S01]  /*7360*/  FFMA.FTZ R21, R21, UR28, -R161.reuse ;  /* 0x0000001c15157c23 */ /* 0x100fe200080108a1 */
[----:B------:R-:W-:-:S01]  /*7370*/  FFMA.FTZ R154, R154, UR28, -R161 ;  /* 0x0000001c9a9a7c23 */ /* 0x000fc200080108a1 */
[C---:B------:R-:W-:Y:S01]  /*7380*/  FADD.FTZ R4, -R89.reuse, R6 ;  /* 0x0000000659047221 */ /* 0x040fe20000010100 */
[----:B------:R-:W-:-:S01]  /*7390*/  FFMA.FTZ R158, R89, R158, -8 ;  /* 0xc1000000599e7423 */ /* 0x000fc2000001009e */
[----:B------:R-:W0:Y:S01]  /*73a0*/  MUFU.EX2 R6, R160 ;  /* 0x000000a000067308 */ /* 0x000e220000000800 */
[----:B------:R-:W-:-:S01]  /*73b0*/  FFMA.FTZ R155, R155, UR28, -R161 ;  /* 0x0000001c9b9b7c23 */ /* 0x000fc200080108a1 */
[----:B------:R-:W-:Y:S01]  /*73c0*/  FMUL.FTZ R4, R4, UR28 ;  /* 0x0000001c04047c20 */ /* 0x000fe20008410000 */
        /* <DEDUP_REMOVED lines=9> */
[----:B------:R-:W-:Y:S01]  /*7460*/  FFMA.FTZ R136, R136, UR28, -R161 ;  /* 0x0000001c88887c23 */ /* 0x000fe200080108a1 */
[----:B------:R-:W-:-:S01]  /*7470*/  FFMA.FTZ R138, R138, UR28, -R158 ;  /* 0x0000001c8a8a7c23 */ /* 0x000fc2000801089e */
[----:B------:R-:W-:Y:S01]  /*7480*/  FFMA.FTZ R137, R137, UR28, -R161 ;  /* 0x0000001c89897c23 */ /* 0x000fe200080108a1 */
[----:B------:R-:W-:-:S01]  /*7490*/  FFMA.FTZ R139, R139, UR28, -R158 ;  /* 0x0000001c8b8b7c23 */ /* 0x000fc2000801089e */
[----:B------:R-:W1:Y:S01]  /*74a0*/  MUFU.EX2 R11, R11 ;  /* 0x0000000b000b7308 */ /* 0x000e620000000800 */
[----:B0-----:R-:W-:-:S01]  /*74b0*/  FFMA.FTZ R5, R6, R5, R9 ;  /* 0x0000000506057223 */ /* 0x001fc20000010009 */
[----:B------:R-:W-:Y:S01]  /*74c0*/  FFMA.FTZ R140, R140, UR28, -R161 ;  /* 0x0000001c8c8c7c23 */ /* 0x000fe200080108a1 */
[----:B------:R-:W-:-:S01]  /*74d0*/  FFMA.FTZ R142, R142, UR28, -R158 ;  /* 0x0000001c8e8e7c23 */ /* 0x000fc2000801089e */
[----:B------:R-:W-:Y:S01]  /*74e0*/  FFMA.FTZ R141, R141, UR28, -R161 ;  /* 0x0000001c8d8d7c23 */ /* 0x000fe200080108a1 */
[----:B------:R-:W-:-:S01]  /*74f0*/  FFMA.FTZ R143, R143, UR28, -R158 ;  /* 0x0000001c8f8f7c23 */ /* 0x000fc2000801089e */
[----:B------:R-:W-:Y:S01]  /*7500*/  FFMA.FTZ R144, R144, UR28, -R161 ;  /* 0x0000001c90907c23 */ /* 0x000fe200080108a1 */
[----:B------:R-:W-:-:S01]  /*7510*/  FFMA.FTZ R146, R146, UR28, -R158 ;  /* 0x0000001c92927c23 */ /* 0x000fc2000801089e */
[----:B------:R-:W0:Y:S01]  /*7520*/  MUFU.EX2 R8, R8 ;  /* 0x0000000800087308 */ /* 0x000e220000000800 */
[----:B------:R-:W-:-:S01]  /*7530*/  FFMA.FTZ R145, R145, UR28, -R161 ;  /* 0x0000001c91917c23 */ /* 0x000fc200080108a1 */
[----:B------:R-:W-:Y:S01]  /*7540*/  FFMA.FTZ R147, R147, UR28, -R158 ;  /* 0x0000001c93937c23 */ /* 0x000fe2000801089e */
[----:B------:R-:W-:-:S01]  /*7550*/  FFMA.FTZ R148, R148, UR28, -R161 ;  /* 0x0000001c94947c23 */ /* 0x000fc200080108a1 */
[----:B------:R-:W-:Y:S01]  /*7560*/  FFMA.FTZ R150, R150, UR28, -R158 ;  /* 0x0000001c96967c23 */ /* 0x000fe2000801089e */
[----:B------:R-:W-:-:S01]  /*7570*/  FFMA.FTZ R149, R149, UR28, -R161 ;  /* 0x0000001c95957c23 */ /* 0x000fc200080108a1 */
[----:B------:R-:W-:Y:S01]  /*7580*/  FFMA.FTZ R151, R151, UR28, -R158 ;  /* 0x0000001c97977c23 */ /* 0x000fe2000801089e */
[----:B------:R-:W-:-:S01]  /*7590*/  FFMA.FTZ R120, R120, UR28, -R161 ;  /* 0x0000001c78787c23 */ /* 0x000fc200080108a1 */
[----:B------:R-:W2:Y:S01]  /*75a0*/  MUFU.EX2 R10, R10 ;  /* 0x0000000a000a7308 */ /* 0x000ea20000000800 */
[----:B-1----:R-:W-:-:S01]  /*75b0*/  FFMA.FTZ R7, R4, R7, R11 ;  /* 0x0000000704077223 */ /* 0x002fc2000001000b */
[----:B------:R-:W-:Y:S01]  /*75c0*/  FFMA.FTZ R122, R122, UR28, -R158 ;  /* 0x0000001c7a7a7c23 */ /* 0x000fe2000801089e */
[----:B------:R-:W-:-:S01]  /*75d0*/  FFMA.FTZ R121, R121, UR28, -R161 ;  /* 0x0000001c79797c23 */ /* 0x000fc200080108a1 */
[----:B------:R-:W-:Y:S01]  /*75e0*/  FFMA.FTZ R123, R123, UR28, -R158 ;  /* 0x0000001c7b7b7c23 */ /* 0x000fe2000801089e */
[----:B------:R-:W-:-:S01]  /*75f0*/  FFMA.FTZ R124, R124, UR28, -R161 ;  /* 0x0000001c7c7c7c23 */ /* 0x000fc200080108a1 */
[----:B------:R-:W-:Y:S01]  /*7600*/  FFMA.FTZ R126, R126, UR28, -R158 ;  /* 0x0000001c7e7e7c23 */ /* 0x000fe2000801089e */
[----:B------:R-:W-:-:S01]  /*7610*/  FFMA.FTZ R125, R125, UR28, -R161 ;  /* 0x0000001c7d7d7c23 */ /* 0x000fc200080108a1 */
[----:B------:R-:W1:Y:S01]  /*7620*/  MUFU.EX2 R12, R12 ;  /* 0x0000000c000c7308 */ /* 0x000e620000000800 */
[----:B0-----:R-:W-:-:S01]  /*7630*/  FADD.FTZ R5, R8, R5 ;  /* 0x0000000508057221 */ /* 0x001fc20000010000 */
[----:B------:R-:W-:Y:S01]  /*7640*/  FFMA.FTZ R127, R127, UR28, -R158 ;  /* 0x0000001c7f7f7c23 */ /* 0x000fe2000801089e */
[----:B------:R-:W-:-:S01]  /*7650*/  FFMA.FTZ R128, R128, UR28, -R161 ;  /* 0x0000001c80807c23 */ /* 0x000fc200080108a1 */
[----:B------:R-:W-:Y:S01]  /*7660*/  FFMA.FTZ R130, R130, UR28, -R158 ;  /* 0x0000001c82827c23 */ /* 0x000fe2000801089e */
[----:B------:R-:W-:-:S01]  /*7670*/  FFMA.FTZ R129, R129, UR28, -R161 ;  /* 0x0000001c81817c23 */ /* 0x000fc200080108a1 */
[----:B------:R-:W-:Y:S01]  /*7680*/  FFMA.FTZ R131, R131, UR28, -R158 ;  /* 0x0000001c83837c23 */ /* 0x000fe2000801089e */
[----:B------:R-:W-:-:S01]  /*7690*/  FFMA.FTZ R132, R132, UR28, -R161 ;  /* 0x0000001c84847c23 */ /* 0x000fc200080108a1 */
[----:B------:R-:W0:Y:S01]  /*76a0*/  MUFU.EX2 R14, R14 ;  /* 0x0000000e000e7308 */ /* 0x000e220000000800 */
[----:B--2---:R-:W-:-:S01]  /*76b0*/  FADD.FTZ R7, R10, R7 ;  /* 0x000000070a077221 */ /* 0x004fc20000010000 */
[----:B------:R-:W-:Y:S01]  /*76c0*/  FFMA.FTZ R134, R134, UR28, -R158 ;  /* 0x0000001c86867c23 */ /* 0x000fe2000801089e */
[----:B------:R-:W-:-:S01]  /*76d0*/  FFMA.FTZ R133, R133, UR28, -R161 ;  /* 0x0000001c85857c23 */ /* 0x000fc200080108a1 */
[----:B------:R-:W-:Y:S01]  /*76e0*/  FFMA.FTZ R135, R135, UR28, -R158 ;  /* 0x0000001c87877c23 */ /* 0x000fe2000801089e */
[----:B------:R-:W-:-:S01]  /*76f0*/  FFMA.FTZ R104, R104, UR28, -R161 ;  /* 0x0000001c68687c23 */ /* 0x000fc200080108a1 */
[----:B------:R-:W-:Y:S01]  /*7700*/  FFMA.FTZ R106, R106, UR28, -R158 ;  /* 0x0000001c6a6a7c23 */ /* 0x000fe2000801089e */
[----:B------:R-:W-:-:S01]  /*7710*/  FFMA.FTZ R105, R105, UR28, -R161 ;  /* 0x0000001c69697c23 */ /* 0x000fc200080108a1 */
[----:B------:R-:W2:Y:S01]  /*7720*/  MUFU.EX2 R13, R13 ;  /* 0x0000000d000d7308 */ /* 0x000ea20000000800 */
[----:B-1----:R-:W-:-:S01]  /*7730*/  FADD.FTZ R160, R12, R5 ;  /* 0x000000050ca07221 */ /* 0x002fc20000010000 */
        /* <DEDUP_REMOVED lines=18> */
[--C-:B------:R-:W-:Y:S01]  /*7860*/  FFMA.FTZ R90, R90, UR28, -R158.reuse ;  /* 0x0000001c5a5a7c23 */ /* 0x100fe2000801089e */
        /* <DEDUP_REMOVED lines=16> */
[----:B------:R-:W-:-:S03]  /*7970*/  FFMA.FTZ R103, R103, UR28, -R158 ;  /* 0x0000001c67677c23 */ /* 0x000fc6000801089e */
[----:B------:R-:W0:Y:S01]  /*7980*/  MUFU.EX2 R153, R153 ;  /* 0x0000009900997308 */ /* 0x000e220000000800 */
[----:B--2---:R-:W-:-:S07]  /*7990*/  FADD.FTZ R162, R152, R7 ;  /* 0x0000000798a27221 */ /* 0x004fce0000010000 */
[----:B------:R-:W2:Y:S01]  /*79a0*/  MUFU.EX2 R154, R154 ;  /* 0x0000009a009a7308 */ /* 0x000ea20000000800 */
[----:B-1----:R-:W-:-:S07]  /*79b0*/  FADD.FTZ R5, R21, R160 ;  /* 0x000000a015057221 */ /* 0x002fce0000010000 */
[----:B------:R-:W1:Y:S01]  /*79c0*/  MUFU.EX2 R156, R156 ;  /* 0x0000009c009c7308 */ /* 0x000e620000000800 */
[----:B0-----:R-:W-:-:S07]  /*79d0*/  FADD.FTZ R7, R153, R162 ;  /* 0x000000a299077221 */ /* 0x001fce0000010000 */
        /* <DEDUP_REMOVED lines=131> */
[----:B0-----:R-:W-:-:S01]  /*8210*/  FADD.FTZ R7, R102, R7 ;  /* 0x0000000766077221 */ /* 0x001fc20000010000 */
[----:B--2---:R-:W-:-:S03]  /*8220*/  FADD.FTZ R5, R101, R158 ;  /* 0x0000009e65057221 */ /* 0x004fc60000010000 */
[----:B-1----:R-:W-:Y:S01]  /*8230*/  FADD.FTZ R7, R103, R7 ;  /* 0x0000000767077221 */ /* 0x002fe20000010000 */
[----:B------:R-:W-:Y:S06]  /*8240*/  @!P0 BRA `(.L_x_245) ;  /* 0x0000000000048947 */ /* 0x000fec0003800000 */
[----:B------:R-:W-:Y:S01]  /*8250*/  BPT.TRAP 0x1 ;  /* 0x000000040000795c */ /* 0x000fe20000300000 */
.L_x_245:
        /* <DEDUP_REMOVED lines=12> */
[----:B------:R-:W-:Y:S01]  /*8320*/  UMOV UR29, UR45 ;  /* 0x0000002d001d7c82 */ /* 0x000fe20008000000 */
[----:B------:R-:W-:Y:S01]  /*8330*/  F2FP.SATFINITE.E4M3.F32.PACK_AB_MERGE_C R142, R143, R142, RZ ;  /* 0x0000008e8f8e723e */ /* 0x000fe200048070ff */
[----:B------:R-:W-:Y:S01]  /*8340*/  FMUL.FTZ R24, R24, R6 ;  /* 0x0000000618187220 */ /* 0x000fe20000410000 */
[----:B------:R-:W-:Y:S01]  /*8350*/  F2FP.SATFINITE.E4M3.F32.PACK_AB_MERGE_C R148, R149, R148, RZ ;  /* 0x000000949594723e */ /* 0x000fe200048070ff */
[----:B------:R-:W-:Y:S01]  /*8360*/  FMUL.FTZ R25, R25, R6 ;  /* 0x0000000619197220 */ /* 0x000fe20000410000 */
[----:B------:R-:W-:Y:S01]  /*8370*/  F2FP.SATFINITE.E4M3.F32.PACK_AB_MERGE_C R150, R151, R150, RZ ;  /* 0x000000969796723e */ /* 0x000fe200048070ff */
        /* <DEDUP_REMOVED lines=96> */
[----:B------:R-:W-:Y:S01]  /*8980*/  F2FP.SATFINITE.E4M3.F32.PACK_AB_MERGE_C R187, R99, R98, R102 ;  /* 0x0000006263bb723e */ /* 0x000fe20004807066 */
[----:B------:R-:W-:Y:S06]  /*8990*/  @P1 BRA `(.L_x_246) ;  /* 0xffffffcc001c1947 */ /* 0x000fec000383ffff */
.L_x_235:
[----:B------:R-:W-:Y:S06]  /*89a0*/  BAR.ARV 0x8, 0x180 ;  /* 0x0206000000007b1d */ /* 0x000fec0000002000 */
[----:B------:R-:W-:Y:S05]  /*89b0*/  @!P0 BRA `(.L_x_247) ;  /* 0x0000000000048947 */ /* 0x000fea0003800000 */
[----:B------:R-:W-:Y:S01]  /*89c0*/  BPT.TRAP 0x1 ;  /* 0x000000040000795c */ /* 0x000fe20000300000 */
.L_x_247:
        /* <DEDUP_REMOVED lines=9> */
.L_x_248:
[----:B-1----:R-:W-:Y:S05]  /*8a60*/  @P1 BRA `(.L_x_249) ;  /* 0x0000000000081947 */ /* 0x002fea0003800000 */
[----:B------:R-:W1:Y:S02]  /*8a70*/  SYNCS.PHASECHK.TRANS64.TRYWAIT P1, [UR5+0x22850], R0 ;  /* 0x02285000ff0075a7 */ /* 0x000e640008020145 */
[----:B-1----:R-:W-:Y:S05]  /*8a80*/  @!P1 BRA `(.L_x_250) ;  /* 0x000000b400e49947 */ /* 0x002fea0003800000 */
.L_x_249:
[----:B------:R-:W-:Y:S01]  /*8a90*/  UIADD3 UR4, UR4, 0x400, URZ ;  /* 0x0000040004047890 */ /* 0x000fe2000fffe03f */
[----:B------:R-:W-:Y:S01]  /*8aa0*/  WARPGROUP.ARRIVE ;  /* 0x00000000000079c5 */ /* 0x000fe20000000000 */
[----:B------:R-:W-:Y:S01]  /*8ab0*/  UMOV UR7, 0xc0000010 ;  /* 0xc000001000077882 */ /* 0x000fe20000000000 */
[----:B------:R-:W-:Y:S01]  /*8ac0*/  IMAD.MOV.U32 R4, RZ, RZ, 0x3f800000 ;  /* 0x3f800000ff047424 */ /* 0x000fe200078e00ff */
        /* <DEDUP_REMOVED lines=11> */
[----:B------:R-:W-:Y:S02]  /*8b80*/  ULDC.64 UR6, c[0x0][0x9a0] ;  /* 0x0002680000067ab9 */ /* 0x000fe40000000a00 */
[----:B------:R-:W-:-:S04]  /*8b90*/  ISETP.NE.U32.AND P1, PT, RZ, UR6, PT ;  /* 0x00000006ff007c0c */ /* 0x000fc8000bf25070 */
[----:B------:R-:W-:-:S13]  /*8ba0*/  ISETP.NE.AND.EX P1, PT, RZ, UR7, PT, P1 ;  /* 0x00000007ff007c0c */ /* 0x000fda000bf25310 */
[----:B------:R-:W0:Y:S08]  /*8bb0*/  @P1 LDC.64 R8, c[0x0][0x9c8] ;  /* 0x00027200ff081b82 */ /* 0x000e300000000a00 */
[----:B------:R-:W2:Y:S01]  /*8bc0*/  @P1 LDC.64 R10, c[0x0][0x9d0] ;  /* 0x00027400ff0a1b82 */ /* 0x000ea20000000a00 */
[----:B01----:R-:W-:-:S04]  /*8bd0*/  @P1 IMAD R0, R8, UR38, RZ ;  /* 0x0000002608001c24 */ /* 0x003fc8000f8e02ff */
[----:B------:R-:W-:Y:S02]  /*8be0*/  @P1 IMAD R3, R9, UR37, R0 ;  /* 0x0000002509031c24 */ /* 0x000fe4000f8e0200 */
[----:B------:R-:W-:-:S05]  /*8bf0*/  @P1 IMAD.WIDE.U32 R8, R8, UR37, RZ ;  /* 0x0000002508081c25 */ /* 0x000fca000f8e00ff */
[----:B------:R-:W-:-:S03]  /*8c00*/  @P1 IADD3 R9, R9, R3, RZ ;  /* 0x0000000309091210 */ /* 0x000fc60007ffe0ff */
[----:B--2---:R-:W-:-:S04]  /*8c10*/  @P1 IMAD.WIDE.U32 R8, R10, UR41, R8 ;  /* 0x000000290a081c25 */ /* 0x004fc8000f8e0008 */
[----:B------:R-:W-:Y:S01]  /*8c20*/  @P1 IMAD R3, R11, UR41, R9 ;  /* 0x000000290b031c24 */ /* 0x000fe2000f8e0209 */
[----:B------:R-:W-:Y:S01]  /*8c30*/  @P1 LEA R10, P2, R8, UR6, 0x2 ;  /* 0x00000006080a1c11 */ /* 0x000fe2000f8410ff */
[----:B------:R-:W-:-:S03]  /*8c40*/  UIADD3 UR6, UR4, 0x200, URZ ;  /* 0x0000020004067890 */ /* 0x000fc6000fffe03f */
[----:B------:R-:W-:Y:S01]  /*8c50*/  @P1 LEA.HI.X R11, R8, UR7, R3, 0x2, P2 ;  /* 0x00000007080b1c11 */ /* 0x000fe200090f1403 */
[----:B------:R-:W-:-:S04]  /*8c60*/  UMOV UR7, 0xc0000010 ;  /* 0xc000001000077882 */ /* 0x000fc80000000000 */
[----:B------:R0:W2:Y:S01]  /*8c70*/  @P1 LDG.E R4, desc[UR50][R10.64] ;  /* 0x000000320a041981 */ /* 0x0000a2000c1e1900 */
[----:B------:R-:W-:Y:S02]  /*8c80*/  WARPGROUP.DEPBAR.LE gsb0, 0x0 ;  /* 0x00008000000079c5 */ /* 0x000fe40000010000 */
[----:B------:R-:W-:-:S06]  /*8c90*/  WARPGROUP.ARRIVE ;  /* 0x00000000000079c5 */ /* 0x000fcc0000000000 */
[----:B------:R-:W-:Y:S01]  /*8ca0*/  QGMMA.64x128x32.F32.E4M3.E4M3 R24, R176, gdesc[UR4], R24, gsb0 ;  /* 0x01e00004b0187df3 */ /* 0x000fe20008000818 */
[----:B------:R-:W-:Y:S01]  /*8cb0*/  UIADD3 UR6, UR4, 0x300, URZ ;  /* 0x0000030004067890 */ /* 0x000fe2000fffe03f */
[----:B------:R-:W-:Y:S01]  /*8cc0*/  UMOV UR7, 0xc0000010 ;  /* 0xc000001000077882 */ /* 0x000fe20000000000 */
[----:B------:R-:W-:Y:S01]  /*8cd0*/  UIADD3 UR4, UR4, 0x400, URZ ;  /* 0x0000040004047890 */ /* 0x000fe2000fffe03f */
[----:B------:R-:W1:Y:S04]  /*8ce0*/  SHFL.BFLY PT, R0, R5, 0x2, 0x1f ;  /* 0x0c401f0005007f89 */ /* 0x000e6800000e0000 */
[----:B------:R-:W3:Y:S01]  /*8cf0*/  SHFL.BFLY PT, R6, R7, 0x2, 0x1f ;  /* 0x0c401f0007067f89 */ /* 0x000ee200000e0000 */
[----:B------:R-:W-:Y:S02]  /*8d00*/  WARPGROUP.DEPBAR.LE gsb0, 0x0 ;  /* 0x00008000000079c5 */ /* 0x000fe40000010000 */
[----:B------:R-:W-:-:S06]  /*8d10*/  WARPGROUP.ARRIVE ;  /* 0x00000000000079c5 */ /* 0x000fcc0000000000 */
[----:B------:R-:W-:Y:S01]  /*8d20*/  QGMMA.64x128x32.F32.E4M3.E4M3 R24, R180, gdesc[UR4], R24, gsb0 ;  /* 0x01e00004b4187df3 */ /* 0x000fe20008000818 */
[----:B------:R-:W-:Y:S01]  /*8d30*/  UMOV UR6, UR4 ;  /* 0x0000000400067c82 */ /* 0x000fe20008000000 */
[----:B------:R-:W-:Y:S01]  /*8d40*/  UMOV UR7, 0xc0000010 ;  /* 0xc000001000077882 */ /* 0x000fe20000000000 */
[----:B-1----:R-:W-:-:S01]  /*8d50*/  FADD.FTZ R0, R0, R5 ;  /* 0x0000000500007221 */ /* 0x002fc20000010000 */
[----:B---3--:R-:W-:-:S04]  /*8d60*/  FADD.FTZ R6, R6, R7 ;  /* 0x0000000706067221 */ /* 0x008fc80000010000 */
[----:B------:R-:W0:Y:S04]  /*8d70*/  SHFL.BFLY PT, R3, R0, 0x1, 0x1f ;  /* 0x0c201f0000037f89 */ /* 0x000e2800000e0000 */
[----:B------:R-:W1:Y:S01]  /*8d80*/  SHFL.BFLY PT, R9, R6, 0x1, 0x1f ;  /* 0x0c201f0006097f89 */ /* 0x000e6200000e0000 */
        /* <DEDUP_REMOVED lines=16> */
[----:B------:R-:W3:Y:S01]  /*8e90*/  @P1 MUFU.RCP R9, R11 ;  /* 0x0000000b00091308 */ /* 0x000ee20000001000 */
[----:B------:R-:W-:-:S02]  /*8ea0*/  IMAD.U32 R6, RZ, RZ, UR28 ;  /* 0x0000001cff067e24 */ /* 0x000fc4000f8e00ff */
[----:B------:R-:W-:Y:S02]  /*8eb0*/  IMAD.U32 R15, RZ, RZ, UR28 ;  /* 0x0000001cff0f7e24 */ /* 0x000fe4000f8e00ff */
[----:B0-----:R-:W-:Y:S01]  /*8ec0*/  @P2 FMUL.FTZ R7, R7, 0.69314718246459960938 ;  /* 0x3f31721807072820 */ /* 0x001fe20000410000 */
[----:B------:R-:W-:Y:S01]  /*8ed0*/  @P2 FMUL.FTZ R6, R6, 0.69314718246459960938 ;  /* 0x3f31721806062820 */ /* 0x000fe20000410000 */
[----:B------:R-:W-:Y:S01]  /*8ee0*/  @P3 FMUL.FTZ R15, R15, 0.69314718246459960938 ;  /* 0x3f3172180f0f3820 */ /* 0x000fe20000410000 */
[----:B-1----:R-:W-:Y:S01]  /*8ef0*/  @P3 FMUL.FTZ R8, R8, 0.69314718246459960938 ;  /* 0x3f31721808083820 */ /* 0x002fe20000410000 */
[----:B------:R-:W-:Y:S02]  /*8f00*/  IMAD.MOV.U32 R3, RZ, RZ, -0x800000 ;  /* 0xff800000ff037424 */ /* 0x000fe400078e00ff */
[----:B--2---:R-:W-:Y:S01]  /*8f10*/  FMUL.FTZ R5, R5, R4 ;  /* 0x0000000405057220 */ /* 0x004fe20000410000 */
[----:B------:R-:W-:Y:S02]  /*8f20*/  IMAD.MOV.U32 R0, RZ, RZ, -0x800000 ;  /* 0xff800000ff007424 */ /* 0x000fe400078e00ff */
[----:B------:R-:W-:Y:S01]  /*8f30*/  @P2 FFMA.FTZ R3, R6, R91, R7 ;  /* 0x0000005b06032223 */ /* 0x000fe20000010007 */
[----:B------:R-:W-:-:S01]  /*8f40*/  @P3 FFMA.FTZ R0, R15, R89, R8 ;  /* 0x000000590f003223 */ /* 0x000fc20000010008 */
[----:B---3--:R-:W-:Y:S01]  /*8f50*/  FMUL.FTZ R4, R9, R4 ;  /* 0x0000000409047220 */ /* 0x008fe20000410000 */
[----:B------:R-:W-:-:S02]  /*8f60*/  WARPGROUP.DEPBAR.LE gsb0, 0x0 ;  /* 0x00008000000079c5 */ /* 0x000fc40000010000 */
[----:B------:R-:W-:Y:S05]  /*8f70*/  @!P0 BRA `(.L_x_251) ;  /* 0x0000000000048947 */ /* 0x000fea0003800000 */
[----:B------:R-:W-:Y:S01]  /*8f80*/  BPT.TRAP 0x1 ;  /* 0x000000040000795c */ /* 0x000fe20000300000 */
.L_x_251:
[----:B------:R-:W-:Y:S01]  /*8f90*/  UIADD3 UR4, UR5, 0x22860, URZ ;  /* 0x0002286005047890 */ /* 0x000fe2000fffe03f */
[-C--:B------:R-:W-:Y:S01]  /*8fa0*/  FMUL.FTZ R14, R37, R5.reuse ;  /* 0x00000005250e7220 */ /* 0x080fe20000410000 */
[----:B------:R-:W-:Y:S01]  /*8fb0*/  UIADD3 UR45, UR45, 0x1, URZ ;  /* 0x000000012d2d7890 */ /* 0x000fe2000fffe03f */
[-C--:B------:R-:W-:Y:S01]  /*8fc0*/  FMUL.FTZ R13, R40, R5.reuse ;  /* 0x00000005280d7220 */ /* 0x080fe20000410000 */
[----:B------:R-:W-:Y:S01]  /*8fd0*/  UPRMT UR4, UR8, 0x654, UR4 ;  /* 0x0000065408047896 */ /* 0x000fe20008000004 */
[-C--:B------:R-:W-:Y:S01]  /*8fe0*/  FMUL.FTZ R21, R45, R5.reuse ;  /* 0x000000052d157220 */ /* 0x080fe20000410000 */
[----:B------:R-:W-:Y:S01]  /*8ff0*/  UISETP.NE.AND UP0, UPT, UR45, 0x2, UPT ;  /* 0x000000022d00788c */ /* 0x000fe2000bf05270 */
        /* <DEDUP_REMOVED lines=15> */
[----:B------:R-:W-:Y:S01]  /*90f0*/  USEL UR4, URZ, 0x1, UP0 ;  /* 0x000000013f047887 */ /* 0x000fe20008000000 */
        /* <DEDUP_REMOVED lines=47> */
[----:B------:R-:W-:Y:S01]  /*93f0*/  FMUL.FTZ R83, R83, R4 ;  /* 0x0000000453537220 */ /* 0x000fe20000410000 */
[----:B------:R-:W-:-:S02]  /*9400*/  UIADD3 UR47, UR47, 0x1, URZ ;  /* 0x000000012f2f7890 */ /* 0x000fc4000fffe03f */
[----:B------:R-:W-:Y:S02]  /*9410*/  USEL UR45, UR45, URZ, UP0 ;  /* 0x0000003f2d2d7287 */ /* 0x000fe40008000000 */
[----:B------:R-:W-:-:S12]  /*9420*/  ULOP3.LUT UR46, UR46, UR4, URZ, 0x3c, !UPT ;  /* 0x000000042e2e7292 */ /* 0x000fd8000f8e3c3f */
.L_x_227:
[----:B------:R-:W0:Y:S01]  /*9430*/  S2R R5, SR_CgaCtaId ;  /* 0x0000000000057919 */ /* 0x000e220000008800 */
[----:B------:R-:W-:Y:S01]  /*9440*/  MOV R36, 0x400 ;  /* 0x0000040000247802 */ /* 0x000fe20000000f00 */
[----:B------:R-:W-:Y:S01]  /*9450*/  UISETP.NE.AND UP0, UPT, UR44, URZ, UPT ;  /* 0x0000003f2c00728c */ /* 0x000fe2000bf05270 */
[----:B------:R-:W-:Y:S01]  /*9460*/  BSSY B0, `(.L_x_252) ;  /* 0x00003b1000007945 */ /* 0x000fe20003800000 */
[----:B------:R-:W-:Y:S09]  /*9470*/  BAR.SYNC.DEFER_BLOCKING 0x5, 0x180 ;  /* 0x0146000000007b1d */ /* 0x000ff20000010000 */
[----:B------:R-:W-:Y:S01]  /*9480*/  @!UP0 ULDC UR44, c[0x0][0xad4] ;  /* 0x0002b500002c8ab9 */ /* 0x000fe20000000800 */
[----:B0-----:R-:W-:-:S05]  /*9490*/  LEA R36, R5, R36, 0x18 ;  /* 0x0000002405247211 */ /* 0x001fca00078ec0ff */
[----:B------:R-:W0:Y:S02]  /*94a0*/  LDS.128 R32, [R36+0x228d0] ;  /* 0x0228d00024207984 */ /* 0x000e240000000c00 */
[----:B0-----:R-:W-:Y:S02]  /*94b0*/  R2UR UR6, R33 ;  /* 0x00000000210672ca */ /* 0x001fe400000e0000 */
[----:B------:R-:W-:Y:S01]  /*94c0*/  R2UR UR5, R34 ;  /* 0x00000000220572ca */ /* 0x000fe200000e0000 */
[----:B------:R-:W-:Y:S06]  /*94d0*/  BAR.ARV 0x4, 0x180 ;  /* 0x0106000000007b1d */ /* 0x000fec0000002000 */
[----:B------:R-:W-:Y:S08]  /*94e0*/  @P0 BRA `(.L_x_253) ;  /* 0x0000002c00880947 */ /* 0x000ff00003800000 */
[----:B------:R-:W0:Y:S01]  /*94f0*/  S2R R30, SR_TID.X ;  /* 0x00000000001e7919 */ /* 0x000e220000002100 */
[----:B------:R-:W-:Y:S01]  /*9500*/  ULDC.64 UR8, c[0x4][0x38] ;  /* 0x01000e0000087ab9 */ /* 0x000fe20000000a00 */
[----:B------:R-:W-:Y:S01]  /*9510*/  USHF.L.U32 UR4, UR37, 0x2, URZ ;  /* 0x0000000225047899 */ /* 0x000fe2000800063f */
[----:B------:R-:W-:Y:S01]  /*9520*/  ULDC.64 UR10, c[0x0][0xc00] ;  /* 0x00030000000a7ab9 */ /* 0x000fe20000000a00 */
[----:B0-----:R-:W-:-:S05]  /*9530*/  IMAD.SHL.U32 R4, R30, 0x4, RZ ;  /* 0x000000041e047824 */ /* 0x001fca00078e00ff */
[----:B------:R-:W-:Y:S01]  /*9540*/  LOP3.LUT R4, R4, 0xc, RZ, 0xc0, !PT ;  /* 0x0000000c04047812 */ /* 0x000fe200078ec0ff */
[----:B------:R-:W-:Y:S03]  /*9550*/  BAR.SYNC.DEFER_BLOCKING 0x1, 0x100 ;  /* 0x0044000000007b1d */ /* 0x000fe60000010000 */
[----:B------:R-:W-:-:S05]  /*9560*/  IADD3 R4, P0, R4, UR8, RZ ;  /* 0x0000000804047c10 */ /* 0x000fca000ff1e0ff */
[----:B------:R-:W-:-:S05]  /*9570*/  IMAD.X R5, RZ, RZ, UR9, P0 ;  /* 0x00000009ff057e24 */ /* 0x000fca00080e06ff */
[----:B------:R0:W2:Y:S01]  /*9580*/  LDG.E.CONSTANT R24, desc[UR50][R4.64] ;  /* 0x0000003204187981 */ /* 0x0000a2000c1e9900 */
[----:B------:R-:W-:Y:S01]  /*9590*/  LOP3.LUT P0, R30, R30, 0x3, RZ, 0xc0, !PT ;  /* 0x000000031e1e7812 */ /* 0x000fe2000780c0ff */
[----:B------:R-:W-:Y:S02]  /*95a0*/  USHF.L.U64.HI UR12, UR37, 0x2, UR38 ;  /* 0x00000002250c7899 */ /* 0x000fe40008010226 */
[----:B------:R-:W-:Y:S01]  /*95b0*/  UIADD3 UR7, UP0, UR4, UR10, URZ ;  /* 0x0000000a04077290 */ /* 0x000fe2000ff1e03f */
[----:B------:R-:W-:-:S03]  /*95c0*/  ISETP.EQ.OR P0, PT, R30, 0x3, !P0 ;  /* 0x000000031e00780c */ /* 0x000fc60004702670 */
[----:B------:R-:W-:Y:S01]  /*95d0*/  UIADD3.X UR8, UR12, UR11, URZ, UP0, !UPT ;  /* 0x0000000b0c087290 */ /* 0x000fe200087fe43f */
[----:B------:R-:W-:Y:S01]  /*95e0*/  SEL R115, R72, R73, P0 ;  /* 0x0000004948737207 */ /* 0x000fe20000000000 */
[----:B0-----:R-:W0:Y:S01]  /*95f0*/  S2R R5, SR_SWINHI ;  /* 0x0000000000057919 */ /* 0x001e220000002f00 */
        /* <DEDUP_REMOVED lines=16> */
[----:B------:R-:W-:-:S02]  /*9700*/  MOV R20, R36 ;  /* 0x0000002400147202 */ /* 0x000fc40000000f00 */
[----:B0-----:R-:W-:Y:S02]  /*9710*/  MOV R21, R5 ;  /* 0x0000000500157202 */ /* 0x001fe40000000f00 */
[----:B------:R-:W-:Y:S02]  /*9720*/  SEL R55, R55, R54, P0 ;  /* 0x0000003637377207 */ /* 0x000fe40000000000 */
[----:B------:R-:W-:Y:S01]  /*9730*/  SEL R93, R58, R59, P0 ;  /* 0x0000003b3a5d7207 */ /* 0x000fe20000000000 */
[----:B------:R-:W-:Y:S01]  /*9740*/  IMAD.WIDE R8, R220, 0x2, R20 ;  /* 0x00000002dc087825 */ /* 0x000fe200078e0214 */
[----:B------:R-:W-:Y:S02]  /*9750*/  SEL R54, R59, R58, P0 ;  /* 0x0000003a3b367207 */ /* 0x000fe40000000000 */
[----:B------:R-:W-:Y:S02]  /*9760*/  SEL R99, R70, R71, P0 ;  /* 0x0000004746637207 */ /* 0x000fe40000000000 */
[----:B------:R-:W-:-:S02]  /*9770*/  IADD3 R37, P6, R8, 0x20, RZ ;  /* 0x0000002008257810 */ /* 0x000fc40007fde0ff */
[----:B------:R-:W-:Y:S02]  /*9780*/  SEL R59, R71, R70, P0 ;  /* 0x00000046473b7207 */ /* 0x000fe40000000000 */
[----:B------:R-:W-:Y:S02]  /*9790*/  IADD3 R71, P1, R8, 0x40, RZ ;  /* 0x0000004008477810 */ /* 0x000fe40007f3e0ff */
[----:B------:R-:W-:Y:S02]  /*97a0*/  LOP3.LUT R4, R37, 0x380, RZ, 0xc0, !PT ;  /* 0x0000038025047812 */ /* 0x000fe400078ec0ff */
[----:B------:R-:W-:Y:S01]  /*97b0*/  SEL R61, R6, R25, P0 ;  /* 0x00000019063d7207 */ /* 0x000fe20000000000 */
[----:B------:R-:W-:Y:S01]  /*97c0*/  IMAD.X R11, RZ, RZ, R9, P1 ;  /* 0x000000ffff0b7224 */ /* 0x000fe200008e0609 */
        /* <DEDUP_REMOVED lines=11> */
[----:B------:R-:W-:Y:S02]  /*9880*/  IADD3 R75, P2, R8, 0x60, RZ ;  /* 0x00000060084b7810 */ /* 0x000fe40007f5e0ff */
[----:B------:R-:W-:Y:S02]  /*9890*/  LOP3.LUT R6, R71, 0x380, RZ, 0xc0, !PT ;  /* 0x0000038047067812 */ /* 0x000fe400078ec0ff */
[----:B------:R-:W-:-:S02]  /*98a0*/  SHF.R.U64 R4, R4, 0x3, RZ ;  /* 0x0000000304047819 */ /* 0x000fc400000012ff */
[----:B------:R-:W-:Y:S02]  /*98b0*/  SEL R131, R13, R40, P0 ;  /* 0x000000280d837207 */ /* 0x000fe40000000000 */
[----:B------:R-:W-:Y:S02]  /*98c0*/  SEL R30, R40, R13, P0 ;  /* 0x0000000d281e7207 */ /* 0x000fe40000000000 */
[----:B------:R-:W-:Y:S02]  /*98d0*/  SEL R103, R56, R57, P0 ;  /* 0x0000003938677207 */ /* 0x000fe40000000000 */
[----:B------:R-:W-:Y:S02]  /*98e0*/  SEL R52, R57, R56, P0 ;  /* 0x0000003839347207 */ /* 0x000fe40000000000 */
[----:B------:R-:W-:Y:S02]  /*98f0*/  IADD3 R79, P3, R8, 0x4000, RZ ;  /* 0x00004000084f7810 */ /* 0x000fe40007f7e0ff */
[----:B------:R-:W-:-:S02]  /*9900*/  SEL R119, R89, R60, P0 ;  /* 0x0000003c59777207 */ /* 0x000fc40000000000 */
[----:B------:R-:W-:Y:S01]  /*9910*/  SEL R40, R60, R89, P0 ;  /* 0x000000593c287207 */ /* 0x000fe20000000000 */
[----:B------:R-:W-:Y:S01]  /*9920*/  IMAD.X R13, RZ, RZ, R9, P3 ;  /* 0x000000ffff0d7224 */ /* 0x000fe200018e0609 */
[----:B------:R-:W-:Y:S02]  /*9930*/  SEL R105, R12, R47, P0 ;  /* 0x0000002f0c697207 */ /* 0x000fe40000000000 */
[----:B------:R-:W-:Y:S02]  /*9940*/  SEL R95, R66, R67, P0 ;  /* 0x00000043425f7207 */ /* 0x000fe40000000000 */
[----:B------:R-:W-:Y:S02]  /*9950*/  SEL R56, R67, R66, P0 ;  /* 0x0000004243387207 */ /* 0x000fe40000000000 */
[----:B------:R-:W-:Y:S02]  /*9960*/  SEL R123, R88, R69, P0 ;  /* 0x00000045587b7207 */ /* 0x000fe40000000000 */
[----:B------:R-:W-:-:S02]  /*9970*/  SEL R38, R69, R88, P0 ;  /* 0x0000005845267207 */ /* 0x000fc40000000000 */
[----:B------:R-:W-:Y:S02]  /*9980*/  SEL R107, R26, R27, P0 ;  /* 0x0000001b1a6b7207 */ /* 0x000fe40000000000 */
[----:B------:R-:W-:Y:S01]  /*9990*/  SEL R48, R27, R26, P0 ;  /* 0x0000001a1b307207 */ /* 0x000fe20000000000 */
[----:B------:R-:W-:Y:S01]  /*99a0*/  IMAD.X R27, RZ, RZ, R9, P6 ;  /* 0x000000ffff1b7224 */ /* 0x000fe200030e0609 */
        /* <DEDUP_REMOVED lines=9> */
[----:B------:R-:W-:Y:S01]  /*9a40*/  SHF.R.U64 R6, R6, 0x3, RZ ;  /* 0x0000000306067819 */ /* 0x000fe200000012ff */
[----:B------:R-:W-:Y:S01]  /*9a50*/  IMAD.X R101, RZ, RZ, R9, P5 ;  /* 0x000000ffff657224 */ /* 0x000fe200028e0609 */
[----:B------:R-:W-:-:S02]  /*9a60*/  LOP3.LUT R26, R4, R37, RZ, 0x3c, !PT ;  /* 0x00000025041a7212 */ /* 0x000fc400078e3cff */
[C---:B------:R-:W-:Y:S02]  /*9a70*/  IADD3 R83, P4, R8.reuse, 0x4020, RZ ;  /* 0x0000402008537810 */ /* 0x040fe40007f9e0ff */
[----:B------:R-:W-:Y:S02]  /*9a80*/  IADD3 R60, P6, R8, 0x4060, RZ ;  /* 0x00004060083c7810 */ /* 0x000fe40007fde0ff */
[----:B------:R-:W-:Y:S02]  /*9a90*/  LOP3.LUT R4, R79, 0x380, RZ, 0xc0, !PT ;  /* 0x000003804f047812 */ /* 0x000fe400078ec0ff */
[----:B------:R-:W-:Y:S02]  /*9aa0*/  SEL R109, R49, R10, P0 ;  /* 0x0000000a316d7207 */ /* 0x000fe40000000000 */
[----:B------:R-:W-:Y:S02]  /*9ab0*/  SEL R49, R10, R49, P0 ;  /* 0x000000310a317207 */ /* 0x000fe40000000000 */
[----:B------:R-:W-:-:S02]  /*9ac0*/  LOP3.LUT R5, R8, 0x380, RZ, 0xc0, !PT ;  /* 0x0000038008057812 */ /* 0x000fc400078ec0ff */
[----:B------:R-:W-:Y:S02]  /*9ad0*/  SHF.R.U64 R12, R12, 0x3, RZ ;  /* 0x000000030c0c7819 */ /* 0x000fe400000012ff */
[----:B------:R-:W-:Y:S02]  /*9ae0*/  LOP3.LUT R10, R6, R71, RZ, 0x3c, !PT ;  /* 0x00000047060a7212 */ /* 0x000fe400078e3cff */
[----:B------:R-:W-:Y:S02]  /*9af0*/  LOP3.LUT R34, R87, 0x380, RZ, 0xc0, !PT ;  /* 0x0000038057227812 */ /* 0x000fe400078ec0ff */
[----:B------:R-:W-:Y:S02]  /*9b00*/  LOP3.LUT R6, R83, 0x380, RZ, 0xc0, !PT ;  /* 0x0000038053067812 */ /* 0x000fe400078ec0ff */
[----:B------:R-:W-:Y:S02]  /*9b10*/  LOP3.LUT R37, R60, 0x380, RZ, 0xc0, !PT ;  /* 0x000003803c257812 */ /* 0x000fe400078ec0ff */
[----:B------:R-:W-:-:S02]  /*9b20*/  SHF.R.U64 R4, R4, 0x3, RZ ;  /* 0x0000000304047819 */ /* 0x000fc400000012ff */
[----:B------:R-:W-:Y:S02]  /*9b30*/  SEL R137, R7, R14, P0 ;  /* 0x0000000e07897207 */ /* 0x000fe40000000000 */
[----:B------:R-:W-:Y:S01]  /*9b40*/  SEL R31, R14, R7, P0 ;  /* 0x000000070e1f7207 */ /* 0x000fe20000000000 */
[----:B------:R-:W-:Y:S01]  /*9b50*/  IMAD.X R7, RZ, RZ, R9, P4 ;  /* 0x000000ffff077224 */ /* 0x000fe200020e0609 */
[----:B------:R-:W-:Y:S02]  /*9b60*/  SHF.R.U64 R5, R5, 0x3, RZ ;  /* 0x0000000305057819 */ /* 0x000fe400000012ff */
[----:B------:R-:W-:Y:S02]  /*9b70*/  LOP3.LUT R14, R12, R75, RZ, 0x3c, !PT ;  /* 0x0000004b0c0e7212 */ /* 0x000fe400078e3cff */
[----:B------:R-:W-:Y:S02]  /*9b80*/  SHF.R.U64 R34, R34, 0x3, RZ ;  /* 0x0000000322227819 */ /* 0x000fe400000012ff */
[----:B------:R-:W-:-:S02]  /*9b90*/  SHF.R.U64 R6, R6, 0x3, RZ ;  /* 0x0000000306067819 */ /* 0x000fc400000012ff */
[----:B------:R-:W-:Y:S02]  /*9ba0*/  SHF.R.U64 R37, R37, 0x3, RZ ;  /* 0x0000000325257819 */ /* 0x000fe400000012ff */
[----:B------:R-:W-:Y:S02]  /*9bb0*/  LOP3.LUT R12, R4, R79, RZ, 0x3c, !PT ;  /* 0x0000004f040c7212 */ /* 0x000fe400078e3cff */
[----:B------:R-:W-:Y:S02]  /*9bc0*/  SEL R111, R80, R81, P0 ;  /* 0x00000051506f7207 */ /* 0x000fe40000000000 */
[----:B------:R-:W-:Y:S02]  /*9bd0*/  SEL R43, R81, R80, P0 ;  /* 0x00000050512b7207 */ /* 0x000fe40000000000 */
[----:B------:R-:W-:Y:S02]  /*9be0*/  SEL R81, R15, R50, P0 ;  /* 0x000000320f517207 */ /* 0x000fe40000000000 */
[----:B------:R-:W-:-:S02]  /*9bf0*/  SEL R50, R50, R15, P0 ;  /* 0x0000000f32327207 */ /* 0x000fc40000000000 */
[----:B------:R-:W-:Y:S01]  /*9c00*/  LOP3.LUT R8, R5, R8, RZ, 0x3c, !PT ;  /* 0x0000000805087212 */ /* 0x000fe200078e3cff */
[----:B------:R-:W-:Y:S01]  /*9c10*/  IMAD.X R5, RZ, RZ, R9, P6 ;  /* 0x000000ffff057224 */ /* 0x000fe200030e0609 */
[----:B------:R-:W-:Y:S02]  /*9c20*/  LOP3.LUT R100, R34, R87, RZ, 0x3c, !PT ;  /* 0x0000005722647212 */ /* 0x000fe400078e3cff */
[----:B------:R-:W-:Y:S02]  /*9c30*/  IADD3.X R15, RZ, R9, RZ, P2, !PT ;  /* 0x00000009ff0f7210 */ /* 0x000fe400017fe4ff */
[----:B------:R-:W-:Y:S02]  /*9c40*/  LOP3.LUT R6, R6, R83, RZ, 0x3c, !PT ;  /* 0x0000005306067212 */ /* 0x000fe400078e3cff */
[----:B------:R-:W-:Y:S02]  /*9c50*/  LOP3.LUT R4, R37, R60, RZ, 0x3c, !PT ;  /* 0x0000003c25047212 */ /* 0x000fe400078e3cff */
[----:B------:R-:W-:-:S02]  /*9c60*/  MOV R34, R12 ;  /* 0x0000000c00227202 */ /* 0x000fc40000000f00 */
[----:B------:R-:W-:Y:S02]  /*9c70*/  SEL R125, R41, R90, P0 ;  /* 0x0000005a297d7207 */ /* 0x000fe40000000000 */
[----:B------:R-:W-:Y:S02]  /*9c80*/  SEL R41, R90, R41, P0 ;  /* 0x000000295a297207 */ /* 0x000fe40000000000 */
[----:B------:R-:W-:Y:S02]  /*9c90*/  MOV R8, R8 ;  /* 0x0000000800087202 */ /* 0x000fe40000000f00 */
[----:B------:R-:W-:Y:S02]  /*9ca0*/  MOV R10, R10 ;  /* 0x0000000a000a7202 */ /* 0x000fe40000000f00 */
[----:B------:R-:W-:Y:S02]  /*9cb0*/  MOV R100, R100 ;  /* 0x0000006400647202 */ /* 0x000fe40000000f00 */
[----:B------:R-:W-:-:S02]  /*9cc0*/  MOV R9, R26 ;  /* 0x0000001a00097202 */ /* 0x000fc40000000f00 */
[----:B------:R-:W-:Y:S02]  /*9cd0*/  MOV R11, R14 ;  /* 0x0000000e000b7202 */ /* 0x000fe40000000f00 */
[----:B------:R-:W-:Y:S02]  /*9ce0*/  MOV R37, R6 ;  /* 0x0000000600257202 */ /* 0x000fe40000000f00 */
[----:B------:R-:W-:Y:S02]  /*9cf0*/  MOV R101, R4 ;  /* 0x0000000400657202 */ /* 0x000fe40000000f00 */
[----:B--2---:R-:W-:Y:S01]  /*9d00*/  LOP3.LUT R12, R24, 0x2, RZ, 0x3c, !PT ;  /* 0x00000002180c7812 */ /* 0x004fe200078e3cff */
[----:B------:R-:W-:Y:S04]  /*9d10*/  SHFL.IDX PT, R61, R61, R24, 0x1c1f ;  /* 0x001c1f183d3d7589 */ /* 0x000fe800000e0000 */
        /* <DEDUP_REMOVED lines=31> */
[----:B------:R-:W0:Y:S04]  /*9f10*/  SHFL.IDX PT, R66, R25, R12, 0x1c1f ;  /* 0x001c1f0c19427589 */ /* 0x000e2800000e0000 */
[----:B------:R-:W-:Y:S04]  /*9f20*/  SHFL.IDX PT, R65, R65, R12, 0x1c1f ;  /* 0x001c1f0c41417589 */ /* 0x000fe800000e0000 */
[----:B------:R-:W-:Y:S04]  /*9f30*/  SHFL.IDX PT, R24, R44, R12, 0x1c1f ;  /* 0x001c1f0c2c187589 */ /* 0x000fe800000e0000 */
[----:B------:R-:W-:Y:S04]  /*9f40*/  SHFL.IDX PT, R25, R40, R12, 0x1c1f ;  /* 0x001c1f0c28197589 */ /* 0x000fe800000e0000 */
[----:B------:R-:W-:Y:S04]  /*9f50*/  SHFL.IDX PT, R63, R48, R12, 0x1c1f ;  /* 0x001c1f0c303f7589 */ /* 0x000fe800000e0000 */
[----:B------:R-:W1:Y:S04]  /*9f60*/  SHFL.IDX PT, R47, R47, R12, 0x1c1f ;  /* 0x001c1f0c2f2f7589 */ /* 0x000e6800000e0000 */
[----:B------:R-:W-:Y:S01]  /*9f70*/  SHFL.IDX PT, R75, R30, R12, 0x1c1f ;  /* 0x001c1f0c1e4b7589 */ /* 0x000fe200000e0000 */
[----:B0-----:R-:W-:-:S02]  /*9f80*/  SEL R64, R61, R66, P0 ;  /* 0x000000423d407207 */ /* 0x001fc40000000000 */
[----:B------:R-:W-:Y:S01]  /*9f90*/  SEL R66, R66, R61, P0 ;  /* 0x0000003d42427207 */ /* 0x000fe20000000000 */
[----:B------:R-:W-:Y:S04]  /*9fa0*/  SHFL.IDX PT, R79, R32, R12, 0x1c1f ;  /* 0x001c1f0c204f7589 */ /* 0x000fe800000e0000 */
[----:B------:R-:W-:Y:S04]  /*9fb0*/  SHFL.IDX PT, R44, R54, R12, 0x1c1f ;  /* 0x001c1f0c362c7589 */ /* 0x000fe800000e0000 */
[----:B------:R1:W-:Y:S04]  /*9fc0*/  SHFL.IDX PT, R40, R56, R12, 0x1c1f ;  /* 0x001c1f0c38287589 */ /* 0x0003e800000e0000 */
[----:B------:R-:W-:Y:S04]  /*9fd0*/  SHFL.IDX PT, R71, R28, R12, 0x1c1f ;  /* 0x001c1f0c1c477589 */ /* 0x000fe800000e0000 */
[----:B------:R-:W-:Y:S01]  /*9fe0*/  SHFL.IDX PT, R84, R41, R12, 0x1c1f ;  /* 0x001c1f0c29547589 */ /* 0x000fe200000e0000 */
[----:B-1----:R-:W-:-:S03]  /*9ff0*/  SEL R56, R47, R76, P0 ;  /* 0x0000004c2f387207 */ /* 0x002fc60000000000 */
[----:B------:R-:W0:Y:S04]  /*a000*/  SHFL.IDX PT, R49, R49, R12, 0x1c1f ;  /* 0x001c1f0c31317589 */ /* 0x000e2800000e0000 */
[----:B------:R-:W1:Y:S04]  /*a010*/  SHFL.IDX PT, R30, R53, R12, 0x1c1f ;  /* 0x001c1f0c351e7589 */ /* 0x000e6800000e0000 */
[----:B------:R-:W2:Y:S04]  /*a020*/  SHFL.IDX PT, R50, R50, R12, 0x1c1f ;  /* 0x001c1f0c32327589 */ /* 0x000ea800000e0000 */
[----:B------:R-:W3:Y:S04]  /*a030*/  SHFL.IDX PT, R29, R29, R12, 0x1c1f ;  /* 0x001c1f0c1d1d7589 */ /* 0x000ee800000e0000 */
[----:B------:R4:W-:Y:S04]  /*a040*/  SHFL.IDX PT, R80, R39, R12, 0x1c1f ;  /* 0x001c1f0c27507589 */ /* 0x0009e800000e0000 */
[----:B------:R-:W3:Y:S04]  /*a050*/  SHFL.IDX PT, R41, R52, R12, 0x1c1f ;  /* 0x001c1f0c34297589 */ /* 0x000ee800000e0000 */
[----:B------:R2:W3:Y:S01]  /*a060*/  SHFL.IDX PT, R103, R68, R12, 0x1c1f ;  /* 0x001c1f0c44677589 */ /* 0x0004e200000e0000 */
[----:B0-----:R-:W-:-:S02]  /*a070*/  SEL R61, R49, R72, P0 ;  /* 0x00000048313d7207 */ /* 0x001fc40000000000 */
[----:B----4-:R-:W-:Y:S01]  /*a080*/  SEL R39, R62, R65, P0 ;  /* 0x000000413e277207 */ /* 0x010fe20000000000 */
[----:B------:R-:W0:Y:S01]  /*a090*/  SHFL.IDX PT, R14, R31, R12, 0x1c1f ;  /* 0x001c1f0c1f0e7589 */ /* 0x000e2200000e0000 */
[----:B-1----:R-:W-:-:S03]  /*a0a0*/  SEL R53, R30, R77, P0 ;  /* 0x0000004d1e357207 */ /* 0x002fc60000000000 */
[----:B------:R-:W-:Y:S01]  /*a0b0*/  SHFL.IDX PT, R83, R38, R12, 0x1c1f ;  /* 0x001c1f0c26537589 */ /* 0x000fe200000e0000 */
[----:B--2---:R-:W-:Y:S02]  /*a0c0*/  SEL R54, R81, R50, P0 ;  /* 0x0000003251367207 */ /* 0x004fe40000000000 */
[----:B------:R-:W-:Y:S01]  /*a0d0*/  SEL R68, R70, R71, P0 ;  /* 0x0000004746447207 */ /* 0x000fe20000000000 */
[----:B------:R1:W-:Y:S01]  /*a0e0*/  SHFL.IDX PT, R91, R42, R12, 0x1c1f ;  /* 0x001c1f0c2a5b7589 */ /* 0x0003e200000e0000 */
[----:B------:R-:W-:Y:S02]  /*a0f0*/  SEL R52, R50, R81, P0 ;  /* 0x0000005132347207 */ /* 0x000fe40000000000 */
[----:B---3--:R-:W-:Y:S01]  /*a100*/  SEL R67, R29, R6, P0 ;  /* 0x000000061d437207 */ /* 0x008fe20000000000 */
[----:B------:R-:W-:Y:S01]  /*a110*/  SHFL.IDX PT, R99, R43, R12, 0x1c1f ;  /* 0x001c1f0c2b637589 */ /* 0x000fe200000e0000 */
[----:B------:R-:W-:Y:S02]  /*a120*/  SEL R70, R71, R70, P0 ;  /* 0x0000004647467207 */ /* 0x000fe40000000000 */
[----:B------:R-:W-:Y:S01]  /*a130*/  SEL R81, R27, R84, P0 ;  /* 0x000000541b517207 */ /* 0x000fe20000000000 */
[----:B------:R-:W2:Y:S01]  /*a140*/  SHFL.IDX PT, R28, R51, R12, 0x1c1f ;  /* 0x001c1f0c331c7589 */ /* 0x000ea200000e0000 */
[----:B------:R-:W-:-:S02]  /*a150*/  SEL R50, R88, R41, P0 ;  /* 0x0000002958327207 */ /* 0x000fc40000000000 */
[----:B-1----:R-:W-:Y:S01]  /*a160*/  SEL R42, R95, R40, P0 ;  /* 0x000000285f2a7207 */ /* 0x002fe20000000000 */
[----:B------:R1:W3:Y:S01]  /*a170*/  SHFL.IDX PT, R26, R33, R12, 0x1c1f ;  /* 0x001c1f0c211a7589 */ /* 0x0002e200000e0000 */
[----:B------:R-:W-:Y:S02]  /*a180*/  SEL R40, R40, R95, P0 ;  /* 0x0000005f28287207 */ /* 0x000fe40000000000 */
[----:B------:R-:W-:Y:S01]  /*a190*/  SEL R48, R41, R88, P0 ;  /* 0x0000005829307207 */ /* 0x000fe20000000000 */
[----:B------:R-:W4:Y:S01]  /*a1a0*/  SHFL.IDX PT, R38, R57, R12, 0x1c1f ;  /* 0x001c1f0c39267589 */ /* 0x000f2200000e0000 */
[----:B------:R-:W-:Y:S02]  /*a1b0*/  SEL R95, R103, R96, P0 ;  /* 0x00000060675f7207 */ /* 0x000fe40000000000 */
[----:B0-----:R-:W-:Y:S01]  /*a1c0*/  SEL R71, R14, R7, P0 ;  /* 0x000000070e477207 */ /* 0x001fe20000000000 */
[----:B------:R-:W0:Y:S01]  /*a1d0*/  SHFL.IDX PT, R97, R59, R12, 0x1c1f ;  /* 0x001c1f0c3b617589 */ /* 0x000e2200000e0000 */
[----:B-1----:R-:W-:-:S03]  /*a1e0*/  SEL R33, R65, R62, P0 ;  /* 0x0000003e41217207 */ /* 0x002fc60000000000 */
[----:B------:R1:W-:Y:S01]  /*a1f0*/  SHFL.IDX PT, R92, R46, R12, 0x1c1f ;  /* 0x001c1f0c2e5c7589 */ /* 0x0003e200000e0000 */
[----:B------:R-:W-:Y:S02]  /*a200*/  SEL R62, R60, R63, P0 ;  /* 0x0000003f3c3e7207 */ /* 0x000fe40000000000 */
[----:B------:R-:W-:Y:S01]  /*a210*/  SEL R60, R63, R60, P0 ;  /* 0x0000003c3f3c7207 */ /* 0x000fe20000000000 */
[----:B------:R-:W-:Y:S01]  /*a220*/  SHFL.IDX PT, R31, R45, R12, 0x1c1f ;  /* 0x001c1f0c2d1f7589 */ /* 0x000fe200000e0000 */
[----:B------:R-:W-:Y:S02]  /*a230*/  SEL R63, R72, R49, P0 ;  /* 0x00000031483f7207 */ /* 0x000fe40000000000 */
[----:B------:R-:W-:Y:S01]  /*a240*/  SEL R65, R6, R29, P0 ;  /* 0x0000001d06417207 */ /* 0x000fe20000000000 */
[----:B------:R3:W0:Y:S01]  /*a250*/  SHFL.IDX PT, R32, R55, R12, 0x1c1f ;  /* 0x001c1f0c37207589 */ /* 0x00062200000e0000 */
[----:B------:R-:W-:Y:S02]  /*a260*/  SEL R72, R74, R75, P0 ;  /* 0x0000004b4a487207 */ /* 0x000fe40000000000 */
[----:B-1----:R-:W-:Y:S01]  /*a270*/  SEL R46, R93, R44, P0 ;  /* 0x0000002c5d2e7207 */ /* 0x002fe20000000000 */
[----:B------:R1:W0:Y:S01]  /*a280*/  SHFL.IDX PT, R105, R58, R12, 0x1c1f ;  /* 0x001c1f0c3a697589 */ /* 0x00022200000e0000 */
[----:B------:R-:W-:-:S02]  /*a290*/  SEL R44, R44, R93, P0 ;  /* 0x0000005d2c2c7207 */ /* 0x000fc40000000000 */
[----:B------:R-:W-:Y:S01]  /*a2a0*/  SEL R93, R96, R103, P0 ;  /* 0x00000067605d7207 */ /* 0x000fe20000000000 */
[----:B------:R4:W0:Y:S01]  /*a2b0*/  SHFL.IDX PT, R107, R69, R12, 0x1c1f ;  /* 0x001c1f0c456b7589 */ /* 0x00082200000e0000 */
[----:B--2---:R-:W-:Y:S01]  /*a2c0*/  SEL R59, R73, R28, P0 ;  /* 0x0000001c493b7207 */ /* 0x004fe20000000000 */
[----:B------:R-:W-:Y:S01]  /*a2d0*/  IMAD.U32 R103, RZ, RZ, UR8 ;  /* 0x00000008ff677e24 */ /* 0x000fe2000f8e00ff */
[----:B---3--:R-:W-:Y:S01]  /*a2e0*/  SEL R55, R77, R30, P0 ;  /* 0x0000001e4d377207 */ /* 0x008fe20000000000 */
[----:B------:R-:W-:Y:S01]  /*a2f0*/  ULDC.64 UR8, c[0x0][0xc08] ;  /* 0x0003020000087ab9 */ /* 0x000fe20000000a00 */
[----:B------:R-:W-:Y:S02]  /*a300*/  SEL R77, R15, R80, P0 ;  /* 0x000000500f4d7207 */ /* 0x000fe40000000000 */
[----:B-1----:R-:W-:Y:S02]  /*a310*/  SEL R58, R76, R47, P0 ;  /* 0x0000002f4c3a7207 */ /* 0x002fe40000000000 */
[----:B------:R-:W-:-:S02]  /*a320*/  SEL R76, R78, R79, P0 ;  /* 0x0000004f4e4c7207 */ /* 0x000fc40000000000 */
[----:B------:R-:W-:Y:S02]  /*a330*/  SEL R78, R79, R78, P0 ;  /* 0x0000004e4f4e7207 */ /* 0x000fe40000000000 */
[----:B------:R-:W-:Y:S02]  /*a340*/  SEL R79, R80, R15, P0 ;  /* 0x0000000f504f7207 */ /* 0x000fe40000000000 */
[----:B----4-:R-:W-:Y:S02]  /*a350*/  SEL R69, R7, R14, P0 ;  /* 0x0000000e07457207 */ /* 0x010fe40000000000 */
        /* <DEDUP_REMOVED lines=10> */
[----:B0-----:R-:W-:Y:S02]  /*a400*/  SEL R43, R94, R97, P0 ;  /* 0x000000615e2b7207 */ /* 0x001fe40000000000 */
        /* <DEDUP_REMOVED lines=12> */
[----:B------:R-:W-:Y:S02]  /*a4d0*/  F2FP.BF16.F32.PACK_AB R4, R65, R64 ;  /* 0x000000404104723e */ /* 0x000fe400000010ff */
[----:B------:R-:W-:Y:S02]  /*a4e0*/  F2FP.BF16.F32.PACK_AB R5, R63, R62 ;  /* 0x0000003e3f05723e */ /* 0x000fe400000010ff */
[----:B------:R-:W-:Y:S02]  /*a4f0*/  F2FP.BF16.F32.PACK_AB R6, R67, R66 ;  /* 0x000000424306723e */ /* 0x000fe400000010ff */
[----:B------:R-:W-:-:S02]  /*a500*/  F2FP.BF16.F32.PACK_AB R7, R61, R60 ;  /* 0x0000003c3d07723e */ /* 0x000fc400000010ff */
[----:B------:R-:W-:Y:S02]  /*a510*/  SEL R86, R25, R86, P0 ;  /* 0x0000005619567207 */ /* 0x000fe40000000000 */
[----:B------:R-:W-:Y:S01]  /*a520*/  SEL R87, R24, R87, P0 ;  /* 0x0000005718577207 */ /* 0x000fe20000000000 */
[----:B------:R0:W-:Y:S01]  /*a530*/  STSM.16.M88.4 [R8], R4 ;  /* 0x0000000408007844 */ /* 0x0001e20000000200 */
[----:B------:R-:W-:Y:S02]  /*a540*/  F2FP.BF16.F32.PACK_AB R12, R69, R68 ;  /* 0x00000044450c723e */ /* 0x000fe400000010ff */
[----:B------:R-:W-:Y:S02]  /*a550*/  F2FP.BF16.F32.PACK_AB R13, R59, R58 ;  /* 0x0000003a3b0d723e */ /* 0x000fe400000010ff */
[----:B------:R-:W-:Y:S02]  /*a560*/  F2FP.BF16.F32.PACK_AB R14, R71, R70 ;  /* 0x00000046470e723e */ /* 0x000fe400000010ff */
[----:B------:R-:W-:-:S02]  /*a570*/  F2FP.BF16.F32.PACK_AB R15, R57, R56 ;  /* 0x00000038390f723e */ /* 0x000fc400000010ff */
[----:B------:R-:W-:Y:S02]  /*a580*/  F2FP.BF16.F32.PACK_AB R24, R73, R72 ;  /* 0x000000484918723e */ /* 0x000fe400000010ff */
[----:B------:R-:W-:Y:S01]  /*a590*/  F2FP.BF16.F32.PACK_AB R25, R55, R54 ;  /* 0x000000363719723e */ /* 0x000fe200000010ff */
[----:B------:R1:W-:Y:S01]  /*a5a0*/  STSM.16.M88.4 [R9], R12 ;  /* 0x0000000c09007844 */ /* 0x0003e20000000200 */
[----:B------:R-:W-:Y:S02]  /*a5b0*/  F2FP.BF16.F32.PACK_AB R26, R75, R74 ;  /* 0x0000004a4b1a723e */ /* 0x000fe400000010ff */
[----:B------:R-:W-:Y:S02]  /*a5c0*/  F2FP.BF16.F32.PACK_AB R27, R53, R52 ;  /* 0x00000034351b723e */ /* 0x000fe400000010ff */
[----:B------:R-:W-:Y:S02]  /*a5d0*/  F2FP.BF16.F32.PACK_AB R28, R77, R76 ;  /* 0x0000004c4d1c723e */ /* 0x000fe400000010ff */
[----:B------:R-:W-:Y:S01]  /*a5e0*/  F2FP.BF16.F32.PACK_AB R29, R51, R50 ;  /* 0x00000032331d723e */ /* 0x000fe200000010ff */
[----:B------:R2:W-:Y:S01]  /*a5f0*/  STSM.16.M88.4 [R10], R24 ;  /* 0x000000180a007844 */ /* 0x0005e20000000200 */
[----:B------:R-:W-:-:S02]  /*a600*/  F2FP.BF16.F32.PACK_AB R30, R79, R78 ;  /* 0x0000004e4f1e723e */ /* 0x000fc400000010ff */
[----:B------:R-:W-:Y:S02]  /*a610*/  F2FP.BF16.F32.PACK_AB R31, R49, R48 ;  /* 0x00000030311f723e */ /* 0x000fe400000010ff */
[----:B------:R-:W-:Y:S02]  /*a620*/  SEL R92, R102, R105, P0 ;  /* 0x00000069665c7207 */ /* 0x000fe40000000000 */
[----:B------:R-:W-:Y:S01]  /*a630*/  SEL R94, R105, R102, P0 ;  /* 0x00000066695e7207 */ /* 0x000fe20000000000 */
[----:B------:R3:W-:Y:S01]  /*a640*/  STSM.16.M88.4 [R11], R28 ;  /* 0x0000001c0b007844 */ /* 0x0007e20000000200 */
[----:B------:R-:W-:Y:S01]  /*a650*/  SEL R38, R104, R107, P0 ;  /* 0x0000006b68267207 */ /* 0x000fe20000000000 */
[----:B------:R-:W-:Y:S01]  /*a660*/  IMAD.U32 R102, RZ, RZ, UR7 ;  /* 0x00000007ff667e24 */ /* 0x000fe2000f8e00ff */
[----:B------:R-:W-:Y:S02]  /*a670*/  SEL R32, R107, R104, P0 ;  /* 0x000000686b207207 */ /* 0x000fe40000000000 */
[----:B0-----:R-:W-:-:S02]  /*a680*/  F2FP.BF16.F32.PACK_AB R4, R81, R80 ;  /* 0x000000505104723e */ /* 0x001fc400000010ff */
[----:B------:R-:W-:Y:S02]  /*a690*/  F2FP.BF16.F32.PACK_AB R5, R47, R46 ;  /* 0x0000002e2f05723e */ /* 0x000fe400000010ff */
[----:B------:R-:W-:Y:S02]  /*a6a0*/  F2FP.BF16.F32.PACK_AB R6, R83, R82 ;  /* 0x000000525306723e */ /* 0x000fe400000010ff */
[----:B------:R-:W-:Y:S02]  /*a6b0*/  F2FP.BF16.F32.PACK_AB R7, R45, R44 ;  /* 0x0000002c2d07723e */ /* 0x000fe400000010ff */
[----:B------:R-:W-:Y:S02]  /*a6c0*/  F2FP.BF16.F32.PACK_AB R8, R85, R84 ;  /* 0x000000545508723e */ /* 0x000fe400000010ff */
[----:B-1----:R-:W-:Y:S01]  /*a6d0*/  F2FP.BF16.F32.PACK_AB R9, R43, R42 ;  /* 0x0000002a2b09723e */ /* 0x002fe200000010ff */
[----:B------:R-:W-:Y:S01]  /*a6e0*/  STSM.16.M88.4 [R34], R4 ;  /* 0x0000000422007844 */ /* 0x000fe20000000200 */
[----:B--2---:R-:W-:-:S02]  /*a6f0*/  F2FP.BF16.F32.PACK_AB R10, R87, R86 ;  /* 0x00000056570a723e */ /* 0x004fc400000010ff */
[----:B---3--:R-:W-:Y:S02]  /*a700*/  F2FP.BF16.F32.PACK_AB R11, R41, R40 ;  /* 0x00000028290b723e */ /* 0x008fe400000010ff */
[----:B------:R-:W-:Y:S02]  /*a710*/  F2FP.BF16.F32.PACK_AB R12, R89, R88 ;  /* 0x00000058590c723e */ /* 0x000fe400000010ff */
[----:B------:R-:W-:Y:S01]  /*a720*/  F2FP.BF16.F32.PACK_AB R13, R93, R92 ;  /* 0x0000005c5d0d723e */ /* 0x000fe200000010ff */
[----:B------:R0:W-:Y:S01]  /*a730*/  STSM.16.M88.4 [R37], R8 ;  /* 0x0000000825007844 */ /* 0x0001e20000000200 */
[----:B------:R-:W-:Y:S02]  /*a740*/  F2FP.BF16.F32.PACK_AB R14, R91, R90 ;  /* 0x0000005a5b0e723e */ /* 0x000fe400000010ff */
[----:B------:R-:W-:Y:S02]  /*a750*/  F2FP.BF16.F32.PACK_AB R15, R95, R94 ;  /* 0x0000005e5f0f723e */ /* 0x000fe400000010ff */
[----:B------:R-:W-:-:S02]  /*a760*/  F2FP.BF16.F32.PACK_AB R24, R97, R96 ;  /* 0x000000606118723e */ /* 0x000fc400000010ff */
[----:B------:R-:W-:Y:S01]  /*a770*/  F2FP.BF16.F32.PACK_AB R25, R39, R38 ;  /* 0x000000262719723e */ /* 0x000fe200000010ff */
[----:B------:R1:W-:Y:S01]  /*a780*/  STSM.16.M88.4 [R100], R12 ;  /* 0x0000000c64007844 */ /* 0x0003e20000000200 */
[----:B------:R-:W-:Y:S02]  /*a790*/  F2FP.BF16.F32.PACK_AB R26, R99, R98 ;  /* 0x00000062631a723e */ /* 0x000fe400000010ff */
[----:B------:R-:W-:Y:S02]  /*a7a0*/  F2FP.BF16.F32.PACK_AB R27, R33, R32 ;  /* 0x00000020211b723e */ /* 0x000fe400000010ff */
[----:B------:R-:W-:-:S03]  /*a7b0*/  ISETP.NE.U32.AND P0, PT, RZ, UR10, PT ;  /* 0x0000000aff007c0c */ /* 0x000fc6000bf05070 */
[----:B------:R1:W-:Y:S01]  /*a7c0*/  STSM.16.M88.4 [R101], R24 ;  /* 0x0000001865007844 */ /* 0x0003e20000000200 */
[----:B------:R-:W-:Y:S01]  /*a7d0*/  BAR.SYNC.DEFER_BLOCKING 0x1, 0x100 ;  /* 0x0044000000007b1d */ /* 0x000fe20000010000 */
[----:B------:R-:W-:-:S07]  /*a7e0*/  ISETP.NE.AND.EX P0, PT, RZ, UR11, PT, P0 ;  /* 0x0000000bff007c0c */ /* 0x000fce000bf05300 */
[----:B0-----:R-:W0:Y:S06]  /*a7f0*/  LDC R37, c[0x0][0xbe8] ;  /* 0x0002fa00ff257b82 */ /* 0x001e2c0000000800 */
[----:B------:R-:W2:Y:S01]  /*a800*/  @P0 LDG.E R28, desc[UR50][R102.64] ;  /* 0x00000032661c0981 */ /* 0x000ea2000c1e1900 */
[----:B------:R-:W-:-:S04]  /*a810*/  UISETP.NE.U32.AND UP0, UPT, UR8, URZ, UPT ;  /* 0x0000003f0800728c */ /* 0x000fc8000bf05070 */
[----:B------:R-:W-:Y:S01]  /*a820*/  UISETP.NE.AND.EX UP0, UPT, UR9, URZ, UPT, UP0 ;  /* 0x0000003f0900728c */ /* 0x000fe2000bf05300 */
[----:B0-----:R-:W-:-:S05]  /*a830*/  ISETP.NE.AND P1, PT, R37, 0x1, PT ;  /* 0x000000012500780c */ /* 0x001fca0003f25270 */
[----:B------:R-:W-:-:S05]  /*a840*/  PLOP3.LUT P4, PT, PT, PT, UP0, 0x80, 0x0 ;  /* 0x000000000000781c */ /* 0x000fca0003f8f008 */
[----:B------:R-:W-:-:S03]  /*a850*/  @UP0 UIADD3 UR8, UP1, UR4, UR8, URZ ;  /* 0x0000000804080290 */ /* 0x000fc6000ff3e03f */
[----:B------:R-:W0:Y:S01]  /*a860*/  @P1 LDC R6, c[0x0][0xbec] ;  /* 0x0002fb00ff061b82 */ /* 0x000e220000000800 */
[----:B------:R-:W-:Y:S02]  /*a870*/  @UP0 UIADD3.X UR9, UR12, UR9, URZ, UP1, !UPT ;  /* 0x000000090c090290 */ /* 0x000fe40008ffe43f */
[----:B------:R-:W-:Y:S01]  /*a880*/  UISETP.GT.AND UP1, UPT, UR44, 0x1, UPT ;  /* 0x000000012c00788c */ /* 0x000fe2000bf24270 */
[----:B------:R-:W-:Y:S01]  /*a890*/  IMAD.U32 R4, RZ, RZ, UR8 ;  /* 0x00000008ff047e24 */ /* 0x000fe2000f8e00ff */
[----:B------:R-:W-:Y:S01]  /*a8a0*/  ULDC UR4, c[0x0][0xa88] ;  /* 0x0002a20000047ab9 */ /* 0x000fe20000000800 */
[----:B------:R-:W-:Y:S01]  /*a8b0*/  UMOV UR16, 0x9b8 ;  /* 0x000009b800107882 */ /* 0x000fe20000000000 */
[----:B------:R-:W-:Y:S01]  /*a8c0*/  IMAD.U32 R34, RZ, RZ, UR4 ;  /* 0x00000004ff227e24 */ /* 0x000fe2000f8e00ff */
[----:B------:R-:W3:Y:S01]  /*a8d0*/  @P1 LDC R9, c[0x0][0xbf0] ;  /* 0x0002fc00ff091b82 */ /* 0x000ee20000000800 */
[----:B------:R-:W-:Y:S01]  /*a8e0*/  USEL UR16, UR16, 0x978, UP1 ;  /* 0x0000097810107887 */ /* 0x000fe20008800000 */
[----:B------:R-:W-:Y:S01]  /*a8f0*/  IMAD.U32 R5, RZ, RZ, UR9 ;  /* 0x00000009ff057e24 */ /* 0x000fe2000f8e00ff */
[----:B------:R-:W-:-:S04]  /*a900*/  UISETP.NE.U32.AND UP0, UPT, UR10, URZ, UPT ;  /* 0x0000003f0a00728c */ /* 0x000fc8000bf05070 */
[----:B------:R4:W5:Y:S01]  /*a910*/  @P4 LDG.E R34, desc[UR50][R4.64] ;  /* 0x0000003204224981 */ /* 0x000962000c1e1900 */
[----:B------:R-:W-:Y:S01]  /*a920*/  UISETP.NE.AND.EX UP0, UPT, UR11, URZ, UPT, UP0 ;  /* 0x0000003f0b00728c */ /* 0x000fe2000bf05300 */
[----:B------:R-:W-:Y:S01]  /*a930*/  UMOV UR4, URZ ;  /* 0x0000003f00047c82 */ /* 0x000fe20008000000 */
[----:B------:R-:W-:-:S03]  /*a940*/  USEL UR7, UR40, URZ, UP1 ;  /* 0x0000003f28077287 */ /* 0x000fc60008800000 */
[----:B------:R-:W-:Y:S01]  /*a950*/  ULDC.64 UR10, c[0x0][UR16+0x218] ;  /* 0x00008600100a7abb */ /* 0x000fe20008000a00 */
[----:B------:R-:W-:Y:S01]  /*a960*/  ULDC.64 UR14, c[0x0][UR16+0x228] ;  /* 0x00008a00100e7abb */ /* 0x000fe20008000a00 */
[----:B------:R-:W-:Y:S01]  /*a970*/  USEL UR37, UR37, URZ, !UP0 ;  /* 0x0000003f25257287 */ /* 0x000fe2000c000000 */
[----:B----4-:R-:W-:Y:S01]  /*a980*/  IMAD.U32 R4, RZ, RZ, UR39 ;  /* 0x00000027ff047e24 */ /* 0x010fe2000f8e00ff */
[----:B------:R-:W-:Y:S01]  /*a990*/  ULDC.64 UR12, c[0x0][UR16+0x220] ;  /* 0x00008800100c7abb */ /* 0x000fe20008000a00 */
[----:B------:R-:W-:Y:S02]  /*a9a0*/  UIMAD.WIDE.U32 UR8, UR10, UR41, URZ ;  /* 0x000000290a0872a5 */ /* 0x000fe4000f8e003f */
[----:B------:R-:W-:Y:S01]  /*a9b0*/  IMAD R11, R4, 0x80, R219 ;  /* 0x00000080040b7824 */ /* 0x000fe200078e02db */
[----:B------:R-:W-:Y:S02]  /*a9c0*/  UIMAD.WIDE.U32 UR18, UR14, UR7, URZ ;  /* 0x000000070e1272a5 */ /* 0x000fe4000f8e003f */
[----:B------:R-:W-:Y:S01]  /*a9d0*/  UIMAD UR10, UR11, UR41, URZ ;  /* 0x000000290b0a72a4 */ /* 0x000fe2000f8e023f */
[----:B0-----:R-:W-:Y:S01]  /*a9e0*/  @P1 IMAD.HI.U32 R4, R11, R6, RZ ;  /* 0x000000060b041227 */ /* 0x001fe200078e00ff */
[----:B------:R-:W-:Y:S01]  /*a9f0*/  UIMAD UR14, UR15, UR7, URZ ;  /* 0x000000070f0e72a4 */ /* 0x000fe2000f8e023f */
[----:B------:R-:W-:Y:S01]  /*aa00*/  MOV R7, R11 ;  /* 0x0000000b00077202 */ /* 0x000fe20000000f00 */
[----:B------:R-:W-:Y:S01]  /*aa10*/  USEL UR38, UR38, URZ, !UP0 ;  /* 0x0000003f26267287 */ /* 0x000fe2000c000000 */
[----:B------:R-:W-:Y:S01]  /*aa20*/  IMAD.U32 R5, RZ, RZ, UR19 ;  /* 0x00000013ff057e24 */ /* 0x000fe2000f8e00ff */
[----:B------:R-:W-:Y:S01]  /*aa30*/  UIMAD UR7, UR13, UR37, URZ ;  /* 0x000000250d0772a4 */ /* 0x000fe2000f8e023f */
[----:B---3--:R-:W-:Y:S01]  /*aa40*/  @P1 SHF.R.U32.HI R7, RZ, R9, R4 ;  /* 0x00000009ff071219 */ /* 0x008fe20000011604 */
[----:B------:R-:W-:Y:S01]  /*aa50*/  UIADD3 UR9, UR9, UR10, URZ ;  /* 0x0000000a09097290 */ /* 0x000fe2000fffe03f */
[----:B------:R-:W-:Y:S01]  /*aa60*/  IMAD.U32 R4, RZ, RZ, UR18 ;  /* 0x00000012ff047e24 */ /* 0x000fe2000f8e00ff */
[----:B------:R-:W-:Y:S01]  /*aa70*/  UIMAD.WIDE.U32 UR10, UR12, UR37, URZ ;  /* 0x000000250c0a72a5 */ /* 0x000fe2000f8e003f */
[--C-:B------:R-:W-:Y:S01]  /*aa80*/  SHF.R.S32.HI R5, RZ, 0x1f, R7.reuse ;  /* 0x0000001fff057819 */ /* 0x100fe20000011407 */
[----:B------:R-:W-:Y:S01]  /*aa90*/  UIMAD UR7, UR12, UR38, UR7 ;  /* 0x000000260c0772a4 */ /* 0x000fe2000f8e0207 */
[----:B------:R-:W-:Y:S01]  /*aaa0*/  IMAD.MOV R6, RZ, RZ, -R7 ;  /* 0x000000ffff067224 */ /* 0x000fe200078e0a07 */
[----:B------:R-:W-:-:S02]  /*aab0*/  UIADD3 UR14, UR19, UR14, URZ ;  /* 0x0000000e130e7290 */ /* 0x000fc4000fffe03f */
[----:B------:R-:W-:Y:S01]  /*aac0*/  UIADD3 UR7, UR11, UR7, URZ ;  /* 0x000000070b077290 */ /* 0x000fe2000fffe03f */
[----:B------:R-:W-:-:S03]  /*aad0*/  IMAD R9, R37, R6, R11 ;  /* 0x0000000625097224 */ /* 0x000fc600078e020b */
[----:B------:R-:W-:Y:S02]  /*aae0*/  IMAD.U32 R8, RZ, RZ, UR14 ;  /* 0x0000000eff087e24 */ /* 0x000fe4000f8e00ff */
[----:B------:R-:W-:Y:S02]  /*aaf0*/  SHF.R.S32.HI R6, RZ, 0x1f, R9 ;  /* 0x0000001fff067819 */ /* 0x000fe40000011409 */
[----:B--2---:R-:W-:-:S13]  /*ab00*/  @P0 R2UR UR4, R28 ;  /* 0x000000001c0402ca */ /* 0x004fda00000e0000 */
[----:B------:R-:W-:Y:S02]  /*ab10*/  UIADD3 UR8, UP0, UP2, UR10, UR8, UR4 ;  /* 0x000000080a087290 */ /* 0x000fe4000fa1e004 */
[----:B------:R-:W-:Y:S01]  /*ab20*/  USHF.R.S32.HI UR12, URZ, 0x1f, UR4 ;  /* 0x0000001f3f0c7899 */ /* 0x000fe20008011404 */
[----:B------:R-:W-:Y:S01]  /*ab30*/  ULDC.64 UR10, c[0x0][0xba8] ;  /* 0x0002ea00000a7ab9 */ /* 0x000fe20000000a00 */
[----:B------:R-:W-:Y:S02]  /*ab40*/  @!UP1 ULDC UR10, c[0x0][0xb50] ;  /* 0x0002d400000a9ab9 */ /* 0x000fe40000000800 */
[----:B------:R-:W-:Y:S01]  /*ab50*/  UIADD3.X UR7, UR7, UR9, UR12, UP0, UP2 ;  /* 0x0000000907077290 */ /* 0x000fe200087e440c */
[----:B------:R-:W-:Y:S01]  /*ab60*/  IADD3 R4, P2, P3, R7, UR8, R4 ;  /* 0x0000000807047c10 */ /* 0x000fe2000fb5e004 */
[----:B------:R-:W-:Y:S01]  /*ab70*/  @!UP1 ULDC UR11, c[0x0][0xb54] ;  /* 0x0002d500000b9ab9 */ /* 0x000fe20000000800 */
[----:B------:R-:W-:Y:S02]  /*ab80*/  ULDC.64 UR8, c[0x0][UR16+0x210] ;  /* 0x0000840010087abb */ /* 0x000fe40008000a00 */
[----:B------:R-:W-:Y:S01]  /*ab90*/  IMAD R7, R9, UR9, RZ ;  /* 0x0000000909077c24 */ /* 0x000fe2000f8e02ff */
[----:B------:R-:W-:-:S03]  /*aba0*/  IADD3.X R5, R5, UR7, R8, P2, P3 ;  /* 0x0000000705057c10 */ /* 0x000fc600097e6408 */
[----:B------:R-:W-:Y:S02]  /*abb0*/  IMAD R7, R6, UR8, R7 ;  /* 0x0000000806077c24 */ /* 0x000fe4000f8e0207 */
[----:B------:R-:W-:-:S04]  /*abc0*/  IMAD.WIDE.U32 R4, R9, UR8, R4 ;  /* 0x0000000809047c25 */ /* 0x000fc8000f8e0004 */
[----:B------:R-:W-:Y:S01]  /*abd0*/  IMAD.IADD R5, R5, 0x1, R7 ;  /* 0x0000000105057824 */ /* 0x000fe200078e0207 */
[----:B------:R-:W-:-:S04]  /*abe0*/  LEA R8, P2, R4, UR10, 0x2 ;  /* 0x0000000a04087c11 */ /* 0x000fc8000f8410ff */
[----:B------:R-:W-:Y:S01]  /*abf0*/  LEA.HI.X R10, R4, UR11, R5, 0x2, P2 ;  /* 0x0000000b040a7c11 */ /* 0x000fe200090f1405 */
[----:B-1----:R-:W-:Y:S08]  /*ac00*/  @P4 BRA `(.L_x_254) ;  /* 0x0000000000104947 */ /* 0x002ff00003800000 */
[----:B------:R-:W-:Y:S05]  /*ac10*/  @!P0 BRA `(.L_x_254) ;  /* 0x00000000000c8947 */ /* 0x000fea0003800000 */
[----:B------:R-:W2:Y:S04]  /*ac20*/  LDG.E R5, desc[UR50][R102.64] ;  /* 0x0000003266057981 */ /* 0x000ea8000c1e1900 */
[----:B-----5:R-:W2:Y:S02]  /*ac30*/  LDG.E R34, desc[UR50][R102.64+0x4] ;  /* 0x0000043266227981 */ /* 0x020ea4000c1e1900 */
[----:B--2---:R-:W-:-:S07]  /*ac40*/  IMAD.IADD R34, R34, 0x1, -R5 ;  /* 0x0000000122227824 */ /* 0x004fce00078e0a05 */
.L_x_254:
[----:B------:R-:W-:Y:S01]  /*ac50*/  IMAD.U32 R13, RZ, RZ, UR39 ;  /* 0x00000027ff0d7e24 */ /* 0x000fe2000f8e00ff */
[----:B------:R-:W-:Y:S01]  /*ac60*/  SHFL.IDX PT, R4, R8, RZ, 0x1c1f ;  /* 0x001c1fff08047589 */ /* 0x000fe200000e0000 */
[----:B-----5:R-:W-:Y:S01]  /*ac70*/  IMAD R34, R34, R37, RZ ;  /* 0x0000002522227224 */ /* 0x020fe200078e02ff */
[----:B------:R-:W-:Y:S01]  /*ac80*/  LOP3.LUT P0, RZ, R201, 0x3, RZ, 0xc0, !PT ;  /* 0x00000003c9ff7812 */ /* 0x000fe2000780c0ff */
[----:B------:R-:W-:Y:S01]  /*ac90*/  IMAD R13, R13, 0x80, R218 ;  /* 0x000000800d0d7824 */ /* 0x000fe200078e02da */
[----:B------:R-:W0:Y:S01]  /*aca0*/  SHFL.IDX PT, R5, R10, RZ, 0x1c1f ;  /* 0x001c1fff0a057589 */ /* 0x000e2200000e0000 */
[----:B------:R-:W-:Y:S02]  /*acb0*/  PLOP3.LUT P3, PT, PT, PT, UP1, 0x80, 0x0 ;  /* 0x000000000000781c */ /* 0x000fe40003f6f018 */
[C---:B------:R-:W-:Y:S01]  /*acc0*/  VIADD R9, R13.reuse, 0x8 ;  /* 0x000000080d097836 */ /* 0x040fe20000000000 */
[----:B------:R-:W-:Y:S01]  /*acd0*/  SHFL.IDX PT, R6, R8, 0x1, 0x1c1f ;  /* 0x003c1f0008067f89 */ /* 0x000fe200000e0000 */
[----:B------:R-:W-:-:S03]  /*ace0*/  ISETP.GE.OR P2, PT, R13, R34, P0 ;  /* 0x000000220d00720c */ /* 0x000fc60000746670 */
[----:B------:R-:W1:Y:S01]  /*acf0*/  SHFL.IDX PT, R7, R10, 0x1, 0x1c1f ;  /* 0x003c1f000a077f89 */ /* 0x000e6200000e0000 */
[----:B------:R-:W-:-:S09]  /*ad00*/  ISETP.GE.OR P0, PT, R9, R34, P0 ;  /* 0x000000220900720c */ /* 0x000fd20000706670 */
[----:B0-----:R0:W-:Y:S01]  /*ad10*/  @!P2 ST.E desc[UR50][R4.64], R3 ;  /* 0x000000030400a985 */ /* 0x0011e2000c101932 */
[----:B------:R-:W-:-:S03]  /*ad20*/  ISETP.GE.AND P2, PT, R13, R34, PT ;  /* 0x000000220d00720c */ /* 0x000fc60003f46270 */
[----:B-1----:R0:W-:Y:S01]  /*ad30*/  @!P0 ST.E desc[UR50][R6.64], R0 ;  /* 0x0000000006008985 */ /* 0x0021e2000c101932 */
[----:B------:R-:W-:Y:S01]  /*ad40*/  ISETP.GE.AND P0, PT, R9, R34, PT ;  /* 0x000000220900720c */ /* 0x000fe20003f06270 */
[----:B------:R-:W-:-:S12]  /*ad50*/  @P3 BRA `(.L_x_255) ;  /* 0x0000000800903947 */ /* 0x000fd80003800000 */
[----:B0-----:R-:W-:Y:S01]  /*ad60*/  IMAD R3, R200, 0x40, R2 ;  /* 0x00000040c8037824 */ /* 0x001fe200078e0202 */
[----:B------:R-:W0:Y:S01]  /*ad70*/  @P1 LDC R32, c[0x0][0xbec] ;  /* 0x0002fb00ff201b82 */ /* 0x000e220000000800 */
[----:B------:R-:W-:Y:S02]  /*ad80*/  ULDC.64 UR10, c[0x0][0xaa0] ;  /* 0x0002a800000a7ab9 */ /* 0x000fe40000000a00 */
[----:B------:R-:W-:-:S03]  /*ad90*/  IMAD.WIDE R20, R3, 0x2, R20 ;  /* 0x0000000203147825 */ /* 0x000fc600078e0214 */
[C---:B------:R-:W-:Y:S02]  /*ada0*/  IADD3 R9, P6, R20.reuse, 0x1000, RZ ;  /* 0x0000100014097810 */ /* 0x040fe40007fde0ff */
[C---:B------:R-:W-:Y:S02]  /*adb0*/  IADD3 R13, P5, R20.reuse, 0x2000, RZ ;  /* 0x00002000140d7810 */ /* 0x040fe40007fbe0ff */
[----:B------:R-:W-:Y:S02]  /*adc0*/  LOP3.LUT R8, R9, 0x380, RZ, 0xc0, !PT ;  /* 0x0000038009087812 */ /* 0x000fe400078ec0ff */
[C---:B------:R-:W-:Y:S02]  /*add0*/  IADD3 R25, P4, R20.reuse, 0x3000, RZ ;  /* 0x0000300014197810 */ /* 0x040fe40007f9e0ff */
[C---:B------:R-:W-:Y:S02]  /*ade0*/  IADD3 R29, P3, R20.reuse, 0x4000, RZ ;  /* 0x00004000141d7810 */ /* 0x040fe40007f7e0ff */
[----:B------:R-:W-:-:S02]  /*adf0*/  IADD3 R41, P2, R20, 0x5000, RZ ;  /* 0x0000500014297810 */ /* 0x000fc40007f5e0ff */
[C---:B------:R-:W-:Y:S02]  /*ae00*/  IADD3 R45, P0, R20.reuse, 0x6000, RZ ;  /* 0x00006000142d7810 */ /* 0x040fe40007f1e0ff */
[----:B------:R-:W-:Y:S02]  /*ae10*/  LOP3.LUT R5, R20, 0x380, RZ, 0xc0, !PT ;  /* 0x0000038014057812 */ /* 0x000fe400078ec0ff */
[----:B------:R-:W-:Y:S02]  /*ae20*/  SHF.R.U64 R8, R8, 0x3, RZ ;  /* 0x0000000308087819 */ /* 0x000fe400000012ff */
[----:B------:R-:W-:Y:S02]  /*ae30*/  LOP3.LUT R12, R13, 0x380, RZ, 0xc0, !PT ;  /* 0x000003800d0c7812 */ /* 0x000fe400078ec0ff */
[----:B------:R-:W-:Y:S02]  /*ae40*/  LOP3.LUT R24, R25, 0x380, RZ, 0xc0, !PT ;  /* 0x0000038019187812 */ /* 0x000fe400078ec0ff */
[----:B------:R-:W-:-:S02]  /*ae50*/  LOP3.LUT R28, R29, 0x380, RZ, 0xc0, !PT ;  /* 0x000003801d1c7812 */ /* 0x000fc400078ec0ff */
[----:B------:R-:W-:Y:S02]  /*ae60*/  LOP3.LUT R40, R41, 0x380, RZ, 0xc0, !PT ;  /* 0x0000038029287812 */ /* 0x000fe400078ec0ff */
[----:B------:R-:W-:Y:S02]  /*ae70*/  LOP3.LUT R44, R45, 0x380, RZ, 0xc0, !PT ;  /* 0x000003802d2c7812 */ /* 0x000fe400078ec0ff */
[----:B------:R-:W-:Y:S02]  /*ae80*/  SHF.R.U64 R5, R5, 0x3, RZ ;  /* 0x0000000305057819 */ /* 0x000fe400000012ff */
[----:B------:R-:W-:Y:S01]  /*ae90*/  LOP3.LUT R8, R8, R9, RZ, 0x3c, !PT ;  /* 0x0000000908087212 */ /* 0x000fe200078e3cff */
[----:B------:R-:W-:Y:S01]  /*aea0*/  IMAD.X R9, RZ, RZ, R21, P6 ;  /* 0x000000ffff097224 */ /* 0x000fe200030e0615 */
[----:B------:R-:W-:Y:S02]  /*aeb0*/  IADD3 R3, P6, R20, 0x7000, RZ ;  /* 0x0000700014037810 */ /* 0x000fe40007fde0ff */
[----:B------:R-:W-:-:S02]  /*aec0*/  SHF.R.U64 R12, R12, 0x3, RZ ;  /* 0x000000030c0c7819 */ /* 0x000fc400000012ff */
[----:B------:R-:W-:Y:S01]  /*aed0*/  SHF.R.U64 R24, R24, 0x3, RZ ;  /* 0x0000000318187819 */ /* 0x000fe200000012ff */
[--C-:B------:R-:W-:Y:S01]  /*aee0*/  IMAD.X R49, RZ, RZ, R21.reuse, P6 ;  /* 0x000000ffff317224 */ /* 0x100fe200030e0615 */
[----:B------:R-:W-:Y:S01]  /*aef0*/  SHF.R.U64 R28, R28, 0x3, RZ ;  /* 0x000000031c1c7819 */ /* 0x000fe200000012ff */
[----:B------:R-:W-:Y:S01]  /*af00*/  UIMAD UR7, UR12, UR10, URZ ;  /* 0x0000000a0c0772a4 */ /* 0x000fe2000f8e023f */
[----:B------:R-:W-:Y:S01]  /*af10*/  SHF.R.U64 R40, R40, 0x3, RZ ;  /* 0x0000000328287819 */ /* 0x000fe200000012ff */
[----:B------:R-:W-:Y:S01]  /*af20*/  UIMAD.WIDE.U32 UR8, UR4, UR10, URZ ;  /* 0x0000000a040872a5 */ /* 0x000fe2000f8e003f */
[----:B------:R-:W-:Y:S01]  /*af30*/  SHF.R.U64 R44, R44, 0x3, RZ ;  /* 0x000000032c2c7819 */ /* 0x000fe200000012ff */
[----:B------:R-:W-:Y:S01]  /*af40*/  IMAD.U32 R33, RZ, RZ, UR39 ;  /* 0x00000027ff217e24 */ /* 0x000fe2000f8e00ff */
[----:B------:R-:W-:Y:S01]  /*af50*/  LOP3.LUT R20, R5, R20, RZ, 0x3c, !PT ;  /* 0x0000001405147212 */ /* 0x000fe200078e3cff */
[----:B------:R-:W-:Y:S01]  /*af60*/  ULDC.64 UR12, c[0x0][0xaf0] ;  /* 0x0002bc00000c7ab9 */ /* 0x000fe20000000a00 */
[----:B------:R-:W-:Y:S01]  /*af70*/  LOP3.LUT R12, R12, R13, RZ, 0x3c, !PT ;  /* 0x0000000d0c0c7212 */ /* 0x000fe200078e3cff */
[----:B------:R-:W5:Y:S01]  /*af80*/  LD.E.128 R8, desc[UR50][R8.64] ;  /* 0x0000003208087980 */ /* 0x000f62000c101d00 */
[----:B------:R-:W-:Y:S01]  /*af90*/  LOP3.LUT R24, R24, R25, RZ, 0x3c, !PT ;  /* 0x0000001918187212 */ /* 0x000fe200078e3cff */
[--C-:B------:R-:W-:Y:S01]  /*afa0*/  IMAD.X R25, RZ, RZ, R21.reuse, P4 ;  /* 0x000000ffff197224 */ /* 0x100fe200020e0615 */
[----:B------:R-:W-:Y:S01]  /*afb0*/  LOP3.LUT R28, R28, R29, RZ, 0x3c, !PT ;  /* 0x0000001d1c1c7212 */ /* 0x000fe200078e3cff */
[--C-:B------:R-:W-:Y:S01]  /*afc0*/  IMAD.X R29, RZ, RZ, R21.reuse, P3 ;  /* 0x000000ffff1d7224 */ /* 0x100fe200018e0615 */
[----:B------:R-:W-:Y:S01]  /*afd0*/  LOP3.LUT R40, R40, R41, RZ, 0x3c, !PT ;  /* 0x0000002928287212 */ /* 0x000fe200078e3cff */
[--C-:B------:R-:W-:Y:S01]  /*afe0*/  IMAD.X R41, RZ, RZ, R21.reuse, P2 ;  /* 0x000000ffff297224 */ /* 0x100fe200010e0615 */
[----:B------:R-:W-:Y:S01]  /*aff0*/  LOP3.LUT R44, R44, R45, RZ, 0x3c, !PT ;  /* 0x0000002d2c2c7212 */ /* 0x000fe200078e3cff */
[----:B------:R-:W-:Y:S01]  /*b000*/  IMAD.X R45, RZ, RZ, R21, P0 ;  /* 0x000000ffff2d7224 */ /* 0x000fe200000e0615 */
[----:B------:R-:W-:Y:S01]  /*b010*/  IADD3.X R13, RZ, R21, RZ, P5, !PT ;  /* 0x00000015ff0d7210 */ /* 0x000fe20002ffe4ff */
[----:B------:R1:W5:Y:S01]  /*b020*/  LD.E.128 R4, desc[UR50][R20.64] ;  /* 0x0000003214047980 */ /* 0x000362000c101d00 */
[----:B------:R-:W-:Y:S01]  /*b030*/  LOP3.LUT R0, R3, 0x380, RZ, 0xc0, !PT ;  /* 0x0000038003007812 */ /* 0x000fe200078ec0ff */
[----:B------:R-:W-:-:S02]  /*b040*/  UIMAD UR7, UR4, UR11, UR7 ;  /* 0x0000000b040772a4 */ /* 0x000fc4000f8e0207 */
[----:B------:R-:W5:Y:S01]  /*b050*/  LD.E.128 R24, desc[UR50][R24.64] ;  /* 0x0000003218187980 */ /* 0x000f62000c101d00 */
[----:B------:R-:W-:-:S03]  /*b060*/  SHF.R.U64 R0, R0, 0x3, RZ ;  /* 0x0000000300007819 */ /* 0x000fc600000012ff */
[----:B------:R-:W5:Y:S01]  /*b070*/  LD.E.128 R12, desc[UR50][R12.64] ;  /* 0x000000320c0c7980 */ /* 0x000f62000c101d00 */
[----:B------:R-:W-:Y:S01]  /*b080*/  LOP3.LUT R48, R0, R3, RZ, 0x3c, !PT ;  /* 0x0000000300307212 */ /* 0x000fe200078e3cff */
[----:B-1----:R-:W1:Y:S01]  /*b090*/  @P1 LDC R21, c[0x0][0xbf0] ;  /* 0x0002fc00ff151b82 */ /* 0x002e620000000800 */
[----:B------:R-:W-:Y:S01]  /*b0a0*/  IMAD R0, R17, 0x20, R200 ;  /* 0x0000002011007824 */ /* 0x000fe200078e02c8 */
[----:B------:R-:W-:Y:S01]  /*b0b0*/  UIADD3 UR9, UR9, UR7, URZ ;  /* 0x0000000709097290 */ /* 0x000fe2000fffe03f */
[----:B------:R-:W5:Y:S01]  /*b0c0*/  LD.E.128 R28, desc[UR50][R28.64] ;  /* 0x000000321c1c7980 */ /* 0x000f62000c101d00 */
[----:B------:R-:W-:Y:S01]  /*b0d0*/  ULDC.64 UR10, c[0x0][0xae8] ;  /* 0x0002ba00000a7ab9 */ /* 0x000fe20000000a00 */
[----:B------:R-:W-:Y:S01]  /*b0e0*/  IMAD R33, R33, 0x80, R0 ;  /* 0x0000008021217824 */ /* 0x000fe200078e0200 */
[----:B------:R-:W-:Y:S01]  /*b0f0*/  USHF.R.S32.HI UR4, URZ, 0x1f, UR37 ;  /* 0x0000001f3f047899 */ /* 0x000fe20008011425 */
[----:B------:R-:W5:Y:S01]  /*b100*/  LD.E.128 R40, desc[UR50][R40.64] ;  /* 0x0000003228287980 */ /* 0x000f62000c101d00 */
[----:B------:R-:W-:Y:S01]  /*b110*/  UIMAD.WIDE.U32 UR8, UR41, UR10, UR8 ;  /* 0x0000000a290872a5 */ /* 0x000fe2000f8e0008 */
[----:B0-----:R-:W-:Y:S01]  /*b120*/  @P1 IMAD.HI.U32 R0, R33, R32, RZ ;  /* 0x0000002021001227 */ /* 0x001fe200078e00ff */
[----:B------:R-:W-:Y:S01]  /*b130*/  UIMAD UR4, UR4, UR12, URZ ;  /* 0x0000000c040472a4 */ /* 0x000fe2000f8e023f */
[----:B------:R-:W5:Y:S01]  /*b140*/  LD.E.128 R44, desc[UR50][R44.64] ;  /* 0x000000322c2c7980 */ /* 0x000f62000c101d00 */
[----:B------:R-:W-:Y:S01]  /*b150*/  UIMAD UR9, UR41, UR11, UR9 ;  /* 0x0000000b290972a4 */ /* 0x000fe2000f8e0209 */
[----:B------:R-:W-:Y:S01]  /*b160*/  IMAD.MOV.U32 R3, RZ, RZ, R33 ;  /* 0x000000ffff037224 */ /* 0x000fe200078e0021 */
[----:B------:R-:W-:Y:S01]  /*b170*/  UIMAD UR4, UR37, UR13, UR4 ;  /* 0x0000000d250472a4 */ /* 0x000fe2000f8e0204 */
[----:B------:R-:W5:Y:S01]  /*b180*/  LD.E.128 R48, desc[UR50][R48.64] ;  /* 0x0000003230307980 */ /* 0x000f62000c101d00 */
[----:B------:R-:W-:Y:S01]  /*b190*/  UIMAD.WIDE.U32 UR8, UR37, UR12, UR8 ;  /* 0x0000000c250872a5 */ /* 0x000fe2000f8e0008 */
[----:B------:R-:W-:Y:S01]  /*b1a0*/  ULDC.64 UR10, c[0x0][0xae0] ;  /* 0x0002b800000a7ab9 */ /* 0x000fe20000000a00 */
[----:B------:R-:W-:Y:S01]  /*b1b0*/  @!PT LDS RZ, [RZ] ;  /* 0x00000000fffff984 */ /* 0x000fe20000000800 */
[----:B------:R-:W-:Y:S01]  /*b1c0*/  @!PT LDS RZ, [RZ] ;  /* 0x00000000fffff984 */ /* 0x000fe20000000800 */
[----:B------:R-:W-:Y:S01]  /*b1d0*/  @!PT LDS RZ, [RZ] ;  /* 0x00000000fffff984 */ /* 0x000fe20000000800 */
[----:B------:R-:W-:Y:S01]  /*b1e0*/  @!PT LDS RZ, [RZ] ;  /* 0x00000000fffff984 */ /* 0x000fe20000000800 */
[----:B------:R0:W-:Y:S06]  /*b1f0*/  MEMBAR.ALL.CTA ;  /* 0x0000000000007992 */ /* 0x0001ec0000008000 */
[----:B0-----:R-:W0:Y:S01]  /*b200*/  FENCE.VIEW.ASYNC.S ;  /* 0x00000000000073c6 */ /* 0x001e220000000000 */
[----:B------:R-:W-:Y:S01]  /*b210*/  UIADD3 UR4, UR9, UR4, URZ ;  /* 0x0000000409047290 */ /* 0x000fe2000fffe03f */
[----:B-1----:R-:W-:-:S04]  /*b220*/  @P1 SHF.R.U32.HI R3, RZ, R21, R0 ;  /* 0x00000015ff031219 */ /* 0x002fc80000011600 */
[--C-:B------:R-:W-:Y:S01]  /*b230*/  SHF.R.S32.HI R0, RZ, 0x1f, R3.reuse ;  /* 0x0000001fff007819 */ /* 0x100fe20000011403 */
[----:B------:R-:W-:Y:S02]  /*b240*/  IMAD.MOV R32, RZ, RZ, -R3 ;  /* 0x000000ffff207224 */ /* 0x000fe400078e0a03 */
[----:B------:R-:W-:Y:S01]  /*b250*/  IMAD.U32 R21, RZ, RZ, UR9 ;  /* 0x00000009ff157e24 */ /* 0x000fe2000f8e00ff */
[----:B------:R-:W-:Y:S01]  /*b260*/  MOV R21, UR4 ;  /* 0x0000000400157c02 */ /* 0x000fe20008000f00 */
[----:B------:R-:W-:Y:S02]  /*b270*/  IMAD R0, R0, UR10, RZ ;  /* 0x0000000a00007c24 */ /* 0x000fe4000f8e02ff */
[----:B------:R-:W-:Y:S02]  /*b280*/  IMAD R37, R37, R32, R33 ;  /* 0x0000002025257224 */ /* 0x000fe400078e0221 */
[----:B------:R-:W-:Y:S01]  /*b290*/  IMAD.U32 R20, RZ, RZ, UR8 ;  /* 0x00000008ff147e24 */ /* 0x000fe2000f8e00ff */
[----:B------:R-:W-:Y:S01]  /*b2a0*/  ULDC.64 UR8, c[0x0][0xad8] ;  /* 0x0002b60000087ab9 */ /* 0x000fe20000000a00 */
[C---:B------:R-:W-:Y:S01]  /*b2b0*/  IMAD R33, R3.reuse, UR11, R0 ;  /* 0x0000000b03217c24 */ /* 0x040fe2000f8e0200 */
[----:B------:R-:W-:Y:S01]  /*b2c0*/  SHF.R.S32.HI R0, RZ, 0x1f, R37 ;  /* 0x0000001fff007819 */ /* 0x000fe20000011425 */
[----:B------:R-:W-:-:S04]  /*b2d0*/  IMAD.WIDE.U32 R20, R3, UR10, R20 ;  /* 0x0000000a03147c25 */ /* 0x000fc8000f8e0014 */
[----:B------:R-:W-:Y:S02]  /*b2e0*/  IMAD.U32 R39, RZ, RZ, UR39 ;  /* 0x00000027ff277e24 */ /* 0x000fe4000f8e00ff */
[----:B------:R-:W-:Y:S02]  /*b2f0*/  IMAD.IADD R21, R21, 0x1, R33 ;  /* 0x0000000115157824 */ /* 0x000fe400078e0221 */
[----:B------:R-:W-:Y:S02]  /*b300*/  IMAD R0, R0, UR8, RZ ;  /* 0x0000000800007c24 */ /* 0x000fe4000f8e02ff */
[----:B------:R-:W-:Y:S02]  /*b310*/  IMAD R39, R39, 0x80, R200 ;  /* 0x0000008027277824 */ /* 0x000fe400078e02c8 */
[C---:B------:R-:W-:Y:S02]  /*b320*/  IMAD R33, R37.reuse, UR9, R0 ;  /* 0x0000000925217c24 */ /* 0x040fe4000f8e0200 */
[----:B------:R-:W-:Y:S01]  /*b330*/  IMAD.WIDE.U32 R20, R37, UR8, R20 ;  /* 0x0000000825147c25 */ /* 0x000fe2000f8e0014 */
[----:B------:R-:W-:Y:S01]  /*b340*/  ISETP.GE.AND P2, PT, R39, R34, PT ;  /* 0x000000222700720c */ /* 0x000fe20003f46270 */
[----:B------:R-:W-:-:S02]  /*b350*/  ULDC.64 UR8, c[0x0][0xa80] ;  /* 0x0002a00000087ab9 */ /* 0x000fc40000000a00 */
[----:B------:R-:W-:Y:S01]  /*b360*/  VIADD R3, R39, 0x20 ;  /* 0x0000002027037836 */ /* 0x000fe20000000000 */
[----:B------:R-:W-:Y:S01]  /*b370*/  LEA R0, P3, R20, UR8, 0x1 ;  /* 0x0000000814007c11 */ /* 0x000fe2000f8608ff */
[----:B------:R-:W-:Y:S02]  /*b380*/  IMAD.IADD R21, R21, 0x1, R33 ;  /* 0x0000000115157824 */ /* 0x000fe400078e0221 */
[----:B------:R-:W-:Y:S01]  /*b390*/  VIADD R36, R36, 0x22820 ;  /* 0x0002282024247836 */ /* 0x000fe20000000000 */
[-C--:B------:R-:W-:Y:S01]  /*b3a0*/  ISETP.GE.AND P0, PT, R3, R34.reuse, PT ;  /* 0x000000220300720c */ /* 0x080fe20003f06270 */
[----:B------:R-:W-:Y:S01]  /*b3b0*/  VIADD R3, R39, 0x40 ;  /* 0x0000004027037836 */ /* 0x000fe20000000000 */
[----:B------:R-:W-:Y:S02]  /*b3c0*/  LEA.HI.X R37, R20, UR9, R21, 0x1, P3 ;  /* 0x0000000914257c11 */ /* 0x000fe400098f0c15 */
[----:B------:R-:W-:Y:S01]  /*b3d0*/  PRMT R36, RZ, 0x654, R36 ;  /* 0x00000654ff247816 */ /* 0x000fe20000000024 */
[----:B0-----:R0:W1:Y:S01]  /*b3e0*/  SHFL.IDX PT, R33, R0, RZ, 0x181f ;  /* 0x00181fff00217589 */ /* 0x00106200000e0000 */
[----:B------:R-:W-:Y:S01]  /*b3f0*/  ISETP.GE.AND P1, PT, R3, R34, PT ;  /* 0x000000220300720c */ /* 0x000fe20003f26270 */
[----:B------:R-:W-:Y:S01]  /*b400*/  BSSY B1, `(.L_x_256) ;  /* 0x000000d000017945 */ /* 0x000fe20003800000 */
[----:B------:R0:W-:Y:S01]  /*b410*/  SYNCS.ARRIVE.TRANS64.RED.A1T0 RZ, [R36+URZ], RZ ;  /* 0x000000ff24ff79a7 */ /* 0x0001e2000810043f */
[----:B------:R0:W2:Y:S02]  /*b420*/  SHFL.IDX PT, R3, R37, RZ, 0x181f ;  /* 0x00181fff25037589 */ /* 0x0000a400000e0000 */
[----:B------:R-:W-:Y:S08]  /*b430*/  @P2 BRA `(.L_x_257) ;  /* 0x0000000000242947 */ /* 0x000ff00003800000 */
[----:B------:R-:W-:Y:S02]  /*b440*/  ULDC UR4, c[0x0][0xac8] ;  /* 0x0002b20000047ab9 */ /* 0x000fe40000000800 */
[----:B------:R-:W-:Y:S02]  /*b450*/  ISETP.GE.AND P2, PT, R2, UR4, PT ;  /* 0x0000000402007c0c */ /* 0x000fe4000bf46270 */
[----:B------:R-:W-:-:S11]  /*b460*/  ISETP.GE.AND P3, PT, R16, UR4, PT ;  /* 0x0000000410007c0c */ /* 0x000fd6000bf66270 */
[-C--:B-1----:R-:W-:Y:S02]  /*b470*/  @!P2 LEA R20, P4, R2, R33.reuse, 0x1 ;  /* 0x000000210214a211 */ /* 0x082fe400078808ff */
[----:B------:R-:W-:Y:S02]  /*b480*/  @!P3 LEA R32, P5, R16, R33, 0x1 ;  /* 0x000000211020b211 */ /* 0x000fe400078a08ff */
[-C--:B--2---:R-:W-:Y:S02]  /*b490*/  @!P2 LEA.HI.X R21, R2, R3.reuse, R222, 0x1, P4 ;  /* 0x000000030215a211 */ /* 0x084fe400020f0cde */
[----:B------:R-:W-:-:S03]  /*b4a0*/  @!P3 LEA.HI.X R33, R16, R3, R221, 0x1, P5 ;  /* 0x000000031021b211 */ /* 0x000fc600028f0cdd */
[----:B-----5:R3:W-:Y:S04]  /*b4b0*/  @!P2 ST.E.128 desc[UR50][R20.64], R4 ;  /* 0x000000041400a985 */ /* 0x0207e8000c101d32 */
[----:B------:R3:W-:Y:S02]  /*b4c0*/  @!P3 ST.E.128 desc[UR50][R32.64], R28 ;  /* 0x0000001c2000b985 */ /* 0x0007e4000c101d32 */
.L_x_257:
[----:B------:R-:W-:Y:S05]  /*b4d0*/  BSYNC B1 ;  /* 0x0000000000017941 */ /* 0x000fea0003800000 */
.L_x_256:
[----:B--2---:R2:W4:Y:S01]  /*b4e0*/  SHFL.IDX PT, R3, R37, 0x1, 0x181f ;  /* 0x00381f0025037f89 */ /* 0x00452200000e0000 */
[----:B------:R-:W-:Y:S03]  /*b4f0*/  BSSY B1, `(.L_x_258) ;  /* 0x000000c000017945 */ /* 0x000fe60003800000 */
[----:B---3-5:R2:W3:Y:S01]  /*b500*/  SHFL.IDX PT, R7, R0, 0x1, 0x181f ;  /* 0x00381f0000077f89 */ /* 0x0284e200000e0000 */
[----:B------:R-:W-:Y:S05]  /*b510*/  @P0 BRA `(.L_x_259) ;  /* 0x0000000000240947 */ /* 0x000fea0003800000 */
[----:B------:R-:W-:Y:S02]  /*b520*/  ULDC UR4, c[0x0][0xac8] ;  /* 0x0002b20000047ab9 */ /* 0x000fe40000000800 */
[----:B------:R-:W-:Y:S02]  /*b530*/  ISETP.GE.AND P3, PT, R2, UR4, PT ;  /* 0x0000000402007c0c */ /* 0x000fe4000bf66270 */
[----:B------:R-:W-:-:S11]  /*b540*/  ISETP.GE.AND P4, PT, R16, UR4, PT ;  /* 0x0000000410007c0c */ /* 0x000fd6000bf86270 */
[-C--:B---3--:R-:W-:Y:S02]  /*b550*/  @!P3 LEA R4, P0, R2, R7.reuse, 0x1 ;  /* 0x000000070204b211 */ /* 0x088fe400078008ff */
[----:B------:R-:W-:Y:S02]  /*b560*/  @!P4 LEA R6, P2, R16, R7, 0x1 ;  /* 0x000000071006c211 */ /* 0x000fe400078408ff */
[-C--:B----4-:R-:W-:Y:S02]  /*b570*/  @!P3 LEA.HI.X R5, R2, R3.reuse, R222, 0x1, P0 ;  /* 0x000000030205b211 */ /* 0x090fe400000f0cde */
[----:B------:R-:W-:-:S03]  /*b580*/  @!P4 LEA.HI.X R7, R16, R3, R221, 0x1, P2 ;  /* 0x000000031007c211 */ /* 0x000fc600010f0cdd */
[----:B------:R3:W-:Y:S04]  /*b590*/  @!P3 ST.E.128 desc[UR50][R4.64], R8 ;  /* 0x000000080400b985 */ /* 0x0007e8000c101d32 */
[----:B------:R3:W-:Y:S02]  /*b5a0*/  @!P4 ST.E.128 desc[UR50][R6.64], R40 ;  /* 0x000000280600c985 */ /* 0x0007e4000c101d32 */
.L_x_259:
[----:B------:R-:W-:Y:S05]  /*b5b0*/  BSYNC B1 ;  /* 0x0000000000017941 */ /* 0x000fea0003800000 */
.L_x_258:
[----:B----4-:R4:W0:Y:S01]  /*b5c0*/  SHFL.IDX PT, R3, R37, 0x2, 0x181f ;  /* 0x00581f0025037f89 */ /* 0x01082200000e0000 */
[----:B------:R-:W-:Y:S03]  /*b5d0*/  BSSY B1, `(.L_x_260) ;  /* 0x000000c000017945 */ /* 0x000fe60003800000 */
[----:B---3--:R4:W3:Y:S01]  /*b5e0*/  SHFL.IDX PT, R7, R0, 0x2, 0x181f ;  /* 0x00581f0000077f89 */ /* 0x0088e200000e0000 */
[----:B------:R-:W-:Y:S05]  /*b5f0*/  @P1 BRA `(.L_x_261) ;  /* 0x0000000000241947 */ /* 0x000fea0003800000 */
[----:B------:R-:W-:Y:S02]  /*b600*/  ULDC UR4, c[0x0][0xac8] ;  /* 0x0002b20000047ab9 */ /* 0x000fe40000000800 */
[----:B------:R-:W-:Y:S02]  /*b610*/  ISETP.GE.AND P2, PT, R2, UR4, PT ;  /* 0x0000000402007c0c */ /* 0x000fe4000bf46270 */
[----:B------:R-:W-:-:S11]  /*b620*/  ISETP.GE.AND P3, PT, R16, UR4, PT ;  /* 0x0000000410007c0c */ /* 0x000fd6000bf66270 */
[-C--:B---3--:R-:W-:Y:S02]  /*b630*/  @!P2 LEA R4, P0, R2, R7.reuse, 0x1 ;  /* 0x000000070204a211 */ /* 0x088fe400078008ff */
[----:B------:R-:W-:Y:S02]  /*b640*/  @!P3 LEA R6, P1, R16, R7, 0x1 ;  /* 0x000000071006b211 */ /* 0x000fe400078208ff */
[-C--:B0-----:R-:W-:Y:S02]  /*b650*/  @!P2 LEA.HI.X R5, R2, R3.reuse, R222, 0x1, P0 ;  /* 0x000000030205a211 */ /* 0x081fe400000f0cde */
[----:B------:R-:W-:-:S03]  /*b660*/  @!P3 LEA.HI.X R7, R16, R3, R221, 0x1, P1 ;  /* 0x000000031007b211 */ /* 0x000fc600008f0cdd */
[----:B------:R0:W-:Y:S04]  /*b670*/  @!P2 ST.E.128 desc[UR50][R4.64], R12 ;  /* 0x0000000c0400a985 */ /* 0x0001e8000c101d32 */
[----:B------:R0:W-:Y:S02]  /*b680*/  @!P3 ST.E.128 desc[UR50][R6.64], R44 ;  /* 0x0000002c0600b985 */ /* 0x0001e4000c101d32 */
.L_x_261:
[----:B------:R-:W-:Y:S05]  /*b690*/  BSYNC B1 ;  /* 0x0000000000017941 */ /* 0x000fea0003800000 */
.L_x_260:
[----:B0-----:R-:W-:Y:S01]  /*b6a0*/  VIADD R3, R39, 0x60 ;  /* 0x0000006027037836 */ /* 0x001fe20000000000 */
[----:B--2-4-:R-:W0:Y:S04]  /*b6b0*/  SHFL.IDX PT, R37, R37, 0x3, 0x181f ;  /* 0x00781f0025257f89 */ /* 0x014e2800000e0000 */
[----:B------:R-:W-:Y:S01]  /*b6c0*/  ISETP.GE.AND P0, PT, R3, R34, PT ;  /* 0x000000220300720c */ /* 0x000fe20003f06270 */
[----:B---3--:R2:W3:-:S12]  /*b6d0*/  SHFL.IDX PT, R7, R0, 0x3, 0x181f ;  /* 0x00781f0000077f89 */ /* 0x0084d800000e0000 */
[----:B--2---:R-:W-:Y:S05]  /*b6e0*/  @P0 BRA `(.L_x_262) ;  /* 0x0000001800200947 */ /* 0x004fea0003800000 */
[----:B------:R-:W-:Y:S02]  /*b6f0*/  ULDC UR4, c[0x0][0xac8] ;  /* 0x0002b20000047ab9 */ /* 0x000fe40000000800 */
[----:B------:R-:W-:-:S13]  /*b700*/  ISETP.GE.AND P1, PT, R2, UR4, PT ;  /* 0x0000000402007c0c */ /* 0x000fda000bf26270 */
[----:B---3--:R-:W-:-:S04]  /*b710*/  @!P1 LEA R4, P0, R2, R7, 0x1 ;  /* 0x0000000702049211 */ /* 0x008fc800078008ff */
[----:B0-----:R-:W-:Y:S02]  /*b720*/  @!P1 LEA.HI.X R5, R2, R37, R222, 0x1, P0 ;  /* 0x0000002502059211 */ /* 0x001fe400000f0cde */
[----:B------:R-:W-:-:S03]  /*b730*/  ISETP.GE.AND P0, PT, R16, UR4, PT ;  /* 0x0000000410007c0c */ /* 0x000fc6000bf06270 */
[----:B------:R0:W-:Y:S10]  /*b740*/  @!P1 ST.E.128 desc[UR50][R4.64], R24 ;  /* 0x0000001804009985 */ /* 0x0001f4000c101d32 */
[----:B------:R-:W-:Y:S05]  /*b750*/  @P0 BRA `(.L_x_262) ;  /* 0x0000001800040947 */ /* 0x000fea0003800000 */
[----:B0-----:R-:W-:-:S04]  /*b760*/  LEA R4, P0, R16, R7, 0x1 ;  /* 0x0000000710047211 */ /* 0x001fc800078008ff */
[----:B------:R-:W-:-:S05]  /*b770*/  LEA.HI.X R5, R16, R37, R221, 0x1, P0 ;  /* 0x0000002510057211 */ /* 0x000fca00000f0cdd */
[----:B------:R0:W-:Y:S01]  /*b780*/  ST.E.128 desc[UR50][R4.64], R48 ;  /* 0x0000003004007985 */ /* 0x0001e2000c101d32 */
[----:B------:R-:W-:Y:S05]  /*b790*/  BRA `(.L_x_262) ;  /* 0x0000001400f47947 */ /* 0x000fea0003800000 */
.L_x_255:
[----:B------:R-:W-:Y:S01]  /*b7a0*/  ULDC.64 UR10, c[0x0][0xb08] ;  /* 0x0002c200000a7ab9 */ /* 0x000fe20000000a00 */
[----:B0-----:R-:W0:Y:S01]  /*b7b0*/  @P1 LDC R0, c[0x0][0xbec] ;  /* 0x0002fb00ff001b82 */ /* 0x001e220000000800 */
[----:B------:R-:W-:Y:S01]  /*b7c0*/  UIMAD UR7, UR12, UR10, URZ ;  /* 0x0000000a0c0772a4 */ /* 0x000fe2000f8e023f */
[----:B------:R-:W-:Y:S01]  /*b7d0*/  IMAD.MOV.U32 R3, RZ, RZ, R11 ;  /* 0x000000ffff037224 */ /* 0x000fe200078e000b */
[----:B------:R-:W-:Y:S01]  /*b7e0*/  UIMAD.WIDE.U32 UR8, UR4, UR10, URZ ;  /* 0x0000000a040872a5 */ /* 0x000fe2000f8e003f */
[----:B------:R-:W-:Y:S01]  /*b7f0*/  VIADD R36, R36, 0x22820 ;  /* 0x0002282024247836 */ /* 0x000fe20000000000 */
[----:B------:R-:W-:Y:S01]  /*b800*/  UIMAD UR7, UR4, UR11, UR7 ;  /* 0x0000000b040772a4 */ /* 0x000fe2000f8e0207 */
[----:B------:R-:W-:Y:S01]  /*b810*/  BSSY B1, `(.L_x_263) ;  /* 0x000006a000017945 */ /* 0x000fe20003800000 */
[----:B------:R-:W-:Y:S01]  /*b820*/  USHF.R.S32.HI UR4, URZ, 0x1f, UR37 ;  /* 0x0000001f3f047899 */ /* 0x000fe20008011425 */
[----:B------:R-:W1:Y:S01]  /*b830*/  @P1 LDC R5, c[0x0][0xbf0] ;  /* 0x0002fc00ff051b82 */ /* 0x000e620000000800 */
[----:B------:R-:W-:Y:S01]  /*b840*/  UIADD3 UR9, UR9, UR7, URZ ;  /* 0x0000000709097290 */ /* 0x000fe2000fffe03f */
[----:B------:R-:W-:Y:S01]  /*b850*/  PRMT R36, RZ, 0x654, R36 ;  /* 0x00000654ff247816 */ /* 0x000fe20000000024 */
[----:B------:R-:W-:-:S02]  /*b860*/  ULDC.64 UR10, c[0x0][0xb38] ;  /* 0x0002ce00000a7ab9 */ /* 0x000fc40000000a00 */
[----:B------:R-:W-:Y:S01]  /*b870*/  UIMAD.WIDE.U32 UR8, UR41, UR10, UR8 ;  /* 0x0000000a290872a5 */ /* 0x000fe2000f8e0008 */
[----:B------:R2:W-:Y:S03]  /*b880*/  SYNCS.ARRIVE.TRANS64.RED.A1T0 RZ, [R36+URZ], RZ ;  /* 0x000000ff24ff79a7 */ /* 0x0005e6000810043f */
[----:B------:R-:W-:-:S03]  /*b890*/  UIMAD UR9, UR41, UR11, UR9 ;  /* 0x0000000b290972a4 */ /* 0x000fc6000f8e0209 */
[----:B------:R-:W-:Y:S02]  /*b8a0*/  ULDC.64 UR10, c[0x0][0xb40] ;  /* 0x0002d000000a7ab9 */ /* 0x000fe40000000a00 */
[----:B------:R-:W-:Y:S02]  /*b8b0*/  UIMAD UR4, UR4, UR10, URZ ;  /* 0x0000000a040472a4 */ /* 0x000fe4000f8e023f */
[----:B------:R-:W-:Y:S01]  /*b8c0*/  UIMAD.WIDE.U32 UR8, UR37, UR10, UR8 ;  /* 0x0000000a250872a5 */ /* 0x000fe2000f8e0008 */
[----:B0-----:R-:W-:Y:S01]  /*b8d0*/  @P1 IMAD.HI.U32 R0, R11, R0, RZ ;  /* 0x000000000b001227 */ /* 0x001fe200078e00ff */
[----:B------:R-:W-:-:S03]  /*b8e0*/  UIMAD UR4, UR37, UR11, UR4 ;  /* 0x0000000b250472a4 */ /* 0x000fc6000f8e0204 */
[----:B------:R-:W-:Y:S01]  /*b8f0*/  ULDC.64 UR10, c[0x0][0xb48] ;  /* 0x0002d200000a7ab9 */ /* 0x000fe20000000a00 */
[----:B------:R-:W-:Y:S01]  /*b900*/  UIADD3 UR9, UR9, UR4, URZ ;  /* 0x0000000409097290 */ /* 0x000fe2000fffe03f */
[----:B-1----:R-:W-:-:S03]  /*b910*/  @P1 SHF.R.U32.HI R3, RZ, R5, R0 ;  /* 0x00000005ff031219 */ /* 0x002fc60000011600 */
[----:B------:R-:W-:Y:S01]  /*b920*/  UIMAD.WIDE.U32 UR8, UR40, UR10, UR8 ;  /* 0x0000000a280872a5 */ /* 0x000fe2000f8e0008 */
[--C-:B------:R-:W-:Y:S01]  /*b930*/  SHF.R.S32.HI R0, RZ, 0x1f, R3.reuse ;  /* 0x0000001fff007819 */ /* 0x100fe20000011403 */
[----:B------:R-:W-:Y:S02]  /*b940*/  IMAD.MOV R4, RZ, RZ, -R3 ;  /* 0x000000ffff047224 */ /* 0x000fe400078e0a03 */
[----:B------:R-:W-:Y:S02]  /*b950*/  UIMAD UR40, UR40, UR11, UR9 ;  /* 0x0000000b282872a4 */ /* 0x000fe4000f8e0209 */
[----:B------:R-:W-:Y:S01]  /*b960*/  IMAD.U32 R5, RZ, RZ, UR9 ;  /* 0x00000009ff057e24 */ /* 0x000fe2000f8e00ff */
[----:B------:R-:W-:Y:S01]  /*b970*/  ULDC.64 UR10, c[0x0][0xb30] ;  /* 0x0002cc00000a7ab9 */ /* 0x000fe20000000a00 */
[----:B------:R-:W-:Y:S01]  /*b980*/  IMAD R37, R37, R4, R11 ;  /* 0x0000000425257224 */ /* 0x000fe200078e020b */
[----:B------:R-:W-:Y:S01]  /*b990*/  MOV R4, UR8 ;  /* 0x0000000800047c02 */ /* 0x000fe20008000f00 */
[----:B------:R-:W-:Y:S01]  /*b9a0*/  IMAD R0, R0, UR10, RZ ;  /* 0x0000000a00007c24 */ /* 0x000fe2000f8e02ff */
[----:B------:R-:W-:Y:S01]  /*b9b0*/  ULDC.64 UR8, c[0x0][0xb28] ;  /* 0x0002ca0000087ab9 */ /* 0x000fe20000000a00 */
[----:B------:R-:W-:-:S02]  /*b9c0*/  IMAD.U32 R5, RZ, RZ, UR40 ;  /* 0x00000028ff057e24 */ /* 0x000fc4000f8e00ff */
[C---:B------:R-:W-:Y:S01]  /*b9d0*/  IMAD R7, R3.reuse, UR11, R0 ;  /* 0x0000000b03077c24 */ /* 0x040fe2000f8e0200 */
[----:B------:R-:W-:Y:S01]  /*b9e0*/  SHF.R.S32.HI R0, RZ, 0x1f, R37 ;  /* 0x0000001fff007819 */ /* 0x000fe20000011425 */
[----:B------:R-:W-:-:S04]  /*b9f0*/  IMAD.WIDE.U32 R4, R3, UR10, R4 ;  /* 0x0000000a03047c25 */ /* 0x000fc8000f8e0004 */
[----:B------:R-:W-:Y:S02]  /*ba00*/  IMAD R0, R0, UR8, RZ ;  /* 0x0000000800007c24 */ /* 0x000fe4000f8e02ff */
[----:B------:R-:W-:Y:S02]  /*ba10*/  IMAD.IADD R5, R5, 0x1, R7 ;  /* 0x0000000105057824 */ /* 0x000fe400078e0207 */
[C---:B------:R-:W-:Y:S02]  /*ba20*/  IMAD R3, R37.reuse, UR9, R0 ;  /* 0x0000000925037c24 */ /* 0x040fe4000f8e0200 */
[----:B------:R-:W-:Y:S01]  /*ba30*/  IMAD.WIDE.U32 R4, R37, UR8, R4 ;  /* 0x0000000825047c25 */ /* 0x000fe2000f8e0004 */
[----:B------:R-:W-:-:S03]  /*ba40*/  ULDC.64 UR8, c[0x0][0xb00] ;  /* 0x0002c00000087ab9 */ /* 0x000fc60000000a00 */
[----:B------:R-:W-:Y:S01]  /*ba50*/  IMAD.IADD R3, R5, 0x1, R3 ;  /* 0x0000000105037824 */ /* 0x000fe200078e0203 */
[----:B------:R-:W-:-:S04]  /*ba60*/  LEA R0, P1, R4, UR8, 0x2 ;  /* 0x0000000804007c11 */ /* 0x000fc8000f8210ff */
[----:B------:R-:W-:Y:S01]  /*ba70*/  LEA.HI.X R3, R4, UR9, R3, 0x2, P1 ;  /* 0x0000000904037c11 */ /* 0x000fe200088f1403 */
[----:B------:R2:W0:Y:S04]  /*ba80*/  SHFL.IDX PT, R6, R0, RZ, 0x1c1f ;  /* 0x001c1fff00067589 */ /* 0x00042800000e0000 */
[----:B------:R2:W1:Y:S01]  /*ba90*/  SHFL.IDX PT, R7, R3, RZ, 0x1c1f ;  /* 0x001c1fff03077589 */ /* 0x00046200000e0000 */
[----:B------:R-:W-:Y:S05]  /*baa0*/  @P2 BRA `(.L_x_264) ;  /* 0x0000000400002947 */ /* 0x000fea0003800000 */
[----:B------:R-:W-:Y:S02]  /*bab0*/  ULDC UR4, c[0x0][0xac8] ;  /* 0x0002b20000047ab9 */ /* 0x000fe40000000800 */
[----:B------:R-:W-:Y:S02]  /*bac0*/  ISETP.GE.AND P1, PT, R199, UR4, PT ;  /* 0x00000004c7007c0c */ /* 0x000fe4000bf26270 */
[----:B------:R-:W-:Y:S02]  /*bad0*/  ISETP.GE.AND P4, PT, R198, UR4, PT ;  /* 0x00000004c6007c0c */ /* 0x000fe4000bf86270 */
[----:B------:R-:W-:Y:S02]  /*bae0*/  ISETP.GE.AND P3, PT, R197, UR4, PT ;  /* 0x00000004c5007c0c */ /* 0x000fe4000bf66270 */
[----:B------:R-:W-:-:S07]  /*baf0*/  ISETP.GE.AND P2, PT, R196, UR4, PT ;  /* 0x00000004c4007c0c */ /* 0x000fce000bf46270 */
[----:B01----:R-:W-:Y:S02]  /*bb00*/  @!P1 IMAD.WIDE R4, R199, 0x4, R6 ;  /* 0x00000004c7049825 */ /* 0x003fe400078e0206 */
[----:B------:R-:W-:-:S03]  /*bb10*/  @!P4 LEA R8, P5, R198, R6, 0x2 ;  /* 0x00000006c608c211 */ /* 0x000fc600078a10ff */
[----:B------:R0:W-:Y:S01]  /*bb20*/  @!P1 ST.E.64 desc[UR50][R4.64], R64 ;  /* 0x0000004004009985 */ /* 0x0001e2000c101b32 */
[----:B------:R-:W-:Y:S02]  /*bb30*/  ISETP.GE.AND P1, PT, R195, UR4, PT ;  /* 0x00000004c3007c0c */ /* 0x000fe4000bf26270 */
[-C--:B------:R-:W-:Y:S02]  /*bb40*/  @!P4 LEA.HI.X R9, R198, R7.reuse, R216, 0x2, P5 ;  /* 0x00000007c609c211 */ /* 0x080fe400028f14d8 */
[CC--:B------:R-:W-:Y:S02]  /*bb50*/  @!P3 LEA R10, P5, R197.reuse, R6.reuse, 0x2 ;  /* 0x00000006c50ab211 */ /* 0x0c0fe400078a10ff */
[----:B------:R-:W-:Y:S01]  /*bb60*/  @!P2 LEA R12, P6, R196, R6, 0x2 ;  /* 0x00000006c40ca211 */ /* 0x000fe200078c10ff */
[----:B------:R1:W-:Y:S01]  /*bb70*/  @!P4 ST.E.64 desc[UR50][R8.64], R66 ;  /* 0x000000420800c985 */ /* 0x0003e2000c101b32 */
[----:B------:R-:W-:Y:S02]  /*bb80*/  @!P3 LEA.HI.X R11, R197, R7, R215, 0x2, P5 ;  /* 0x00000007c50bb211 */ /* 0x000fe400028f14d7 */
[----:B------:R-:W-:-:S02]  /*bb90*/  ISETP.GE.AND P4, PT, R194, UR4, PT ;  /* 0x00000004c2007c0c */ /* 0x000fc4000bf86270 */
[-C--:B------:R-:W-:Y:S01]  /*bba0*/  @!P2 LEA.HI.X R13, R196, R7.reuse, R214, 0x2, P6 ;  /* 0x00000007c40da211 */ /* 0x080fe200030f14d6 */
[----:B------:R3:W-:Y:S01]  /*bbb0*/  @!P3 ST.E.64 desc[UR50][R10.64], R68 ;  /* 0x000000440a00b985 */ /* 0x0007e2000c101b32 */
[----:B------:R-:W-:Y:S02]  /*bbc0*/  ISETP.GE.AND P3, PT, R193, UR4, PT ;  /* 0x00000004c1007c0c */ /* 0x000fe4000bf66270 */
[C---:B------:R-:W-:Y:S01]  /*bbd0*/  @!P1 LEA R14, P5, R195.reuse, R6, 0x2 ;  /* 0x00000006c30e9211 */ /* 0x040fe200078a10ff */
[----:B------:R4:W-:Y:S01]  /*bbe0*/  @!P2 ST.E.64 desc[UR50][R12.64], R70 ;  /* 0x000000460c00a985 */ /* 0x0009e2000c101b32 */
[----:B------:R-:W-:Y:S02]  /*bbf0*/  ISETP.GE.AND P2, PT, R192, UR4, PT ;  /* 0x00000004c0007c0c */ /* 0x000fe4000bf46270 */
[----:B------:R-:W-:-:S03]  /*bc00*/  @!P1 LEA.HI.X R15, R195, R7, R213, 0x2, P5 ;  /* 0x00000007c30f9211 */ /* 0x000fc600028f14d5 */
[CC--:B0-----:R-:W-:Y:S02]  /*bc10*/  @!P4 LEA R4, P6, R194.reuse, R6.reuse, 0x2 ;  /* 0x00000006c204c211 */ /* 0x0c1fe400078c10ff */
[----:B------:R0:W-:Y:S01]  /*bc20*/  @!P1 ST.E.64 desc[UR50][R14.64], R72 ;  /* 0x000000480e009985 */ /* 0x0001e2000c101b32 */
[----:B------:R-:W-:Y:S02]  /*bc30*/  ISETP.GE.AND P1, PT, R191, UR4, PT ;  /* 0x00000004bf007c0c */ /* 0x000fe4000bf26270 */
[-C--:B------:R-:W-:Y:S02]  /*bc40*/  @!P4 LEA.HI.X R5, R194, R7.reuse, R212, 0x2, P6 ;  /* 0x00000007c205c211 */ /* 0x080fe400030f14d4 */
[CC--:B-1----:R-:W-:Y:S02]  /*bc50*/  @!P3 LEA R8, P6, R193.reuse, R6.reuse, 0x2 ;  /* 0x00000006c108b211 */ /* 0x0c2fe400078c10ff */
[----:B---3--:R-:W-:Y:S01]  /*bc60*/  @!P2 LEA R10, P5, R192, R6, 0x2 ;  /* 0x00000006c00aa211 */ /* 0x008fe200078a10ff */
[----:B------:R1:W-:Y:S01]  /*bc70*/  @!P4 ST.E.64 desc[UR50][R4.64], R74 ;  /* 0x0000004a0400c985 */ /* 0x0003e2000c101b32 */
[----:B------:R-:W-:-:S02]  /*bc80*/  @!P3 LEA.HI.X R9, R193, R7, R211, 0x2, P6 ;  /* 0x00000007c109b211 */ /* 0x000fc400030f14d3 */
[----:B------:R-:W-:Y:S02]  /*bc90*/  ISETP.GE.AND P4, PT, R190, UR4, PT ;  /* 0x00000004be007c0c */ /* 0x000fe4000bf86270 */
[----:B------:R-:W-:Y:S01]  /*bca0*/  ISETP.GE.AND P6, PT, R189, UR4, PT ;  /* 0x00000004bd007c0c */ /* 0x000fe2000bfc6270 */
[----:B------:R3:W-:Y:S01]  /*bcb0*/  @!P3 ST.E.64 desc[UR50][R8.64], R76 ;  /* 0x0000004c0800b985 */ /* 0x0007e2000c101b32 */
[----:B------:R-:W-:Y:S02]  /*bcc0*/  @!P2 LEA.HI.X R11, R192, R7, R210, 0x2, P5 ;  /* 0x00000007c00ba211 */ /* 0x000fe400028f14d2 */
[----:B----4-:R-:W-:-:S03]  /*bcd0*/  @!P1 LEA R12, P3, R191, R6, 0x2 ;  /* 0x00000006bf0c9211 */ /* 0x010fc600078610ff */
[----:B------:R4:W-:Y:S01]  /*bce0*/  @!P2 ST.E.64 desc[UR50][R10.64], R78 ;  /* 0x0000004e0a00a985 */ /* 0x0009e2000c101b32 */
[-C--:B------:R-:W-:Y:S02]  /*bcf0*/  @!P1 LEA.HI.X R13, R191, R7.reuse, R209, 0x2, P3 ;  /* 0x00000007bf0d9211 */ /* 0x080fe400018f14d1 */
[----:B------:R-:W-:Y:S02]  /*bd00*/  ISETP.GE.AND P2, PT, R188, UR4, PT ;  /* 0x00000004bc007c0c */ /* 0x000fe4000bf46270 */
[CC--:B0-----:R-:W-:Y:S01]  /*bd10*/  @!P4 LEA R14, P5, R190.reuse, R6.reuse, 0x2 ;  /* 0x00000006be0ec211 */ /* 0x0c1fe200078a10ff */
[----:B------:R0:W-:Y:S01]  /*bd20*/  @!P1 ST.E.64 desc[UR50][R12.64], R80 ;  /* 0x000000500c009985 */ /* 0x0001e2000c101b32 */
[----:B-1----:R-:W-:Y:S02]  /*bd30*/  @!P6 LEA R4, P3, R189, R6, 0x2 ;  /* 0x00000006bd04e211 */ /* 0x002fe400078610ff */
[----:B------:R-:W-:Y:S02]  /*bd40*/  ISETP.GE.AND P1, PT, R23, UR4, PT ;  /* 0x0000000417007c0c */ /* 0x000fe4000bf26270 */
[----:B------:R-:W-:-:S02]  /*bd50*/  @!P4 LEA.HI.X R15, R190, R7, R208, 0x2, P5 ;  /* 0x00000007be0fc211 */ /* 0x000fc400028f14d0 */
[-C--:B------:R-:W-:Y:S02]  /*bd60*/  @!P6 LEA.HI.X R5, R189, R7.reuse, R207, 0x2, P3 ;  /* 0x00000007bd05e211 */ /* 0x080fe400018f14cf */
[----:B------:R-:W-:Y:S01]  /*bd70*/  ISETP.GE.AND P5, PT, R18, UR4, PT ;  /* 0x0000000412007c0c */ /* 0x000fe2000bfa6270 */
[----:B------:R1:W-:Y:S01]  /*bd80*/  @!P4 ST.E.64 desc[UR50][R14.64], R82 ;  /* 0x000000520e00c985 */ /* 0x0003e2000c101b32 */
[----:B---3--:R-:W-:Y:S02]  /*bd90*/  @!P2 LEA R8, P3, R188, R6, 0x2 ;  /* 0x00000006bc08a211 */ /* 0x008fe400078610ff */
[----:B------:R-:W-:Y:S01]  /*bda0*/  ISETP.GE.AND P4, PT, R22, UR4, PT ;  /* 0x0000000416007c0c */ /* 0x000fe2000bf86270 */
[----:B------:R3:W-:Y:S01]  /*bdb0*/  @!P6 ST.E.64 desc[UR50][R4.64], R84 ;  /* 0x000000540400e985 */ /* 0x0007e2000c101b32 */
[----:B------:R-:W-:Y:S02]  /*bdc0*/  ISETP.GE.AND P6, PT, R19, UR4, PT ;  /* 0x0000000413007c0c */ /* 0x000fe4000bfc6270 */
[----:B------:R-:W-:-:S02]  /*bdd0*/  @!P2 LEA.HI.X R9, R188, R7, R206, 0x2, P3 ;  /* 0x00000007bc09a211 */ /* 0x000fc400018f14ce */
[----:B----4-:R-:W-:-:S03]  /*bde0*/  @!P1 LEA R10, P3, R23, R6, 0x2 ;  /* 0x00000006170a9211 */ /* 0x010fc600078610ff */
[----:B------:R3:W-:Y:S01]  /*bdf0*/  @!P2 ST.E.64 desc[UR50][R8.64], R86 ;  /* 0x000000560800a985 */ /* 0x0007e2000c101b32 */
[----:B------:R-:W-:-:S03]  /*be00*/  @!P1 LEA.HI.X R11, R23, R7, R205, 0x2, P3 ;  /* 0x00000007170b9211 */ /* 0x000fc600018f14cd */
[-C--:B0-----:R-:W-:Y:S02]  /*be10*/  @!P4 LEA R12, P2, R22, R6.reuse, 0x2 ;  /* 0x00000006160cc211 */ /* 0x081fe400078410ff */
[----:B------:R3:W-:Y:S01]  /*be20*/  @!P1 ST.E.64 desc[UR50][R10.64], R88 ;  /* 0x000000580a009985 */ /* 0x0007e2000c101b32 */
[CC--:B-1----:R-:W-:Y:S02]  /*be30*/  @!P6 LEA R14, P1, R19.reuse, R6.reuse, 0x2 ;  /* 0x00000006130ee211 */ /* 0x0c2fe400078210ff */
[----:B------:R-:W-:Y:S02]  /*be40*/  @!P5 LEA R6, P3, R18, R6, 0x2 ;  /* 0x000000061206d211 */ /* 0x000fe400078610ff */
[-C--:B------:R-:W-:Y:S02]  /*be50*/  @!P4 LEA.HI.X R13, R22, R7.reuse, R204, 0x2, P2 ;  /* 0x00000007160dc211 */ /* 0x080fe400010f14cc */
[-C--:B------:R-:W-:Y:S02]  /*be60*/  @!P6 LEA.HI.X R15, R19, R7.reuse, R203, 0x2, P1 ;  /* 0x00000007130fe211 */ /* 0x080fe400008f14cb */
[----:B------:R-:W-:Y:S01]  /*be70*/  @!P5 LEA.HI.X R7, R18, R7, R202, 0x2, P3 ;  /* 0x000000071207d211 */ /* 0x000fe200018f14ca */
[----:B------:R3:W-:Y:S04]  /*be80*/  @!P4 ST.E.64 desc[UR50][R12.64], R90 ;  /* 0x0000005a0c00c985 */ /* 0x0007e8000c101b32 */
[----:B------:R3:W-:Y:S04]  /*be90*/  @!P6 ST.E.64 desc[UR50][R14.64], R96 ;  /* 0x000000600e00e985 */ /* 0x0007e8000c101b32 */
[----:B------:R3:W-:Y:S02]  /*bea0*/  @!P5 ST.E.64 desc[UR50][R6.64], R98 ;  /* 0x000000620600d985 */ /* 0x0007e4000c101b32 */
.L_x_264:
[----:B------:R-:W-:Y:S05]  /*beb0*/  BSYNC B1 ;  /* 0x0000000000017941 */ /* 0x000fea0003800000 */
.L_x_263:
[----:B-1-3--:R1:W3:Y:S04]  /*bec0*/  SHFL.IDX PT, R7, R3, 0x1, 0x1c1f ;  /* 0x003c1f0003077f89 */ /* 0x00a2e800000e0000 */
[----:B0-----:R1:W0:Y:S01]  /*bed0*/  SHFL.IDX PT, R6, R0, 0x1, 0x1c1f ;  /* 0x003c1f0000067f89 */ /* 0x00122200000e0000 */
[----:B------:R-:W-:Y:S05]  /*bee0*/  @P0 BRA `(.L_x_262) ;  /* 0x0000001000200947 */ /* 0x000fea0003800000 */
[----:B------:R-:W-:Y:S02]  /*bef0*/  ULDC UR4, c[0x0][0xac8] ;  /* 0x0002b20000047ab9 */ /* 0x000fe40000000800 */
[----:B------:R-:W-:Y:S02]  /*bf00*/  ISETP.GE.AND P1, PT, R198, UR4, PT ;  /* 0x00000004c6007c0c */ /* 0x000fe4000bf26270 */
[----:B------:R-:W-:Y:S02]  /*bf10*/  ISETP.GE.AND P6, PT, R199, UR4, PT ;  /* 0x00000004c7007c0c */ /* 0x000fe4000bfc6270 */
[----:B------:R-:W-:Y:S02]  /*bf20*/  ISETP.GE.AND P0, PT, R197, UR4, PT ;  /* 0x00000004c5007c0c */ /* 0x000fe4000bf06270 */
[----:B------:R-:W-:Y:S02]  /*bf30*/  ISETP.GE.AND P2, PT, R196, UR4, PT ;  /* 0x00000004c4007c0c */ /* 0x000fe4000bf46270 */
[----:B------:R-:W-:-:S05]  /*bf40*/  ISETP.GE.AND P3, PT, R195, UR4, PT ;  /* 0x00000004c3007c0c */ /* 0x000fca000bf66270 */
[CC--:B0-----:R-:W-:Y:S02]  /*bf50*/  @!P1 LEA R8, P4, R198.reuse, R6.reuse, 0x2 ;  /* 0x00000006c6089211 */ /* 0x0c1fe400078810ff */
[----:B---3--:R-:W-:Y:S02]  /*bf60*/  @!P6 IMAD.WIDE R4, R199, 0x4, R6 ;  /* 0x00000004c704e825 */ /* 0x008fe400078e0206 */
[-C--:B------:R-:W-:Y:S02]  /*bf70*/  @!P1 LEA.HI.X R9, R198, R7.reuse, R216, 0x2, P4 ;  /* 0x00000007c6099211 */ /* 0x080fe400020f14d8 */
[----:B------:R-:W-:Y:S01]  /*bf80*/  ISETP.GE.AND P4, PT, R194, UR4, PT ;  /* 0x00000004c2007c0c */ /* 0x000fe2000bf86270 */
[----:B------:R0:W-:Y:S01]  /*bf90*/  @!P6 ST.E.64 desc[UR50][R4.64], R62 ;  /* 0x0000003e0400e985 */ /* 0x0001e2000c101b32 */
[-C--:B------:R-:W-:Y:S02]  /*bfa0*/  @!P0 LEA R10, P5, R197, R6.reuse, 0x2 ;  /* 0x00000006c50a8211 */ /* 0x080fe400078a10ff */
[----:B------:R-:W-:Y:S01]  /*bfb0*/  @!P3 LEA R14, P6, R195, R6, 0x2 ;  /* 0x00000006c30eb211 */ /* 0x000fe200078c10ff */
[----:B------:R3:W-:Y:S01]  /*bfc0*/  @!P1 ST.E.64 desc[UR50][R8.64], R60 ;  /* 0x0000003c08009985 */ /* 0x0007e2000c101b32 */
[----:B------:R-:W-:-:S02]  /*bfd0*/  @!P0 LEA.HI.X R11, R197, R7, R215, 0x2, P5 ;  /* 0x00000007c50b8211 */ /* 0x000fc400028f14d7 */
[CC--:B------:R-:W-:Y:S02]  /*bfe0*/  @!P2 LEA R12, P1, R196.reuse, R6.reuse, 0x2 ;  /* 0x00000006c40ca211 */ /* 0x0c0fe400078210ff */
[-C--:B------:R-:W-:Y:S01]  /*bff0*/  @!P3 LEA.HI.X R15, R195, R7.reuse, R213, 0x2, P6 ;  /* 0x00000007c30fb211 */ /* 0x080fe200030f14d5 */
[----:B------:R4:W-:Y:S01]  /*c000*/  @!P0 ST.E.64 desc[UR50][R10.64], R58 ;  /* 0x0000003a0a008985 */ /* 0x0009e2000c101b32 */
[----:B------:R-:W-:Y:S02]  /*c010*/  ISETP.GE.AND P0, PT, R193, UR4, PT ;  /* 0x00000004c1007c0c */ /* 0x000fe4000bf06270 */
[----:B------:R-:W-:Y:S02]  /*c020*/  @!P2 LEA.HI.X R13, R196, R7, R214, 0x2, P1 ;  /* 0x00000007c40da211 */ /* 0x000fe400008f14d6 */
[----:B------:R-:W-:Y:S02]  /*c030*/  ISETP.GE.AND P1, PT, R192, UR4, PT ;  /* 0x00000004c0007c0c */ /* 0x000fe4000bf26270 */
[----:B------:R-:W-:Y:S01]  /*c040*/  @!P4 LEA R20, P5, R194, R6, 0x2 ;  /* 0x00000006c214c211 */ /* 0x000fe200078a10ff */
[----:B------:R5:W-:Y:S01]  /*c050*/  @!P2 ST.E.64 desc[UR50][R12.64], R56 ;  /* 0x000000380c00a985 */ /* 0x000be2000c101b32 */
[----:B------:R-:W-:-:S02]  /*c060*/  ISETP.GE.AND P2, PT, R191, UR4, PT ;  /* 0x00000004bf007c0c */ /* 0x000fc4000bf46270 */
[-C--:B------:R-:W-:Y:S01]  /*c070*/  @!P4 LEA.HI.X R21, R194, R7.reuse, R212, 0x2, P5 ;  /* 0x00000007c215c211 */ /* 0x080fe200028f14d4 */
[----:B------:R2:W-:Y:S02]  /*c080*/  @!P3 ST.E.64 desc[UR50][R14.64], R54 ;  /* 0x000000360e00b985 */ /* 0x0005e4000c101b32 */
[CC--:B0-----:R-:W-:Y:S02]  /*c090*/  @!P0 LEA R4, P3, R193.reuse, R6.reuse, 0x2 ;  /* 0x00000006c1048211 */ /* 0x0c1fe400078610ff */
[----:B------:R-:W-:Y:S01]  /*c0a0*/  @!P4 ST.E.64 desc[UR50][R20.64], R52 ;  /* 0x000000341400c985 */ /* 0x000fe2000c101b32 */
[----:B------:R-:W-:Y:S02]  /*c0b0*/  ISETP.GE.AND P4, PT, R190, UR4, PT ;  /* 0x00000004be007c0c */ /* 0x000fe4000bf86270 */
[----:B---3--:R-:W-:Y:S02]  /*c0c0*/  @!P1 LEA R8, P5, R192, R6, 0x2 ;  /* 0x00000006c0089211 */ /* 0x008fe400078a10ff */
[----:B------:R-:W-:-:S02]  /*c0d0*/  @!P0 LEA.HI.X R5, R193, R7, R211, 0x2, P3 ;  /* 0x00000007c1058211 */ /* 0x000fc400018f14d3 */
[----:B------:R-:W-:Y:S02]  /*c0e0*/  ISETP.GE.AND P3, PT, R189, UR4, PT ;  /* 0x00000004bd007c0c */ /* 0x000fe4000bf66270 */
[CC--:B----4-:R-:W-:Y:S01]  /*c0f0*/  @!P2 LEA R10, P6, R191.reuse, R6.reuse, 0x2 ;  /* 0x00000006bf0aa211 */ /* 0x0d0fe200078c10ff */
[----:B------:R0:W-:Y:S01]  /*c100*/  @!P0 ST.E.64 desc[UR50][R4.64], R50 ;  /* 0x0000003204008985 */ /* 0x0001e2000c101b32 */
[-C--:B------:R-:W-:Y:S02]  /*c110*/  @!P1 LEA.HI.X R9, R192, R7.reuse, R210, 0x2, P5 ;  /* 0x00000007c0099211 */ /* 0x080fe400028f14d2 */
[----:B------:R-:W-:Y:S02]  /*c120*/  @!P2 LEA.HI.X R11, R191, R7, R209, 0x2, P6 ;  /* 0x00000007bf0ba211 */ /* 0x000fe400030f14d1 */
[----:B------:R-:W-:Y:S01]  /*c130*/  ISETP.GE.AND P0, PT, R188, UR4, PT ;  /* 0x00000004bc007c0c */ /* 0x000fe2000bf06270 */
[----:B------:R3:W-:Y:S01]  /*c140*/  @!P1 ST.E.64 desc[UR50][R8.64], R48 ;  /* 0x0000003008009985 */ /* 0x0007e2000c101b32 */
[----:B-----5:R-:W-:-:S02]  /*c150*/  @!P4 LEA R12, P1, R190, R6, 0x2 ;  /* 0x00000006be0cc211 */ /* 0x020fc400078210ff */
[----:B------:R-:W-:Y:S01]  /*c160*/  ISETP.GE.AND P5, PT, R23, UR4, PT ;  /* 0x0000000417007c0c */ /* 0x000fe2000bfa6270 */
[----:B------:R4:W-:Y:S01]  /*c170*/  @!P2 ST.E.64 desc[UR50][R10.64], R46 ;  /* 0x0000002e0a00a985 */ /* 0x0009e2000c101b32 */
[----:B------:R-:W-:Y:S02]  /*c180*/  @!P4 LEA.HI.X R13, R190, R7, R208, 0x2, P1 ;  /* 0x00000007be0dc211 */ /* 0x000fe400008f14d0 */
[----:B------:R-:W-:Y:S02]  /*c190*/  ISETP.GE.AND P2, PT, R22, UR4, PT ;  /* 0x0000000416007c0c */ /* 0x000fe4000bf46270 */
[----:B------:R-:W-:Y:S01]  /*c1a0*/  ISETP.GE.AND P1, PT, R19, UR4, PT ;  /* 0x0000000413007c0c */ /* 0x000fe2000bf26270 */
[----:B------:R1:W-:Y:S01]  /*c1b0*/  @!P4 ST.E.64 desc[UR50][R12.64], R44 ;  /* 0x0000002c0c00c985 */ /* 0x0003e2000c101b32 */
[-C--:B--2---:R-:W-:Y:S02]  /*c1c0*/  @!P3 LEA R14, P6, R189, R6.reuse, 0x2 ;  /* 0x00000006bd0eb211 */ /* 0x084fe400078c10ff */
[----:B0-----:R-:W-:-:S02]  /*c1d0*/  @!P0 LEA R4, P4, R188, R6, 0x2 ;  /* 0x00000006bc048211 */ /* 0x001fc400078810ff */
[-C--:B------:R-:W-:Y:S02]  /*c1e0*/  @!P3 LEA.HI.X R15, R189, R7.reuse, R207, 0x2, P6 ;  /* 0x00000007bd0fb211 */ /* 0x080fe400030f14cf */
[----:B------:R-:W-:-:S03]  /*c1f0*/  @!P0 LEA.HI.X R5, R188, R7, R206, 0x2, P4 ;  /* 0x00000007bc058211 */ /* 0x000fc600020f14ce */
[----:B------:R1:W-:Y:S01]  /*c200*/  @!P3 ST.E.64 desc[UR50][R14.64], R42 ;  /* 0x0000002a0e00b985 */ /* 0x0003e2000c101b32 */
[-C--:B---3--:R-:W-:Y:S02]  /*c210*/  @!P5 LEA R8, P3, R23, R6.reuse, 0x2 ;  /* 0x000000061708d211 */ /* 0x088fe400078610ff */
[CC--:B----4-:R-:W-:Y:S01]  /*c220*/  @!P2 LEA R10, P4, R22.reuse, R6.reuse, 0x2 ;  /* 0x00000006160aa211 */ /* 0x0d0fe200078810ff */
[----:B------:R1:W-:Y:S01]  /*c230*/  @!P0 ST.E.64 desc[UR50][R4.64], R40 ;  /* 0x0000002804008985 */ /* 0x0003e2000c101b32 */
[----:B------:R-:W-:Y:S02]  /*c240*/  @!P1 LEA R20, P6, R19, R6, 0x2 ;  /* 0x0000000613149211 */ /* 0x000fe400078c10ff */
[-C--:B------:R-:W-:Y:S02]  /*c250*/  @!P5 LEA.HI.X R9, R23, R7.reuse, R205, 0x2, P3 ;  /* 0x000000071709d211 */ /* 0x080fe400018f14cd */
[-C--:B------:R-:W-:Y:S02]  /*c260*/  @!P2 LEA.HI.X R11, R22, R7.reuse, R204, 0x2, P4 ;  /* 0x00000007160ba211 */ /* 0x080fe400020f14cc */
[----:B------:R-:W-:Y:S01]  /*c270*/  @!P1 LEA.HI.X R21, R19, R7, R203, 0x2, P6 ;  /* 0x0000000713159211 */ /* 0x000fe200030f14cb */
[----:B------:R1:W-:Y:S01]  /*c280*/  @!P5 ST.E.64 desc[UR50][R8.64], R92 ;  /* 0x0000005c0800d985 */ /* 0x0003e2000c101b32 */
[----:B------:R-:W-:-:S03]  /*c290*/  ISETP.GE.AND P0, PT, R18, UR4, PT ;  /* 0x0000000412007c0c */ /* 0x000fc6000bf06270 */
[----:B------:R1:W-:Y:S04]  /*c2a0*/  @!P2 ST.E.64 desc[UR50][R10.64], R94 ;  /* 0x0000005e0a00a985 */ /* 0x0003e8000c101b32 */
[----:B------:R1:W-:Y:S06]  /*c2b0*/  @!P1 ST.E.64 desc[UR50][R20.64], R38 ;  /* 0x0000002614009985 */ /* 0x0003ec000c101b32 */
[----:B------:R-:W-:Y:S05]  /*c2c0*/  @P0 BRA `(.L_x_262) ;  /* 0x0000000c00280947 */ /* 0x000fea0003800000 */
[----:B-1----:R-:W-:-:S04]  /*c2d0*/  LEA R4, P0, R18, R6, 0x2 ;  /* 0x0000000612047211 */ /* 0x002fc800078010ff */
[----:B------:R-:W-:-:S05]  /*c2e0*/  LEA.HI.X R5, R18, R7, R202, 0x2, P0 ;  /* 0x0000000712057211 */ /* 0x000fca00000f14ca */
[----:B------:R4:W-:Y:S01]  /*c2f0*/  ST.E.64 desc[UR50][R4.64], R32 ;  /* 0x0000002004007985 */ /* 0x0009e2000c101b32 */
[----:B------:R-:W-:Y:S05]  /*c300*/  BRA `(.L_x_262) ;  /* 0x0000000c00187947 */ /* 0x000fea0003800000 */
.L_x_253:
[----:B------:R-:W-:Y:S02]  /*c310*/  ULDC.64 UR8, c[0x0][0xc00] ;  /* 0x0003000000087ab9 */ /* 0x000fe40000000a00 */
[----:B------:R-:W-:-:S04]  /*c320*/  UISETP.NE.U32.AND UP0, UPT, UR8, URZ, UPT ;  /* 0x0000003f0800728c */ /* 0x000fc8000bf05070 */
[----:B------:R-:W-:-:S03]  /*c330*/  UISETP.NE.AND.EX UP0, UPT, UR9, URZ, UPT, UP0 ;  /* 0x0000003f0900728c */ /* 0x000fc6000bf05300 */
[----:B------:R-:W-:Y:S02]  /*c340*/  ULDC.64 UR8, c[0x0][0xc00] ;  /* 0x0003000000087ab9 */ /* 0x000fe40000000a00 */
[----:B------:R-:W-:Y:S01]  /*c350*/  UIMAD.WIDE UR8, UR37, 0x4, UR8 ;  /* 0x00000004250878a5 */ /* 0x000fe2000f8e0208 */
[----:B------:R-:W-:-:S05]  /*c360*/  PLOP3.LUT P1, PT, PT, PT, UP0, 0x80, 0x0 ;  /* 0x000000000000781c */ /* 0x000fca0003f2f008 */
[----:B------:R-:W-:Y:S02]  /*c370*/  IMAD.U32 R4, RZ, RZ, UR8 ;  /* 0x00000008ff047e24 */ /* 0x000fe4000f8e00ff */
[----:B------:R-:W-:Y:S01]  /*c380*/  IMAD.U32 R5, RZ, RZ, UR9 ;  /* 0x00000009ff057e24 */ /* 0x000fe2000f8e00ff */
[----:B------:R-:W-:Y:S02]  /*c390*/  ULDC.64 UR8, c[0x0][0xc08] ;  /* 0x0003020000087ab9 */ /* 0x000fe40000000a00 */
[----:B------:R-:W-:-:S03]  /*c3a0*/  UISETP.NE.U32.AND UP1, UPT, UR8, URZ, UPT ;  /* 0x0000003f0800728c */ /* 0x000fc6000bf25070 */
[----:B------:R-:W2:Y:S01]  /*c3b0*/  @P1 LDG.E R3, desc[UR50][R4.64] ;  /* 0x0000003204031981 */ /* 0x000ea2000c1e1900 */
[----:B------:R-:W-:Y:S01]  /*c3c0*/  UISETP.NE.AND.EX UP1, UPT, UR9, URZ, UPT, UP1 ;  /* 0x0000003f0900728c */ /* 0x000fe2000bf25310 */
[----:B------:R-:W-:Y:S02]  /*c3d0*/  ULDC UR4, c[0x0][0xa88] ;  /* 0x0002a20000047ab9 */ /* 0x000fe40000000800 */
[----:B------:R-:W-:-:S03]  /*c3e0*/  IMAD.U32 R0, RZ, RZ, UR4 ;  /* 0x00000004ff007e24 */ /* 0x000fc6000f8e00ff */
[----:B------:R-:W-:-:S05]  /*c3f0*/  PLOP3.LUT P2, PT, PT, PT, UP1, 0x80, 0x0 ;  /* 0x000000000000781c */ /* 0x000fca0003f4f018 */
[----:B------:R-:W-:Y:S02]  /*c400*/  @UP1 ULDC.64 UR8, c[0x0][0xc08] ;  /* 0x0003020000081ab9 */ /* 0x000fe40000000a00 */
[----:B------:R-:W-:-:S06]  /*c410*/  @UP1 UIMAD.WIDE UR8, UR37, 0x4, UR8 ;  /* 0x00000004250818a5 */ /* 0x000fcc000f8e0208 */
[----:B------:R-:W-:Y:S02]  /*c420*/  IMAD.U32 R6, RZ, RZ, UR8 ;  /* 0x00000008ff067e24 */ /* 0x000fe4000f8e00ff */
[----:B------:R-:W-:-:S05]  /*c430*/  IMAD.U32 R7, RZ, RZ, UR9 ;  /* 0x00000009ff077e24 */ /* 0x000fca000f8e00ff */
[----:B------:R0:W5:Y:S01]  /*c440*/  @P2 LDG.E R0, desc[UR50][R6.64] ;  /* 0x0000003206002981 */ /* 0x000162000c1e1900 */
[----:B------:R-:W-:Y:S01]  /*c450*/  UMOV UR4, URZ ;  /* 0x0000003f00047c82 */ /* 0x000fe20008000000 */
[----:B------:R-:W-:Y:S02]  /*c460*/  ISETP.GT.AND P0, PT, R223, 0x7f, PT ;  /* 0x0000007fdf00780c */ /* 0x000fe40003f04270 */
[----:B--2---:R-:W-:-:S13]  /*c470*/  @P1 R2UR UR4, R3 ;  /* 0x00000000030412ca */ /* 0x004fda00000e0000 */
[----:B------:R-:W-:Y:S01]  /*c480*/  USHF.R.S32.HI UR16, URZ, 0x1f, UR4 ;  /* 0x0000001f3f107899 */ /* 0x000fe20008011404 */
[----:B0-----:R-:W-:Y:S11]  /*c490*/  @P2 BRA `(.L_x_265) ;  /* 0x0000000000102947 */ /* 0x001ff60003800000 */
[----:B------:R-:W-:Y:S05]  /*c4a0*/  @!P1 BRA `(.L_x_265) ;  /* 0x00000000000c9947 */ /* 0x000fea0003800000 */
[----:B------:R-:W2:Y:S04]  /*c4b0*/  LDG.E R3, desc[UR50][R4.64] ;  /* 0x0000003204037981 */ /* 0x000ea8000c1e1900 */
[----:B-----5:R-:W2:Y:S02]  /*c4c0*/  LDG.E R0, desc[UR50][R4.64+0x4] ;  /* 0x0000043204007981 */ /* 0x020ea4000c1e1900 */
[----:B--2---:R-:W-:-:S07]  /*c4d0*/  IMAD.IADD R0, R0, 0x1, -R3 ;  /* 0x0000000100007824 */ /* 0x004fce00078e0a03 */
.L_x_265:
[----:B------:R-:W-:Y:S01]  /*c4e0*/  USEL UR37, UR37, URZ, !UP0 ;  /* 0x0000003f25257287 */ /* 0x000fe2000c000000 */
[----:B------:R-:W-:Y:S01]  /*c4f0*/  BSSY B1, `(.L_x_266) ;  /* 0x0000039000017945 */ /* 0x000fe20003800000 */
[----:B------:R-:W-:-:S03]  /*c500*/  USEL UR38, UR38, URZ, !UP0 ;  /* 0x0000003f26267287 */ /* 0x000fc6000c000000 */
[----:B------:R-:W-:Y:S09]  /*c510*/  @P0 BRA `(.L_x_267) ;  /* 0x0000000000d80947 */ /* 0x000ff20003800000 */
[----:B------:R-:W0:Y:S01]  /*c520*/  S2R R4, SR_TID.X ;  /* 0x0000000000047919 */ /* 0x000e220000002100 */
[----:B------:R-:W1:Y:S01]  /*c530*/  LDC R9, c[0x0][0xbe8] ;  /* 0x0002fa00ff097b82 */ /* 0x000e620000000800 */
[----:B------:R-:W-:-:S05]  /*c540*/  MOV R3, UR39 ;  /* 0x0000002700037c02 */ /* 0x000fca0008000f00 */
[----:B0-----:R-:W-:Y:S02]  /*c550*/  IMAD R3, R3, 0x80, R4 ;  /* 0x0000008003037824 */ /* 0x001fe400078e0204 */
[----:B-1---5:R-:W-:Y:S02]  /*c560*/  IMAD R4, R0, R9, RZ ;  /* 0x0000000900047224 */ /* 0x022fe400078e02ff */
[----:B------:R-:W-:-:S05]  /*c570*/  VIADD R6, R3, 0xffffff80 ;  /* 0xffffff8003067836 */ /* 0x000fca0000000000 */
[----:B------:R-:W-:-:S13]  /*c580*/  ISETP.GE.AND P0, PT, R6, R4, PT ;  /* 0x000000040600720c */ /* 0x000fda0003f06270 */
[----:B------:R-:W-:Y:S05]  /*c590*/  @P0 BRA `(.L_x_267) ;  /* 0x0000000000b80947 */ /* 0x000fea0003800000 */
[----:B------:R-:W-:Y:S01]  /*c5a0*/  ISETP.NE.AND P0, PT, R9, 0x1, PT ;  /* 0x000000010900780c */ /* 0x000fe20003f05270 */
[----:B------:R-:W-:Y:S01]  /*c5b0*/  UISETP.GT.AND UP2, UPT, UR44, 0x1, UPT ;  /* 0x000000012c00788c */ /* 0x000fe2000bf44270 */
[----:B------:R-:W-:-:S03]  /*c5c0*/  UMOV UR7, 0x9b8 ;  /* 0x000009b800077882 */ /* 0x000fc60000000000 */
[----:B------:R-:W-:Y:S02]  /*c5d0*/  USEL UR17, UR7, 0x978, UP2 ;  /* 0x0000097807117887 */ /* 0x000fe40009000000 */
[----:B------:R-:W-:-:S06]  /*c5e0*/  USEL UR19, UR40, URZ, UP2 ;  /* 0x0000003f28137287 */ /* 0x000fcc0009000000 */
[----:B------:R-:W0:Y:S04]  /*c5f0*/  @P0 LDC R3, c[0x0][0xbec] ;  /* 0x0002fb00ff030b82 */ /* 0x000e280000000800 */
[----:B------:R-:W-:Y:S01]  /*c600*/  ULDC.64 UR10, c[0x0][UR17+0x220] ;  /* 0x00008800110a7abb */ /* 0x000fe20008000a00 */
[----:B------:R-:W-:Y:S01]  /*c610*/  ULDC.64 UR8, c[0x0][UR17+0x218] ;  /* 0x0000860011087abb */ /* 0x000fe20008000a00 */
[----:B------:R-:W-:Y:S01]  /*c620*/  ULDC.64 UR12, c[0x0][UR17+0x228] ;  /* 0x00008a00110c7abb */ /* 0x000fe20008000a00 */
[----:B------:R-:W-:Y:S01]  /*c630*/  UIMAD UR7, UR11, UR37, URZ ;  /* 0x000000250b0772a4 */ /* 0x000fe2000f8e023f */
[----:B------:R-:W1:Y:S01]  /*c640*/  @P0 LDC R5, c[0x0][0xbf0] ;  /* 0x0002fc00ff050b82 */ /* 0x000e620000000800 */
[----:B------:R-:W-:Y:S02]  /*c650*/  UIMAD.WIDE.U32 UR14, UR8, UR41, URZ ;  /* 0x00000029080e72a5 */ /* 0x000fe4000f8e003f */
[----:B------:R-:W-:-:S02]  /*c660*/  UIMAD UR18, UR9, UR41, URZ ;  /* 0x00000029091272a4 */ /* 0x000fc4000f8e023f */
[----:B------:R-:W-:Y:S02]  /*c670*/  UIMAD.WIDE.U32 UR8, UR10, UR37, URZ ;  /* 0x000000250a0872a5 */ /* 0x000fe4000f8e003f */
[----:B------:R-:W-:Y:S02]  /*c680*/  UIMAD.WIDE.U32 UR20, UR12, UR19, URZ ;  /* 0x000000130c1472a5 */ /* 0x000fe4000f8e003f */
[----:B------:R-:W-:Y:S02]  /*c690*/  UIMAD UR12, UR13, UR19, URZ ;  /* 0x000000130d0c72a4 */ /* 0x000fe4000f8e023f */
[----:B------:R-:W-:Y:S02]  /*c6a0*/  UIMAD UR7, UR10, UR38, UR7 ;  /* 0x000000260a0772a4 */ /* 0x000fe4000f8e0207 */
[----:B------:R-:W-:Y:S02]  /*c6b0*/  UIADD3 UR14, UP0, UP1, UR8, UR14, UR4 ;  /* 0x0000000e080e7290 */ /* 0x000fe4000f91e004 */
[----:B------:R-:W-:Y:S01]  /*c6c0*/  UIADD3 UR8, UR12, UR21, URZ ;  /* 0x000000150c087290 */ /* 0x000fe2000fffe03f */
[----:B0-----:R-:W-:Y:S01]  /*c6d0*/  @P0 IMAD.HI.U32 R4, R6, R3, RZ ;  /* 0x0000000306040227 */ /* 0x001fe200078e00ff */
[----:B------:R-:W-:-:S02]  /*c6e0*/  UIADD3 UR11, UR18, UR15, URZ ;  /* 0x0000000f120b7290 */ /* 0x000fc4000fffe03f */
[----:B------:R-:W-:Y:S01]  /*c6f0*/  UIADD3 UR7, UR9, UR7, URZ ;  /* 0x0000000709077290 */ /* 0x000fe2000fffe03f */
[----:B------:R-:W-:Y:S02]  /*c700*/  IMAD.MOV.U32 R3, RZ, RZ, R6 ;  /* 0x000000ffff037224 */ /* 0x000fe400078e0006 */
[----:B------:R-:W-:Y:S01]  /*c710*/  IMAD.U32 R8, RZ, RZ, UR8 ;  /* 0x00000008ff087e24 */ /* 0x000fe2000f8e00ff */
[----:B------:R-:W-:Y:S01]  /*c720*/  UIADD3.X UR7, UR7, UR11, UR16, UP0, UP1 ;  /* 0x0000000b07077290 */ /* 0x000fe200087e2410 */
[----:B-1----:R-:W-:Y:S01]  /*c730*/  @P0 SHF.R.U32.HI R3, RZ, R5, R4 ;  /* 0x00000005ff030219 */ /* 0x002fe20000011604 */
[----:B------:R-:W-:Y:S01]  /*c740*/  IMAD.U32 R4, RZ, RZ, UR20 ;  /* 0x00000014ff047e24 */ /* 0x000fe2000f8e00ff */
[----:B------:R-:W-:Y:S01]  /*c750*/  ULDC.64 UR8, c[0x0][UR17+0x210] ;  /* 0x0000840011087abb */ /* 0x000fe20008000a00 */
[----:B------:R-:W-:Y:S01]  /*c760*/  IMAD.U32 R5, RZ, RZ, UR21 ;  /* 0x00000015ff057e24 */ /* 0x000fe2000f8e00ff */
[--C-:B------:R-:W-:Y:S01]  /*c770*/  SHF.R.S32.HI R5, RZ, 0x1f, R3.reuse ;  /* 0x0000001fff057819 */ /* 0x100fe20000011403 */
[----:B------:R-:W-:Y:S01]  /*c780*/  IMAD.MOV R7, RZ, RZ, -R3 ;  /* 0x000000ffff077224 */ /* 0x000fe200078e0a03 */
[----:B------:R-:W-:Y:S01]  /*c790*/  IADD3 R4, P0, P1, R3, UR14, R4 ;  /* 0x0000000e03047c10 */ /* 0x000fe2000f91e004 */
[----:B------:R-:W-:Y:S01]  /*c7a0*/  ULDC.64 UR10, c[0x0][0xba8] ;  /* 0x0002ea00000a7ab9 */ /* 0x000fe20000000a00 */
[----:B------:R-:W-:Y:S01]  /*c7b0*/  @!UP2 ULDC UR10, c[0x0][0xb50] ;  /* 0x0002d400000aaab9 */ /* 0x000fe20000000800 */
[----:B------:R-:W-:Y:S01]  /*c7c0*/  IMAD R7, R9, R7, R6 ;  /* 0x0000000709077224 */ /* 0x000fe200078e0206 */
[----:B------:R-:W-:Y:S01]  /*c7d0*/  IADD3.X R5, R5, UR7, R8, P0, P1 ;  /* 0x0000000705057c10 */ /* 0x000fe200087e2408 */
[----:B------:R-:W-:-:S02]  /*c7e0*/  @!UP2 ULDC UR11, c[0x0][0xb54] ;  /* 0x0002d500000baab9 */ /* 0x000fc40000000800 */
[C---:B------:R-:W-:Y:S01]  /*c7f0*/  IMAD R6, R7.reuse, UR9, RZ ;  /* 0x0000000907067c24 */ /* 0x040fe2000f8e02ff */
[----:B------:R-:W-:Y:S01]  /*c800*/  SHF.R.S32.HI R3, RZ, 0x1f, R7 ;  /* 0x0000001fff037819 */ /* 0x000fe20000011407 */
[----:B------:R-:W-:-:S04]  /*c810*/  IMAD.WIDE.U32 R4, R7, UR8, R4 ;  /* 0x0000000807047c25 */ /* 0x000fc8000f8e0004 */
[----:B------:R-:W-:Y:S01]  /*c820*/  IMAD R3, R3, UR8, R6 ;  /* 0x0000000803037c24 */ /* 0x000fe2000f8e0206 */
[----:B------:R-:W-:-:S03]  /*c830*/  LEA R6, P0, R4, UR10, 0x2 ;  /* 0x0000000a04067c11 */ /* 0x000fc6000f8010ff */
[----:B------:R-:W-:-:S05]  /*c840*/  IMAD.IADD R3, R5, 0x1, R3 ;  /* 0x0000000105037824 */ /* 0x000fca00078e0203 */
[----:B------:R-:W-:Y:S01]  /*c850*/  LEA.HI.X R7, R4, UR11, R3, 0x2, P0 ;  /* 0x0000000b04077c11 */ /* 0x000fe200080f1403 */
[----:B------:R-:W-:-:S05]  /*c860*/  IMAD.MOV.U32 R3, RZ, RZ, -0x800000 ;  /* 0xff800000ff037424 */ /* 0x000fca00078e00ff */
[----:B------:R0:W-:Y:S02]  /*c870*/  STG.E desc[UR50][R6.64], R3 ;  /* 0x0000000306007986 */ /* 0x0001e4000c101932 */
.L_x_267:
[----:B------:R-:W-:Y:S05]  /*c880*/  BSYNC B1 ;  /* 0x0000000000017941 */ /* 0x000fea0003800000 */
.L_x_266:
[----:B------:R-:W-:-:S06]  /*c890*/  UISETP.GT.AND UP0, UPT, UR44, 0x1, UPT ;  /* 0x000000012c00788c */ /* 0x000fcc000bf04270 */
[----:B------:R-:W-:-:S13]  /*c8a0*/  PLOP3.LUT P0, PT, PT, PT, UP0, 0x80, 0x0 ;  /* 0x000000000000781c */ /* 0x000fda0003f0f008 */
[----:B------:R-:W-:Y:S05]  /*c8b0*/  @P0 BRA `(.L_x_262) ;  /* 0x0000000400ac0947 */ /* 0x000fea0003800000 */
[----:B------:R-:W1:Y:S01]  /*c8c0*/  LDC R11, c[0x0][0xbe8] ;  /* 0x0002fa00ff0b7b82 */ /* 0x000e620000000800 */
[----:B------:R-:W-:Y:S01]  /*c8d0*/  ULDC.64 UR10, c[0x0][0xaa0] ;  /* 0x0002a800000a7ab9 */ /* 0x000fe20000000a00 */
[----:B0-----:R-:W-:Y:S01]  /*c8e0*/  IMAD R3, R17, 0x20, R200 ;  /* 0x0000002011037824 */ /* 0x001fe200078e02c8 */
[----:B------:R-:W-:Y:S01]  /*c8f0*/  UIMAD UR7, UR16, UR10, URZ ;  /* 0x0000000a100772a4 */ /* 0x000fe2000f8e023f */
[----:B------:R-:W-:Y:S01]  /*c900*/  IMAD.U32 R8, RZ, RZ, UR39 ;  /* 0x00000027ff087e24 */ /* 0x000fe2000f8e00ff */
[----:B------:R-:W-:Y:S01]  /*c910*/  UIMAD.WIDE.U32 UR8, UR4, UR10, URZ ;  /* 0x0000000a040872a5 */ /* 0x000fe2000f8e003f */
[----:B------:R-:W-:Y:S01]  /*c920*/  IMAD.U32 R13, RZ, RZ, UR39 ;  /* 0x00000027ff0d7e24 */ /* 0x000fe2000f8e00ff */
[----:B------:R-:W-:Y:S01]  /*c930*/  UIMAD UR7, UR4, UR11, UR7 ;  /* 0x0000000b040772a4 */ /* 0x000fe2000f8e0207 */
[----:B------:R-:W-:Y:S01]  /*c940*/  BSSY B1, `(.L_x_268) ;  /* 0x0000038000017945 */ /* 0x000fe20003800000 */
[----:B------:R-:W-:Y:S01]  /*c950*/  LEA R8, R8, R3, 0x7 ;  /* 0x0000000308087211 */ /* 0x000fe200078e38ff */
[----:B------:R-:W-:Y:S01]  /*c960*/  ULDC.64 UR10, c[0x0][0xae8] ;  /* 0x0002ba00000a7ab9 */ /* 0x000fe20000000a00 */
[----:B------:R-:W-:-:S03]  /*c970*/  UIADD3 UR9, UR9, UR7, URZ ;  /* 0x0000000709097290 */ /* 0x000fc6000fffe03f */
[----:B------:R-:W-:Y:S01]  /*c980*/  IMAD.MOV.U32 R3, RZ, RZ, R8 ;  /* 0x000000ffff037224 */ /* 0x000fe200078e0008 */
[----:B------:R-:W-:-:S04]  /*c990*/  UIMAD.WIDE.U32 UR8, UR41, UR10, UR8 ;  /* 0x0000000a290872a5 */ /* 0x000fc8000f8e0008 */
[----:B------:R-:W-:-:S03]  /*c9a0*/  UIMAD UR9, UR41, UR11, UR9 ;  /* 0x0000000b290972a4 */ /* 0x000fc6000f8e0209 */
[----:B------:R-:W-:Y:S01]  /*c9b0*/  ULDC.64 UR10, c[0x0][0xaf0] ;  /* 0x0002bc00000a7ab9 */ /* 0x000fe20000000a00 */
[----:B-1----:R-:W-:Y:S01]  /*c9c0*/  ISETP.NE.AND P0, PT, R11, 0x1, PT ;  /* 0x000000010b00780c */ /* 0x002fe20003f05270 */
[----:B------:R-:W-:Y:S02]  /*c9d0*/  UIMAD UR38, UR38, UR10, URZ ;  /* 0x0000000a262672a4 */ /* 0x000fe4000f8e023f */
[----:B------:R-:W-:Y:S02]  /*c9e0*/  UIMAD.WIDE.U32 UR8, UR37, UR10, UR8 ;  /* 0x0000000a250872a5 */ /* 0x000fe4000f8e0008 */
[----:B------:R-:W-:-:S03]  /*c9f0*/  UIMAD UR4, UR37, UR11, UR38 ;  /* 0x0000000b250472a4 */ /* 0x000fc6000f8e0226 */
[----:B------:R-:W-:Y:S01]  /*ca00*/  ULDC.64 UR10, c[0x0][0xae0] ;  /* 0x0002b800000a7ab9 */ /* 0x000fe20000000a00 */
[----:B------:R-:W-:-:S04]  /*ca10*/  UIADD3 UR4, UR9, UR4, URZ ;  /* 0x0000000409047290 */ /* 0x000fc8000fffe03f */
[----:B------:R-:W0:Y:S08]  /*ca20*/  @P0 LDC R5, c[0x0][0xbec] ;  /* 0x0002fb00ff050b82 */ /* 0x000e300000000800 */
[----:B------:R-:W1:Y:S01]  /*ca30*/  @P0 LDC R7, c[0x0][0xbf0] ;  /* 0x0002fc00ff070b82 */ /* 0x000e620000000800 */
[----:B0-----:R-:W-:-:S04]  /*ca40*/  @P0 IMAD.HI.U32 R4, R8, R5, RZ ;  /* 0x0000000508040227 */ /* 0x001fc800078e00ff */
[----:B------:R-:W-:Y:S02]  /*ca50*/  IMAD.U32 R5, RZ, RZ, UR9 ;  /* 0x00000009ff057e24 */ /* 0x000fe4000f8e00ff */
[----:B------:R-:W-:Y:S01]  /*ca60*/  IMAD.U32 R5, RZ, RZ, UR4 ;  /* 0x00000004ff057e24 */ /* 0x000fe2000f8e00ff */
[----:B-1----:R-:W-:-:S04]  /*ca70*/  @P0 SHF.R.U32.HI R3, RZ, R7, R4 ;  /* 0x00000007ff030219 */ /* 0x002fc80000011604 */
[--C-:B------:R-:W-:Y:S01]  /*ca80*/  SHF.R.S32.HI R4, RZ, 0x1f, R3.reuse ;  /* 0x0000001fff047819 */ /* 0x100fe20000011403 */
[----:B------:R-:W-:-:S04]  /*ca90*/  IMAD.MOV R7, RZ, RZ, -R3 ;  /* 0x000000ffff077224 */ /* 0x000fc800078e0a03 */
[----:B------:R-:W-:Y:S02]  /*caa0*/  IMAD R6, R4, UR10, RZ ;  /* 0x0000000a04067c24 */ /* 0x000fe4000f8e02ff */
[----:B------:R-:W-:Y:S01]  /*cab0*/  IMAD.U32 R4, RZ, RZ, UR8 ;  /* 0x00000008ff047e24 */ /* 0x000fe2000f8e00ff */
[----:B------:R-:W-:Y:S01]  /*cac0*/  ULDC.64 UR8, c[0x0][0xad8] ;  /* 0x0002b60000087ab9 */ /* 0x000fe20000000a00 */
[----:B------:R-:W-:Y:S02]  /*cad0*/  IMAD R7, R11, R7, R8 ;  /* 0x000000070b077224 */ /* 0x000fe400078e0208 */
[C---:B------:R-:W-:Y:S02]  /*cae0*/  IMAD R9, R3.reuse, UR11, R6 ;  /* 0x0000000b03097c24 */ /* 0x040fe4000f8e0206 */
[----:B------:R-:W-:Y:S01]  /*caf0*/  IMAD.WIDE.U32 R4, R3, UR10, R4 ;  /* 0x0000000a03047c25 */ /* 0x000fe2000f8e0004 */
[----:B------:R-:W-:-:S03]  /*cb00*/  SHF.R.S32.HI R3, RZ, 0x1f, R7 ;  /* 0x0000001fff037819 */ /* 0x000fc60000011407 */
[----:B------:R-:W-:Y:S02]  /*cb10*/  IMAD.IADD R5, R5, 0x1, R9 ;  /* 0x0000000105057824 */ /* 0x000fe400078e0209 */
[----:B------:R-:W-:Y:S02]  /*cb20*/  IMAD R6, R3, UR8, RZ ;  /* 0x0000000803067c24 */ /* 0x000fe4000f8e02ff */
[----:B------:R-:W-:Y:S02]  /*cb30*/  IMAD R8, R13, 0x80, R200 ;  /* 0x000000800d087824 */ /* 0x000fe400078e02c8 */
[----:B-----5:R-:W-:Y:S02]  /*cb40*/  IMAD R11, R0, R11, RZ ;  /* 0x0000000b000b7224 */ /* 0x020fe400078e02ff */
[C---:B------:R-:W-:Y:S02]  /*cb50*/  IMAD R3, R7.reuse, UR9, R6 ;  /* 0x0000000907037c24 */ /* 0x040fe4000f8e0206 */
[----:B------:R-:W-:Y:S01]  /*cb60*/  IMAD.WIDE.U32 R4, R7, UR8, R4 ;  /* 0x0000000807047c25 */ /* 0x000fe2000f8e0004 */
[----:B------:R-:W-:Y:S01]  /*cb70*/  ISETP.GE.AND P2, PT, R8, R11, PT ;  /* 0x0000000b0800720c */ /* 0x000fe20003f46270 */
[----:B------:R-:W-:-:S02]  /*cb80*/  ULDC.64 UR8, c[0x0][0xa80] ;  /* 0x0002a00000087ab9 */ /* 0x000fc40000000a00 */
[----:B------:R-:W-:Y:S01]  /*cb90*/  IMAD.IADD R3, R5, 0x1, R3 ;  /* 0x0000000105037824 */ /* 0x000fe200078e0203 */
[----:B------:R-:W-:Y:S01]  /*cba0*/  LEA R6, P3, R4, UR8, 0x1 ;  /* 0x0000000804067c11 */ /* 0x000fe2000f8608ff */
[----:B------:R-:W-:-:S03]  /*cbb0*/  VIADD R0, R8, 0x20 ;  /* 0x0000002008007836 */ /* 0x000fc60000000000 */
[----:B------:R-:W-:Y:S01]  /*cbc0*/  LEA.HI.X R3, R4, UR9, R3, 0x1, P3 ;  /* 0x0000000904037c11 */ /* 0x000fe200098f0c03 */
[----:B------:R0:W1:Y:S01]  /*cbd0*/  SHFL.IDX PT, R7, R6, RZ, 0x181f ;  /* 0x00181fff06077589 */ /* 0x00006200000e0000 */
[-C--:B------:R-:W-:Y:S01]  /*cbe0*/  ISETP.GE.AND P1, PT, R0, R11.reuse, PT ;  /* 0x0000000b0000720c */ /* 0x080fe20003f26270 */
[----:B------:R-:W-:Y:S02]  /*cbf0*/  VIADD R0, R8, 0x40 ;  /* 0x0000004008007836 */ /* 0x000fe40000000000 */
[----:B------:R0:W2:Y:S03]  /*cc00*/  SHFL.IDX PT, R5, R3, RZ, 0x181f ;  /* 0x00181fff03057589 */ /* 0x0000a600000e0000 */
[----:B------:R-:W-:Y:S01]  /*cc10*/  ISETP.GE.AND P0, PT, R0, R11, PT ;  /* 0x0000000b0000720c */ /* 0x000fe20003f06270 */
[----:B------:R-:W-:-:S12]  /*cc20*/  @P2 BRA `(.L_x_269) ;  /* 0x0000000000242947 */ /* 0x000fd80003800000 */
[----:B------:R-:W-:Y:S02]  /*cc30*/  ULDC UR4, c[0x0][0xac8] ;  /* 0x0002b20000047ab9 */ /* 0x000fe40000000800 */
[----:B------:R-:W-:Y:S02]  /*cc40*/  ISETP.GE.AND P4, PT, R2, UR4, PT ;  /* 0x0000000402007c0c */ /* 0x000fe4000bf86270 */
[----:B------:R-:W-:-:S11]  /*cc50*/  ISETP.GE.AND P5, PT, R16, UR4, PT ;  /* 0x0000000410007c0c */ /* 0x000fd6000bfa6270 */
[-C--:B-1----:R-:W-:Y:S02]  /*cc60*/  @!P4 LEA R12, P2, R2, R7.reuse, 0x1 ;  /* 0x00000007020cc211 */ /* 0x082fe400078408ff */
[----:B------:R-:W-:Y:S02]  /*cc70*/  @!P5 LEA R4, P3, R16, R7, 0x1 ;  /* 0x000000071004d211 */ /* 0x000fe400078608ff */
[-C--:B--2---:R-:W-:Y:S02]  /*cc80*/  @!P4 LEA.HI.X R13, R2, R5.reuse, R222, 0x1, P2 ;  /* 0x00000005020dc211 */ /* 0x084fe400010f0cde */
[----:B------:R-:W-:-:S03]  /*cc90*/  @!P5 LEA.HI.X R5, R16, R5, R221, 0x1, P3 ;  /* 0x000000051005d211 */ /* 0x000fc600018f0cdd */
[----:B------:R3:W-:Y:S04]  /*cca0*/  @!P4 ST.E.128 desc[UR50][R12.64], RZ ;  /* 0x000000ff0c00c985 */ /* 0x0007e8000c101d32 */
[----:B------:R3:W-:Y:S02]  /*ccb0*/  @!P5 ST.E.128 desc[UR50][R4.64], RZ ;  /* 0x000000ff0400d985 */ /* 0x0007e4000c101d32 */
.L_x_269:
[----:B------:R-:W-:Y:S05]  /*ccc0*/  BSYNC B1 ;  /* 0x0000000000017941 */ /* 0x000fea0003800000 */
.L_x_268:
[----:B--23--:R2:W3:Y:S01]  /*ccd0*/  SHFL.IDX PT, R5, R3, 0x1, 0x181f ;  /* 0x00381f0003057f89 */ /* 0x00c4e200000e0000 */
[----:B------:R-:W-:Y:S03]  /*cce0*/  BSSY B1, `(.L_x_270) ;  /* 0x000000c000017945 */ /* 0x000fe60003800000 */
[----:B-1----:R2:W1:Y:S01]  /*ccf0*/  SHFL.IDX PT, R7, R6, 0x1, 0x181f ;  /* 0x00381f0006077f89 */ /* 0x00246200000e0000 */
[----:B------:R-:W-:Y:S05]  /*cd00*/  @P1 BRA `(.L_x_271) ;  /* 0x0000000000241947 */ /* 0x000fea0003800000 */
[----:B------:R-:W-:Y:S02]  /*cd10*/  ULDC UR4, c[0x0][0xac8] ;  /* 0x0002b20000047ab9 */ /* 0x000fe40000000800 */
[----:B------:R-:W-:Y:S02]  /*cd20*/  ISETP.GE.AND P3, PT, R2, UR4, PT ;  /* 0x0000000402007c0c */ /* 0x000fe4000bf66270 */
[----:B------:R-:W-:-:S11]  /*cd30*/  ISETP.GE.AND P4, PT, R16, UR4, PT ;  /* 0x0000000410007c0c */ /* 0x000fd6000bf86270 */
[-C--:B-1----:R-:W-:Y:S02]  /*cd40*/  @!P3 LEA R12, P1, R2, R7.reuse, 0x1 ;  /* 0x00000007020cb211 */ /* 0x082fe400078208ff */
[----:B------:R-:W-:Y:S02]  /*cd50*/  @!P4 LEA R4, P2, R16, R7, 0x1 ;  /* 0x000000071004c211 */ /* 0x000fe400078408ff */
[-C--:B---3--:R-:W-:Y:S02]  /*cd60*/  @!P3 LEA.HI.X R13, R2, R5.reuse, R222, 0x1, P1 ;  /* 0x00000005020db211 */ /* 0x088fe400008f0cde */
[----:B------:R-:W-:-:S03]  /*cd70*/  @!P4 LEA.HI.X R5, R16, R5, R221, 0x1, P2 ;  /* 0x000000051005c211 */ /* 0x000fc600010f0cdd */
[----:B------:R4:W-:Y:S04]  /*cd80*/  @!P3 ST.E.128 desc[UR50][R12.64], RZ ;  /* 0x000000ff0c00b985 */ /* 0x0009e8000c101d32 */
[----:B------:R4:W-:Y:S02]  /*cd90*/  @!P4 ST.E.128 desc[UR50][R4.64], RZ ;  /* 0x000000ff0400c985 */ /* 0x0009e4000c101d32 */
.L_x_271:
[----:B------:R-:W-:Y:S05]  /*cda0*/  BSYNC B1 ;  /* 0x0000000000017941 */ /* 0x000fea0003800000 */
.L_x_270:
[----:B---34-:R3:W4:Y:S01]  /*cdb0*/  SHFL.IDX PT, R5, R3, 0x2, 0x181f ;  /* 0x00581f0003057f89 */ /* 0x01872200000e0000 */
        /* <DEDUP_REMOVED lines=8> */
[-C--:B----4-:R-:W-:Y:S02]  /*ce40*/  @!P2 LEA.HI.X R13, R2, R5.reuse, R222, 0x1, P0 ;  /* 0x00000005020da211 */ /* 0x090fe400000f0cde */
[----:B------:R-:W-:-:S03]  /*ce50*/  @!P3 LEA.HI.X R5, R16, R5, R221, 0x1, P1 ;  /* 0x000000051005b211 */ /* 0x000fc600008f0cdd */
[----:B------:R1:W-:Y:S04]  /*ce60*/  @!P2 ST.E.128 desc[UR50][R12.64], RZ ;  /* 0x000000ff0c00a985 */ /* 0x0003e8000c101d32 */
[----:B------:R1:W-:Y:S02]  /*ce70*/  @!P3 ST.E.128 desc[UR50][R4.64], RZ ;  /* 0x000000ff0400b985 */ /* 0x0003e4000c101d32 */
.L_x_273:
[----:B------:R-:W-:Y:S05]  /*ce80*/  BSYNC B1 ;  /* 0x0000000000017941 */ /* 0x000fea0003800000 */
.L_x_272:
[----:B------:R-:W-:Y:S01]  /*ce90*/  IADD3 R0, R8, 0x60, RZ ;  /* 0x0000006008007810 */ /* 0x000fe20007ffe0ff */
[----:B0-23--:R-:W0:Y:S03]  /*cea0*/  SHFL.IDX PT, R3, R3, 0x3, 0x181f ;  /* 0x00781f0003037f89 */ /* 0x00de2600000e0000 */
[----:B------:R-:W-:Y:S01]  /*ceb0*/  ISETP.GE.AND P0, PT, R0, R11, PT ;  /* 0x0000000b0000720c */ /* 0x000fe20003f06270 */
[----:B-1--4-:R1:W2:-:S12]  /*cec0*/  SHFL.IDX PT, R5, R6, 0x3, 0x181f ;  /* 0x00781f0006057f89 */ /* 0x01229800000e0000 */
[----:B-1----:R-:W-:Y:S05]  /*ced0*/  @P0 BRA `(.L_x_262) ;  /* 0x0000000000240947 */ /* 0x002fea0003800000 */
[----:B------:R-:W-:Y:S02]  /*cee0*/  ULDC UR4, c[0x0][0xac8] ;  /* 0x0002b20000047ab9 */ /* 0x000fe40000000800 */
[----:B------:R-:W-:Y:S02]  /*cef0*/  ISETP.GE.AND P2, PT, R2, UR4, PT ;  /* 0x0000000402007c0c */ /* 0x000fe4000bf46270 */
[----:B------:R-:W-:-:S11]  /*cf00*/  ISETP.GE.AND P3, PT, R16, UR4, PT ;  /* 0x0000000410007c0c */ /* 0x000fd6000bf66270 */
[-C--:B--2---:R-:W-:Y:S02]  /*cf10*/  @!P2 LEA R6, P0, R2, R5.reuse, 0x1 ;  /* 0x000000050206a211 */ /* 0x084fe400078008ff */
[----:B------:R-:W-:Y:S02]  /*cf20*/  @!P3 LEA R4, P1, R16, R5, 0x1 ;  /* 0x000000051004b211 */ /* 0x000fe400078208ff */
[-C--:B0-----:R-:W-:Y:S02]  /*cf30*/  @!P2 LEA.HI.X R7, R2, R3.reuse, R222, 0x1, P0 ;  /* 0x000000030207a211 */ /* 0x081fe400000f0cde */
[----:B------:R-:W-:-:S03]  /*cf40*/  @!P3 LEA.HI.X R5, R16, R3, R221, 0x1, P1 ;  /* 0x000000031005b211 */ /* 0x000fc600008f0cdd */
[----:B------:R0:W-:Y:S04]  /*cf50*/  @!P2 ST.E.128 desc[UR50][R6.64], RZ ;  /* 0x000000ff0600a985 */ /* 0x0001e8000c101d32 */
[----:B------:R0:W-:Y:S02]  /*cf60*/  @!P3 ST.E.128 desc[UR50][R4.64], RZ ;  /* 0x000000ff0400b985 */ /* 0x0001e4000c101d32 */
.L_x_262:
[----:B------:R-:W-:Y:S05]  /*cf70*/  BSYNC B0 ;  /* 0x0000000000007941 */ /* 0x000fea0003800000 */
.L_x_252:
[----:B------:R-:W-:Y:S02]  /*cf80*/  ULDC UR4, c[0x0][0xc3c] ;  /* 0x00030f0000047ab9 */ /* 0x000fe40000000800 */
[----:B------:R-:W-:-:S13]  /*cf90*/  ISETP.GE.AND P0, PT, R35, UR4, PT ;  /* 0x0000000423007c0c */ /* 0x000fda000bf06270 */
[----:B------:R-:W-:Y:S05]  /*cfa0*/  @!P0 BRA `(.L_x_274) ;  /* 0xffffff3c00e08947 */ /* 0x000fea000383ffff */
[----:B------:R-:W-:Y:S05]  /*cfb0*/  EXIT ;  /* 0x000000000000794d */ /* 0x000fea0003800000 */
.L_x_223:
[----:B------:R-:W-:-:S08]  /*cfc0*/  NOP ;  /* 0x0000000000007918 */ /* 0x000fd00000000000 */
[----:B------:R-:W0:-:S00]  /*cfd0*/  USETMAXREG.DEALLOC.CTAPOOL 0x28 ;  /* 0x00000028000079c8 */ /* 0x000e0000080e0500 */
[----:B0-----:R-:W-:Y:S02]  /*cfe0*/  LOP3.LUT R0, R0, 0x3, RZ, 0xc0, !PT ;  /* 0x0000000300007812 */ /* 0x001fe400078ec0ff */
[----:B------:R-:W-:-:S04]  /*cff0*/  LOP3.LUT R28, R28, 0xfffffbff, RZ, 0xc0, !PT ;  /* 0xfffffbff1c1c7812 */ /* 0x000fc800078ec0ff */
[----:B------:R-:W0:Y:S02]  /*d000*/  SHFL.IDX PT, R0, R0, RZ, 0x1f ;  /* 0x00001fff00007589 */ /* 0x000e2400000e0000 */
[----:B0-----:R-:W-:-:S13]  /*d010*/  ISETP.NE.AND P0, PT, R0, RZ, PT ;  /* 0x000000ff0000720c */ /* 0x001fda0003f05270 */
[----:B------:R-:W-:Y:S01]  /*d020*/  @P0 BAR.SYNC.DEFER_BLOCKING 0x5, 0x180 ;  /* 0x0146000000000b1d */ /* 0x000fe20000010000 */
[----:B------:R-:W-:Y:S02]  /*d030*/  @P0 MOV R3, 0x400 ;  /* 0x0000040000030802 */ /* 0x000fe40000000f00 */
[----:B------:R-:W-:Y:S02]  /*d040*/  @P0 LOP3.LUT R28, R28, 0x400, RZ, 0xfc, !PT ;  /* 0x000004001c1c0812 */ /* 0x000fe400078efcff */
[----:B------:R-:W-:-:S05]  /*d050*/  @P0 LEA R2, R2, R3, 0x18 ;  /* 0x0000000302020211 */ /* 0x000fca00078ec0ff */
[----:B------:R-:W0:Y:S04]  /*d060*/  @P0 LDS.128 R4, [R2+0x228d0] ;  /* 0x0228d00002040984 */ /* 0x000e280000000c00 */
[----:B0-----:R0:W-:Y:S01]  /*d070*/  @P0 STL.64 [R1], R4 ;  /* 0x0000000401000387 */ /* 0x0011e20000100a00 */
[----:B------:R-:W-:-:S03]  /*d080*/  IMAD.MOV.U32 R0, RZ, RZ, R7 ;  /* 0x000000ffff007224 */ /* 0x000fc600078e0007 */
[----:B------:R0:W-:Y:S02]  /*d090*/  @P0 STL [R1+0x8], R6 ;  /* 0x0000080601000387 */ /* 0x0001e40000100800 */
[----:B------:R-:W-:Y:S01]  /*d0a0*/  @P0 R2UR UR40, R0 ;  /* 0x00000000002802ca */ /* 0x000fe200000e0000 */
[----:B------:R-:W-:Y:S06]  /*d0b0*/  @P0 BAR.ARV 0x4, 0x180 ;  /* 0x0106000000000b1d */ /* 0x000fec0000002000 */
[----:B------:R-:W-:Y:S08]  /*d0c0*/  @P0 BRA `(.L_x_275) ;  /* 0x0000000800cc0947 */ /* 0x000ff00003800000 */
[----:B0-----:R-:W0:Y:S01]  /*d0d0*/  S2R R4, SR_TID.X ;  /* 0x0000000000047919 */ /* 0x001e220000002100 */
[----:B------:R-:W-:Y:S01]  /*d0e0*/  ULDC UR4, c[0x0][0xc3c] ;  /* 0x00030f0000047ab9 */ /* 0x000fe20000000800 */
[----:B------:R-:W-:Y:S01]  /*d0f0*/  IMAD.MOV.U32 R0, RZ, RZ, RZ ;  /* 0x000000ffff007224 */ /* 0x000fe200078e00ff */
[----:B------:R-:W1:Y:S01]  /*d100*/  LDC R12, c[0x0][0xc38] ;  /* 0x00030e00ff0c7b82 */ /* 0x000e620000000800 */
[----:B------:R-:W-:Y:S01]  /*d110*/  IMAD.MOV.U32 R9, RZ, RZ, RZ ;  /* 0x000000ffff097224 */ /* 0x000fe200078e00ff */
[----:B0-----:R-:W-:-:S04]  /*d120*/  LOP3.LUT R7, R4, 0x1f, RZ, 0xc0, !PT ;  /* 0x0000001f04077812 */ /* 0x001fc800078ec0ff */
[----:B------:R-:W-:-:S04]  /*d130*/  ISETP.NE.AND P0, PT, R7, 0x1f, PT ;  /* 0x0000001f0700780c */ /* 0x000fc80003f05270 */
[----:B------:R-:W-:-:S13]  /*d140*/  ISETP.GE.OR P1, PT, R7, UR4, !P0 ;  /* 0x0000000407007c0c */ /* 0x000fda000c726670 */
[----:B------:R-:W0:Y:S08]  /*d150*/  @!P1 LDC.64 R4, c[0x0][0xc80] ;  /* 0x00032000ff049b82 */ /* 0x000e300000000a00 */
[----:B------:R-:W2:Y:S01]  /*d160*/  @!P1 LDC.64 R2, c[0x0][0xc78] ;  /* 0x00031e00ff029b82 */ /* 0x000ea20000000a00 */
[----:B0-----:R-:W-:-:S05]  /*d170*/  @!P1 IMAD.WIDE.U32 R4, R7, 0x4, R4 ;  /* 0x0000000407049825 */ /* 0x001fca00078e0004 */
[----:B------:R-:W3:Y:S01]  /*d180*/  @!P1 LDG.E R0, desc[UR50][R4.64] ;  /* 0x0000003204009981 */ /* 0x000ee2000c1e1900 */
[----:B--2---:R-:W-:-:S05]  /*d190*/  @!P1 IMAD.WIDE.U32 R2, R7, 0x4, R2 ;  /* 0x0000000407029825 */ /* 0x004fca00078e0002 */
[----:B------:R-:W3:Y:S01]  /*d1a0*/  @!P1 LDG.E R9, desc[UR50][R2.64] ;  /* 0x0000003202099981 */ /* 0x000ee2000c1e1900 */
[C---:B------:R-:W-:Y:S02]  /*d1b0*/  ISETP.NE.AND P1, PT, R7.reuse, RZ, PT ;  /* 0x000000ff0700720c */ /* 0x040fe40003f25270 */
[C---:B------:R-:W-:Y:S02]  /*d1c0*/  ISETP.GE.U32.AND P2, PT, R7.reuse, 0x2, PT ;  /* 0x000000020700780c */ /* 0x040fe40003f46070 */
[C---:B------:R-:W-:Y:S02]  /*d1d0*/  ISETP.GE.U32.AND P3, PT, R7.reuse, 0x4, PT ;  /* 0x000000040700780c */ /* 0x040fe40003f66070 */
[C---:B------:R-:W-:Y:S02]  /*d1e0*/  ISETP.GE.U32.AND P4, PT, R7.reuse, 0x8, PT ;  /* 0x000000080700780c */ /* 0x040fe40003f86070 */
[----:B------:R-:W-:Y:S01]  /*d1f0*/  ISETP.GE.U32.AND P5, PT, R7, 0x10, PT ;  /* 0x000000100700780c */ /* 0x000fe20003fa6070 */
[----:B------:R-:W-:Y:S01]  /*d200*/  UMOV UR4, URZ ;  /* 0x0000003f00047c82 */ /* 0x000fe20008000000 */
[----:B---3--:R-:W-:-:S05]  /*d210*/  IMAD R6, R0, R9, RZ ;  /* 0x0000000900067224 */ /* 0x008fca00078e02ff */
[----:B------:R-:W0:Y:S02]  /*d220*/  SHFL.UP PT, R8, R6, 0x1, RZ ;  /* 0x0420000006087989 */ /* 0x000e2400000e00ff */
[----:B0-----:R-:W-:-:S05]  /*d230*/  SEL R11, R8, RZ, P1 ;  /* 0x000000ff080b7207 */ /* 0x001fca0000800000 */
[----:B------:R-:W-:-:S05]  /*d240*/  IMAD.IADD R11, R6, 0x1, R11 ;  /* 0x00000001060b7824 */ /* 0x000fca00078e020b */
        /* <DEDUP_REMOVED lines=9> */
[----:B------:R-:W0:Y:S01]  /*d2e0*/  SHFL.UP PT, R4, R2, 0x10, RZ ;  /* 0x0600000002047989 */ /* 0x000e2200000e00ff */
[----:B------:R-:W2:Y:S01]  /*d2f0*/  S2R R6, SR_CTAID.X ;  /* 0x0000000000067919 */ /* 0x000ea20000002500 */
[----:B0-----:R-:W-:-:S05]  /*d300*/  SEL R5, R4, RZ, P5 ;  /* 0x000000ff04057207 */ /* 0x001fca0002800000 */
[----:B------:R-:W-:-:S05]  /*d310*/  IMAD.IADD R5, R2, 0x1, R5 ;  /* 0x0000000102057824 */ /* 0x000fca00078e0205 */
[----:B------:R-:W1:Y:S02]  /*d320*/  SHFL.IDX PT, R11, R5, 0x1f, 0x1f ;  /* 0x03e01f00050b7f89 */ /* 0x000e6400000e0000 */
[----:B-1----:R-:W-:-:S05]  /*d330*/  IMAD R11, R11, R12, RZ ;  /* 0x0000000c0b0b7224 */ /* 0x002fca00078e02ff */
[----:B--2---:R-:W-:Y:S01]  /*d340*/  ISETP.GT.AND P6, PT, R11, R6, PT ;  /* 0x000000060b00720c */ /* 0x004fe20003fc4270 */
[----:B------:R-:W-:-:S12]  /*d350*/  IMAD.MOV.U32 R4, RZ, RZ, R11 ;  /* 0x000000ffff047224 */ /* 0x000fd800078e000b */
[----:B------:R-:W-:Y:S05]  /*d360*/  @P6 BRA `(.L_x_276) ;  /* 0x00000000009c6947 */ /* 0x000fea0003800000 */
[----:B------:R-:W-:Y:S01]  /*d370*/  IMAD.MOV.U32 R11, RZ, RZ, R4 ;  /* 0x000000ffff0b7224 */ /* 0x000fe200078e0004 */
[----:B------:R-:W-:Y:S01]  /*d380*/  UMOV UR4, URZ ;  /* 0x0000003f00047c82 */ /* 0x000fe20008000000 */
[----:B------:R-:W-:-:S05]  /*d390*/  ULDC UR5, c[0x0][0xc3c] ;  /* 0x00030f0000057ab9 */ /* 0x000fca0000000800 */
.L_x_278:
[----:B------:R-:W-:-:S04]  /*d3a0*/  UIADD3 UR4, UR4, 0x1f, URZ ;  /* 0x0000001f04047890 */ /* 0x000fc8000fffe03f */
[----:B------:R-:W-:-:S06]  /*d3b0*/  UISETP.GE.AND UP0, UPT, UR4, UR5, UPT ;  /* 0x000000050400728c */ /* 0x000fcc000bf06270 */
[----:B------:R-:W-:-:S13]  /*d3c0*/  PLOP3.LUT P6, PT, PT, PT, UP0, 0x40, 0x0 ;  /* 0x000000000000781c */ /* 0x000fda0003fce808 */
[----:B------:R-:W-:Y:S05]  /*d3d0*/  @!P6 BRA `(.L_x_277) ;  /* 0x0000000400cce947 */ /* 0x000fea0003800000 */
[----:B------:R-:W-:Y:S01]  /*d3e0*/  VIADD R9, R7, UR4 ;  /* 0x0000000407097c36 */ /* 0x000fe20008000000 */
[----:B------:R-:W-:Y:S01]  /*d3f0*/  MOV R0, RZ ;  /* 0x000000ff00007202 */ /* 0x000fe20000000f00 */
[----:B------:R-:W0:Y:S03]  /*d400*/  LDC R12, c[0x0][0xc38] ;  /* 0x00030e00ff0c7b82 */ /* 0x000e260000000800 */
[----:B------:R-:W-:-:S13]  /*d410*/  ISETP.GE.OR P6, PT, R9, UR5, !P0 ;  /* 0x0000000509007c0c */ /* 0x000fda000c7c6670 */
[----:B------:R-:W1:Y:S08]  /*d420*/  @!P6 LDC.64 R4, c[0x0][0xc80] ;  /* 0x00032000ff04eb82 */ /* 0x000e700000000a00 */
[----:B------:R-:W2:Y:S01]  /*d430*/  @!P6 LDC.64 R2, c[0x0][0xc78] ;  /* 0x00031e00ff02eb82 */ /* 0x000ea20000000a00 */
[----:B-1----:R-:W-:-:S05]  /*d440*/  @!P6 IMAD.WIDE R4, R9, 0x4, R4 ;  /* 0x000000040904e825 */ /* 0x002fca00078e0204 */
[----:B------:R-:W3:Y:S01]  /*d450*/  @!P6 LDG.E R0, desc[UR50][R4.64] ;  /* 0x000000320400e981 */ /* 0x000ee2000c1e1900 */
[----:B--2---:R-:W-:-:S04]  /*d460*/  @!P6 IMAD.WIDE R2, R9, 0x4, R2 ;  /* 0x000000040902e825 */ /* 0x004fc800078e0202 */
[----:B------:R-:W-:-:S06]  /*d470*/  IMAD.MOV.U32 R9, RZ, RZ, RZ ;  /* 0x000000ffff097224 */ /* 0x000fcc00078e00ff */
[----:B------:R-:W3:Y:S02]  /*d480*/  @!P6 LDG.E R9, desc[UR50][R2.64] ;  /* 0x000000320209e981 */ /* 0x000ee4000c1e1900 */
[----:B---3--:R-:W-:-:S05]  /*d490*/  IMAD R15, R0, R9, RZ ;  /* 0x00000009000f7224 */ /* 0x008fca00078e02ff */
[----:B------:R-:W1:Y:S02]  /*d4a0*/  SHFL.UP PT, R8, R15, 0x1, RZ ;  /* 0x042000000f087989 */ /* 0x000e6400000e00ff */
[----:B-1----:R-:W-:-:S05]  /*d4b0*/  SEL R8, R8, RZ, P1 ;  /* 0x000000ff08087207 */ /* 0x002fca0000800000 */
[----:B------:R-:W-:-:S05]  /*d4c0*/  IMAD.IADD R8, R15, 0x1, R8 ;  /* 0x000000010f087824 */ /* 0x000fca00078e0208 */
        /* <DEDUP_REMOVED lines=12> */
[----:B------:R-:W0:Y:S02]  /*d590*/  SHFL.IDX PT, R2, R5, 0x1f, 0x1f ;  /* 0x03e01f0005027f89 */ /* 0x000e2400000e0000 */
[----:B0-----:R-:W-:-:S04]  /*d5a0*/  IMAD R4, R2, R12, RZ ;  /* 0x0000000c02047224 */ /* 0x001fc800078e02ff */
[----:B------:R-:W-:-:S05]  /*d5b0*/  IMAD.IADD R11, R4, 0x1, R11 ;  /* 0x00000001040b7824 */ /* 0x000fca00078e020b */
[----:B------:R-:W-:-:S13]  /*d5c0*/  ISETP.GT.AND P6, PT, R11, R6, PT ;  /* 0x000000060b00720c */ /* 0x000fda0003fc4270 */
[----:B------:R-:W-:Y:S05]  /*d5d0*/  @!P6 BRA `(.L_x_278) ;  /* 0xfffffffc0070e947 */ /* 0x000fea000383ffff */
.L_x_276:
[----:B------:R-:W-:Y:S02]  /*d5e0*/  IMAD.IADD R11, R11, 0x1, -R4 ;  /* 0x000000010b0b7824 */ /* 0x000fe400078e0a04 */
[----:B------:R-:W-:Y:S02]  /*d5f0*/  IMAD.MOV.U32 R8, RZ, RZ, RZ ;  /* 0x000000ffff087224 */ /* 0x000fe400078e00ff */
[----:B------:R-:W-:-:S05]  /*d600*/  IMAD R3, R5, R12, R11 ;  /* 0x0000000c05037224 */ /* 0x000fca00078e020b */
[----:B------:R-:W-:-:S13]  /*d610*/  ISETP.GT.AND P0, PT, R3, R6, PT ;  /* 0x000000060300720c */ /* 0x000fda0003f04270 */
[----:B------:R-:W-:Y:S02]  /*d620*/  VOTEU.ANY UR5, UPT, !P0 ;  /* 0x0000000000057886 */ /* 0x000fe400040e0100 */
[----:B------:R-:W-:Y:S02]  /*d630*/  UPOPC UR40, UR5 ;  /* 0x00000005002872bf */ /* 0x000fe40008000000 */
[----:B------:R-:W-:-:S04]  /*d640*/  ISETP.NE.AND P0, PT, RZ, UR5, PT ;  /* 0x00000005ff007c0c */ /* 0x000fc8000bf05270 */
[----:B------:R-:W-:Y:S02]  /*d650*/  IMAD.U32 R13, RZ, RZ, UR40 ;  /* 0x00000028ff0d7e24 */ /* 0x000fe4000f8e00ff */
[----:B------:R-:W-:-:S03]  /*d660*/  IMAD.U32 R14, RZ, RZ, UR40 ;  /* 0x00000028ff0e7e24 */ /* 0x000fc6000f8e00ff */
[----:B------:R-:W0:Y:S04]  /*d670*/  SHFL.IDX PT, R0, R0, R13, 0x1f ;  /* 0x00001f0d00007589 */ /* 0x000e2800000e0000 */
[----:B------:R1:W2:Y:S01]  /*d680*/  SHFL.IDX PT, R9, R9, R14, 0x1f ;  /* 0x00001f0e09097589 */ /* 0x0002a200000e0000 */
[----:B0-----:R-:W-:-:S04]  /*d690*/  IABS R4, R0 ;  /* 0x0000000000047213 */ /* 0x001fc80000000000 */
[----:B------:R-:W0:Y:S08]  /*d6a0*/  I2F.RP R10, R4 ;  /* 0x00000004000a7306 */ /* 0x000e300000209400 */
[----:B0-----:R-:W0:Y:S02]  /*d6b0*/  MUFU.RCP R10, R10 ;  /* 0x0000000a000a7308 */ /* 0x001e240000001000 */
[----:B0-----:R-:W-:-:S06]  /*d6c0*/  VIADD R2, R10, 0xffffffe ;  /* 0x0ffffffe0a027836 */ /* 0x001fcc0000000000 */
[----:B------:R-:W0:Y:S02]  /*d6d0*/  F2I.FTZ.U32.TRUNC.NTZ R3, R2 ;  /* 0x0000000200037305 */ /* 0x000e24000021f000 */
[----:B0-----:R-:W-:Y:S01]  /*d6e0*/  IADD3 R15, RZ, -R3, RZ ;  /* 0x80000003ff0f7210 */ /* 0x001fe20007ffe0ff */
[----:B-12---:R-:W-:Y:S06]  /*d6f0*/  @!P0 BRA `(.L_x_279) ;  /* 0x00000000000c8947 */ /* 0x006fec0003800000 */
[----:B------:R-:W-:-:S06]  /*d700*/  UIADD3 UR5, UR40, -0x1, URZ ;  /* 0xffffffff28057890 */ /* 0x000fcc000fffe03f */
[----:B------:R-:W-:-:S06]  /*d710*/  IMAD.U32 R8, RZ, RZ, UR5 ;  /* 0x00000005ff087e24 */ /* 0x000fcc000f8e00ff */
[----:B------:R0:W1:Y:S02]  /*d720*/  SHFL.IDX PT, R8, R5, R8, 0x1f ;  /* 0x00001f0805087589 */ /* 0x00006400000e0000 */
.L_x_279:
[----:B01----:R-:W-:Y:S01]  /*d730*/  IMAD R5, R8, R12, R11 ;  /* 0x0000000c08057224 */ /* 0x003fe200078e020b */
[----:B------:R-:W-:Y:S01]  /*d740*/  IABS R2, R9 ;  /* 0x0000000900027213 */ /* 0x000fe20000000000 */
[----:B------:R-:W-:Y:S01]  /*d750*/  IMAD.MOV.U32 R11, RZ, RZ, R15 ;  /* 0x000000ffff0b7224 */ /* 0x000fe200078e000f */
[----:B------:R-:W-:Y:S01]  /*d760*/  IABS R12, R0 ;  /* 0x00000000000c7213 */ /* 0x000fe20000000000 */
[----:B------:R-:W-:Y:S01]  /*d770*/  UIADD3 UR40, UR40, UR4, URZ ;  /* 0x0000000428287290 */ /* 0x000fe2000fffe03f */
[----:B------:R0:W-:Y:S01]  /*d780*/  STL [R1], R5 ;  /* 0x0000000501007387 */ /* 0x0001e20000100800 */
[----:B------:R-:W-:Y:S02]  /*d790*/  IMAD R11, R11, R4, RZ ;  /* 0x000000040b0b7224 */ /* 0x000fe400078e02ff */
[----:B------:R-:W-:Y:S02]  /*d7a0*/  IMAD.MOV R12, RZ, RZ, -R12 ;  /* 0x000000ffff0c7224 */ /* 0x000fe400078e0a0c */
[----:B0-----:R-:W-:-:S02]  /*d7b0*/  IMAD.IADD R5, R6, 0x1, -R5 ;  /* 0x0000000106057824 */ /* 0x001fc400078e0a05 */
[----:B------:R-:W-:Y:S02]  /*d7c0*/  IMAD.MOV.U32 R6, RZ, RZ, R2 ;  /* 0x000000ffff067224 */ /* 0x000fe400078e0002 */
[----:B------:R-:W-:Y:S01]  /*d7d0*/  IMAD.MOV.U32 R2, RZ, RZ, RZ ;  /* 0x000000ffff027224 */ /* 0x000fe200078e00ff */
[----:B------:R-:W-:Y:S01]  /*d7e0*/  IABS R10, R5 ;  /* 0x00000005000a7213 */ /* 0x000fe20000000000 */
[----:B------:R-:W0:Y:S02]  /*d7f0*/  I2F.RP R8, R6 ;  /* 0x0000000600087306 */ /* 0x000e240000209400 */
[----:B------:R-:W-:-:S04]  /*d800*/  IMAD.HI.U32 R2, R3, R11, R2 ;  /* 0x0000000b03027227 */ /* 0x000fc800078e0002 */
[----:B------:R-:W-:Y:S02]  /*d810*/  IMAD.MOV.U32 R3, RZ, RZ, R10 ;  /* 0x000000ffff037224 */ /* 0x000fe400078e000a */
[----:B------:R-:W-:Y:S02]  /*d820*/  IMAD.MOV.U32 R10, RZ, RZ, R12 ;  /* 0x000000ffff0a7224 */ /* 0x000fe400078e000c */
[----:B------:R-:W-:-:S04]  /*d830*/  IMAD.HI.U32 R2, R2, R3, RZ ;  /* 0x0000000302027227 */ /* 0x000fc800078e00ff */
[----:B------:R-:W-:Y:S01]  /*d840*/  IMAD R3, R2, R10, R3 ;  /* 0x0000000a02037224 */ /* 0x000fe200078e0203 */
[----:B0-----:R-:W0:Y:S04]  /*d850*/  MUFU.RCP R8, R8 ;  /* 0x0000000800087308 */ /* 0x001e280000001000 */
[----:B------:R-:W-:-:S13]  /*d860*/  ISETP.GT.U32.AND P1, PT, R4, R3, PT ;  /* 0x000000030400720c */ /* 0x000fda0003f24070 */
[----:B------:R-:W-:Y:S01]  /*d870*/  @!P1 IMAD.IADD R3, R3, 0x1, -R4 ;  /* 0x0000000103039824 */ /* 0x000fe200078e0a04 */
[----:B------:R-:W-:Y:S01]  /*d880*/  @!P1 IADD3 R2, R2, 0x1, RZ ;  /* 0x0000000102029810 */ /* 0x000fe20007ffe0ff */
[----:B0-----:R-:W-:Y:S01]  /*d890*/  VIADD R10, R8, 0xffffffe ;  /* 0x0ffffffe080a7836 */ /* 0x001fe20000000000 */
[----:B------:R-:W-:Y:S02]  /*d8a0*/  ISETP.NE.AND P1, PT, R0, RZ, PT ;  /* 0x000000ff0000720c */ /* 0x000fe40003f25270 */
[----:B------:R-:W-:Y:S02]  /*d8b0*/  ISETP.GE.U32.AND P0, PT, R3, R4, PT ;  /* 0x000000040300720c */ /* 0x000fe40003f06070 */
[----:B------:R-:W-:Y:S01]  /*d8c0*/  LOP3.LUT R4, R5, R0, RZ, 0x3c, !PT ;  /* 0x0000000005047212 */ /* 0x000fe200078e3cff */
[----:B------:R-:W0:Y:S03]  /*d8d0*/  F2I.FTZ.U32.TRUNC.NTZ R3, R10 ;  /* 0x0000000a00037305 */ /* 0x000e26000021f000 */
[----:B------:R-:W-:-:S07]  /*d8e0*/  ISETP.GE.AND P2, PT, R4, RZ, PT ;  /* 0x000000ff0400720c */ /* 0x000fce0003f46270 */
[----:B------:R-:W-:-:S04]  /*d8f0*/  @P0 VIADD R2, R2, 0x1 ;  /* 0x0000000102020836 */ /* 0x000fc80000000000 */
[----:B------:R-:W-:Y:S01]  /*d900*/  IMAD.MOV.U32 R8, RZ, RZ, R2 ;  /* 0x000000ffff087224 */ /* 0x000fe200078e0002 */
[----:B------:R-:W-:Y:S01]  /*d910*/  IABS R2, R9 ;  /* 0x0000000900027213 */ /* 0x000fe20000000000 */
[----:B0-----:R-:W-:Y:S02]  /*d920*/  IMAD.MOV R11, RZ, RZ, -R3 ;  /* 0x000000ffff0b7224 */ /* 0x001fe400078e0a03 */
[----:B------:R-:W-:Y:S01]  /*d930*/  @!P2 IMAD.MOV R8, RZ, RZ, -R8 ;  /* 0x000000ffff08a224 */ /* 0x000fe200078e0a08 */
[----:B------:R-:W-:Y:S01]  /*d940*/  @!P1 LOP3.LUT R8, RZ, R0, RZ, 0x33, !PT ;  /* 0x00000000ff089212 */ /* 0x000fe200078e33ff */
[----:B------:R-:W-:Y:S02]  /*d950*/  IMAD.MOV R10, RZ, RZ, -R2 ;  /* 0x000000ffff0a7224 */ /* 0x000fe400078e0a02 */
[----:B------:R-:W-:Y:S01]  /*d960*/  IMAD R11, R11, R6, RZ ;  /* 0x000000060b0b7224 */ /* 0x000fe200078e02ff */
[----:B------:R-:W-:Y:S01]  /*d970*/  IABS R4, R8 ;  /* 0x0000000800047213 */ /* 0x000fe20000000000 */
[----:B------:R-:W-:-:S04]  /*d980*/  IMAD.MOV.U32 R2, RZ, RZ, RZ ;  /* 0x000000ffff027224 */ /* 0x000fc800078e00ff */
[----:B------:R-:W-:-:S04]  /*d990*/  IMAD.HI.U32 R2, R3, R11, R2 ;  /* 0x0000000b03027227 */ /* 0x000fc800078e0002 */
[----:B------:R-:W-:Y:S02]  /*d9a0*/  IMAD.MOV.U32 R3, RZ, RZ, R4 ;  /* 0x000000ffff037224 */ /* 0x000fe400078e0004 */
[----:B------:R-:W-:Y:S02]  /*d9b0*/  IMAD.MOV.U32 R4, RZ, RZ, R10 ;  /* 0x000000ffff047224 */ /* 0x000fe400078e000a */
[----:B------:R-:W-:-:S04]  /*d9c0*/  IMAD.HI.U32 R2, R2, R3, RZ ;  /* 0x0000000302027227 */ /* 0x000fc800078e00ff */
[----:B------:R-:W-:-:S05]  /*d9d0*/  IMAD R3, R2, R4, R3 ;  /* 0x0000000402037224 */ /* 0x000fca00078e0203 */
[----:B------:R-:W-:-:S13]  /*d9e0*/  ISETP.GT.U32.AND P1, PT, R6, R3, PT ;  /* 0x000000030600720c */ /* 0x000fda0003f24070 */
[----:B------:R-:W-:Y:S02]  /*d9f0*/  @!P1 IMAD.IADD R3, R3, 0x1, -R6 ;  /* 0x0000000103039824 */ /* 0x000fe400078e0a06 */
[----:B------:R-:W-:Y:S01]  /*da00*/  @!P1 VIADD R2, R2, 0x1 ;  /* 0x0000000102029836 */ /* 0x000fe20000000000 */
[----:B------:R-:W-:Y:S02]  /*da10*/  ISETP.NE.AND P1, PT, R9, RZ, PT ;  /* 0x000000ff0900720c */ /* 0x000fe40003f25270 */
[----:B------:R-:W-:Y:S01]  /*da20*/  ISETP.GE.U32.AND P0, PT, R3, R6, PT ;  /* 0x000000060300720c */ /* 0x000fe20003f06070 */
[----:B------:R-:W-:Y:S01]  /*da30*/  IMAD R6, R0, R8, RZ ;  /* 0x0000000800067224 */ /* 0x000fe200078e02ff */
[----:B------:R-:W-:-:S04]  /*da40*/  LOP3.LUT R3, R8, R9, RZ, 0x3c, !PT ;  /* 0x0000000908037212 */ /* 0x000fc800078e3cff */
[----:B------:R-:W-:-:S07]  /*da50*/  ISETP.GE.AND P2, PT, R3, RZ, PT ;  /* 0x000000ff0300720c */ /* 0x000fce0003f46270 */
[----:B------:R-:W-:-:S06]  /*da60*/  @P0 VIADD R2, R2, 0x1 ;  /* 0x0000000102020836 */ /* 0x000fcc0000000000 */
[----:B------:R-:W-:Y:S02]  /*da70*/  @!P2 IADD3 R2, -R2, RZ, RZ ;  /* 0x000000ff0202a210 */ /* 0x000fe40007ffe1ff */
[----:B------:R-:W-:-:S05]  /*da80*/  @!P1 LOP3.LUT R2, RZ, R9, RZ, 0x33, !PT ;  /* 0x00000009ff029212 */ /* 0x000fca00078e33ff */
[----:B------:R-:W-:-:S04]  /*da90*/  IMAD.MOV R4, RZ, RZ, -R2 ;  /* 0x000000ffff047224 */ /* 0x000fc800078e0a02 */
[C---:B------:R-:W-:Y:S02]  /*daa0*/  IMAD R0, R9.reuse, R4, R8 ;  /* 0x0000000409007224 */ /* 0x040fe400078e0208 */
[----:B------:R-:W-:Y:S02]  /*dab0*/  IMAD R9, R9, 0x1000000, R2 ;  /* 0x0100000009097824 */ /* 0x000fe400078e0202 */
[----:B------:R-:W-:Y:S02]  /*dac0*/  IMAD.IADD R2, R5, 0x1, -R6 ;  /* 0x0000000105027824 */ /* 0x000fe400078e0a06 */
[----:B------:R-:W-:-:S05]  /*dad0*/  IMAD R0, R0, 0x10000, R9 ;  /* 0x0001000000007824 */ /* 0x000fca00078e0209 */
[----:B------:R0:W-:Y:S04]  /*dae0*/  STL [R1+0x8], R0 ;  /* 0x0000080001007387 */ /* 0x0001e80000100800 */
[----:B------:R0:W-:Y:S01]  /*daf0*/  STL [R1+0x4], R2 ;  /* 0x0000040201007387 */ /* 0x0001e20000100800 */
[----:B------:R-:W-:Y:S05]  /*db00*/  BRA `(.L_x_280) ;  /* 0x0000000000107947 */ /* 0x000fea0003800000 */
.L_x_277:
[----:B------:R1:W-:Y:S01]  /*db10*/  STL [R1], R6 ;  /* 0x0000000601007387 */ /* 0x0003e20000100800 */
[----:B------:R-:W-:-:S03]  /*db20*/  ULDC UR40, c[0x0][0xc3c] ;  /* 0x00030f0000287ab9 */ /* 0x000fc60000000800 */
[----:B------:R1:W-:Y:S04]  /*db30*/  STL [R1+0x4], RZ ;  /* 0x000004ff01007387 */ /* 0x0003e80000100800 */
[----:B------:R1:W-:Y:S02]  /*db40*/  STL [R1+0x8], RZ ;  /* 0x000008ff01007387 */ /* 0x0003e40000100800 */
.L_x_280:
[----:B------:R-:W2:Y:S04]  /*db50*/  LDL R8, [R1] ;  /* 0x0000000001087983 */ /* 0x000ea80000100800 */
[----:B------:R-:W2:Y:S04]  /*db60*/  LDL R9, [R1+0x4] ;  /* 0x0000040001097983 */ /* 0x000ea80000100800 */
[----:B------:R-:W2:Y:S01]  /*db70*/  LDL R10, [R1+0x8] ;  /* 0x00000800010a7983 */ /* 0x000ea20000100800 */
[----:B------:R-:W-:Y:S01]  /*db80*/  ISETP.NE.AND P0, PT, R7, RZ, PT ;  /* 0x000000ff0700720c */ /* 0x000fe20003f05270 */
[----:B0-----:R-:W-:-:S12]  /*db90*/  IMAD.U32 R2, RZ, RZ, UR40 ;  /* 0x00000028ff027e24 */ /* 0x001fd8000f8e00ff */
[----:B------:R-:W0:Y:S01]  /*dba0*/  @!P0 S2R R3, SR_CgaCtaId ;  /* 0x0000000000038919 */ /* 0x000e220000008800 */
[----:B------:R-:W-:Y:S01]  /*dbb0*/  @!P0 MOV R0, 0x400 ;  /* 0x0000040000008802 */ /* 0x000fe20000000f00 */
[----:B------:R-:W-:-:S03]  /*dbc0*/  @!P0 IMAD.MOV.U32 R11, RZ, RZ, R2 ;  /* 0x000000ffff0b8224 */ /* 0x000fc600078e0002 */
[----:B0-----:R-:W-:-:S05]  /*dbd0*/  @!P0 LEA R0, R3, R0, 0x18 ;  /* 0x0000000003008211 */ /* 0x001fca00078ec0ff */
[----:B--2---:R2:W-:Y:S01]  /*dbe0*/  @!P0 STS.128 [R0+0x228d0], R8 ;  /* 0x0228d00800008388 */ /* 0x0045e20000000c00 */
[----:B------:R-:W-:Y:S06]  /*dbf0*/  BAR.ARV 0x5, 0x180 ;  /* 0x0146000000007b1d */ /* 0x000fec0000002000 */
.L_x_275:
[----:B------:R-:W-:Y:S01]  /*dc00*/  ULDC UR4, c[0x0][0xc3c] ;  /* 0x00030f0000047ab9 */ /* 0x000fe20000000800 */
[----:B------:R3:W-:Y:S01]  /*dc10*/  STL [R1+0x24], RZ ;  /* 0x000024ff01007387 */ /* 0x0007e20000100800 */
[----:B------:R-:W-:Y:S01]  /*dc20*/  UISETP.GE.AND UP0, UPT, UR40, UR4, UPT ;  /* 0x000000042800728c */ /* 0x000fe2000bf06270 */
[----:B------:R-:W-:Y:S02]  /*dc30*/  IMAD.MOV.U32 R34, RZ, RZ, 0x1 ;  /* 0x00000001ff227424 */ /* 0x000fe400078e00ff */
[----:B------:R-:W-:-:S03]  /*dc40*/  IMAD.MOV.U32 R30, RZ, RZ, RZ ;  /* 0x000000ffff1e7224 */ /* 0x000fc600078e00ff */
[----:B------:R-:W-:-:S13]  /*dc50*/  PLOP3.LUT P0, PT, PT, PT, UP0, 0x80, 0x0 ;  /* 0x000000000000781c */ /* 0x000fda0003f0f008 */
[----:B---3--:R-:W-:Y:S05]  /*dc60*/  @P0 BRA `(.L_x_281) ;  /* 0x0000006000080947 */ /* 0x008fea0003800000 */
[----:B--2---:R-:W0:Y:S01]  /*dc70*/  S2R R10, SR_TID.X ;  /* 0x00000000000a7919 */ /* 0x004e220000002100 */
[----:B------:R-:W2:Y:S01]  /*dc80*/  S2UR UR4, SR_CgaCtaId ;  /* 0x00000000000479c3 */ /* 0x000ea20000008800 */
[----:B------:R-:W-:Y:S01]  /*dc90*/  MOV R16, 0x400 ;  /* 0x0000040000107802 */ /* 0x000fe20000000f00 */
[----:B------:R-:W-:Y:S01]  /*dca0*/  IMAD.MOV.U32 R34, RZ, RZ, 0x1 ;  /* 0x00000001ff227424 */ /* 0x000fe200078e00ff */
[----:B------:R-:W-:Y:S01]  /*dcb0*/  ULOP3.LUT UR44, UR36, 0x2, URZ, 0xfc, !UPT ;  /* 0x00000002242c7892 */ /* 0x000fe2000f8efc3f */
[----:B------:R-:W-:Y:S01]  /*dcc0*/  IMAD.MOV.U32 R30, RZ, RZ, RZ ;  /* 0x000000ffff1e7224 */ /* 0x000fe200078e00ff */
[----:B------:R-:W-:Y:S01]  /*dcd0*/  ULOP3.LUT UR45, UR36, 0x1, URZ, 0xfc, !UPT ;  /* 0x00000001242d7892 */ /* 0x000fe2000f8efc3f */
[----:B------:R-:W-:Y:S01]  /*dce0*/  ULDC UR46, c[0x0][0xc] ;  /* 0x00000300002e7ab9 */ /* 0x000fe20000000800 */
[C---:B0-----:R-:W-:Y:S01]  /*dcf0*/  IMAD.SHL.U32 R5, R10.reuse, 0x20, RZ ;  /* 0x000000200a057824 */ /* 0x041fe200078e00ff */
[C---:B------:R-:W-:Y:S01]  /*dd00*/  LOP3.LUT R8, R10.reuse, 0x7f, RZ, 0xc0, !PT ;  /* 0x0000007f0a087812 */ /* 0x040fe200078ec0ff */
[C---:B------:R-:W-:Y:S01]  /*dd10*/  IMAD.SHL.U32 R2, R10.reuse, 0x80, RZ ;  /* 0x000000800a027824 */ /* 0x040fe200078e00ff */
[C---:B------:R-:W-:Y:S01]  /*dd20*/  LOP3.LUT P0, RZ, R10.reuse, 0x4, RZ, 0xc0, !PT ;  /* 0x000000040aff7812 */ /* 0x040fe2000780c0ff */
[----:B------:R-:W-:Y:S01]  /*dd30*/  IMAD.SHL.U32 R9, R10, 0x4, RZ ;  /* 0x000000040a097824 */ /* 0x000fe200078e00ff */
[----:B------:R-:W-:-:S02]  /*dd40*/  LOP3.LUT R4, R5, 0x80, RZ, 0xc0, !PT ;  /* 0x0000008005047812 */ /* 0x000fc400078ec0ff */
[----:B------:R-:W-:Y:S02]  /*dd50*/  SHF.R.U32.HI R0, RZ, 0x5, R8 ;  /* 0x00000005ff007819 */ /* 0x000fe40000011608 */
[----:B------:R-:W-:Y:S02]  /*dd60*/  LOP3.LUT R3, R2, 0x380, RZ, 0xc0, !PT ;  /* 0x0000038002037812 */ /* 0x000fe400078ec0ff */
[----:B------:R-:W-:Y:S02]  /*dd70*/  LOP3.LUT R7, R5, 0x60, RZ, 0xc0, !PT ;  /* 0x0000006005077812 */ /* 0x000fe400078ec0ff */
[----:B-1----:R-:W-:Y:S01]  /*dd80*/  LOP3.LUT R6, R4, 0x10, R10, 0xf8, !PT ;  /* 0x0000001004067812 */ /* 0x002fe200078ef80a */
[----:B------:R-:W-:Y:S01]  /*dd90*/  IMAD R3, R0, 0x10, R3 ;  /* 0x0000001000037824 */ /* 0x000fe200078e0203 */
[----:B------:R-:W-:Y:S01]  /*dda0*/  SHF.L.U32 R4, R10, 0x4, RZ ;  /* 0x000000040a047819 */ /* 0x000fe200000006ff */
[----:B------:R-:W-:Y:S01]  /*ddb0*/  IMAD R7, R0, 0x200, R7 ;  /* 0x0000020000077824 */ /* 0x000fe200078e0207 */
[----:B------:R-:W-:Y:S01]  /*ddc0*/  LOP3.LUT R6, R6, 0x10, R9, 0x78, !PT ;  /* 0x0000001006067812 */ /* 0x000fe200078e7809 */
[----:B------:R-:W-:Y:S01]  /*ddd0*/  IMAD.SHL.U32 R9, R10, 0x2, RZ ;  /* 0x000000020a097824 */ /* 0x000fe200078e00ff */
[----:B------:R-:W-:-:S02]  /*dde0*/  LOP3.LUT R0, R4, 0x3f0, RZ, 0xc0, !PT ;  /* 0x000003f004007812 */ /* 0x000fc400078ec0ff */
[----:B------:R-:W-:Y:S02]  /*ddf0*/  LOP3.LUT R5, R5, 0x100, RZ, 0xc0, !PT ;  /* 0x0000010005057812 */ /* 0x000fe400078ec0ff */
[----:B------:R-:W-:Y:S02]  /*de00*/  LOP3.LUT R3, R3, 0x70, R4, 0x78, !PT ;  /* 0x0000007003037812 */ /* 0x000fe400078e7804 */
[----:B------:R-:W-:Y:S02]  /*de10*/  LOP3.LUT R9, R0, 0x70, R9, 0x78, !PT ;  /* 0x0000007000097812 */ /* 0x000fe400078e7809 */
[----:B------:R-:W-:Y:S02]  /*de20*/  IADD3 R5, R6, R7, R5 ;  /* 0x0000000706057210 */ /* 0x000fe40007ffe005 */
[----:B------:R-:W-:Y:S01]  /*de30*/  LOP3.LUT R0, R3, 0xc00, R2, 0xf8, !PT ;  /* 0x00000c0003007812 */ /* 0x000fe200078ef802 */
[----:B--2---:R-:W-:Y:S01]  /*de40*/  IMAD.U32 R3, RZ, RZ, UR4 ;  /* 0x00000004ff037e24 */ /* 0x004fe2000f8e00ff */
[----:B------:R-:W-:Y:S01]  /*de50*/  SHF.R.U32.HI R2, RZ, 0x3, R8 ;  /* 0x00000003ff027819 */ /* 0x000fe20000011608 */
[----:B------:R-:W-:Y:S01]  /*de60*/  STL [R1+0x14], R5 ;  /* 0x0000140501007387 */ /* 0x000fe20000100800 */
[----:B------:R-:W-:-:S02]  /*de70*/  LOP3.LUT R29, R4, 0x70, RZ, 0xc0, !PT ;  /* 0x00000070041d7812 */ /* 0x000fc400078ec0ff */
[----:B------:R-:W-:Y:S01]  /*de80*/  LEA R16, R3, R16, 0x18 ;  /* 0x0000001003107211 */ /* 0x000fe200078ec0ff */
[----:B------:R0:W-:Y:S04]  /*de90*/  STL [R1+0x18], R0 ;  /* 0x0000180001007387 */ /* 0x0001e80000100800 */
[----:B------:R-:W-:Y:S04]  /*dea0*/  STL [R1+0x24], RZ ;  /* 0x000024ff01007387 */ /* 0x000fe80000100800 */
[----:B------:R1:W-:Y:S01]  /*deb0*/  STL [R1+0xc], R3 ;  /* 0x00000c0301007387 */ /* 0x0003e20000100800 */
[----:B0-----:R-:W-:-:S05]  /*dec0*/  IMAD.MOV.U32 R0, RZ, RZ, 0x40 ;  /* 0x00000040ff007424 */ /* 0x001fca00078e00ff */
[----:B------:R-:W-:Y:S02]  /*ded0*/  SEL R0, R0, 0xffffffc0, !P0 ;  /* 0xffffffc000007807 */ /* 0x000fe40004000000 */
[--C-:B-1----:R-:W-:Y:S02]  /*dee0*/  LOP3.LUT R3, R2, 0x70, R4.reuse, 0xf8, !PT ;  /* 0x0000007002037812 */ /* 0x102fe400078ef804 */
[----:B------:R-:W-:Y:S01]  /*def0*/  LOP3.LUT R2, R9, 0x400, R4, 0xf8, !PT ;  /* 0x0000040009027812 */ /* 0x000fe200078ef804 */
[----:B------:R0:W-:Y:S01]  /*df00*/  STL [R1+0x1c], R0 ;  /* 0x00001c0001007387 */ /* 0x0001e20000100800 */
[----:B------:R-:W-:-:S03]  /*df10*/  LOP3.LUT R3, R3, 0x80, RZ, 0xfc, !PT ;  /* 0x0000008003037812 */ /* 0x000fc600078efcff */
[----:B------:R1:W-:Y:S01]  /*df20*/  STL [R1+0x10], R2 ;  /* 0x0000100201007387 */ /* 0x0003e20000100800 */
[----:B0-----:R-:W-:-:S05]  /*df30*/  IMAD.IADD R0, R16, 0x1, R2 ;  /* 0x0000000110007824 */ /* 0x001fca00078e0202 */
[----:B------:R1:W-:Y:S02]  /*df40*/  STL [R1+0x20], R0 ;  /* 0x0000200001007387 */ /* 0x0003e40000100800 */
.L_x_353:
[----:B------:R-:W-:Y:S01]  /*df50*/  ULDC.64 UR4, c[0x0][0xc88] ;  /* 0x0003220000047ab9 */ /* 0x000fe20000000a00 */
[----:B------:R-:W-:Y:S01]  /*df60*/  ULDC.64 UR8, c[0x0][0xa18] ;  /* 0x0002860000087ab9 */ /* 0x000fe20000000a00 */
[----:B------:R-:W-:Y:S01]  /*df70*/  UIMAD.WIDE UR4, UR40, 0x4, UR4 ;  /* 0x00000004280478a5 */ /* 0x000fe2000f8e0204 */
[----:B------:R-:W-:Y:S01]  /*df80*/  IMAD.MOV.U32 R35, RZ, RZ, RZ ;  /* 0x000000ffff237224 */ /* 0x000fe200078e00ff */
[----:B------:R-:W-:Y:S01]  /*df90*/  ULDC.64 UR6, c[0x0][0xa00] ;  /* 0x0002800000067ab9 */ /* 0x000fe20000000a00 */
[----:B0-2---:R-:W0:Y:S03]  /*dfa0*/  LDC.64 R4, c[0x0][0x418] ;  /* 0x00010600ff047b82 */ /* 0x005e260000000a00 */
[----:B-1----:R-:W-:Y:S02]  /*dfb0*/  IMAD.U32 R2, RZ, RZ, UR4 ;  /* 0x00000004ff027e24 */ /* 0x002fe4000f8e00ff */
[----:B------:R-:W-:Y:S01]  /*dfc0*/  IMAD.U32 R3, RZ, RZ, UR5 ;  /* 0x00000005ff037e24 */ /* 0x000fe2000f8e00ff */
[----:B------:R-:W-:-:S02]  /*dfd0*/  ULDC.64 UR4, c[0x0][0xa28] ;  /* 0x00028a0000047ab9 */ /* 0x000fc40000000a00 */
[----:B------:R-:W1:Y:S02]  /*dfe0*/  LDC R7, c[0x0][0x424] ;  /* 0x00010900ff077b82 */ /* 0x000e640000000800 */
[----:B------:R-:W2:Y:S01]  /*dff0*/  LDG.E R2, desc[UR50][R2.64] ;  /* 0x0000003202027981 */ /* 0x000ea2000c1e1900 */
[----:B------:R-:W-:-:S04]  /*e000*/  UISETP.NE.U32.AND UP0, UPT, UR4, URZ, UPT ;  /* 0x0000003f0400728c */ /* 0x000fc8000bf05070 */
[----:B------:R-:W-:Y:S01]  /*e010*/  UISETP.NE.AND.EX UP0, UPT, UR5, URZ, UPT, UP0 ;  /* 0x0000003f0500728c */ /* 0x000fe2000bf05300 */
[----:B------:R-:W3:Y:S05]  /*e020*/  LDC R18, c[0x0][0x2f0] ;  /* 0x0000bc00ff127b82 */ /* 0x000eea0000000800 */
[----:B------:R-:W-:Y:S02]  /*e030*/  PLOP3.LUT P0, PT, PT, PT, UP0, 0x80, 0x0 ;  /* 0x000000000000781c */ /* 0x000fe40003f0f008 */
[----:B--2---:R-:W-:-:S13]  /*e040*/  R2UR UR43, R2 ;  /* 0x00000000022b72ca */ /* 0x004fda00000e0000 */
[----:B------:R-:W-:Y:S02]  /*e050*/  USHF.R.S32.HI UR42, URZ, 0x1f, UR43 ;  /* 0x0000001f3f2a7899 */ /* 0x000fe4000801142b */
[----:B------:R-:W-:-:S04]  /*e060*/  @UP0 ULEA UR4, UP1, UR43, UR4, 0x2 ;  /* 0x000000042b040291 */ /* 0x000fc8000f82103f */
[----:B------:R-:W-:Y:S02]  /*e070*/  @UP0 ULEA.HI.X UR5, UR43, UR5, UR42, 0x2, UP1 ;  /* 0x000000052b050291 */ /* 0x000fe400088f142a */
[----:B------:R-:W-:Y:S01]  /*e080*/  UISETP.NE.U32.AND UP0, UPT, UR8, URZ, UPT ;  /* 0x0000003f0800728c */ /* 0x000fe2000bf05070 */
[----:B------:R-:W-:-:S03]  /*e090*/  MOV R2, UR4 ;  /* 0x0000000400027c02 */ /* 0x000fc60008000f00 */
[----:B------:R-:W-:Y:S01]  /*e0a0*/  UISETP.NE.AND.EX UP0, UPT, UR9, URZ, UPT, UP0 ;  /* 0x0000003f0900728c */ /* 0x000fe2000bf05300 */
[----:B------:R-:W-:Y:S01]  /*e0b0*/  IMAD.U32 R3, RZ, RZ, UR5 ;  /* 0x00000005ff037e24 */ /* 0x000fe2000f8e00ff */
[----:B------:R-:W-:Y:S02]  /*e0c0*/  USHF.L.U32 UR39, UR43, 0x2, URZ ;  /* 0x000000022b277899 */ /* 0x000fe4000800063f */
[----:B------:R-:W-:Y:S02]  /*e0d0*/  USHF.L.U64.HI UR38, UR43, 0x2, UR42 ;  /* 0x000000022b267899 */ /* 0x000fe4000801022a */
[----:B------:R-:W-:Y:S01]  /*e0e0*/  PLOP3.LUT P1, PT, PT, PT, UP0, 0x80, 0x0 ;  /* 0x000000000000781c */ /* 0x000fe20003f2f008 */
[----:B------:R2:W5:Y:S01]  /*e0f0*/  @P0 LDG.E R35, desc[UR50][R2.64] ;  /* 0x0000003202230981 */ /* 0x000562000c1e1900 */
[----:B------:R-:W-:-:S03]  /*e100*/  UISETP.NE.U32.AND UP2, UPT, UR6, URZ, UPT ;  /* 0x0000003f0600728c */ /* 0x000fc6000bf45070 */
[----:B------:R-:W-:Y:S02]  /*e110*/  @UP0 UIADD3 UR4, UP1, UR39, UR8, URZ ;  /* 0x0000000827040290 */ /* 0x000fe4000ff3e03f */
[----:B------:R-:W-:Y:S02]  /*e120*/  UISETP.NE.AND.EX UP3, UPT, UR7, URZ, UPT, UP2 ;  /* 0x0000003f0700728c */ /* 0x000fe4000bf65320 */
[----:B------:R-:W-:Y:S02]  /*e130*/  @UP0 UIADD3.X UR5, UR38, UR9, URZ, UP1, !UPT ;  /* 0x0000000926050290 */ /* 0x000fe40008ffe43f */
[----:B--2---:R-:W-:Y:S01]  /*e140*/  IMAD.U32 R2, RZ, RZ, UR4 ;  /* 0x00000004ff027e24 */ /* 0x004fe2000f8e00ff */
[----:B------:R-:W-:Y:S01]  /*e150*/  UIADD3 UR6, UP0, UR39, UR6, URZ ;  /* 0x0000000627067290 */ /* 0x000fe2000ff1e03f */
[----:B------:R-:W-:Y:S01]  /*e160*/  PLOP3.LUT P0, PT, PT, PT, UP3, 0x80, 0x0 ;  /* 0x000000000000781c */ /* 0x000fe20003f0f038 */
[----:B------:R-:W-:Y:S01]  /*e170*/  UP2UR UR48, UPR, URZ, 0x8 ;  /* 0x000000083f307883 */ /* 0x000fe20008000000 */
[----:B------:R-:W-:Y:S01]  /*e180*/  IMAD.U32 R3, RZ, RZ, UR5 ;  /* 0x00000005ff037e24 */ /* 0x000fe2000f8e00ff */
[----:B------:R-:W-:-:S04]  /*e190*/  UIADD3.X UR7, UR38, UR7, URZ, UP0, !UPT ;  /* 0x0000000726077290 */ /* 0x000fc800087fe43f */
[----:B------:R2:W4:Y:S01]  /*e1a0*/  @P1 LDG.E R6, desc[UR50][R2.64] ;  /* 0x0000003202061981 */ /* 0x000522000c1e1900 */
[----:B------:R-:W-:Y:S01]  /*e1b0*/  PLOP3.LUT P2, PT, PT, PT, UP3, 0x80, 0x0 ;  /* 0x000000000000781c */ /* 0x000fe20003f4f038 */
[----:B--2---:R-:W-:Y:S02]  /*e1c0*/  IMAD.U32 R2, RZ, RZ, UR6 ;  /* 0x00000006ff027e24 */ /* 0x004fe4000f8e00ff */
[----:B------:R-:W-:-:S05]  /*e1d0*/  IMAD.U32 R3, RZ, RZ, UR7 ;  /* 0x00000007ff037e24 */ /* 0x000fca000f8e00ff */
[----:B------:R2:W5:Y:S01]  /*e1e0*/  @P0 LDG.E R0, desc[UR50][R2.64] ;  /* 0x0000003202000981 */ /* 0x000562000c1e1900 */
[----:B0-----:R-:W-:Y:S02]  /*e1f0*/  ISETP.NE.U32.AND P0, PT, R4, RZ, PT ;  /* 0x000000ff0400720c */ /* 0x001fe40003f05070 */
[----:B----4-:R-:W-:Y:S01]  /*e200*/  @P1 R2UR UR41, R6 ;  /* 0x00000000062912ca */ /* 0x010fe200000e0000 */
[----:B-123--:R-:W-:-:S14]  /*e210*/  @P1 BRA `(.L_x_282) ;  /* 0x0000000000241947 */ /* 0x00efdc0003800000 */
[----:B------:R-:W-:Y:S01]  /*e220*/  UISETP.NE.AND UP0, UPT, UR48, URZ, UPT ;  /* 0x0000003f3000728c */ /* 0x000fe2000bf05270 */
[----:B------:R-:W-:-:S05]  /*e230*/  ULDC UR41, c[0x0][0x288] ;  /* 0x0000a20000297ab9 */ /* 0x000fca0000000800 */
[----:B------:R-:W-:-:S13]  /*e240*/  PLOP3.LUT P1, PT, PT, PT, UP0, 0x40, 0x0 ;  /* 0x000000000000781c */ /* 0x000fda0003f2e808 */
[----:B------:R-:W-:Y:S05]  /*e250*/  @P1 BRA `(.L_x_282) ;  /* 0x0000000000141947 */ /* 0x000fea0003800000 */
[----:B------:R-:W2:Y:S04]  /*e260*/  LDG.E R6, desc[UR50][R2.64] ;  /* 0x0000003202067981 */ /* 0x000ea8000c1e1900 */
[----:B------:R-:W3:Y:S01]  /*e270*/  LDG.E R4, desc[UR50][R2.64+0x4] ;  /* 0x0000043202047981 */ /* 0x000ee2000c1e1900 */
[----:B--2---:R-:W-:Y:S02]  /*e280*/  R2UR UR4, R6 ;  /* 0x00000000060472ca */ /* 0x004fe400000e0000 */
[----:B---3--:R-:W-:-:S13]  /*e290*/  R2UR UR41, R4 ;  /* 0x00000000042972ca */ /* 0x008fda00000e0000 */
[----:B------:R-:W-:-:S12]  /*e2a0*/  UIADD3 UR41, -UR4, UR41, URZ ;  /* 0x0000002904297290 */ /* 0x000fd8000fffe13f */
.L_x_282:
[----:B------:R-:W-:Y:S01]  /*e2b0*/  ULDC.64 UR4, c[0x0][0xa20] ;  /* 0x0002880000047ab9 */ /* 0x000fe20000000a00 */
[----:B------:R-:W-:Y:S01]  /*e2c0*/  ISETP.NE.AND.EX P0, PT, R5, RZ, PT, P0 ;  /* 0x000000ff0500720c */ /* 0x000fe20003f05300 */
[----:B------:R-:W-:Y:S01]  /*e2d0*/  UMOV UR37, URZ ;  /* 0x0000003f00257c82 */ /* 0x000fe20008000000 */
[----:B------:R-:W-:Y:S01]  /*e2e0*/  ISETP.NE.U32.AND P1, PT, RZ, UR4, PT ;  /* 0x00000004ff007c0c */ /* 0x000fe2000bf25070 */
[----:B------:R-:W-:Y:S01]  /*e2f0*/  IMAD.U32 R32, RZ, RZ, UR43 ;  /* 0x0000002bff207e24 */ /* 0x000fe2000f8e00ff */
[----:B------:R-:W-:Y:S02]  /*e300*/  SEL R7, R7, 0x1, P0 ;  /* 0x0000000107077807 */ /* 0x000fe40000000000 */
[----:B------:R-:W-:Y:S02]  /*e310*/  ISETP.NE.AND.EX P1, PT, RZ, UR5, PT, P1 ;  /* 0x00000005ff007c0c */ /* 0x000fe4000bf25310 */
[----:B-----5:R-:W-:Y:S01]  /*e320*/  @P2 R2UR UR37, R0 ;  /* 0x00000000002522ca */ /* 0x020fe200000e0000 */
[----:B------:R-:W-:-:S10]  /*e330*/  IMAD R18, R7, R18, RZ ;  /* 0x0000001207127224 */ /* 0x000fd400078e02ff */
[----:B------:R-:W-:Y:S05]  /*e340*/  @!P1 BRA `(.L_x_283) ;  /* 0x0000000000189947 */ /* 0x000fea0003800000 */
[----:B------:R-:W-:-:S04]  /*e350*/  UIADD3 UR4, UP0, UR39, UR4, URZ ;  /* 0x0000000427047290 */ /* 0x000fc8000ff1e03f */
[----:B------:R-:W-:Y:S02]  /*e360*/  UIADD3.X UR5, UR38, UR5, URZ, UP0, !UPT ;  /* 0x0000000526057290 */ /* 0x000fe400087fe43f */
[----:B------:R-:W-:-:S04]  /*e370*/  IMAD.U32 R2, RZ, RZ, UR4 ;  /* 0x00000004ff027e24 */ /* 0x000fc8000f8e00ff */
[----:B------:R-:W-:-:S05]  /*e380*/  IMAD.U32 R3, RZ, RZ, UR5 ;  /* 0x00000005ff037e24 */ /* 0x000fca000f8e00ff */
[----:B------:R0:W5:Y:S01]  /*e390*/  LDG.E R18, desc[UR50][R2.64] ;  /* 0x0000003202127981 */ /* 0x000162000c1e1900 */
[----:B------:R-:W-:Y:S05]  /*e3a0*/  BRA `(.L_x_284) ;  /* 0x0000000000247947 */ /* 0x000fea0003800000 */
.L_x_283:
[----:B------:R-:W-:Y:S02]  /*e3b0*/  ULDC.64 UR4, c[0x0][0xa08] ;  /* 0x0002820000047ab9 */ /* 0x000fe40000000a00 */
[----:B------:R-:W-:-:S04]  /*e3c0*/  ISETP.NE.U32.AND P0, PT, RZ, UR4, PT ;  /* 0x00000004ff007c0c */ /* 0x000fc8000bf05070 */
[----:B------:R-:W-:-:S13]  /*e3d0*/  ISETP.NE.AND.EX P0, PT, RZ, UR5, PT, P0 ;  /* 0x00000005ff007c0c */ /* 0x000fda000bf05300 */
[----:B------:R-:W-:Y:S05]  /*e3e0*/  @!P0 BRA `(.L_x_284) ;  /* 0x0000000000148947 */ /* 0x000fea0003800000 */
[----:B------:R-:W0:Y:S02]  /*e3f0*/  LDC.64 R2, c[0x0][0xa08] ;  /* 0x00028200ff027b82 */ /* 0x000e240000000a00 */
[----:B0-----:R-:W-:-:S05]  /*e400*/  IMAD.WIDE R2, R32, 0x4, R2 ;  /* 0x0000000420027825 */ /* 0x001fca00078e0202 */
[----:B------:R-:W2:Y:S04]  /*e410*/  LDG.E R18, desc[UR50][R2.64] ;  /* 0x0000003202127981 */ /* 0x000ea8000c1e1900 */
[----:B------:R-:W2:Y:S02]  /*e420*/  LDG.E R5, desc[UR50][R2.64+0x4] ;  /* 0x0000043202057981 */ /* 0x000ea4000c1e1900 */
[----:B--2---:R-:W-:-:S07]  /*e430*/  IMAD.IADD R18, R5, 0x1, -R18 ;  /* 0x0000000105127824 */ /* 0x004fce00078e0a12 */
.L_x_284:
[----:B------:R-:W2:Y:S01]  /*e440*/  LDL R17, [R1+0x8] ;  /* 0x0000080001117983 */ /* 0x000ea20000100800 */
[----:B-----5:R-:W-:-:S04]  /*e450*/  IMAD.IADD R18, R18, 0x1, -R35 ;  /* 0x0000000112127824 */ /* 0x020fc800078e0a23 */
[C---:B0-----:R-:W-:Y:S01]  /*e460*/  VIADD R2, R18.reuse, 0x9f ;  /* 0x0000009f12027836 */ /* 0x041fe20000000000 */
[----:B------:R-:W-:-:S03]  /*e470*/  ISETP.GE.AND P0, PT, R18, 0x1, PT ;  /* 0x000000011200780c */ /* 0x000fc60003f06270 */
[----:B------:R-:W-:Y:S01]  /*e480*/  IMAD.HI R2, R2, 0x66666667, RZ ;  /* 0x6666666702027827 */ /* 0x000fe200078e02ff */
[----:B--2---:R-:W-:-:S04]  /*e490*/  LOP3.LUT R0, R17, 0xff000000, RZ, 0xc0, !PT ;  /* 0xff00000011007812 */ /* 0x004fc800078ec0ff */
[----:B------:R-:W-:Y:S02]  /*e4a0*/  SHF.R.U32.HI R3, RZ, 0x8, R0 ;  /* 0x00000008ff037819 */ /* 0x000fe40000011600 */
[----:B------:R-:W-:-:S04]  /*e4b0*/  LOP3.LUT R0, R17, 0xff0000, RZ, 0xc0, !PT ;  /* 0x00ff000011007812 */ /* 0x000fc800078ec0ff */
[----:B------:R-:W-:Y:S02]  /*e4c0*/  LEA.HI R5, R0, R3, RZ, 0x10 ;  /* 0x0000000300057211 */ /* 0x000fe400078f80ff */
[----:B------:R-:W-:Y:S02]  /*e4d0*/  SHF.R.U32.HI R3, RZ, 0x1f, R2 ;  /* 0x0000001fff037819 */ /* 0x000fe40000011602 */
[----:B------:R-:W-:Y:S02]  /*e4e0*/  LOP3.LUT R37, R5, 0xff, RZ, 0xc0, !PT ;  /* 0x000000ff05257812 */ /* 0x000fe400078ec0ff */
[----:B------:R-:W-:Y:S02]  /*e4f0*/  LEA.HI.SX32 R0, R2, R3, 0x1a ;  /* 0x0000000302007211 */ /* 0x000fe400078fd2ff */
[----:B------:R-:W-:Y:S01]  /*e500*/  MOV R2, RZ ;  /* 0x000000ff00027202 */ /* 0x000fe20000000f00 */
[----:B------:R-:W-:Y:S06]  /*e510*/  @!P0 BRA `(.L_x_285) ;  /* 0x0000000000748947 */ /* 0x000fec0003800000 */
[----:B------:R-:W-:Y:S01]  /*e520*/  SHF.R.U32.HI R5, RZ, 0x10, R5 ;  /* 0x00000010ff057819 */ /* 0x000fe20000011605 */
[----:B------:R-:W-:-:S03]  /*e530*/  IMAD.MOV.U32 R2, RZ, RZ, RZ ;  /* 0x000000ffff027224 */ /* 0x000fc600078e00ff */
[----:B------:R-:W-:-:S13]  /*e540*/  ISETP.NE.AND P0, PT, R5, RZ, PT ;  /* 0x000000ff0500720c */ /* 0x000fda0003f05270 */
[----:B------:R-:W0:Y:S02]  /*e550*/  @!P0 LDC R5, c[0x0][0x9f0] ;  /* 0x00027c00ff058b82 */ /* 0x000e240000000800 */
[-C--:B0-----:R-:W-:Y:S02]  /*e560*/  IABS R4, R5.reuse ;  /* 0x0000000500047213 */ /* 0x081fe40000000000 */
[----:B------:R-:W-:Y:S02]  /*e570*/  IABS R8, R5 ;  /* 0x0000000500087213 */ /* 0x000fe40000000000 */
[----:B------:R-:W0:Y:S08]  /*e580*/  I2F.RP R6, R4 ;  /* 0x0000000400067306 */ /* 0x000e300000209400 */
[----:B0-----:R-:W0:Y:S02]  /*e590*/  MUFU.RCP R6, R6 ;  /* 0x0000000600067308 */ /* 0x001e240000001000 */
[----:B0-----:R-:W-:-:S06]  /*e5a0*/  VIADD R3, R6, 0xffffffe ;  /* 0x0ffffffe06037836 */ /* 0x001fcc0000000000 */
[----:B------:R-:W0:Y:S02]  /*e5b0*/  F2I.FTZ.U32.TRUNC.NTZ R3, R3 ;  /* 0x0000000300037305 */ /* 0x000e24000021f000 */
[----:B0-----:R-:W-:-:S04]  /*e5c0*/  IMAD.MOV R7, RZ, RZ, -R3 ;  /* 0x000000ffff077224 */ /* 0x001fc800078e0a03 */
[----:B------:R-:W-:-:S04]  /*e5d0*/  IMAD R7, R7, R4, RZ ;  /* 0x0000000407077224 */ /* 0x000fc800078e02ff */
[----:B------:R-:W-:Y:S01]  /*e5e0*/  IMAD.HI.U32 R7, R3, R7, R2 ;  /* 0x0000000703077227 */ /* 0x000fe200078e0002 */
[----:B------:R-:W-:-:S03]  /*e5f0*/  IADD3 R2, R5, -0x1, R0 ;  /* 0xffffffff05027810 */ /* 0x000fc60007ffe000 */
[----:B------:R-:W-:Y:S01]  /*e600*/  IMAD.MOV R3, RZ, RZ, -R8 ;  /* 0x000000ffff037224 */ /* 0x000fe200078e0a08 */
[----:B------:R-:W-:Y:S02]  /*e610*/  IABS R6, R2 ;  /* 0x0000000200067213 */ /* 0x000fe40000000000 */
[----:B------:R-:W-:-:S03]  /*e620*/  LOP3.LUT R2, R2, R5, RZ, 0x3c, !PT ;  /* 0x0000000502027212 */ /* 0x000fc600078e3cff */
[----:B------:R-:W-:Y:S01]  /*e630*/  IMAD.HI.U32 R7, R7, R6, RZ ;  /* 0x0000000607077227 */ /* 0x000fe200078e00ff */
[----:B------:R-:W-:-:S03]  /*e640*/  ISETP.GE.AND P2, PT, R2, RZ, PT ;  /* 0x000000ff0200720c */ /* 0x000fc60003f46270 */
[----:B------:R-:W-:-:S05]  /*e650*/  IMAD R3, R7, R3, R6 ;  /* 0x0000000307037224 */ /* 0x000fca00078e0206 */
[----:B------:R-:W-:-:S13]  /*e660*/  ISETP.GT.U32.AND P1, PT, R4, R3, PT ;  /* 0x000000030400720c */ /* 0x000fda0003f24070 */
[----:B------:R-:W-:Y:S02]  /*e670*/  @!P1 IMAD.IADD R3, R3, 0x1, -R4 ;  /* 0x0000000103039824 */ /* 0x000fe400078e0a04 */
[----:B------:R-:W-:Y:S01]  /*e680*/  @!P1 VIADD R7, R7, 0x1 ;  /* 0x0000000107079836 */ /* 0x000fe20000000000 */
[----:B------:R-:W-:Y:S02]  /*e690*/  ISETP.NE.AND P1, PT, R5, RZ, PT ;  /* 0x000000ff0500720c */ /* 0x000fe40003f25270 */
[----:B------:R-:W-:-:S13]  /*e6a0*/  ISETP.GE.U32.AND P0, PT, R3, R4, PT ;  /* 0x000000040300720c */ /* 0x000fda0003f06070 */
[----:B------:R-:W-:-:S04]  /*e6b0*/  @P0 VIADD R7, R7, 0x1 ;  /* 0x0000000107070836 */ /* 0x000fc80000000000 */
[----:B------:R-:W-:-:S04]  /*e6c0*/  IMAD.MOV.U32 R2, RZ, RZ, R7 ;  /* 0x000000ffff027224 */ /* 0x000fc800078e0007 */
[----:B------:R-:W-:Y:S01]  /*e6d0*/  @!P2 IMAD.MOV R2, RZ, RZ, -R2 ;  /* 0x000000ffff02a224 */ /* 0x000fe200078e0a02 */
[----:B------:R-:W-:-:S07]  /*e6e0*/  @!P1 LOP3.LUT R2, RZ, R5, RZ, 0x33, !PT ;  /* 0x00000005ff029212 */ /* 0x000fce00078e33ff */
.L_x_285:
[-C--:B------:R-:W-:Y:S01]  /*e6f0*/  IMAD R37, R37, R2.reuse, RZ ;  /* 0x0000000225257224 */ /* 0x080fe200078e02ff */
[----:B------:R-:W-:Y:S04]  /*e700*/  BSSY B7, `(.L_x_286) ;  /* 0x000048c000077945 */ /* 0x000fe80003800000 */
[----:B------:R-:W-:-:S04]  /*e710*/  VIADDMNMX R0, R37, R2, R0, PT ;  /* 0x0000000225007246 */ /* 0x000fc80003800100 */
[----:B------:R-:W-:-:S13]  /*e720*/  R2UR UR47, R0 ;  /* 0x00000000002f72ca */ /* 0x000fda00000e0000 */
[----:B------:R-:W-:-:S13]  /*e730*/  ISETP.LT.AND P0, PT, R37, UR47, PT ;  /* 0x0000002f25007c0c */ /* 0x000fda000bf01270 */
[----:B------:R-:W-:Y:S05]  /*e740*/  @P0 BRA `(.L_x_287) ;  /* 0x0000000000480947 */ /* 0x000fea0003800000 */
[----:B------:R-:W0:Y:S02]  /*e750*/  S2R R3, SR_TID.X ;  /* 0x0000000000037919 */ /* 0x000e240000002100 */
[----:B0-----:R-:W-:-:S04]  /*e760*/  LOP3.LUT R3, R3, 0x7f, RZ, 0xc0, !PT ;  /* 0x0000007f03037812 */ /* 0x001fc800078ec0ff */
[----:B------:R-:W-:-:S13]  /*e770*/  ISETP.NE.AND P0, PT, R3, RZ, PT ;  /* 0x000000ff0300720c */ /* 0x000fda0003f05270 */
[----:B------:R-:W-:Y:S05]  /*e780*/  @P0 BRA `(.L_x_288) ;  /* 0x00000048000c0947 */ /* 0x000fea0003800000 */
[----:B------:R-:W0:Y:S01]  /*e790*/  S2R R5, SR_LANEID ;  /* 0x0000000000057919 */ /* 0x000e220000000000 */
[----:B------:R-:W-:Y:S01]  /*e7a0*/  VOTEU.ANY UR4, UPT, PT ;  /* 0x0000000000047886 */ /* 0x000fe200038e0100 */
[----:B------:R-:W1:Y:S01]  /*e7b0*/  LDC.64 R2, c[0x0][0xc60] ;  /* 0x00031800ff027b82 */ /* 0x000e620000000a00 */
[----:B------:R-:W0:Y:S02]  /*e7c0*/  FLO.U32 R0, UR4 ;  /* 0x0000000400007d00 */ /* 0x000e2400080e0000 */
[----:B0-----:R-:W-:-:S06]  /*e7d0*/  ISETP.EQ.U32.AND P0, PT, R0, R5, PT ;  /* 0x000000050000720c */ /* 0x001fcc0003f02070 */
[----:B------:R-:W1:Y:S07]  /*e7e0*/  POPC R5, UR4 ;  /* 0x0000000400057d09 */ /* 0x000e6e0008000000 */
[----:B-1----:R-:W2:Y:S01]  /*e7f0*/  @P0 ATOMG.E.ADD.STRONG.GPU PT, R3, desc[UR50][R2.64], R5 ;  /* 0x00000005020309a8 */ /* 0x002ea200081ee1f2 */
[----:B------:R-:W0:Y:S02]  /*e800*/  S2R R4, SR_LTMASK ;  /* 0x0000000000047919 */ /* 0x000e240000003900 */
[----:B0-----:R-:W-:-:S04]  /*e810*/  LOP3.LUT R4, R4, UR4, RZ, 0xc0, !PT ;  /* 0x0000000404047c12 */ /* 0x001fc8000f8ec0ff */
[----:B------:R-:W0:Y:S01]  /*e820*/  POPC R7, R4 ;  /* 0x0000000400077309 */ /* 0x000e220000000000 */
[----:B--2---:R-:W0:Y:S02]  /*e830*/  SHFL.IDX PT, R0, R3, R0, 0x1f ;  /* 0x00001f0003007589 */ /* 0x004e2400000e0000 */
[----:B0-----:R-:W-:-:S05]  /*e840*/  IADD3 R0, R0, UR46, R7 ;  /* 0x0000002e00007c10 */ /* 0x001fca000fffe007 */
[----:B------:R0:W-:Y:S01]  /*e850*/  STL [R1], R0 ;  /* 0x0000000001007387 */ /* 0x0001e20000100800 */
[----:B------:R-:W-:Y:S05]  /*e860*/  BRA `(.L_x_288) ;  /* 0x0000004400d47947 */ /* 0x000fea0003800000 */
.L_x_287:
[----:B------:R-:W-:Y:S01]  /*e870*/  VIADD R0, R16, 0x18400 ;  /* 0x0001840010007836 */ /* 0x000fe20000000000 */
[----:B------:R-:W-:Y:S04]  /*e880*/  BSSY B6, `(.L_x_289) ;  /* 0x0000013000067945 */ /* 0x000fe80003800000 */
[----:B------:R-:W-:-:S13]  /*e890*/  LOP3.LUT P0, RZ, R0, 0x3ff, RZ, 0xc0, !PT ;  /* 0x000003ff00ff7812 */ /* 0x000fda000780c0ff */
[----:B------:R-:W-:Y:S05]  /*e8a0*/  @!P0 BRA `(.L_x_290) ;  /* 0x0000000000408947 */ /* 0x000fea0003800000 */
        /* <DEDUP_REMOVED lines=16> */
.L_x_290:
[----:B------:R-:W-:Y:S05]  /*e9b0*/  BSYNC B6 ;  /* 0x0000000000067941 */ /* 0x000fea0003800000 */
.L_x_289:
[----:B------:R-:W-:Y:S01]  /*e9c0*/  VIADD R0, R16, 0xa400 ;  /* 0x0000a40010007836 */ /* 0x000fe20000000000 */
[----:B------:R-:W-:Y:S01]  /*e9d0*/  LOP3.LUT R28, R28, 0xfffffffe, RZ, 0xc0, !PT ;  /* 0xfffffffe1c1c7812 */ /* 0x000fe200078ec0ff */
[----:B------:R-:W-:Y:S03]  /*e9e0*/  BSSY B6, `(.L_x_291) ;  /* 0x0000014000067945 */ /* 0x000fe60003800000 */
[----:B------:R-:W-:-:S13]  /*e9f0*/  LOP3.LUT P0, RZ, R0, 0x3ff, RZ, 0xc0, !PT ;  /* 0x000003ff00ff7812 */ /* 0x000fda000780c0ff */
[----:B------:R-:W-:Y:S01]  /*ea00*/  @P0 LOP3.LUT R28, R28, 0x1, RZ, 0xfc, !PT ;  /* 0x000000011c1c0812 */ /* 0x000fe200078efcff */
[----:B------:R-:W-:Y:S06]  /*ea10*/  @!P0 BRA `(.L_x_292) ;  /* 0x0000000000408947 */ /* 0x000fec0003800000 */
        /* <DEDUP_REMOVED lines=16> */
.L_x_292:
[----:B------:R-:W-:Y:S05]  /*eb20*/  BSYNC B6 ;  /* 0x0000000000067941 */ /* 0x000fea0003800000 */
.L_x_291:
        /* <DEDUP_REMOVED lines=20> */
.L_x_294:
[----:B------:R-:W-:Y:S05]  /*ec70*/  BSYNC B6 ;  /* 0x0000000000067941 */ /* 0x000fea0003800000 */
.L_x_293:
[----:B------:R-:W-:Y:S01]  /*ec80*/  LOP3.LUT P6, RZ, R28, 0x1, RZ, 0xc0, !PT ;  /* 0x000000011cff7812 */ /* 0x000fe200078cc0ff */
[----:B------:R-:W-:-:S12]  /*ec90*/  BSSY B6, `(.L_x_295) ;  /* 0x0000012000067945 */ /* 0x000fd80003800000 */
[----:B------:R-:W-:Y:S05]  /*eca0*/  @!P6 BRA `(.L_x_296) ;  /* 0x000000000040e947 */ /* 0x000fea0003800000 */
[----:B------:R-:W-:Y:S01]  /*ecb0*/  MOV R2, 0x0 ;  /* 0x0000000000027802 */ /* 0x000fe20000000f00 */
[----:B------:R-:W-:Y:S01]  /*ecc0*/  ULDC.64 UR6, c[0x4][0x98] ;  /* 0x0100260000067ab9 */ /* 0x000fe20000000a00 */
[----:B------:R-:W-:Y:S01]  /*ecd0*/  ULDC.64 UR8, c[0x4][0xa0] ;  /* 0x0100280000087ab9 */ /* 0x000fe20000000a00 */
[----:B------:R-:W-:Y:S01]  /*ece0*/  ULDC.64 UR4, c[0x4][0x20] ;  /* 0x0100080000047ab9 */ /* 0x000fe20000000a00 */
[----:B------:R-:W-:Y:S01]  /*ecf0*/  IMAD.U32 R4, RZ, RZ, UR6 ;  /* 0x00000006ff047e24 */ /* 0x000fe2000f8e00ff */
[----:B------:R-:W-:Y:S01]  /*ed00*/  MOV R13, RZ ;  /* 0x000000ff000d7202 */ /* 0x000fe20000000f00 */
[----:B------:R-:W0:Y:S01]  /*ed10*/  LDC.64 R2, c[0x4][R2] ;  /* 0x0100000002027b82 */ /* 0x000e220000000a00 */
[----:B------:R-:W-:Y:S02]  /*ed20*/  IMAD.U32 R5, RZ, RZ, UR7 ;  /* 0x00000007ff057e24 */ /* 0x000fe4000f8e00ff */
[----:B------:R-:W-:Y:S02]  /*ed30*/  IMAD.U32 R6, RZ, RZ, UR8 ;  /* 0x00000008ff067e24 */ /* 0x000fe4000f8e00ff */
[----:B------:R-:W-:-:S02]  /*ed40*/  IMAD.U32 R7, RZ, RZ, UR9 ;  /* 0x00000009ff077e24 */ /* 0x000fc4000f8e00ff */
[----:B------:R-:W-:Y:S02]  /*ed50*/  IMAD.U32 R10, RZ, RZ, UR4 ;  /* 0x00000004ff0a7e24 */ /* 0x000fe4000f8e00ff */
[----:B------:R-:W-:Y:S02]  /*ed60*/  IMAD.U32 R11, RZ, RZ, UR5 ;  /* 0x00000005ff0b7e24 */ /* 0x000fe4000f8e00ff */
[----:B------:R-:W-:Y:S02]  /*ed70*/  IMAD.MOV.U32 R8, RZ, RZ, 0x70 ;  /* 0x00000070ff087424 */ /* 0x000fe400078e00ff */
[----:B------:R-:W-:-:S07]  /*ed80*/  IMAD.MOV.U32 R12, RZ, RZ, 0x1 ;  /* 0x00000001ff0c7424 */ /* 0x000fce00078e00ff */
[----:B------:R-:W-:-:S07]  /*ed90*/  LEPC R20, `(.L_x_296) ;  /* 0x000000001014794e */ /* 0x000fce0000000000 */
[----:B0-----:R-:W-:Y:S05]  /*eda0*/  CALL.ABS.NOINC R2 ;  /* 0x0000000002007343 */ /* 0x001fea0003c00000 */
.L_x_296:
[----:B------:R-:W-:Y:S05]  /*edb0*/  BSYNC B6 ;  /* 0x0000000000067941 */ /* 0x000fea0003800000 */
.L_x_295:
[----:B------:R-:W-:Y:S01]  /*edc0*/  ULDC.64 UR4, c[0x0][0x9f8] ;  /* 0x00027e0000047ab9 */ /* 0x000fe20000000a00 */
[----:B------:R-:W0:Y:S01]  /*edd0*/  LDC R19, c[0x0][0x430] ;  /* 0x00010c00ff137b82 */ /* 0x000e220000000800 */
[----:B------:R-:W-:-:S04]  /*ede0*/  UISETP.NE.U32.AND UP0, UPT, UR4, URZ, UPT ;  /* 0x0000003f0400728c */ /* 0x000fc8000bf05070 */
[----:B------:R-:W-:-:S06]  /*edf0*/  UISETP.NE.AND.EX UP0, UPT, UR5, URZ, UPT, UP0 ;  /* 0x0000003f0500728c */ /* 0x000fcc000bf05300 */
[----:B------:R-:W-:-:S05]  /*ee00*/  PLOP3.LUT P0, PT, PT, PT, UP0, 0x80, 0x0 ;  /* 0x000000000000781c */ /* 0x000fca0003f0f008 */
[----:B------:R-:W-:-:S04]  /*ee10*/  @UP0 UIADD3 UR4, UP1, UR39, UR4, URZ ;  /* 0x0000000427040290 */ /* 0x000fc8000ff3e03f */
[----:B------:R-:W-:Y:S02]  /*ee20*/  @UP0 UIADD3.X UR5, UR38, UR5, URZ, UP1, !UPT ;  /* 0x0000000526050290 */ /* 0x000fe40008ffe43f */
[----:B------:R-:W-:-:S04]  /*ee30*/  IMAD.U32 R2, RZ, RZ, UR4 ;  /* 0x00000004ff027e24 */ /* 0x000fc8000f8e00ff */
[----:B------:R-:W-:-:S05]  /*ee40*/  IMAD.U32 R3, RZ, RZ, UR5 ;  /* 0x00000005ff037e24 */ /* 0x000fca000f8e00ff */
[----:B------:R1:W5:Y:S01]  /*ee50*/  @P0 LDG.E R32, desc[UR50][R2.64] ;  /* 0x0000003202200981 */ /* 0x000362000c1e1900 */
[----:B0-----:R-:W-:Y:S01]  /*ee60*/  ISETP.NE.AND P2, PT, R19, 0x1, PT ;  /* 0x000000011300780c */ /* 0x001fe20003f45270 */
[----:B------:R-:W-:Y:S01]  /*ee70*/  UMOV UR4, 0xffffffff ;  /* 0xffffffff00047882 */ /* 0x000fe20000000000 */
[----:B------:R-:W-:-:S11]  /*ee80*/  LOP3.LUT R28, R28, 0xfffffff7, RZ, 0xc0, !PT ;  /* 0xfffffff71c1c7812 */ /* 0x000fd600078ec0ff */
[----:B------:R-:W-:Y:S01]  /*ee90*/  @P2 LOP3.LUT R28, R28, 0x8, RZ, 0xfc, !PT ;  /* 0x000000081c1c2812 */ /* 0x000fe200078efcff */
[----:B-1----:R-:W-:Y:S06]  /*eea0*/  BRA.DIV UR4, `(.L_x_297) ;  /* 0x0000005204f47947 */ /* 0x002fec000b800000 */
.L_x_373:
[----:B------:R-:W0:Y:S01]  /*eeb0*/  S2R R0, SR_TID.X ;  /* 0x0000000000007919 */ /* 0x000e220000002100 */
[----:B------:R-:W-:Y:S01]  /*eec0*/  UMOV UR4, 0xa0 ;  /* 0x000000a000047882 */ /* 0x000fe20000000000 */
[----:B------:R-:W1:Y:S01]  /*eed0*/  @P2 LDC R5, c[0x0][0x434] ;  /* 0x00010d00ff052b82 */ /* 0x000e620000000800 */
[----:B------:R-:W-:Y:S01]  /*eee0*/  UIMAD UR4, UR47, UR4, -0xa0 ;  /* 0xffffff602f0474a4 */ /* 0x000fe2000f8e0204 */
[----:B------:R-:W2:Y:S01]  /*eef0*/  S2R R10, SR_TID.X ;  /* 0x00000000000a7919 */ /* 0x000ea20000002100 */
[----:B-----5:R-:W-:Y:S01]  /*ef00*/  SHF.R.S32.HI R36, RZ, 0x1f, R32 ;  /* 0x0000001fff247819 */ /* 0x020fe20000011420 */
[----:B------:R-:W3:Y:S04]  /*ef10*/  S2R R11, SR_TID.X ;  /* 0x00000000000b7919 */ /* 0x000ee80000002100 */
[----:B------:R-:W4:Y:S01]  /*ef20*/  @P2 LDC R7, c[0x0][0x438] ;  /* 0x00010e00ff072b82 */ /* 0x000f220000000800 */
[C---:B0-----:R-:W-:Y:S01]  /*ef30*/  LOP3.LUT R2, R0.reuse, 0x7f, RZ, 0xc0, !PT ;  /* 0x0000007f00027812 */ /* 0x041fe200078ec0ff */
[----:B------:R-:W-:-:S03]  /*ef40*/  IMAD.SHL.U32 R0, R0, 0x10, RZ ;  /* 0x0000001000007824 */ /* 0x000fc600078e00ff */
[----:B------:R-:W-:Y:S02]  /*ef50*/  SHF.R.U32.HI R2, RZ, 0x3, R2 ;  /* 0x00000003ff027819 */ /* 0x000fe40000011602 */
[----:B--2---:R-:W-:Y:S02]  /*ef60*/  LOP3.LUT R10, R10, 0x7f, RZ, 0xc0, !PT ;  /* 0x0000007f0a0a7812 */ /* 0x004fe400078ec0ff */
[----:B------:R-:W-:Y:S01]  /*ef70*/  LOP3.LUT R0, R2, 0x70, R0, 0xf8, !PT ;  /* 0x0000007002007812 */ /* 0x000fe200078ef800 */
[----:B---3--:R-:W-:Y:S01]  /*ef80*/  IMAD.SHL.U32 R12, R11, 0x10, RZ ;  /* 0x000000100b0c7824 */ /* 0x008fe200078e00ff */
[----:B------:R-:W-:-:S03]  /*ef90*/  SHF.R.U32.HI R10, RZ, 0x3, R10 ;  /* 0x00000003ff0a7819 */ /* 0x000fc6000001160a */
[----:B------:R-:W-:Y:S01]  /*efa0*/  VIADD R8, R0, UR4 ;  /* 0x0000000400087c36 */ /* 0x000fe20008000000 */
[----:B------:R-:W-:-:S04]  /*efb0*/  LOP3.LUT R12, R10, 0x70, R12, 0xf8, !PT ;  /* 0x000000700a0c7812 */ /* 0x000fc800078ef80c */
[C---:B------:R-:W-:Y:S01]  /*efc0*/  ISETP.GE.AND P0, PT, R8.reuse, R18, PT ;  /* 0x000000120800720c */ /* 0x040fe20003f06270 */
[----:B------:R-:W-:Y:S01]  /*efd0*/  IMAD.IADD R8, R8, 0x1, R35 ;  /* 0x0000000108087824 */ /* 0x000fe200078e0223 */
[----:B------:R-:W-:-:S03]  /*efe0*/  LOP3.LUT R12, R12, 0x80, RZ, 0xfc, !PT ;  /* 0x000000800c0c7812 */ /* 0x000fc600078efcff */
[----:B-1----:R-:W-:-:S04]  /*eff0*/  @P2 IMAD.HI.U32 R4, R8, R5, RZ ;  /* 0x0000000508042227 */ /* 0x002fc800078e00ff */
[----:B------:R-:W-:Y:S01]  /*f000*/  IMAD.MOV.U32 R0, RZ, RZ, R8 ;  /* 0x000000ffff007224 */ /* 0x000fe200078e0008 */
[----:B----4-:R-:W-:-:S03]  /*f010*/  @P2 SHF.R.U32.HI R0, RZ, R7, R4 ;  /* 0x00000007ff002219 */ /* 0x010fc60000011604 */
[----:B------:R-:W0:Y:S01]  /*f020*/  @!P0 LDC.64 R2, c[0x0][0x428] ;  /* 0x00010a00ff028b82 */ /* 0x000e220000000a00 */
[----:B------:R-:W-:-:S07]  /*f030*/  @!P0 SHF.R.S32.HI R7, RZ, 0x1f, R0 ;  /* 0x0000001fff078819 */ /* 0x000fce0000011400 */
[----:B------:R-:W1:Y:S01]  /*f040*/  @!P0 LDC.64 R4, c[0x0][0x418] ;  /* 0x00010600ff048b82 */ /* 0x000e620000000a00 */
[----:B0-----:R-:W-:-:S04]  /*f050*/  @!P0 IMAD R6, R36, R2, RZ ;  /* 0x0000000224068224 */ /* 0x001fc800078e02ff */
[----:B------:R-:W-:Y:S02]  /*f060*/  @!P0 IMAD R9, R32, R3, R6 ;  /* 0x0000000320098224 */ /* 0x000fe400078e0206 */
[----:B------:R-:W-:-:S04]  /*f070*/  @!P0 IMAD.MOV.U32 R6, RZ, RZ, R0 ;  /* 0x000000ffff068224 */ /* 0x000fc800078e0000 */
[----:B------:R-:W-:-:S04]  /*f080*/  @!P0 IMAD.WIDE.U32 R2, R32, R2, R6 ;  /* 0x0000000220028225 */ /* 0x000fc800078e0006 */
[----:B------:R-:W-:Y:S01]  /*f090*/  @!P0 IMAD.IADD R3, R3, 0x1, R9 ;  /* 0x0000000103038824 */ /* 0x000fe200078e0209 */
[----:B-1----:R-:W-:Y:S01]  /*f0a0*/  @!P0 LEA R4, P1, R2, R4, 0x2 ;  /* 0x0000000402048211 */ /* 0x002fe200078210ff */
[----:B------:R-:W-:-:S03]  /*f0b0*/  IMAD.MOV.U32 R7, RZ, RZ, RZ ;  /* 0x000000ffff077224 */ /* 0x000fc600078e00ff */
[----:B------:R-:W-:Y:S02]  /*f0c0*/  @!P0 LEA.HI.X R5, R2, R5, R3, 0x2, P1 ;  /* 0x0000000502058211 */ /* 0x000fe400008f1403 */
[----:B------:R-:W0:Y:S01]  /*f0d0*/  @P2 LDC R3, c[0x0][0x434] ;  /* 0x00010d00ff032b82 */ /* 0x000e220000000800 */
[----:B------:R-:W-:Y:S02]  /*f0e0*/  VIADD R6, R12, UR4 ;  /* 0x000000040c067c36 */ /* 0x000fe40008000000 */
[----:B------:R1:W5:Y:S05]  /*f0f0*/  @!P0 LDG.E R7, desc[UR50][R4.64] ;  /* 0x0000003204078981 */ /* 0x00036a000c1e1900 */
[----:B------:R-:W2:Y:S01]  /*f100*/  @P2 LDC R2, c[0x0][0x438] ;  /* 0x00010e00ff022b82 */ /* 0x000ea20000000800 */
[----:B------:R-:W-:-:S02]  /*f110*/  ISETP.GE.AND P0, PT, R6, R18, PT ;  /* 0x000000120600720c */ /* 0x000fc40003f06270 */
[----:B------:R-:W-:Y:S02]  /*f120*/  IADD3 R6, R6, R35, RZ ;  /* 0x0000002306067210 */ /* 0x000fe40007ffe0ff */
[----:B------:R-:W-:-:S03]  /*f130*/  ISETP.GT.U32.OR P0, PT, R12, 0x9f, P0 ;  /* 0x0000009f0c00780c */ /* 0x000fc60000704470 */
[----:B------:R-:W-:Y:S02]  /*f140*/  IMAD.MOV.U32 R10, RZ, RZ, R6 ;  /* 0x000000ffff0a7224 */ /* 0x000fe400078e0006 */
[----:B0-----:R-:W-:-:S05]  /*f150*/  @P2 IMAD.HI.U32 R3, R6, R3, RZ ;  /* 0x0000000306032227 */ /* 0x001fca00078e00ff */
[----:B--2---:R-:W-:Y:S01]  /*f160*/  @P2 SHF.R.U32.HI R10, RZ, R2, R3 ;  /* 0x00000002ff0a2219 */ /* 0x004fe20000011603 */
[----:B------:R-:W-:-:S04]  /*f170*/  IMAD.MOV R3, RZ, RZ, -R0 ;  /* 0x000000ffff037224 */ /* 0x000fc800078e0a00 */
[----:B------:R-:W-:Y:S02]  /*f180*/  IMAD R8, R19, R3, R8 ;  /* 0x0000000313087224 */ /* 0x000fe400078e0208 */
[----:B------:R-:W0:Y:S01]  /*f190*/  @!P0 LDC.64 R2, c[0x0][0x428] ;  /* 0x00010a00ff028b82 */ /* 0x000e220000000a00 */
[----:B-1----:R-:W-:-:S04]  /*f1a0*/  IMAD.MOV R5, RZ, RZ, -R10 ;  /* 0x000000ffff057224 */ /* 0x002fc800078e0a0a */
[----:B------:R-:W-:-:S03]  /*f1b0*/  IMAD R6, R19, R5, R6 ;  /* 0x0000000513067224 */ /* 0x000fc600078e0206 */
[----:B------:R-:W1:Y:S01]  /*f1c0*/  @!P0 LDC.64 R4, c[0x0][0x418] ;  /* 0x00010600ff048b82 */ /* 0x000e620000000a00 */
[----:B------:R-:W-:-:S03]  /*f1d0*/  @!P0 SHF.R.S32.HI R11, RZ, 0x1f, R10 ;  /* 0x0000001fff0b8819 */ /* 0x000fc6000001140a */
[----:B0-----:R-:W-:-:S04]  /*f1e0*/  @!P0 IMAD.WIDE.U32 R10, R32, R2, R10 ;  /* 0x00000002200a8225 */ /* 0x001fc800078e000a */
[----:B------:R-:W-:-:S04]  /*f1f0*/  @!P0 IMAD R2, R36, R2, RZ ;  /* 0x0000000224028224 */ /* 0x000fc800078e02ff */
[----:B------:R-:W-:Y:S01]  /*f200*/  @!P0 IMAD R3, R32, R3, R2 ;  /* 0x0000000320038224 */ /* 0x000fe200078e0202 */
[----:B-1----:R-:W-:-:S03]  /*f210*/  @!P0 LEA R2, P1, R10, R4, 0x2 ;  /* 0x000000040a028211 */ /* 0x002fc600078210ff */
[----:B------:R-:W-:-:S05]  /*f220*/  @!P0 IMAD.IADD R0, R3, 0x1, R11 ;  /* 0x0000000103008824 */ /* 0x000fca00078e020b */
[----:B------:R-:W-:Y:S01]  /*f230*/  @!P0 LEA.HI.X R3, R10, R5, R0, 0x2, P1 ;  /* 0x000000050a038211 */ /* 0x000fe200008f1400 */
[----:B------:R-:W-:Y:S02]  /*f240*/  IMAD.MOV.U32 R5, RZ, RZ, RZ ;  /* 0x000000ffff057224 */ /* 0x000fe400078e00ff */
[----:B------:R-:W-:-:S04]  /*f250*/  IMAD.U32 R9, RZ, RZ, UR44 ;  /* 0x0000002cff097e24 */ /* 0x000fc8000f8e00ff */
[----:B------:R0:W5:Y:S01]  /*f260*/  @!P0 LDG.E R5, desc[UR50][R2.64] ;  /* 0x0000003202058981 */ /* 0x000162000c1e1900 */
[----:B------:R-:W-:Y:S02]  /*f270*/  ISETP.GT.U32.AND P0, PT, R12, 0x9f, PT ;  /* 0x0000009f0c00780c */ /* 0x000fe40003f04070 */
[----:B------:R-:W-:Y:S02]  /*f280*/  ISETP.NE.AND P2, PT, R9, 0x3, PT ;  /* 0x000000030900780c */ /* 0x000fe40003f45270 */
[----:B------:R-:W-:Y:S01]  /*f290*/  LOP3.LUT R28, R28, 0xfffffffd, RZ, 0xc0, !PT ;  /* 0xfffffffd1c1c7812 */ /* 0x000fe200078ec0ff */
[----:B------:R-:W-:-:S08]  /*f2a0*/  IMAD.U32 R19, RZ, RZ, UR47 ;  /* 0x0000002fff137e24 */ /* 0x000fd0000f8e00ff */
[----:B------:R-:W-:-:S04]  /*f2b0*/  @P0 LOP3.LUT R28, R28, 0x2, RZ, 0xfc, !PT ;  /* 0x000000021c1c0812 */ /* 0x000fc800078efcff */
[----:B------:R-:W-:Y:S01]  /*f2c0*/  LOP3.LUT R28, R28, 0xfffffffb, RZ, 0xc0, !PT ;  /* 0xfffffffb1c1c7812 */ /* 0x000fe200078ec0ff */
[----:B------:R-:W-:Y:S01]  /*f2d0*/  VIADD R19, R19, 0xffffffff ;  /* 0xffffffff13137836 */ /* 0x000fe20000000000 */
[----:B------:R-:W-:Y:S02]  /*f2e0*/  LOP3.LUT R17, R17, 0xffff, RZ, 0xc0, !PT ;  /* 0x0000ffff11117812 */ /* 0x000fe400078ec0ff */
[----:B------:R-:W-:Y:S01]  /*f2f0*/  @P2 LOP3.LUT R28, R28, 0x4, RZ, 0xfc, !PT ;  /* 0x000000041c1c2812 */ /* 0x000fe200078efcff */
[----:B0-----:R-:W-:Y:S06]  /*f300*/  @!P2 BRA `(.L_x_298) ;  /* 0x000000000004a947 */ /* 0x001fec0003800000 */
[----:B------:R-:W-:Y:S01]  /*f310*/  BPT.TRAP 0x1 ;  /* 0x000000040000795c */ /* 0x000fe20000300000 */
.L_x_298:
[----:B------:R-:W-:Y:S01]  /*f320*/  IMAD R0, R30, 0x8, R16 ;  /* 0x000000081e007824 */ /* 0x000fe200078e0210 */
[----:B------:R-:W-:Y:S01]  /*f330*/  SHF.L.U32 R24, R34, 0x1f, RZ ;  /* 0x0000001f22187819 */ /* 0x000fe200000006ff */
[----:B------:R-:W-:Y:S01]  /*f340*/  BSSY B0, `(.L_x_299) ;  /* 0x0000004000007945 */ /* 0x000fe20003800000 */
[----:B------:R-:W-:Y:S02]  /*f350*/  SHF.R.S32.HI R21, RZ, 0x1f, R8 ;  /* 0x0000001fff157819 */ /* 0x000fe40000011408 */
[----:B------:R-:W0:Y:S02]  /*f360*/  SYNCS.PHASECHK.TRANS64.TRYWAIT P0, [R0+URZ+0x22880], R24 ;  /* 0x02288018000075a7 */ /* 0x000e24000800017f */
[----:B0-----:R-:W-:Y:S05]  /*f370*/  @!P0 BRA `(.L_x_300) ;  /* 0x0000004c00ec8947 */ /* 0x001fea0003800000 */
.L_x_374:
[----:B------:R-:W-:Y:S05]  /*f380*/  BSYNC B0 ;  /* 0x0000000000007941 */ /* 0x000fea0003800000 */
.L_x_299:
[----:B------:R-:W2:Y:S01]  /*f390*/  LDL R12, [R1+0x10] ;  /* 0x00001000010c7983 */ /* 0x000ea20000100800 */
[----:B------:R-:W1:Y:S01]  /*f3a0*/  LDC R9, c[0x0][0x2f4] ;  /* 0x0000bd00ff097b82 */ /* 0x000e620000000800 */
[----:B------:R-:W-:Y:S01]  /*f3b0*/  ULDC.64 UR4, c[0x0][0x328] ;  /* 0x0000ca0000047ab9 */ /* 0x000fe20000000a00 */
[----:B-----5:R-:W-:Y:S01]  /*f3c0*/  SHF.R.S32.HI R22, RZ, 0x1f, R7 ;  /* 0x0000001fff167819 */ /* 0x020fe20000011407 */
[----:B------:R-:W-:Y:S01]  /*f3d0*/  IMAD R3, R21, UR4, RZ ;  /* 0x0000000415037c24 */ /* 0x000fe2000f8e02ff */
[----:B------:R-:W-:Y:S01]  /*f3e0*/  ULDC.64 UR6, c[0x0][0x338] ;  /* 0x0000ce0000067ab9 */ /* 0x000fe20000000a00 */
[----:B------:R-:W-:Y:S01]  /*f3f0*/  SHF.R.S32.HI R23, RZ, 0x1f, R6 ;  /* 0x0000001fff177819 */ /* 0x000fe20000011406 */
[----:B------:R-:W-:Y:S01]  /*f400*/  IMAD R19, R19, -0xa0, R18 ;  /* 0xffffff6013137824 */ /* 0x000fe200078e0212 */
[----:B------:R-:W-:Y:S01]  /*f410*/  SHF.R.S32.HI R25, RZ, 0x1f, R5 ;  /* 0x0000001fff197819 */ /* 0x000fe20000011405 */
[----:B------:R-:W-:Y:S01]  /*f420*/  IMAD R4, R8, UR5, R3 ;  /* 0x0000000508047c24 */ /* 0x000fe2000f8e0203 */
[----:B------:R-:W-:Y:S01]  /*f430*/  LOP3.LUT R28, R28, 0xfffffffe, RZ, 0xc0, !PT ;  /* 0xfffffffe1c1c7812 */ /* 0x000fe200078ec0ff */
[----:B------:R-:W-:-:S04]  /*f440*/  IMAD.WIDE.U32 R2, R8, UR4, RZ ;  /* 0x0000000408027c25 */ /* 0x000fc8000f8e00ff */
[----:B------:R-:W-:Y:S02]  /*f450*/  IMAD.IADD R3, R3, 0x1, R4 ;  /* 0x0000000103037824 */ /* 0x000fe400078e0204 */
[----:B------:R-:W-:Y:S02]  /*f460*/  IMAD R10, R22, UR6, RZ ;  /* 0x00000006160a7c24 */ /* 0x000fe4000f8e02ff */
[----:B------:R-:W-:-:S04]  /*f470*/  IMAD.WIDE.U32 R2, R7, UR6, R2 ;  /* 0x0000000607027c25 */ /* 0x000fc8000f8e0002 */
[----:B------:R-:W-:Y:S01]  /*f480*/  IMAD R10, R7, UR7, R10 ;  /* 0x00000007070a7c24 */ /* 0x000fe2000f8e020a */
[-C--:B-1----:R-:W-:Y:S01]  /*f490*/  ISETP.GE.AND P1, PT, R29, R9.reuse, PT ;  /* 0x000000091d00720c */ /* 0x082fe20003f26270 */
[----:B------:R-:W-:Y:S01]  /*f4a0*/  IMAD R4, R23, UR4, RZ ;  /* 0x0000000417047c24 */ /* 0x000fe2000f8e02ff */
[----:B------:R-:W-:Y:S01]  /*f4b0*/  ISETP.GE.AND P0, PT, R29, R9, PT ;  /* 0x000000091d00720c */ /* 0x000fe20003f06270 */
[----:B------:R-:W-:Y:S01]  /*f4c0*/  IMAD.IADD R11, R3, 0x1, R10 ;  /* 0x00000001030b7824 */ /* 0x000fe200078e020a */
[----:B------:R-:W1:Y:S01]  /*f4d0*/  S2R R9, SR_TID.X ;  /* 0x0000000000097919 */ /* 0x000e620000002100 */
[----:B------:R-:W-:Y:S01]  /*f4e0*/  MOV R10, R2 ;  /* 0x00000002000a7202 */ /* 0x000fe20000000f00 */
[C---:B------:R-:W-:Y:S02]  /*f4f0*/  IMAD R4, R6.reuse, UR5, R4 ;  /* 0x0000000506047c24 */ /* 0x040fe4000f8e0204 */
[----:B------:R-:W-:Y:S01]  /*f500*/  IMAD.WIDE.U32 R2, R6, UR4, RZ ;  /* 0x0000000406027c25 */ /* 0x000fe2000f8e00ff */
[----:B------:R-:W-:-:S03]  /*f510*/  ULDC.64 UR4, c[0x0][0x330] ;  /* 0x0000cc0000047ab9 */ /* 0x000fc60000000a00 */
[----:B------:R-:W-:Y:S01]  /*f520*/  IMAD.IADD R3, R3, 0x1, R4 ;  /* 0x0000000103037824 */ /* 0x000fe200078e0204 */
[----:B------:R-:W-:Y:S01]  /*f530*/  @P1 LOP3.LUT R28, R28, 0x1, RZ, 0xfc, !PT ;  /* 0x000000011c1c1812 */ /* 0x000fe200078efcff */
[----:B------:R-:W-:Y:S02]  /*f540*/  IMAD R4, R25, UR6, RZ ;  /* 0x0000000619047c24 */ /* 0x000fe4000f8e02ff */
[----:B------:R-:W-:Y:S01]  /*f550*/  IMAD.WIDE.U32 R2, R5, UR6, R2 ;  /* 0x0000000605027c25 */ /* 0x000fe2000f8e0002 */
[----:B------:R-:W-:-:S03]  /*f560*/  LOP3.LUT R28, R28, 0xffffff7f, RZ, 0xc0, !PT ;  /* 0xffffff7f1c1c7812 */ /* 0x000fc600078ec0ff */
[----:B------:R-:W-:Y:S01]  /*f570*/  IMAD R4, R5, UR7, R4 ;  /* 0x0000000705047c24 */ /* 0x000fe2000f8e0204 */
[----:B------:R-:W-:Y:S01]  /*f580*/  ULDC.64 UR6, c[0x0][0x318] ;  /* 0x0000c60000067ab9 */ /* 0x000fe20000000a00 */
[----:B------:R-:W-:-:S04]  /*f590*/  IMAD.WIDE.U32 R10, R17, UR4, R10 ;  /* 0x00000004110a7c25 */ /* 0x000fc8000f8e000a */
[----:B------:R-:W-:Y:S02]  /*f5a0*/  IMAD.IADD R3, R3, 0x1, R4 ;  /* 0x0000000103037824 */ /* 0x000fe400078e0204 */
[C---:B------:R-:W-:Y:S02]  /*f5b0*/  IMAD R20, R17.reuse, UR5, RZ ;  /* 0x0000000511147c24 */ /* 0x040fe4000f8e02ff */
[----:B------:R-:W-:Y:S01]  /*f5c0*/  IMAD.WIDE.U32 R2, R17, UR4, R2 ;  /* 0x0000000411027c25 */ /* 0x000fe2000f8e0002 */
[----:B------:R-:W-:Y:S01]  /*f5d0*/  UMOV UR4, 0xffffffff ;  /* 0xffffffff00047882 */ /* 0x000fe20000000000 */
[----:B-1----:R-:W-:Y:S02]  /*f5e0*/  LOP3.LUT R13, R9, 0x7f, RZ, 0xc0, !PT ;  /* 0x0000007f090d7812 */ /* 0x002fe400078ec0ff */
[----:B------:R-:W-:Y:S02]  /*f5f0*/  IADD3 R9, P1, R10, UR6, RZ ;  /* 0x000000060a097c10 */ /* 0x000fe4000ff3e0ff */
[----:B------:R-:W-:-:S02]  /*f600*/  SHF.R.U32.HI R13, RZ, 0x3, R13 ;  /* 0x00000003ff0d7819 */ /* 0x000fc4000001160d */
[----:B------:R-:W-:Y:S02]  /*f610*/  IADD3.X R18, R11, UR7, R20, P1, !PT ;  /* 0x000000070b127c10 */ /* 0x000fe40008ffe414 */
[----:B------:R-:W-:Y:S01]  /*f620*/  IADD3 R10, P1, R2, UR6, RZ ;  /* 0x00000006020a7c10 */ /* 0x000fe2000ff3e0ff */
[----:B------:R-:W-:-:S03]  /*f630*/  IMAD.IADD R19, R19, 0x1, -R13 ;  /* 0x0000000113137824 */ /* 0x000fc600078e0a0d */
[----:B------:R-:W-:Y:S02]  /*f640*/  IADD3.X R20, R20, UR7, R3, P1, !PT ;  /* 0x0000000714147c10 */ /* 0x000fe40008ffe403 */
[----:B------:R-:W-:-:S13]  /*f650*/  ISETP.GE.AND P1, PT, R19, 0x1, PT ;  /* 0x000000011300780c */ /* 0x000fda0003f26270 */
[----:B------:R-:W-:Y:S01]  /*f660*/  @P1 LOP3.LUT R28, R28, 0x80, RZ, 0xfc, !PT ;  /* 0x000000801c1c1812 */ /* 0x000fe200078efcff */
[----:B--2---:R-:W-:Y:S01]  /*f670*/  IMAD R4, R30, 0x5000, R12 ;  /* 0x000050001e047824 */ /* 0x004fe200078e020c */
[----:B------:R-:W-:Y:S06]  /*f680*/  BRA.DIV UR4, `(.L_x_301) ;  /* 0x0000004e043c7947 */ /* 0x000fec000b800000 */
[----:B------:R-:W1:Y:S01]  /*f690*/  SHFL.IDX PT, R2, R9, RZ, 0x181f ;  /* 0x00181fff09027589 */ /* 0x000e6200000e0000 */
[----:B------:R-:W-:Y:S01]  /*f6a0*/  IMAD.IADD R4, R16, 0x1, R4 ;  /* 0x0000000110047824 */ /* 0x000fe200078e0204 */
[C---:B------:R-:W-:Y:S02]  /*f6b0*/  ISETP.GE.AND P3, PT, R19.reuse, 0x41, PT ;  /* 0x000000411300780c */ /* 0x040fe40003f66270 */
[----:B------:R-:W2:Y:S01]  /*f6c0*/  SHFL.IDX PT, R3, R18, RZ, 0x181f ;  /* 0x00181fff12037589 */ /* 0x000ea200000e0000 */
[----:B------:R-:W-:Y:S02]  /*f6d0*/  LOP3.LUT R28, R28, 0xffffffef, RZ, 0xc0, !PT ;  /* 0xffffffef1c1c7812 */ /* 0x000fe400078ec0ff */
[C---:B------:R-:W-:Y:S02]  /*f6e0*/  ISETP.GE.AND P2, PT, R19.reuse, 0x61, PT ;  /* 0x000000611300780c */ /* 0x040fe40003f46270 */
[C---:B------:R-:W-:Y:S02]  /*f6f0*/  ISETP.GE.AND P5, PT, R19.reuse, 0x21, PT ;  /* 0x000000211300780c */ /* 0x040fe40003fa6270 */
[----:B------:R-:W-:-:S02]  /*f700*/  ISETP.GE.AND P4, PT, R19, 0x31, PT ;  /* 0x000000311300780c */ /* 0x000fc40003f86270 */
[----:B-1----:R-:W-:-:S05]  /*f710*/  IADD3 R2, P1, R29, R2, RZ ;  /* 0x000000021d027210 */ /* 0x002fca0007f3e0ff */
[----:B--2---:R-:W-:Y:S01]  /*f720*/  IMAD.X R3, RZ, RZ, R3, P1 ;  /* 0x000000ffff037224 */ /* 0x004fe200008e0603 */
[----:B------:R-:W-:-:S13]  /*f730*/  ISETP.LT.OR P1, PT, R19, 0x1, P0 ;  /* 0x000000011300780c */ /* 0x000fda0000721670 */
[----:B------:R-:W-:Y:S01]  /*f740*/  @!PT LDS RZ, [RZ] ;  /* 0x00000000fffff984 */ /* 0x000fe20000000800 */
[----:B------:R1:W-:Y:S04]  /*f750*/  LDGSTS.E.BYPASS.LTC128B.128 [R4+0xa400], desc[UR50][R2.64], !P1 ;  /* 0x0a40000002047fae */ /* 0x0003e8000c901d72 */
[----:B-1----:R-:W1:Y:S04]  /*f760*/  SHFL.IDX PT, R2, R9, 0x1, 0x181f ;  /* 0x00381f0009027f89 */ /* 0x002e6800000e0000 */
[----:B------:R-:W2:Y:S01]  /*f770*/  SHFL.IDX PT, R3, R18, 0x1, 0x181f ;  /* 0x00381f0012037f89 */ /* 0x000ea200000e0000 */
[----:B-1----:R-:W-:-:S05]  /*f780*/  IADD3 R2, P1, R29, R2, RZ ;  /* 0x000000021d027210 */ /* 0x002fca0007f3e0ff */
[----:B--2---:R-:W-:Y:S01]  /*f790*/  IMAD.X R3, RZ, RZ, R3, P1 ;  /* 0x000000ffff037224 */ /* 0x004fe200008e0603 */
[----:B------:R-:W-:-:S13]  /*f7a0*/  ISETP.LT.OR P1, PT, R19, 0x11, P0 ;  /* 0x000000111300780c */ /* 0x000fda0000721670 */
        /* <DEDUP_REMOVED lines=26> */
[----:B------:R-:W2:Y:S04]  /*f950*/  SHFL.IDX PT, R3, R18, 0x6, 0x181f ;  /* 0x00d81f0012037f89 */ /* 0x000ea800000e0000 */
[----:B------:R-:W-:Y:S01]  /*f960*/  SHFL.IDX PT, R18, R18, 0x7, 0x181f ;  /* 0x00f81f0012127f89 */ /* 0x000fe200000e0000 */
[----:B-1----:R-:W-:-:S05]  /*f970*/  IADD3 R2, P1, R29, R2, RZ ;  /* 0x000000021d027210 */ /* 0x002fca0007f3e0ff */
[----:B--2---:R-:W-:Y:S01]  /*f980*/  IMAD.X R3, RZ, RZ, R3, P1 ;  /* 0x000000ffff037224 */ /* 0x004fe200008e0603 */
[----:B------:R-:W-:-:S13]  /*f990*/  ISETP.LT.OR P1, PT, R19, 0x61, P0 ;  /* 0x000000611300780c */ /* 0x000fda0000721670 */
[----:B------:R1:W-:Y:S04]  /*f9a0*/  LDGSTS.E.BYPASS.LTC128B.128 [R4+0xd400], desc[UR50][R2.64], !P1 ;  /* 0x0d40000002047fae */ /* 0x0003e8000c901d72 */
[----:B-1----:R-:W1:Y:S02]  /*f9b0*/  SHFL.IDX PT, R2, R9, 0x7, 0x181f ;  /* 0x00f81f0009027f89 */ /* 0x002e6400000e0000 */
[----:B-1----:R-:W-:-:S04]  /*f9c0*/  IADD3 R2, P1, R29, R2, RZ ;  /* 0x000000021d027210 */ /* 0x002fc80007f3e0ff */
[----:B------:R-:W-:Y:S02]  /*f9d0*/  IADD3.X R3, RZ, R18, RZ, P1, !PT ;  /* 0x00000012ff037210 */ /* 0x000fe40000ffe4ff */
[----:B------:R-:W-:-:S13]  /*f9e0*/  ISETP.LT.OR P1, PT, R19, 0x71, P0 ;  /* 0x000000711300780c */ /* 0x000fda0000721670 */
[----:B------:R1:W-:Y:S04]  /*f9f0*/  LDGSTS.E.BYPASS.LTC128B.128 [R4+0xdc00], desc[UR50][R2.64], !P1 ;  /* 0x0dc0000002047fae */ /* 0x0003e8000c901d72 */
[----:B-1----:R-:W1:Y:S04]  /*fa00*/  SHFL.IDX PT, R2, R10, RZ, 0x181f ;  /* 0x00181fff0a027589 */ /* 0x002e6800000e0000 */
[----:B------:R-:W2:Y:S04]  /*fa10*/  SHFL.IDX PT, R3, R20, RZ, 0x181f ;  /* 0x00181fff14037589 */ /* 0x000ea800000e0000 */
[----:B------:R-:W3:Y:S01]  /*fa20*/  SHFL.IDX PT, R20, R20, 0x1, 0x181f ;  /* 0x00381f0014147f89 */ /* 0x000ee200000e0000 */
[----:B-1----:R-:W-:-:S05]  /*fa30*/  IADD3 R2, P1, R29, R2, RZ ;  /* 0x000000021d027210 */ /* 0x002fca0007f3e0ff */
[----:B--2---:R-:W-:Y:S01]  /*fa40*/  IMAD.X R3, RZ, RZ, R3, P1 ;  /* 0x000000ffff037224 */ /* 0x004fe200008e0603 */
[----:B------:R-:W-:-:S13]  /*fa50*/  ISETP.LT.OR P1, PT, R19, 0x81, P0 ;  /* 0x000000811300780c */ /* 0x000fda0000721670 */
[----:B------:R1:W-:Y:S01]  /*fa60*/  LDGSTS.E.BYPASS.LTC128B.128 [R4+0xe400], desc[UR50][R2.64], !P1 ;  /* 0x0e40000002047fae */ /* 0x0003e2000c901d72 */
[----:B------:R-:W-:-:S03]  /*fa70*/  ISETP.GE.AND P1, PT, R19, 0x11, PT ;  /* 0x000000111300780c */ /* 0x000fc60003f26270 */
[----:B-1----:R1:W2:Y:S10]  /*fa80*/  SHFL.IDX PT, R2, R10, 0x1, 0x181f ;  /* 0x00381f000a027f89 */ /* 0x0022b400000e0000 */
[----:B------:R-:W-:-:S02]  /*fa90*/  @P1 LOP3.LUT R28, R28, 0x10, RZ, 0xfc, !PT ;  /* 0x000000101c1c1812 */ /* 0x000fc400078efcff */
[----:B------:R-:W-:Y:S02]  /*faa0*/  ISETP.GE.AND P1, PT, R19, 0x51, PT ;  /* 0x000000511300780c */ /* 0x000fe40003f26270 */
[----:B------:R-:W-:-:S04]  /*fab0*/  LOP3.LUT R28, R28, 0xffffffdf, RZ, 0xc0, !PT ;  /* 0xffffffdf1c1c7812 */ /* 0x000fc800078ec0ff */
        /* <DEDUP_REMOVED lines=9> */
[----:B-123--:R-:W-:-:S07]  /*fb50*/  @P2 LOP3.LUT R28, R28, 0x200, RZ, 0xfc, !PT ;  /* 0x000002001c1c2812 */ /* 0x00efce00078efcff */
.L_x_396:
[----:B------:R-:W-:Y:S02]  /*fb60*/  ISETP.LT.OR P0, PT, R19, 0x91, P0 ;  /* 0x000000911300780c */ /* 0x000fe40000701670 */
[----:B------:R-:W-:-:S05]  /*fb70*/  IADD3 R2, P2, R29, R2, RZ ;  /* 0x000000021d027210 */ /* 0x000fca0007f5e0ff */
[----:B------:R-:W-:-:S06]  /*fb80*/  IMAD.X R3, RZ, RZ, R20, P2 ;  /* 0x000000ffff037224 */ /* 0x000fcc00010e0614 */
[----:B------:R-:W-:Y:S01]  /*fb90*/  @!PT LDS RZ, [RZ] ;  /* 0x00000000fffff984 */ /* 0x000fe20000000800 */
[----:B------:R-:W-:Y:S01]  /*fba0*/  @!PT LDS RZ, [RZ] ;  /* 0x00000000fffff984 */ /* 0x000fe20000000800 */
[----:B------:R-:W-:Y:S01]  /*fbb0*/  @!PT LDS RZ, [RZ] ;  /* 0x00000000fffff984 */ /* 0x000fe20000000800 */
[----:B------:R1:W-:Y:S01]  /*fbc0*/  LDGSTS.E.BYPASS.LTC128B.128 [R4+0xec00], desc[UR50][R2.64], !P0 ;  /* 0x0ec0000002047fae */ /* 0x0003e2000c101d72 */
[----:B------:R-:W-:Y:S01]  /*fbd0*/  PLOP3.LUT P0, PT, PT, PT, PT, 0x80, 0x0 ;  /* 0x000000000000781c */ /* 0x000fe20003f0f070 */
[----:B------:R-:W-:-:S12]  /*fbe0*/  NOP ;  /* 0x0000000000007918 */ /* 0x000fd80000000000 */
.L_x_302:
[----:B------:R-:W-:Y:S02]  /*fbf0*/  PLOP3.LUT P2, PT, P2, P0, PT, 0xa2, 0x0 ;  /* 0x000000000000781c */ /* 0x000fe40001741472 */
[----:B------:R-:W-:-:S08]  /*fc00*/  @P0 R2UR P2, UR4, R0 ;  /* 0x00000000000402ca */ /* 0x000fd00000040000 */
[----:B------:R-:W-:-:S05]  /*fc10*/  @P0 PLOP3.LUT P0, PT, P2, PT, PT, 0x80, 0x0 ;  /* 0x000000000000081c */ /* 0x000fca000170f070 */
[----:B------:R-:W-:Y:S01]  /*fc20*/  @!P2 SYNCS.ARRIVE.TRANS64.RED.A0T1 RZ, [UR4+0x22870], RZ ;  /* 0x022870ffffffa9a7 */ /* 0x000fe20008200404 */
[----:B------:R-:W-:Y:S07]  /*fc30*/  @!P2 ARRIVES.LDGSTSBAR.64.TRANSCNT [UR4+0x22870] ;  /* 0x02287000ff00a9b0 */ /* 0x000fee0008000a84 */
[----:B------:R-:W-:Y:S05]  /*fc40*/  @P0 BRA.U.ANY `(.L_x_302) ;  /* 0xfffffffd00e80947 */ /* 0x000fea000393ffff */
[----:B------:R-:W-:Y:S01]  /*fc50*/  NOP ;  /* 0x0000000000007918 */ /* 0x000fe20000000000 */
[----:B-1----:R-:W-:-:S05]  /*fc60*/  IMAD.U32 R2, RZ, RZ, UR44 ;  /* 0x0000002cff027e24 */ /* 0x002fca000f8e00ff */
[----:B------:R-:W-:-:S13]  /*fc70*/  ISETP.NE.AND P6, PT, R2, 0x3, PT ;  /* 0x000000030200780c */ /* 0x000fda0003fc5270 */
[----:B------:R-:W-:Y:S05]  /*fc80*/  @!P6 BRA `(.L_x_303) ;  /* 0x000000000004e947 */ /* 0x000fea0003800000 */
[----:B------:R-:W-:Y:S01]  /*fc90*/  BPT.TRAP 0x1 ;  /* 0x000000040000795c */ /* 0x000fe20000300000 */
.L_x_303:
[----:B------:R1:W-:Y:S01]  /*fca0*/  SYNCS.ARRIVE.TRANS64.A1T0 RZ, [R0+URZ+0x22870], RZ ;  /* 0x022870ff00ff79a7 */ /* 0x0003e2000810003f */
[----:B------:R-:W-:Y:S05]  /*fcb0*/  @!P6 BRA `(.L_x_304) ;  /* 0x000000000004e947 */ /* 0x000fea0003800000 */
[----:B------:R-:W-:Y:S01]  /*fcc0*/  BPT.TRAP 0x1 ;  /* 0x000000040000795c */ /* 0x000fe20000300000 */
.L_x_304:
[----:B------:R-:W2:Y:S01]  /*fcd0*/  SYNCS.PHASECHK.TRANS64.TRYWAIT P0, [R0+URZ+0x22840], R24 ;  /* 0x02284018000075a7 */ /* 0x000ea2000800017f */
[----:B------:R-:W-:Y:S04]  /*fce0*/  BSSY B0, `(.L_x_305) ;  /* 0x0000002000007945 */ /* 0x000fe80003800000 */
[----:B--2---:R-:W-:Y:S05]  /*fcf0*/  @!P0 BRA `(.L_x_306) ;  /* 0x0000005000c48947 */ /* 0x004fea0003800000 */
.L_x_397:
[----:B------:R-:W-:Y:S05]  /*fd00*/  BSYNC B0 ;  /* 0x0000000000007941 */ /* 0x000fea0003800000 */
.L_x_305:
[----:B------:R-:W-:Y:S01]  /*fd10*/  ULDC.64 UR4, c[0x0][0x300] ;  /* 0x0000c00000047ab9 */ /* 0x000fe20000000a00 */
[----:B------:R-:W-:Y:S01]  /*fd20*/  ULDC.64 UR6, c[0x0][0x310] ;  /* 0x0000c40000067ab9 */ /* 0x000fe20000000a00 */
[----:B------:R-:W-:Y:S01]  /*fd30*/  IMAD R9, R21, UR4, RZ ;  /* 0x0000000415097c24 */ /* 0x000fe2000f8e02ff */
[----:B------:R-:W-:Y:S01]  /*fd40*/  ULDC.64 UR8, c[0x0][0x308] ;  /* 0x0000c20000087ab9 */ /* 0x000fe20000000a00 */
[C---:B------:R-:W-:Y:S01]  /*fd50*/  IMAD.WIDE.U32 R2, R8.reuse, UR4, RZ ;  /* 0x0000000408027c25 */ /* 0x040fe2000f8e00ff */
[----:B------:R-:W-:Y:S01]  /*fd60*/  ULDC.64 UR10, c[0x0][0x2e8] ;  /* 0x0000ba00000a7ab9 */ /* 0x000fe20000000a00 */
[----:B------:R-:W3:Y:S02]  /*fd70*/  LDC R11, c[0x0][0x2f4] ;  /* 0x0000bd00ff0b7b82 */ /* 0x000ee40000000800 */
[----:B------:R-:W-:Y:S02]  /*fd80*/  IMAD R9, R8, UR5, R9 ;  /* 0x0000000508097c24 */ /* 0x000fe4000f8e0209 */
[----:B------:R-:W-:-:S02]  /*fd90*/  IMAD R22, R22, UR6, RZ ;  /* 0x0000000616167c24 */ /* 0x000fc4000f8e02ff */
[----:B------:R-:W-:Y:S02]  /*fda0*/  IMAD.IADD R3, R3, 0x1, R9 ;  /* 0x0000000103037824 */ /* 0x000fe400078e0209 */
[C---:B------:R-:W-:Y:S02]  /*fdb0*/  IMAD R22, R7.reuse, UR7, R22 ;  /* 0x0000000707167c24 */ /* 0x040fe4000f8e0216 */
[----:B------:R-:W-:-:S04]  /*fdc0*/  IMAD.WIDE.U32 R2, R7, UR6, R2 ;  /* 0x0000000607027c25 */ /* 0x000fc8000f8e0002 */
[----:B------:R-:W-:Y:S02]  /*fdd0*/  IMAD.IADD R3, R3, 0x1, R22 ;  /* 0x0000000103037824 */ /* 0x000fe400078e0216 */
[C---:B------:R-:W-:Y:S02]  /*fde0*/  IMAD R9, R17.reuse, UR9, RZ ;  /* 0x0000000911097c24 */ /* 0x040fe4000f8e02ff */
[----:B------:R-:W-:-:S04]  /*fdf0*/  IMAD.WIDE.U32 R2, R17, UR8, R2 ;  /* 0x0000000811027c25 */ /* 0x000fc8000f8e0002 */
[----:B------:R-:W-:Y:S01]  /*fe00*/  IMAD R23, R23, UR4, RZ ;  /* 0x0000000417177c24 */ /* 0x000fe2000f8e02ff */
[----:B------:R-:W-:Y:S02]  /*fe10*/  IADD3 R8, P0, R2, UR10, RZ ;  /* 0x0000000a02087c10 */ /* 0x000fe4000ff1e0ff */
[----:B---3--:R-:W-:Y:S01]  /*fe20*/  ISETP.GE.AND P2, PT, R29, R11, PT ;  /* 0x0000000b1d00720c */ /* 0x008fe20003f46270 */
[C---:B------:R-:W-:Y:S01]  /*fe30*/  IMAD R10, R6.reuse, UR5, R23 ;  /* 0x00000005060a7c24 */ /* 0x040fe2000f8e0217 */
[----:B------:R-:W-:Y:S01]  /*fe40*/  IADD3.X R7, R3, UR11, R9, P0, !PT ;  /* 0x0000000b03077c10 */ /* 0x000fe200087fe409 */
[----:B------:R-:W-:Y:S01]  /*fe50*/  IMAD.WIDE.U32 R2, R6, UR4, RZ ;  /* 0x0000000406027c25 */ /* 0x000fe2000f8e00ff */
[----:B------:R-:W-:-:S03]  /*fe60*/  UMOV UR4, 0xffffffff ;  /* 0xffffffff00047882 */ /* 0x000fc60000000000 */
[----:B------:R-:W-:Y:S02]  /*fe70*/  IMAD.IADD R3, R3, 0x1, R10 ;  /* 0x0000000103037824 */ /* 0x000fe400078e020a */
[----:B------:R-:W-:Y:S02]  /*fe80*/  IMAD R6, R25, UR6, RZ ;  /* 0x0000000619067c24 */ /* 0x000fe4000f8e02ff */
[----:B------:R-:W-:-:S04]  /*fe90*/  IMAD.WIDE.U32 R2, R5, UR6, R2 ;  /* 0x0000000605027c25 */ /* 0x000fc8000f8e0002 */
[----:B------:R-:W-:-:S04]  /*fea0*/  IMAD R6, R5, UR7, R6 ;  /* 0x0000000705067c24 */ /* 0x000fc8000f8e0206 */
[----:B------:R-:W-:Y:S02]  /*feb0*/  IMAD.IADD R3, R3, 0x1, R6 ;  /* 0x0000000103037824 */ /* 0x000fe400078e0206 */
[----:B------:R-:W-:-:S03]  /*fec0*/  IMAD.WIDE.U32 R2, R17, UR8, R2 ;  /* 0x0000000811027c25 */ /* 0x000fc6000f8e0002 */
[----:B------:R-:W-:-:S04]  /*fed0*/  IADD3 R6, P0, R2, UR10, RZ ;  /* 0x0000000a02067c10 */ /* 0x000fc8000ff1e0ff */
[----:B------:R-:W-:Y:S01]  /*fee0*/  IADD3.X R5, R9, UR11, R3, P0, !PT ;  /* 0x0000000b09057c10 */ /* 0x000fe200087fe403 */
[----:B------:R-:W-:Y:S08]  /*fef0*/  BRA.DIV UR4, `(.L_x_307) ;  /* 0x0000005204587947 */ /* 0x000ff0000b800000 */
[----:B------:R-:W3:Y:S01]  /*ff00*/  SHFL.IDX PT, R14, R8, RZ, 0x181f ;  /* 0x00181fff080e7589 */ /* 0x000ee200000e0000 */
[C---:B------:R-:W-:Y:S02]  /*ff10*/  LOP3.LUT P6, RZ, R28.reuse, 0x80, RZ, 0xc0, !PT ;  /* 0x000000801cff7812 */ /* 0x040fe400078cc0ff */
[----:B------:R-:W-:Y:S01]  /*ff20*/  P2R R9, PR, RZ, 0x2 ;  /* 0x00000002ff097803 */ /* 0x000fe20000000000 */
[----:B------:R-:W4:Y:S01]  /*ff30*/  SHFL.IDX PT, R2, R7, RZ, 0x181f ;  /* 0x00181fff07027589 */ /* 0x000f2200000e0000 */
[----:B------:R-:W-:-:S09]  /*ff40*/  LOP3.LUT P1, RZ, R28, 0x10, RZ, 0xc0, !PT ;  /* 0x000000101cff7812 */ /* 0x000fd2000782c0ff */
[----:B---3--:R-:W-:Y:S02]  /*ff50*/  @P6 IADD3 R10, P0, R29, R14, RZ ;  /* 0x0000000e1d0a6210 */ /* 0x008fe40007f1e0ff */
[----:B------:R-:W3:Y:S03]  /*ff60*/  SHFL.IDX PT, R14, R8, 0x1, 0x181f ;  /* 0x00381f00080e7f89 */ /* 0x000ee600000e0000 */
[----:B----4-:R-:W-:Y:S02]  /*ff70*/  @P6 IMAD.X R3, RZ, RZ, R2, P0 ;  /* 0x000000ffff036224 */ /* 0x010fe400000e0602 */
[----:B------:R-:W-:-:S05]  /*ff80*/  @P6 IMAD.MOV.U32 R2, RZ, RZ, R10 ;  /* 0x000000ffff026224 */ /* 0x000fca00078e000a */
[----:B------:R4:W-:Y:S01]  /*ff90*/  @P6 LDGSTS.E.BYPASS.LTC128B.128 [R4+0x18400], desc[UR50][R2.64], !P2 ;  /* 0x1840000002046fae */ /* 0x0009e2000d101d72 */
[----:B------:R-:W-:-:S03]  /*ffa0*/  LOP3.LUT P6, RZ, R28, 0x100, RZ, 0xc0, !PT ;  /* 0x000001001cff7812 */ /* 0x000fc600078cc0ff */
[----:B----4-:R-:W4:Y:S01]  /*ffb0*/  SHFL.IDX PT, R2, R7, 0x1, 0x181f ;  /* 0x00381f0007027f89 */ /* 0x010f2200000e0000 */
[----:B---3--:R-:W-:-:S03]  /*ffc0*/  @P1 IADD3 R10, P0, R29, R14, RZ ;  /* 0x0000000e1d0a1210 */ /* 0x008fc60007f1e0ff */
[----:B------:R-:W3:Y:S02]  /*ffd0*/  SHFL.IDX PT, R14, R8, 0x2, 0x181f ;  /* 0x00581f00080e7f89 */ /* 0x000ee400000e0000 */
[----:B----4-:R-:W-:Y:S02]  /*ffe0*/  @P1 IMAD.X R3, RZ, RZ, R2, P0 ;  /* 0x000000ffff031224 */ /* 0x010fe400000e0602 */
[----:B------:R-:W-:Y:S01]  /*fff0*/  @P1 IMAD.MOV.U32 R2, RZ, RZ, R10 ;  /* 0x000000ffff021224 */ /* 0x000fe200078e000a */
[----:B---3--:R-:W-:-:S04]  /*10000*/  @P5 IADD3 R14, P0, R29, R14, RZ ;  /* 0x0000000e1d0e5210 */ /* 0x008fc80007f1e0ff */
[----:B------:R3:W-:Y:S01]  /*10010*/  @P1 LDGSTS.E.BYPASS.LTC128B.128 [R4+0x18c00], desc[UR50][R2.64], !P2 ;  /* 0x18c0000002041fae */ /* 0x0007e2000d101d72 */
[----:B------:R-:W-:-:S03]  /*10020*/  ISETP.NE.AND P1, PT, R9, RZ, PT ;  /* 0x000000ff0900720c */ /* 0x000fc60003f25270 */
[----:B---3--:R-:W3:Y:S02]  /*10030*/  SHFL.IDX PT, R2, R7, 0x2, 0x181f ;  /* 0x00581f0007027f89 */ /* 0x008ee400000e0000 */
[----:B---3--:R-:W-:Y:S01]  /*10040*/  @P5 IADD3.X R9, RZ, R2, RZ, P0, !PT ;  /* 0x00000002ff095210 */ /* 0x008fe200007fe4ff */
[----:B------:R-:W-:Y:S02]  /*10050*/  @P5 IMAD.MOV.U32 R2, RZ, RZ, R14 ;  /* 0x000000ffff025224 */ /* 0x000fe400078e000e */
[----:B------:R-:W3:Y:S02]  /*10060*/  SHFL.IDX PT, R14, R8, 0x3, 0x181f ;  /* 0x00781f00080e7f89 */ /* 0x000ee400000e0000 */
[----:B------:R-:W-:-:S05]  /*10070*/  @P5 IMAD.MOV.U32 R3, RZ, RZ, R9 ;  /* 0x000000ffff035224 */ /* 0x000fca00078e0009 */
[----:B------:R4:W-:Y:S01]  /*10080*/  @P5 LDGSTS.E.BYPASS.LTC128B.128 [R4+0x19400], desc[UR50][R2.64], !P2 ;  /* 0x1940000002045fae */ /* 0x0009e2000d101d72 */
[----:B------:R-:W-:-:S03]  /*10090*/  LOP3.LUT P5, RZ, R28, 0x40, RZ, 0xc0, !PT ;  /* 0x000000401cff7812 */ /* 0x000fc600078ac0ff */
[----:B----4-:R-:W4:Y:S01]  /*100a0*/  SHFL.IDX PT, R2, R7, 0x3, 0x181f ;  /* 0x00781f0007027f89 */ /* 0x010f2200000e0000 */
[----:B---3--:R-:W-:-:S05]  /*100b0*/  @P4 IADD3 R14, P0, R29, R14, RZ ;  /* 0x0000000e1d0e4210 */ /* 0x008fca0007f1e0ff */
[----:B----4-:R-:W-:Y:S02]  /*100c0*/  @P4 IMAD.X R9, RZ, RZ, R2, P0 ;  /* 0x000000ffff094224 */ /* 0x010fe400000e0602 */
[----:B------:R-:W-:Y:S02]  /*100d0*/  @P4 IMAD.MOV.U32 R2, RZ, RZ, R14 ;  /* 0x000000ffff024224 */ /* 0x000fe400078e000e */
[----:B------:R-:W-:Y:S01]  /*100e0*/  @P4 IMAD.MOV.U32 R3, RZ, RZ, R9 ;  /* 0x000000ffff034224 */ /* 0x000fe200078e0009 */
[----:B------:R-:W3:Y:S04]  /*100f0*/  SHFL.IDX PT, R14, R8, 0x4, 0x181f ;  /* 0x00981f00080e7f89 */ /* 0x000ee800000e0000 */
[----:B------:R4:W-:Y:S01]  /*10100*/  @P4 LDGSTS.E.BYPASS.LTC128B.128 [R4+0x19c00], desc[UR50][R2.64], !P2 ;  /* 0x19c0000002044fae */ /* 0x0009e2000d101d72 */
[----:B------:R-:W-:-:S03]  /*10110*/  LOP3.LUT P4, RZ, R28, 0x20, RZ, 0xc0, !PT ;  /* 0x000000201cff7812 */ /* 0x000fc6000788c0ff */
[----:B----4-:R-:W4:Y:S10]  /*10120*/  SHFL.IDX PT, R2, R7, 0x4, 0x181f ;  /* 0x00981f0007027f89 */ /* 0x010f3400000e0000 */
[----:B---3--:R-:W-:-:S05]  /*10130*/  @P4 IADD3 R14, P0, R29, R14, RZ ;  /* 0x0000000e1d0e4210 */ /* 0x008fca0007f1e0ff */
[----:B----4-:R-:W-:Y:S02]  /*10140*/  @P4 IMAD.X R9, RZ, RZ, R2, P0 ;  /* 0x000000ffff094224 */ /* 0x010fe400000e0602 */
[----:B------:R-:W-:Y:S02]  /*10150*/  @P4 IMAD.MOV.U32 R2, RZ, RZ, R14 ;  /* 0x000000ffff024224 */ /* 0x000fe400078e000e */
[----:B------:R-:W-:Y:S01]  /*10160*/  @P4 IMAD.MOV.U32 R3, RZ, RZ, R9 ;  /* 0x000000ffff034224 */ /* 0x000fe200078e0009 */
[----:B------:R-:W3:Y:S04]  /*10170*/  SHFL.IDX PT, R14, R8, 0x5, 0x181f ;  /* 0x00b81f00080e7f89 */ /* 0x000ee800000e0000 */
[----:B------:R4:W-:Y:S04]  /*10180*/  @P4 LDGSTS.E.BYPASS.LTC128B.128 [R4+0x1a400], desc[UR50][R2.64], !P2 ;  /* 0x1a40000002044fae */ /* 0x0009e8000d101d72 */
[----:B----4-:R-:W4:Y:S01]  /*10190*/  SHFL.IDX PT, R2, R7, 0x5, 0x181f ;  /* 0x00b81f0007027f89 */ /* 0x010f2200000e0000 */
[----:B---3--:R-:W-:-:S05]  /*101a0*/  @P5 IADD3 R14, P0, R29, R14, RZ ;  /* 0x0000000e1d0e5210 */ /* 0x008fca0007f1e0ff */
[----:B----4-:R-:W-:Y:S02]  /*101b0*/  @P5 IMAD.X R9, RZ, RZ, R2, P0 ;  /* 0x000000ffff095224 */ /* 0x010fe400000e0602 */
[----:B------:R-:W-:Y:S02]  /*101c0*/  @P5 IMAD.MOV.U32 R2, RZ, RZ, R14 ;  /* 0x000000ffff025224 */ /* 0x000fe400078e000e */
[----:B------:R-:W-:Y:S01]  /*101d0*/  @P5 IMAD.MOV.U32 R3, RZ, RZ, R9 ;  /* 0x000000ffff035224 */ /* 0x000fe200078e0009 */
[----:B------:R-:W3:Y:S04]  /*101e0*/  SHFL.IDX PT, R14, R8, 0x6, 0x181f ;  /* 0x00d81f00080e7f89 */ /* 0x000ee800000e0000 */
[----:B------:R4:W-:Y:S04]  /*101f0*/  @P5 LDGSTS.E.BYPASS.LTC128B.128 [R4+0x1ac00], desc[UR50][R2.64], !P2 ;  /* 0x1ac0000002045fae */ /* 0x0009e8000d101d72 */
[----:B----4-:R-:W4:Y:S04]  /*10200*/  SHFL.IDX PT, R2, R7, 0x6, 0x181f ;  /* 0x00d81f0007027f89 */ /* 0x010f2800000e0000 */
[----:B------:R-:W-:Y:S01]  /*10210*/  SHFL.IDX PT, R7, R7, 0x7, 0x181f ;  /* 0x00f81f0007077f89 */ /* 0x000fe200000e0000 */
[----:B---3--:R-:W-:-:S04]  /*10220*/  @P6 IADD3 R14, P0, R29, R14, RZ ;  /* 0x0000000e1d0e6210 */ /* 0x008fc80007f1e0ff */
[----:B----4-:R-:W-:Y:S01]  /*10230*/  @P6 IADD3.X R9, RZ, R2, RZ, P0, !PT ;  /* 0x00000002ff096210 */ /* 0x010fe200007fe4ff */
[----:B------:R-:W-:Y:S02]  /*10240*/  @P6 IMAD.MOV.U32 R2, RZ, RZ, R14 ;  /* 0x000000ffff026224 */ /* 0x000fe400078e000e */
[----:B------:R-:W3:Y:S02]  /*10250*/  SHFL.IDX PT, R14, R8, 0x7, 0x181f ;  /* 0x00f81f00080e7f89 */ /* 0x000ee400000e0000 */
[----:B------:R-:W-:-:S05]  /*10260*/  @P6 IMAD.MOV.U32 R3, RZ, RZ, R9 ;  /* 0x000000ffff036224 */ /* 0x000fca00078e0009 */
[----:B------:R4:W-:Y:S01]  /*10270*/  @P6 LDGSTS.E.BYPASS.LTC128B.128 [R4+0x1b400], desc[UR50][R2.64], !P2 ;  /* 0x1b40000002046fae */ /* 0x0009e2000d101d72 */
[----:B---3--:R-:W-:-:S05]  /*10280*/  @P3 IADD3 R14, P0, R29, R14, RZ ;  /* 0x0000000e1d0e3210 */ /* 0x008fca0007f1e0ff */
[----:B------:R-:W-:Y:S02]  /*10290*/  @P3 IMAD.X R9, RZ, RZ, R7, P0 ;  /* 0x000000ffff093224 */ /* 0x000fe400000e0607 */
[----:B----4-:R-:W-:Y:S01]  /*102a0*/  @P3 IMAD.MOV.U32 R2, RZ, RZ, R14 ;  /* 0x000000ffff023224 */ /* 0x010fe200078e000e */
[----:B------:R-:W-:Y:S01]  /*102b0*/  SHFL.IDX PT, R7, R5, 0x1, 0x181f ;  /* 0x00381f0005077f89 */ /* 0x000fe200000e0000 */
[----:B------:R-:W-:-:S03]  /*102c0*/  @P3 IMAD.MOV.U32 R3, RZ, RZ, R9 ;  /* 0x000000ffff033224 */ /* 0x000fc600078e0009 */
[----:B------:R-:W3:Y:S04]  /*102d0*/  SHFL.IDX PT, R14, R6, RZ, 0x181f ;  /* 0x00181fff060e7589 */ /* 0x000ee800000e0000 */
[----:B------:R4:W-:Y:S04]  /*102e0*/  @P3 LDGSTS.E.BYPASS.LTC128B.128 [R4+0x1bc00], desc[UR50][R2.64], !P2 ;  /* 0x1bc0000002043fae */ /* 0x0009e8000d101d72 */
[----:B----4-:R-:W4:Y:S01]  /*102f0*/  SHFL.IDX PT, R2, R5, RZ, 0x181f ;  /* 0x00181fff05027589 */ /* 0x010f2200000e0000 */
[----:B---3--:R-:W-:-:S05]  /*10300*/  @P1 IADD3 R14, P0, R29, R14, RZ ;  /* 0x0000000e1d0e1210 */ /* 0x008fca0007f1e0ff */
[----:B----4-:R-:W-:Y:S02]  /*10310*/  @P1 IMAD.X R9, RZ, RZ, R2, P0 ;  /* 0x000000ffff091224 */ /* 0x010fe400000e0602 */
[----:B------:R-:W-:Y:S02]  /*10320*/  @P1 IMAD.MOV.U32 R2, RZ, RZ, R14 ;  /* 0x000000ffff021224 */ /* 0x000fe400078e000e */
[----:B------:R-:W-:Y:S01]  /*10330*/  @P1 IMAD.MOV.U32 R3, RZ, RZ, R9 ;  /* 0x000000ffff031224 */ /* 0x000fe200078e0009 */
[----:B------:R3:W4:Y:S04]  /*10340*/  SHFL.IDX PT, R14, R6, 0x1, 0x181f ;  /* 0x00381f00060e7f89 */ /* 0x00072800000e0000 */
[----:B------:R3:W-:Y:S02]  /*10350*/  @P1 LDGSTS.E.BYPASS.LTC128B.128 [R4+0x1c400], desc[UR50][R2.64], !P2 ;  /* 0x1c40000002041fae */ /* 0x0007e4000d101d72 */
.L_x_419:
[----:B------:R-:W-:-:S13]  /*10360*/  LOP3.LUT P1, RZ, R28, 0x200, RZ, 0xc0, !PT ;  /* 0x000002001cff7812 */ /* 0x000fda000782c0ff */
[----:B---34-:R-:W-:-:S05]  /*10370*/  @P1 IADD3 R2, P0, R29, R14, RZ ;  /* 0x0000000e1d021210 */ /* 0x018fca0007f1e0ff */
[----:B------:R-:W-:Y:S01]  /*10380*/  @P1 IMAD.X R3, RZ, RZ, R7, P0 ;  /* 0x000000ffff031224 */ /* 0x000fe200000e0607 */
[----:B------:R-:W-:-:S04]  /*10390*/  PLOP3.LUT P0, PT, PT, PT, PT, 0x80, 0x0 ;  /* 0x000000000000781c */ /* 0x000fc80003f0f070 */
[----:B------:R-:W-:Y:S01]  /*103a0*/  @!PT LDS RZ, [RZ] ;  /* 0x00000000fffff984 */ /* 0x000fe20000000800 */
[----:B------:R-:W-:Y:S01]  /*103b0*/  @!PT LDS RZ, [RZ] ;  /* 0x00000000fffff984 */ /* 0x000fe20000000800 */
[----:B------:R-:W-:Y:S01]  /*103c0*/  @!PT LDS RZ, [RZ] ;  /* 0x00000000fffff984 */ /* 0x000fe20000000800 */
[----:B------:R3:W-:Y:S01]  /*103d0*/  @P1 LDGSTS.E.BYPASS.LTC128B.128 [R4+0x1cc00], desc[UR50][R2.64], !P2 ;  /* 0x1cc0000002041fae */ /* 0x0007e2000d101d72 */
[----:B------:R-:W-:-:S08]  /*103e0*/  NOP ;  /* 0x0000000000007918 */ /* 0x000fd00000000000 */
.L_x_308:
[----:B------:R-:W-:Y:S02]  /*103f0*/  PLOP3.LUT P1, PT, P1, P0, PT, 0xa2, 0x0 ;  /* 0x000000000000781c */ /* 0x000fe40000f21472 */
[----:B------:R-:W-:-:S08]  /*10400*/  @P0 R2UR P1, UR4, R0 ;  /* 0x00000000000402ca */ /* 0x000fd00000020000 */
[----:B------:R-:W-:-:S05]  /*10410*/  @P0 PLOP3.LUT P0, PT, P1, PT, PT, 0x80, 0x0 ;  /* 0x000000000000081c */ /* 0x000fca0000f0f070 */
[----:B------:R-:W-:Y:S01]  /*10420*/  @!P1 SYNCS.ARRIVE.TRANS64.RED.A0T1 RZ, [UR4+0x22830], RZ ;  /* 0x022830ffffff99a7 */ /* 0x000fe20008200404 */
[----:B------:R-:W-:Y:S07]  /*10430*/  @!P1 ARRIVES.LDGSTSBAR.64.TRANSCNT [UR4+0x22830] ;  /* 0x02283000ff0099b0 */ /* 0x000fee0008000a84 */
[----:B------:R-:W-:Y:S05]  /*10440*/  @P0 BRA.U.ANY `(.L_x_308) ;  /* 0xfffffffd00e80947 */ /* 0x000fea000393ffff */
[----:B------:R-:W-:Y:S01]  /*10450*/  NOP ;  /* 0x0000000000007918 */ /* 0x000fe20000000000 */
[----:B---3--:R-:W-:-:S05]  /*10460*/  IMAD.U32 R2, RZ, RZ, UR44 ;  /* 0x0000002cff027e24 */ /* 0x008fca000f8e00ff */
[----:B------:R-:W-:-:S13]  /*10470*/  ISETP.NE.AND P2, PT, R2, 0x3, PT ;  /* 0x000000030200780c */ /* 0x000fda0003f45270 */
[----:B------:R-:W-:Y:S05]  /*10480*/  @!P2 BRA `(.L_x_309) ;  /* 0x000000000004a947 */ /* 0x000fea0003800000 */
[----:B------:R-:W-:Y:S01]  /*10490*/  BPT.TRAP 0x1 ;  /* 0x000000040000795c */ /* 0x000fe20000300000 */
.L_x_309:
[----:B------:R3:W-:Y:S02]  /*104a0*/  SYNCS.ARRIVE.TRANS64.A1T0 RZ, [R0+URZ+0x22830], RZ ;  /* 0x022830ff00ff79a7 */ /* 0x0007e4000810003f */
[----:B------:R-:W-:Y:S05]  /*104b0*/  WARPSYNC.ALL ;  /* 0x0000000000007948 */ /* 0x000fea0003800000 */
[----:B0123--:R-:W-:Y:S01]  /*104c0*/  VIADD R0, R16, 0x14400 ;  /* 0x0001440010007836 */ /* 0x00ffe20000000000 */
[----:B------:R-:W-:Y:S01]  /*104d0*/  USHF.R.S32.HI UR4, URZ, 0x1f, UR37 ;  /* 0x0000001f3f047899 */ /* 0x000fe20008011425 */
[----:B------:R-:W-:Y:S01]  /*104e0*/  BAR.SYNC.DEFER_BLOCKING 0x8, 0x180 ;  /* 0x0206000000007b1d */ /* 0x000fe20000010000 */
[----:B------:R-:W-:Y:S02]  /*104f0*/  UISETP.NE.AND UP0, UPT, UR48, URZ, UPT ;  /* 0x0000003f3000728c */ /* 0x000fe4000bf05270 */
[----:B------:R-:W-:-:S02]  /*10500*/  LOP3.LUT P0, RZ, R0, 0x3ff, RZ, 0xc0, !PT ;  /* 0x000003ff00ff7812 */ /* 0x000fc4000780c0ff */
[----:B------:R-:W-:Y:S01]  /*10510*/  USEL UR43, UR43, URZ, !UP0 ;  /* 0x0000003f2b2b7287 */ /* 0x000fe2000c000000 */
[----:B------:R-:W-:Y:S01]  /*10520*/  BSSY B6, `(.L_x_310) ;  /* 0x0000018000067945 */ /* 0x000fe20003800000 */
[----:B------:R-:W-:Y:S01]  /*10530*/  ULDC.64 UR6, c[0x0][0x298] ;  /* 0x0000a60000067ab9 */ /* 0x000fe20000000a00 */
[----:B------:R-:W-:Y:S02]  /*10540*/  USEL UR42, UR42, URZ, !UP0 ;  /* 0x0000003f2a2a7287 */ /* 0x000fe4000c000000 */
[----:B------:R-:W-:Y:S02]  /*10550*/  UIMAD UR4, UR4, UR6, URZ ;  /* 0x00000006040472a4 */ /* 0x000fe4000f8e023f */
[----:B------:R-:W-:Y:S02]  /*10560*/  UIMAD.WIDE.U32 UR38, UR37, UR6, URZ ;  /* 0x00000006252672a5 */ /* 0x000fe4000f8e003f */
[----:B------:R-:W-:-:S04]  /*10570*/  UIMAD UR37, UR37, UR7, UR4 ;  /* 0x00000007252572a4 */ /* 0x000fc8000f8e0204 */
[----:B------:R-:W-:Y:S01]  /*10580*/  UIADD3 UR37, UR39, UR37, URZ ;  /* 0x0000002527257290 */ /* 0x000fe2000fffe03f */
[----:B------:R-:W-:Y:S11]  /*10590*/  @!P0 BRA `(.L_x_311) ;  /* 0x0000000000408947 */ /* 0x000ff60003800000 */
[----:B------:R-:W-:Y:S01]  /*105a0*/  MOV R2, 0x0 ;  /* 0x0000000000027802 */ /* 0x000fe20000000f00 */
[----:B------:R-:W-:Y:S01]  /*105b0*/  ULDC.64 UR6, c[0x4][0x98] ;  /* 0x0100260000067ab9 */ /* 0x000fe20000000a00 */
[----:B------:R-:W-:Y:S01]  /*105c0*/  ULDC.64 UR8, c[0x4][0xa0] ;  /* 0x0100280000087ab9 */ /* 0x000fe20000000a00 */
[----:B------:R-:W-:Y:S01]  /*105d0*/  ULDC.64 UR4, c[0x4][0x28] ;  /* 0x01000a0000047ab9 */ /* 0x000fe20000000a00 */
[----:B------:R-:W-:Y:S01]  /*105e0*/  MOV R4, UR6 ;  /* 0x0000000600047c02 */ /* 0x000fe20008000f00 */
[----:B------:R-:W-:Y:S01]  /*105f0*/  IMAD.U32 R5, RZ, RZ, UR7 ;  /* 0x00000007ff057e24 */ /* 0x000fe2000f8e00ff */
        /* <DEDUP_REMOVED lines=10> */
.L_x_311:
[----:B------:R-:W-:Y:S05]  /*106a0*/  BSYNC B6 ;  /* 0x0000000000067941 */ /* 0x000fea0003800000 */
.L_x_310:
[----:B------:R-:W2:Y:S01]  /*106b0*/  LDL.LU R18, [R1+0x4] ;  /* 0x0000040001127983 */ /* 0x000ea20000300800 */
[----:B------:R-:W0:Y:S01]  /*106c0*/  LDC R5, c[0x0][0x448] ;  /* 0x00011200ff057b82 */ /* 0x000e220000000800 */
[----:B------:R-:W1:Y:S01]  /*106d0*/  S2R R2, SR_TID.X ;  /* 0x0000000000027919 */ /* 0x000e620000002100 */
[----:B------:R-:W-:Y:S01]  /*106e0*/  R2UR UR8, R17 ;  /* 0x00000000110872ca */ /* 0x000fe200000e0000 */
[----:B------:R-:W-:Y:S01]  /*106f0*/  ULDC.64 UR6, c[0x0][0x2d8] ;  /* 0x0000b60000067ab9 */ /* 0x000fe20000000a00 */
[----:B------:R3:W5:Y:S01]  /*10700*/  LDL R10, [R1+0x20] ;  /* 0x00002000010a7983 */ /* 0x0007620000100800 */
[----:B0-----:R-:W-:Y:S02]  /*10710*/  ISETP.NE.AND P0, PT, R5, 0x1, PT ;  /* 0x000000010500780c */ /* 0x001fe40003f05270 */
[----:B------:R-:W-:Y:S02]  /*10720*/  R2UR UR10, R17 ;  /* 0x00000000110a72ca */ /* 0x000fe400000e0000 */
[----:B-1----:R-:W-:-:S09]  /*10730*/  LOP3.LUT R19, R2, 0x7f, RZ, 0xc0, !PT ;  /* 0x0000007f02137812 */ /* 0x002fd200078ec0ff */
[----:B------:R-:W0:Y:S01]  /*10740*/  @P0 LDC R3, c[0x0][0x44c] ;  /* 0x00011300ff030b82 */ /* 0x000e220000000800 */
[----:B------:R-:W-:Y:S01]  /*10750*/  IMAD.SHL.U32 R2, R2, 0x10, RZ ;  /* 0x0000001002027824 */ /* 0x000fe200078e00ff */
[----:B------:R-:W-:-:S06]  /*10760*/  SHF.R.U32.HI R19, RZ, 0x3, R19 ;  /* 0x00000003ff137819 */ /* 0x000fcc0000011613 */
[----:B------:R-:W1:Y:S01]  /*10770*/  @P0 LDC R6, c[0x0][0x450] ;  /* 0x00011400ff060b82 */ /* 0x000e620000000800 */
[----:B------:R-:W-:Y:S01]  /*10780*/  LOP3.LUT R2, R19, 0x70, R2, 0xf8, !PT ;  /* 0x0000007013027812 */ /* 0x000fe200078ef802 */
[----:B------:R-:W-:Y:S01]  /*10790*/  UMOV UR4, UR38 ;  /* 0x0000002600047c82 */ /* 0x000fe20008000000 */
[----:B------:R-:W-:Y:S02]  /*107a0*/  UMOV UR5, UR37 ;  /* 0x0000002500057c82 */ /* 0x000fe40008000000 */
[----:B------:R-:W-:-:S03]  /*107b0*/  UIMAD.WIDE.U32 UR4, UR8, UR6, UR4 ;  /* 0x00000006080472a5 */ /* 0x000fc6000f8e0004 */
[----:B------:R-:W-:Y:S02]  /*107c0*/  ULDC.64 UR8, c[0x0][0x2e0] ;  /* 0x0000b80000087ab9 */ /* 0x000fe40000000a00 */
[----:B------:R-:W-:Y:S02]  /*107d0*/  UIMAD UR6, UR42, UR8, URZ ;  /* 0x000000082a0672a4 */ /* 0x000fe4000f8e023f */
[----:B------:R-:W-:Y:S02]  /*107e0*/  UIMAD UR5, UR10, UR7, UR5 ;  /* 0x000000070a0572a4 */ /* 0x000fe4000f8e0205 */
[----:B------:R-:W-:Y:S02]  /*107f0*/  UIMAD UR6, UR43, UR9, UR6 ;  /* 0x000000092b0672a4 */ /* 0x000fe4000f8e0206 */
[----:B------:R-:W-:-:S04]  /*10800*/  UIMAD.WIDE.U32 UR4, UR43, UR8, UR4 ;  /* 0x000000082b0472a5 */ /* 0x000fc8000f8e0004 */
[----:B------:R-:W-:-:S03]  /*10810*/  UIADD3 UR5, UR5, UR6, URZ ;  /* 0x0000000605057290 */ /* 0x000fc6000fffe03f */
[----:B------:R-:W-:Y:S02]  /*10820*/  ULDC.64 UR6, c[0x0][0x2d0] ;  /* 0x0000b40000067ab9 */ /* 0x000fe40000000a00 */
[----:B------:R-:W-:Y:S01]  /*10830*/  MOV R11, UR6 ;  /* 0x00000006000b7c02 */ /* 0x000fe20008000f00 */
[----:B--2---:R-:W-:-:S05]  /*10840*/  IMAD.SHL.U32 R4, R18, 0x80, RZ ;  /* 0x0000008012047824 */ /* 0x004fca00078e00ff */
[----:B------:R-:W-:-:S05]  /*10850*/  LOP3.LUT R0, R2, R4, RZ, 0xfc, !PT ;  /* 0x0000000402007212 */ /* 0x000fca00078efcff */
[----:B0-----:R-:W-:Y:S01]  /*10860*/  @P0 IMAD.HI.U32 R3, R0, R3, RZ ;  /* 0x0000000300030227 */ /* 0x001fe200078e00ff */
[----:B------:R-:W0:Y:S03]  /*10870*/  S2R R18, SR_TID.X ;  /* 0x0000000000127919 */ /* 0x000e260000002100 */
[----:B------:R-:W-:Y:S01]  /*10880*/  IMAD.MOV.U32 R2, RZ, RZ, R0 ;  /* 0x000000ffff027224 */ /* 0x000fe200078e0000 */
[----:B-1----:R-:W-:-:S04]  /*10890*/  @P0 SHF.R.U32.HI R2, RZ, R6, R3 ;  /* 0x00000006ff020219 */ /* 0x002fc80000011603 */
[--C-:B------:R-:W-:Y:S01]  /*108a0*/  SHF.R.S32.HI R3, RZ, 0x1f, R2.reuse ;  /* 0x0000001fff037819 */ /* 0x100fe20000011402 */
[----:B------:R-:W-:-:S04]  /*108b0*/  IMAD.MOV R7, RZ, RZ, -R2 ;  /* 0x000000ffff077224 */ /* 0x000fc800078e0a02 */
[----:B------:R-:W-:Y:S02]  /*108c0*/  IMAD R3, R3, UR6, RZ ;  /* 0x0000000603037c24 */ /* 0x000fe4000f8e02ff */
[----:B------:R-:W-:Y:S02]  /*108d0*/  IMAD R7, R5, R7, R0 ;  /* 0x0000000705077224 */ /* 0x000fe400078e0200 */
[C---:B------:R-:W-:Y:S02]  /*108e0*/  IMAD R9, R2.reuse, UR7, R3 ;  /* 0x0000000702097c24 */ /* 0x040fe4000f8e0203 */
[----:B------:R-:W-:Y:S01]  /*108f0*/  IMAD.WIDE.U32 R2, R2, R11, UR4 ;  /* 0x0000000402027e25 */ /* 0x000fe2000f8e000b */
[----:B------:R-:W-:Y:S01]  /*10900*/  SHF.R.S32.HI R0, RZ, 0x1f, R7 ;  /* 0x0000001fff007819 */ /* 0x000fe20000011407 */
[----:B------:R-:W-:Y:S02]  /*10910*/  ULDC.64 UR4, c[0x0][0x2c8] ;  /* 0x0000b20000047ab9 */ /* 0x000fe40000000a00 */
[----:B------:R-:W-:-:S02]  /*10920*/  IMAD.IADD R3, R3, 0x1, R9 ;  /* 0x0000000103037824 */ /* 0x000fc400078e0209 */
[----:B------:R-:W-:Y:S02]  /*10930*/  IMAD R0, R0, UR4, RZ ;  /* 0x0000000400007c24 */ /* 0x000fe4000f8e02ff */
[----:B------:R-:W-:-:S04]  /*10940*/  IMAD.WIDE.U32 R2, R7, UR4, R2 ;  /* 0x0000000407027c25 */ /* 0x000fc8000f8e0002 */
[----:B------:R-:W-:Y:S01]  /*10950*/  IMAD R7, R7, UR5, R0 ;  /* 0x0000000507077c24 */ /* 0x000fe2000f8e0200 */
[----:B------:R-:W-:Y:S02]  /*10960*/  ULDC.64 UR4, c[0x0][0x280] ;  /* 0x0000a00000047ab9 */ /* 0x000fe40000000a00 */
[----:B------:R-:W-:Y:S01]  /*10970*/  IADD3 R0, P0, R2, UR4, RZ ;  /* 0x0000000402007c10 */ /* 0x000fe2000ff1e0ff */
[----:B------:R-:W-:-:S03]  /*10980*/  ULDC UR4, c[0x0][0x2b8] ;  /* 0x0000ae0000047ab9 */ /* 0x000fc60000000800 */
[----:B------:R-:W-:Y:S02]  /*10990*/  IADD3.X R6, R3, UR5, R7, P0, !PT ;  /* 0x0000000503067c10 */ /* 0x000fe400087fe407 */
[----:B------:R-:W-:Y:S01]  /*109a0*/  ISETP.GE.AND P0, PT, R29, UR4, PT ;  /* 0x000000041d007c0c */ /* 0x000fe2000bf06270 */
[----:B------:R-:W-:Y:S01]  /*109b0*/  UMOV UR4, 0xffffffff ;  /* 0xffffffff00047882 */ /* 0x000fe20000000000 */
[----:B0-----:R-:W-:-:S04]  /*109c0*/  LOP3.LUT R18, R18, 0x7f, RZ, 0xc0, !PT ;  /* 0x0000007f12127812 */ /* 0x001fc800078ec0ff */
[----:B------:R-:W-:Y:S01]  /*109d0*/  SHF.R.U32.HI R18, RZ, 0x3, R18 ;  /* 0x00000003ff127819 */ /* 0x000fe20000011612 */
[----:B---3--:R-:W-:Y:S06]  /*109e0*/  BRA.DIV UR4, `(.L_x_312) ;  /* 0x0000005204787947 */ /* 0x008fec000b800000 */
[----:B------:R-:W0:Y:S01]  /*109f0*/  SHFL.IDX PT, R14, R0, RZ, 0x181f ;  /* 0x00181fff000e7589 */ /* 0x000e2200000e0000 */
[----:B------:R-:W-:Y:S02]  /*10a00*/  IMAD R5, R5, UR41, RZ ;  /* 0x0000002905057c24 */ /* 0x000fe4000f8e02ff */
[----:B------:R-:W-:Y:S01]  /*10a10*/  IMAD.IADD R4, R18, 0x1, R4 ;  /* 0x0000000112047824 */ /* 0x000fe200078e0204 */
[----:B------:R-:W1:Y:S03]  /*10a20*/  SHFL.IDX PT, R2, R6, RZ, 0x181f ;  /* 0x00181fff06027589 */ /* 0x000e6600000e0000 */
[C---:B------:R-:W-:Y:S01]  /*10a30*/  VIADD R8, R4.reuse, 0x10 ;  /* 0x0000001004087836 */ /* 0x040fe20000000000 */
[----:B------:R-:W-:Y:S01]  /*10a40*/  ISETP.GE.AND P2, PT, R4, R5, PT ;  /* 0x000000050400720c */ /* 0x000fe20003f46270 */
[----:B------:R-:W-:-:S12]  /*10a50*/  SHFL.IDX PT, R7, R6, 0x1, 0x181f ;  /* 0x00381f0006077f89 */ /* 0x000fd800000e0000 */
[----:B0-----:R-:W-:-:S05]  /*10a60*/  @!P2 IADD3 R14, P1, R29, R14, RZ ;  /* 0x0000000e1d0ea210 */ /* 0x001fca0007f3e0ff */
[----:B-1----:R-:W-:Y:S02]  /*10a70*/  @!P2 IMAD.X R3, RZ, RZ, R2, P1 ;  /* 0x000000ffff03a224 */ /* 0x002fe400008e0602 */
[----:B------:R-:W-:Y:S02]  /*10a80*/  @!P2 IMAD.MOV.U32 R2, RZ, RZ, R14 ;  /* 0x000000ffff02a224 */ /* 0x000fe400078e000e */
[----:B------:R-:W0:Y:S04]  /*10a90*/  SHFL.IDX PT, R14, R0, 0x1, 0x181f ;  /* 0x00381f00000e7f89 */ /* 0x000e2800000e0000 */
[----:B-----5:R0:W-:Y:S01]  /*10aa0*/  @!P2 LDGSTS.E.BYPASS.LTC128B.128 [R10+0x14400], desc[UR50][R2.64], !P0 ;  /* 0x14400000020aafae */ /* 0x0201e2000c101d72 */
[----:B------:R-:W-:Y:S01]  /*10ab0*/  ISETP.GE.AND P2, PT, R8, R5, PT ;  /* 0x000000050800720c */ /* 0x000fe20003f46270 */
[----:B------:R-:W-:-:S12]  /*10ac0*/  VIADD R8, R4, 0x20 ;  /* 0x0000002004087836 */ /* 0x000fd80000000000 */
[----:B0-----:R-:W-:Y:S02]  /*10ad0*/  @!P2 IADD3 R2, P1, R29, R14, RZ ;  /* 0x0000000e1d02a210 */ /* 0x001fe40007f3e0ff */
[----:B------:R-:W0:Y:S03]  /*10ae0*/  SHFL.IDX PT, R14, R0, 0x2, 0x181f ;  /* 0x00581f00000e7f89 */ /* 0x000e2600000e0000 */
[----:B------:R-:W-:Y:S02]  /*10af0*/  @!P2 IMAD.X R3, RZ, RZ, R7, P1 ;  /* 0x000000ffff03a224 */ /* 0x000fe400008e0607 */
[----:B------:R-:W1:Y:S04]  /*10b00*/  SHFL.IDX PT, R7, R6, 0x2, 0x181f ;  /* 0x00581f0006077f89 */ /* 0x000e6800000e0000 */
[----:B------:R0:W-:Y:S01]  /*10b10*/  @!P2 LDGSTS.E.BYPASS.LTC128B.128 [R10+0x14c00], desc[UR50][R2.64], !P0 ;  /* 0x14c00000020aafae */ /* 0x0001e2000c101d72 */
[----:B------:R-:W-:Y:S01]  /*10b20*/  ISETP.GE.AND P2, PT, R8, R5, PT ;  /* 0x000000050800720c */ /* 0x000fe20003f46270 */
[----:B------:R-:W-:-:S12]  /*10b30*/  VIADD R8, R4, 0x30 ;  /* 0x0000003004087836 */ /* 0x000fd80000000000 */
[----:B0-----:R-:W-:Y:S02]  /*10b40*/  @!P2 IADD3 R2, P1, R29, R14, RZ ;  /* 0x0000000e1d02a210 */ /* 0x001fe40007f3e0ff */
[----:B------:R-:W0:Y:S03]  /*10b50*/  SHFL.IDX PT, R14, R0, 0x3, 0x181f ;  /* 0x00781f00000e7f89 */ /* 0x000e2600000e0000 */
[----:B-1----:R-:W-:Y:S02]  /*10b60*/  @!P2 IMAD.X R3, RZ, RZ, R7, P1 ;  /* 0x000000ffff03a224 */ /* 0x002fe400008e0607 */
[----:B------:R-:W1:Y:S04]  /*10b70*/  SHFL.IDX PT, R7, R6, 0x3, 0x181f ;  /* 0x00781f0006077f89 */ /* 0x000e6800000e0000 */
[----:B------:R0:W-:Y:S01]  /*10b80*/  @!P2 LDGSTS.E.BYPASS.LTC128B.128 [R10+0x15400], desc[UR50][R2.64], !P0 ;  /* 0x15400000020aafae */ /* 0x0001e2000c101d72 */
[----:B------:R-:W-:-:S02]  /*10b90*/  ISETP.GE.AND P2, PT, R8, R5, PT ;  /* 0x000000050800720c */ /* 0x000fc40003f46270 */
[----:B------:R-:W-:-:S11]  /*10ba0*/  IADD3 R8, R4, 0x40, RZ ;  /* 0x0000004004087810 */ /* 0x000fd60007ffe0ff */
[----:B0-----:R-:W-:Y:S02]  /*10bb0*/  @!P2 IADD3 R2, P1, R29, R14, RZ ;  /* 0x0000000e1d02a210 */ /* 0x001fe40007f3e0ff */
[----:B------:R-:W0:Y:S03]  /*10bc0*/  SHFL.IDX PT, R14, R0, 0x4, 0x181f ;  /* 0x00981f00000e7f89 */ /* 0x000e2600000e0000 */
[----:B-1----:R-:W-:Y:S02]  /*10bd0*/  @!P2 IMAD.X R3, RZ, RZ, R7, P1 ;  /* 0x000000ffff03a224 */ /* 0x002fe400008e0607 */
        /* <DEDUP_REMOVED lines=16> */
[----:B------:R-:W-:-:S03]  /*10ce0*/  ISETP.GE.AND P2, PT, R8, R5, PT ;  /* 0x000000050800720c */ /* 0x000fc60003f46270 */
[----:B------:R-:W2:Y:S10]  /*10cf0*/  SHFL.IDX PT, R6, R6, 0x7, 0x181f ;  /* 0x00f81f0006067f89 */ /* 0x000eb400000e0000 */
[----:B0-----:R-:W-:-:S02]  /*10d00*/  @!P2 IADD3 R2, P1, R29, R14, RZ ;  /* 0x0000000e1d02a210 */ /* 0x001fc40007f3e0ff */
[----:B------:R0:W3:Y:S03]  /*10d10*/  SHFL.IDX PT, R14, R0, 0x7, 0x181f ;  /* 0x00f81f00000e7f89 */ /* 0x0000e600000e0000 */
[----:B-1----:R-:W-:-:S05]  /*10d20*/  @!P2 IMAD.X R3, RZ, RZ, R7, P1 ;  /* 0x000000ffff03a224 */ /* 0x002fca00008e0607 */
[----:B------:R0:W-:Y:S03]  /*10d30*/  @!P2 LDGSTS.E.BYPASS.LTC128B.128 [R10+0x17400], desc[UR50][R2.64], !P0 ;  /* 0x17400000020aafae */ /* 0x0001e6000c101d72 */
.L_x_436:
[----:B------:R-:W-:-:S05]  /*10d40*/  VIADD R4, R4, 0x70 ;  /* 0x0000007004047836 */ /* 0x000fca0000000000 */
[----:B------:R-:W-:-:S13]  /*10d50*/  ISETP.GE.AND P1, PT, R4, R5, PT ;  /* 0x000000050400720c */ /* 0x000fda0003f26270 */
[----:B0--3--:R-:W-:-:S05]  /*10d60*/  @!P1 IADD3 R2, P2, R29, R14, RZ ;  /* 0x0000000e1d029210 */ /* 0x009fca0007f5e0ff */
[----:B--2---:R-:W-:-:S05]  /*10d70*/  @!P1 IMAD.X R3, RZ, RZ, R6, P2 ;  /* 0x000000ffff039224 */ /* 0x004fca00010e0606 */
[----:B------:R-:W-:Y:S01]  /*10d80*/  @!PT LDS RZ, [RZ] ;  /* 0x00000000fffff984 */ /* 0x000fe20000000800 */
[----:B------:R-:W-:Y:S01]  /*10d90*/  @!PT LDS RZ, [RZ] ;  /* 0x00000000fffff984 */ /* 0x000fe20000000800 */
[----:B------:R-:W-:Y:S01]  /*10da0*/  @!PT LDS RZ, [RZ] ;  /* 0x00000000fffff984 */ /* 0x000fe20000000800 */
[----:B------:R0:W-:Y:S01]  /*10db0*/  @!P1 LDGSTS.E.BYPASS.LTC128B.128 [R10+0x17c00], desc[UR50][R2.64], !P0 ;  /* 0x17c00000020a9fae */ /* 0x0001e2000c101d72 */
[----:B------:R-:W-:Y:S01]  /*10dc0*/  PLOP3.LUT P0, PT, PT, PT, PT, 0x80, 0x0 ;  /* 0x000000000000781c */ /* 0x000fe20003f0f070 */
[----:B------:R-:W-:-:S12]  /*10dd0*/  NOP ;  /* 0x0000000000007918 */ /* 0x000fd80000000000 */
.L_x_313:
[----:B------:R-:W-:Y:S02]  /*10de0*/  PLOP3.LUT P1, PT, P1, P0, PT, 0xa2, 0x0 ;  /* 0x000000000000781c */ /* 0x000fe40000f21472 */
[----:B------:R-:W-:-:S08]  /*10df0*/  @P0 R2UR P1, UR4, R16 ;  /* 0x00000000100402ca */ /* 0x000fd00000020000 */
[----:B------:R-:W-:-:S05]  /*10e00*/  @P0 PLOP3.LUT P0, PT, P1, PT, PT, 0x80, 0x0 ;  /* 0x000000000000081c */ /* 0x000fca0000f0f070 */
[----:B------:R-:W-:Y:S01]  /*10e10*/  @!P1 SYNCS.ARRIVE.TRANS64.RED.A0T1 RZ, [UR4+0x22800], RZ ;  /* 0x022800ffffff99a7 */ /* 0x000fe20008200404 */
[----:B------:R-:W-:Y:S07]  /*10e20*/  @!P1 ARRIVES.LDGSTSBAR.64.TRANSCNT [UR4+0x22800] ;  /* 0x02280000ff0099b0 */ /* 0x000fee0008000a84 */
[----:B------:R-:W-:Y:S05]  /*10e30*/  @P0 BRA.U.ANY `(.L_x_313) ;  /* 0xfffffffd00e80947 */ /* 0x000fea000393ffff */
[----:B0-----:R-:W2:Y:S02]  /*10e40*/  LDL.LU R2, [R1+0x24] ;  /* 0x0000240001027983 */ /* 0x001ea40000300800 */
[----:B--2---:R-:W-:-:S05]  /*10e50*/  VIADD R2, R2, 0x1 ;  /* 0x0000000102027836 */ /* 0x004fca0000000000 */
[----:B------:R0:W-:Y:S01]  /*10e60*/  STL [R1+0x24], R2 ;  /* 0x0000240201007387 */ /* 0x0001e20000100800 */
[----:B------:R-:W-:-:S04]  /*10e70*/  LEA.HI R0, R2, R2, RZ, 0x1 ;  /* 0x0000000202007211 */ /* 0x000fc800078f08ff */
[----:B------:R-:W-:-:S05]  /*10e80*/  LOP3.LUT R0, R0, 0xfffffffe, RZ, 0xc0, !PT ;  /* 0xfffffffe00007812 */ /* 0x000fca00078ec0ff */
[----:B------:R-:W-:-:S05]  /*10e90*/  IMAD.IADD R0, R2, 0x1, -R0 ;  /* 0x0000000102007824 */ /* 0x000fca00078e0a00 */
[----:B------:R-:W-:Y:S01]  /*10ea0*/  SHF.L.U32 R3, R0, 0x1f, RZ ;  /* 0x0000001f00037819 */ /* 0x000fe200000006ff */
[----:B------:R-:W-:Y:S01]  /*10eb0*/  NOP ;  /* 0x0000000000007918 */ /* 0x000fe20000000000 */
[----:B------:R0:W-:Y:S01]  /*10ec0*/  SYNCS.ARRIVE.TRANS64.A1T0 RZ, [R16+URZ+0x22800], RZ ;  /* 0x022800ff10ff79a7 */ /* 0x0001e2000810003f */
[----:B------:R-:W-:Y:S01]  /*10ed0*/  BSSY B0, `(.L_x_314) ;  /* 0x0000003000007945 */ /* 0x000fe20003800000 */
[----:B------:R-:W1:Y:S03]  /*10ee0*/  SYNCS.PHASECHK.TRANS64.TRYWAIT P0, [R16+URZ+0x22820], R3 ;  /* 0x02282003100075a7 */ /* 0x000e66000800017f */
[----:B01----:R-:W-:Y:S05]  /*10ef0*/  @!P0 BRA `(.L_x_315) ;  /* 0x0000005400688947 */ /* 0x003fea0003800000 */
.L_x_437:
[----:B------:R-:W-:Y:S05]  /*10f00*/  BSYNC B0 ;  /* 0x0000000000007941 */ /* 0x000fea0003800000 */
.L_x_314:
[----:B------:R-:W-:-:S06]  /*10f10*/  UIADD3 UR4, UR47, -0x2, URZ ;  /* 0xfffffffe2f047890 */ /* 0x000fcc000fffe03f */
[----:B------:R-:W-:-:S13]  /*10f20*/  ISETP.LE.AND P0, PT, R37, UR4, PT ;  /* 0x0000000425007c0c */ /* 0x000fda000bf03270 */
[----:B------:R-:W-:Y:S05]  /*10f30*/  @!P0 BRA `(.L_x_316) ;  /* 0x00000018001c8947 */ /* 0x000fea0003800000 */
[----:B------:R-:W-:Y:S01]  /*10f40*/  IMAD.MOV.U32 R22, RZ, RZ, R34 ;  /* 0x000000ffff167224 */ /* 0x000fe200078e0022 */
[----:B------:R-:W-:Y:S01]  /*10f50*/  MOV R31, UR4 ;  /* 0x00000004001f7c02 */ /* 0x000fe20008000f00 */
[----:B------:R-:W-:-:S07]  /*10f60*/  IMAD.MOV.U32 R21, RZ, RZ, R30 ;  /* 0x000000ffff157224 */ /* 0x000fce00078e001e */
.L_x_336:
[----:B01----:R-:W1:Y:S01]  /*10f70*/  LDC R2, c[0x0][0x430] ;  /* 0x00010c00ff027b82 */ /* 0x003e620000000800 */
[----:B------:R-:W2:Y:S01]  /*10f80*/  S2R R0, SR_TID.X ;  /* 0x0000000000007919 */ /* 0x000ea20000002100 */
[----:B------:R-:W-:Y:S01]  /*10f90*/  IMAD R9, R31, 0xa0, R35 ;  /* 0x000000a01f097824 */ /* 0x000fe200078e0223 */
[----:B------:R-:W-:Y:S05]  /*10fa0*/  YIELD ;  /* 0x0000000000007946 */ /* 0x000fea0003800000 */
[----:B------:R-:W3:Y:S01]  /*10fb0*/  S2R R5, SR_TID.X ;  /* 0x0000000000057919 */ /* 0x000ee20000002100 */
[----:B------:R-:W-:Y:S01]  /*10fc0*/  ULDC.64 UR4, c[0x0][0x428] ;  /* 0x00010a0000047ab9 */ /* 0x000fe20000000a00 */
[----:B------:R-:W-:Y:S01]  /*10fd0*/  ULDC.64 UR6, c[0x0][0x418] ;  /* 0x0001060000067ab9 */ /* 0x000fe20000000a00 */
[----:B-1----:R-:W-:-:S02]  /*10fe0*/  ISETP.NE.AND P0, PT, R2, 0x1, PT ;  /* 0x000000010200780c */ /* 0x002fc40003f05270 */
[----:B--2---:R-:W-:-:S11]  /*10ff0*/  LOP3.LUT R0, R0, 0x7f, RZ, 0xc0, !PT ;  /* 0x0000007f00007812 */ /* 0x004fd600078ec0ff */
[----:B0-----:R-:W0:Y:S01]  /*11000*/  @P0 LDC R3, c[0x0][0x434] ;  /* 0x00010d00ff030b82 */ /* 0x001e220000000800 */
[----:B------:R-:W-:Y:S01]  /*11010*/  SHF.R.U32.HI R2, RZ, 0x3, R0 ;  /* 0x00000003ff027819 */ /* 0x000fe20000011600 */
[C---:B---3--:R-:W-:Y:S01]  /*11020*/  IMAD.SHL.U32 R7, R5.reuse, 0x10, RZ ;  /* 0x0000001005077824 */ /* 0x048fe200078e00ff */
[----:B------:R-:W-:-:S05]  /*11030*/  LOP3.LUT R0, R5, 0x7f, RZ, 0xc0, !PT ;  /* 0x0000007f05007812 */ /* 0x000fca00078ec0ff */
[----:B------:R-:W1:Y:S01]  /*11040*/  @P0 LDC R4, c[0x0][0x438] ;  /* 0x00010e00ff040b82 */ /* 0x000e620000000800 */
[----:B------:R-:W-:Y:S02]  /*11050*/  LOP3.LUT R7, R2, 0x70, R7, 0xf8, !PT ;  /* 0x0000007002077812 */ /* 0x000fe400078ef807 */
[----:B------:R-:W-:-:S03]  /*11060*/  SHF.R.U32.HI R0, RZ, 0x3, R0 ;  /* 0x00000003ff007819 */ /* 0x000fc60000011600 */
[----:B------:R-:W-:Y:S02]  /*11070*/  IMAD.IADD R10, R7, 0x1, R9 ;  /* 0x00000001070a7824 */ /* 0x000fe400078e0209 */
[----:B------:R-:W2:Y:S01]  /*11080*/  @P0 LDC R6, c[0x0][0x434] ;  /* 0x00010d00ff060b82 */ /* 0x000ea20000000800 */
[----:B------:R-:W-:Y:S02]  /*11090*/  IMAD.SHL.U32 R7, R5, 0x10, RZ ;  /* 0x0000001005077824 */ /* 0x000fe400078e00ff */
[----:B------:R-:W-:-:S03]  /*110a0*/  IMAD R5, R36, UR4, RZ ;  /* 0x0000000424057c24 */ /* 0x000fc6000f8e02ff */
[----:B------:R-:W-:Y:S01]  /*110b0*/  LOP3.LUT R7, R0, 0x70, R7, 0xf8, !PT ;  /* 0x0000007000077812 */ /* 0x000fe200078ef807 */
[----:B------:R-:W-:Y:S01]  /*110c0*/  IMAD.MOV.U32 R0, RZ, RZ, R10 ;  /* 0x000000ffff007224 */ /* 0x000fe200078e000a */
[----:B------:R-:W3:Y:S01]  /*110d0*/  @P0 LDC R2, c[0x0][0x438] ;  /* 0x00010e00ff020b82 */ /* 0x000ee20000000800 */
[----:B0-----:R-:W-:Y:S01]  /*110e0*/  @P0 IMAD.HI.U32 R3, R10, R3, RZ ;  /* 0x000000030a030227 */ /* 0x001fe200078e00ff */
[----:B------:R-:W-:-:S04]  /*110f0*/  LOP3.LUT R7, R7, 0x80, RZ, 0xfc, !PT ;  /* 0x0000008007077812 */ /* 0x000fc800078efcff */
[C---:B------:R-:W-:Y:S01]  /*11100*/  ISETP.GT.U32.AND P1, PT, R7.reuse, 0x9f, PT ;  /* 0x0000009f0700780c */ /* 0x040fe20003f24070 */
[----:B------:R-:W-:Y:S01]  /*11110*/  IMAD.IADD R9, R7, 0x1, R9 ;  /* 0x0000000107097824 */ /* 0x000fe200078e0209 */
[----:B-1----:R-:W-:Y:S01]  /*11120*/  @P0 SHF.R.U32.HI R0, RZ, R4, R3 ;  /* 0x00000004ff000219 */ /* 0x002fe20000011603 */
[----:B------:R-:W-:Y:S02]  /*11130*/  IMAD R4, R32, UR5, R5 ;  /* 0x0000000520047c24 */ /* 0x000fe4000f8e0205 */
[----:B------:R-:W-:Y:S02]  /*11140*/  IMAD.MOV.U32 R11, RZ, RZ, R9 ;  /* 0x000000ffff0b7224 */ /* 0x000fe400078e0009 */
[----:B--2---:R-:W-:-:S05]  /*11150*/  @P0 IMAD.HI.U32 R3, R9, R6, RZ ;  /* 0x0000000609030227 */ /* 0x004fca00078e00ff */
[----:B---3--:R-:W-:Y:S01]  /*11160*/  @P0 SHF.R.U32.HI R11, RZ, R2, R3 ;  /* 0x00000002ff0b0219 */ /* 0x008fe20000011603 */
[--C-:B------:R-:W-:Y:S01]  /*11170*/  IMAD.MOV.U32 R2, RZ, RZ, R0.reuse ;  /* 0x000000ffff027224 */ /* 0x100fe200078e0000 */
[----:B------:R-:W-:-:S03]  /*11180*/  SHF.R.S32.HI R3, RZ, 0x1f, R0 ;  /* 0x0000001fff037819 */ /* 0x000fc60000011400 */
[----:B------:R-:W-:-:S04]  /*11190*/  IMAD.WIDE.U32 R2, R32, UR4, R2 ;  /* 0x0000000420027c25 */ /* 0x000fc8000f8e0002 */
[----:B------:R-:W-:Y:S01]  /*111a0*/  IMAD.IADD R3, R4, 0x1, R3 ;  /* 0x0000000104037824 */ /* 0x000fe200078e0203 */
[----:B------:R-:W-:-:S04]  /*111b0*/  LEA R6, P0, R2, UR6, 0x2 ;  /* 0x0000000602067c11 */ /* 0x000fc8000f8010ff */
[----:B------:R-:W-:Y:S01]  /*111c0*/  LEA.HI.X R7, R2, UR7, R3, 0x2, P0 ;  /* 0x0000000702077c11 */ /* 0x000fe200080f1403 */
[--C-:B------:R-:W-:Y:S01]  /*111d0*/  @!P1 IMAD.MOV.U32 R2, RZ, RZ, R11.reuse ;  /* 0x000000ffff029224 */ /* 0x100fe200078e000b */
[----:B------:R-:W-:-:S03]  /*111e0*/  @!P1 SHF.R.S32.HI R3, RZ, 0x1f, R11 ;  /* 0x0000001fff039819 */ /* 0x000fc6000001140b */
[----:B------:R0:W2:Y:S01]  /*111f0*/  LDG.E R8, desc[UR50][R6.64] ;  /* 0x0000003206087981 */ /* 0x0000a2000c1e1900 */
[----:B------:R-:W-:Y:S02]  /*11200*/  IMAD.U32 R12, RZ, RZ, UR44 ;  /* 0x0000002cff0c7e24 */ /* 0x000fe4000f8e00ff */
[----:B------:R-:W-:Y:S01]  /*11210*/  @!P1 IMAD.WIDE.U32 R2, R32, UR4, R2 ;  /* 0x0000000420029c25 */ /* 0x000fe2000f8e0002 */
[----:B------:R-:W-:Y:S02]  /*11220*/  ULDC UR4, c[0x0][0x430] ;  /* 0x00010c0000047ab9 */ /* 0x000fe40000000800 */
[----:B------:R-:W-:Y:S01]  /*11230*/  ISETP.NE.AND P2, PT, R12, 0x3, PT ;  /* 0x000000030c00780c */ /* 0x000fe20003f45270 */
[----:B------:R-:W-:Y:S01]  /*11240*/  @!P1 IMAD.IADD R3, R4, 0x1, R3 ;  /* 0x0000000104039824 */ /* 0x000fe200078e0203 */
[----:B------:R-:W-:Y:S01]  /*11250*/  @!P1 LEA R4, P0, R2, UR6, 0x2 ;  /* 0x0000000602049c11 */ /* 0x000fe2000f8010ff */
[----:B------:R-:W-:-:S03]  /*11260*/  VIADD R30, R21, 0x1 ;  /* 0x00000001151e7836 */ /* 0x000fc60000000000 */
[----:B------:R-:W-:Y:S02]  /*11270*/  @!P1 LEA.HI.X R5, R2, UR7, R3, 0x2, P0 ;  /* 0x0000000702059c11 */ /* 0x000fe400080f1403 */
[----:B------:R-:W-:Y:S01]  /*11280*/  IADD3 R3, -R0, RZ, RZ ;  /* 0x000000ff00037210 */ /* 0x000fe20007ffe1ff */
[----:B0-----:R-:W-:Y:S01]  /*11290*/  IMAD.MOV.U32 R7, RZ, RZ, RZ ;  /* 0x000000ffff077224 */ /* 0x001fe200078e00ff */
[----:B------:R-:W-:Y:S01]  /*112a0*/  ISETP.NE.AND P0, PT, R30, 0x2, PT ;  /* 0x000000021e00780c */ /* 0x000fe20003f05270 */
[----:B------:R-:W-:Y:S02]  /*112b0*/  IMAD.MOV R0, RZ, RZ, -R11 ;  /* 0x000000ffff007224 */ /* 0x000fe400078e0a0b */
[----:B------:R-:W-:Y:S01]  /*112c0*/  IMAD R10, R3, UR4, R10 ;  /* 0x00000004030a7c24 */ /* 0x000fe2000f8e020a */
[----:B------:R-:W-:Y:S01]  /*112d0*/  SEL R3, RZ, 0x1, P0 ;  /* 0x00000001ff037807 */ /* 0x000fe20000000000 */
[----:B------:R-:W-:Y:S01]  /*112e0*/  IMAD R9, R0, UR4, R9 ;  /* 0x0000000400097c24 */ /* 0x000fe2000f8e0209 */
[----:B------:R0:W5:Y:S01]  /*112f0*/  @!P1 LDG.E R7, desc[UR50][R4.64] ;  /* 0x0000003204079981 */ /* 0x000162000c1e1900 */
[C---:B------:R-:W-:Y:S01]  /*11300*/  ISETP.GT.AND P1, PT, R31.reuse, R37, PT ;  /* 0x000000251f00720c */ /* 0x040fe20003f24270 */
[----:B------:R-:W-:Y:S01]  /*11310*/  VIADD R31, R31, 0xffffffff ;  /* 0xffffffff1f1f7836 */ /* 0x000fe20000000000 */
[----:B------:R-:W-:-:S02]  /*11320*/  SEL R30, R30, RZ, P0 ;  /* 0x000000ff1e1e7207 */ /* 0x000fc40000000000 */
[----:B------:R-:W-:Y:S02]  /*11330*/  LOP3.LUT R34, R22, R3, RZ, 0x3c, !PT ;  /* 0x0000000316227212 */ /* 0x000fe400078e3cff */
[----:B--2---:R-:W-:Y:S01]  /*11340*/  SHF.R.S32.HI R26, RZ, 0x1f, R8 ;  /* 0x0000001fff1a7819 */ /* 0x004fe20000011408 */
[----:B0-----:R-:W-:Y:S06]  /*11350*/  @!P2 BRA `(.L_x_317) ;  /* 0x000000000004a947 */ /* 0x001fec0003800000 */
[----:B------:R-:W-:Y:S01]  /*11360*/  BPT.TRAP 0x1 ;  /* 0x000000040000795c */ /* 0x000fe20000300000 */
.L_x_317:
[----:B------:R-:W-:Y:S01]  /*11370*/  IMAD R0, R30, 0x8, R16 ;  /* 0x000000081e007824 */ /* 0x000fe200078e0210 */
[----:B------:R-:W-:Y:S01]  /*11380*/  SHF.L.U32 R27, R34, 0x1f, RZ ;  /* 0x0000001f221b7819 */ /* 0x000fe200000006ff */
[----:B------:R-:W-:Y:S01]  /*11390*/  BSSY B0, `(.L_x_318) ;  /* 0x0000004000007945 */ /* 0x000fe20003800000 */
[----:B------:R-:W-:Y:S02]  /*113a0*/  SHF.R.S32.HI R23, RZ, 0x1f, R10 ;  /* 0x0000001fff177819 */ /* 0x000fe4000001140a */
[----:B------:R-:W0:Y:S02]  /*113b0*/  SYNCS.PHASECHK.TRANS64.TRYWAIT P0, [R0+URZ+0x22880], R27 ;  /* 0x0228801b000075a7 */ /* 0x000e24000800017f */
[----:B0-----:R-:W-:Y:S05]  /*113c0*/  @!P0 BRA `(.L_x_319) ;  /* 0x0000005000488947 */ /* 0x001fea0003800000 */
.L_x_438:
[----:B------:R-:W-:Y:S05]  /*113d0*/  BSYNC B0 ;  /* 0x0000000000007941 */ /* 0x000fea0003800000 */
.L_x_318:
[----:B------:R-:W2:Y:S01]  /*113e0*/  LDL R12, [R1+0x10] ;  /* 0x00001000010c7983 */ /* 0x000ea20000100800 */
[----:B------:R-:W-:Y:S01]  /*113f0*/  ULDC.64 UR4, c[0x0][0x328] ;  /* 0x0000ca0000047ab9 */ /* 0x000fe20000000a00 */
[----:B------:R-:W-:Y:S01]  /*11400*/  ULDC.64 UR6, c[0x0][0x338] ;  /* 0x0000ce0000067ab9 */ /* 0x000fe20000000a00 */
[----:B------:R-:W-:Y:S01]  /*11410*/  IMAD R4, R23, UR4, RZ ;  /* 0x0000000417047c24 */ /* 0x000fe2000f8e02ff */
[----:B------:R-:W-:Y:S01]  /*11420*/  SHF.R.S32.HI R24, RZ, 0x1f, R9 ;  /* 0x0000001fff187819 */ /* 0x000fe20000011409 */
[C---:B------:R-:W-:Y:S01]  /*11430*/  IMAD.WIDE.U32 R2, R10.reuse, UR4, RZ ;  /* 0x000000040a027c25 */ /* 0x040fe2000f8e00ff */
[----:B-----5:R-:W-:Y:S01]  /*11440*/  SHF.R.S32.HI R25, RZ, 0x1f, R7 ;  /* 0x0000001fff197819 */ /* 0x020fe20000011407 */
[----:B------:R-:W1:Y:S02]  /*11450*/  LDC R11, c[0x0][0x2f4] ;  /* 0x0000bd00ff0b7b82 */ /* 0x000e640000000800 */
[----:B------:R-:W-:Y:S02]  /*11460*/  IMAD R4, R10, UR5, R4 ;  /* 0x000000050a047c24 */ /* 0x000fe4000f8e0204 */
[----:B------:R-:W-:-:S02]  /*11470*/  IMAD R6, R24, UR4, RZ ;  /* 0x0000000418067c24 */ /* 0x000fc4000f8e02ff */
[----:B------:R-:W-:Y:S02]  /*11480*/  IMAD.IADD R3, R3, 0x1, R4 ;  /* 0x0000000103037824 */ /* 0x000fe400078e0204 */
[----:B------:R-:W-:Y:S02]  /*11490*/  IMAD R4, R26, UR6, RZ ;  /* 0x000000061a047c24 */ /* 0x000fe4000f8e02ff */
[----:B------:R-:W-:-:S04]  /*114a0*/  IMAD.WIDE.U32 R2, R8, UR6, R2 ;  /* 0x0000000608027c25 */ /* 0x000fc8000f8e0002 */
[----:B------:R-:W-:Y:S02]  /*114b0*/  IMAD R4, R8, UR7, R4 ;  /* 0x0000000708047c24 */ /* 0x000fe4000f8e0204 */
[----:B------:R-:W-:Y:S02]  /*114c0*/  IMAD R6, R9, UR5, R6 ;  /* 0x0000000509067c24 */ /* 0x000fe4000f8e0206 */
[----:B------:R-:W-:Y:S02]  /*114d0*/  IMAD.IADD R5, R3, 0x1, R4 ;  /* 0x0000000103057824 */ /* 0x000fe400078e0204 */
[----:B------:R-:W-:Y:S02]  /*114e0*/  IMAD.MOV.U32 R4, RZ, RZ, R2 ;  /* 0x000000ffff047224 */ /* 0x000fe400078e0002 */
[----:B------:R-:W-:Y:S01]  /*114f0*/  IMAD.WIDE.U32 R2, R9, UR4, RZ ;  /* 0x0000000409027c25 */ /* 0x000fe2000f8e00ff */
[----:B------:R-:W-:Y:S01]  /*11500*/  ULDC.64 UR4, c[0x0][0x330] ;  /* 0x0000cc0000047ab9 */ /* 0x000fe20000000a00 */
[----:B-1----:R-:W-:-:S02]  /*11510*/  ISETP.GE.AND P2, PT, R29, R11, PT ;  /* 0x0000000b1d00720c */ /* 0x002fc40003f46270 */
[----:B------:R-:W-:Y:S02]  /*11520*/  IMAD.IADD R3, R3, 0x1, R6 ;  /* 0x0000000103037824 */ /* 0x000fe400078e0206 */
[----:B------:R-:W-:Y:S02]  /*11530*/  IMAD R6, R25, UR6, RZ ;  /* 0x0000000619067c24 */ /* 0x000fe4000f8e02ff */
[----:B------:R-:W-:-:S04]  /*11540*/  IMAD.WIDE.U32 R2, R7, UR6, R2 ;  /* 0x0000000607027c25 */ /* 0x000fc8000f8e0002 */
[----:B------:R-:W-:Y:S01]  /*11550*/  IMAD R6, R7, UR7, R6 ;  /* 0x0000000707067c24 */ /* 0x000fe2000f8e0206 */
[----:B------:R-:W-:Y:S01]  /*11560*/  ULDC.64 UR6, c[0x0][0x318] ;  /* 0x0000c60000067ab9 */ /* 0x000fe20000000a00 */
[----:B------:R-:W-:-:S04]  /*11570*/  IMAD.WIDE.U32 R4, R17, UR4, R4 ;  /* 0x0000000411047c25 */ /* 0x000fc8000f8e0004 */
[----:B------:R-:W-:Y:S01]  /*11580*/  IMAD.IADD R3, R3, 0x1, R6 ;  /* 0x0000000103037824 */ /* 0x000fe200078e0206 */
[----:B------:R-:W-:Y:S01]  /*11590*/  IADD3 R20, P0, R4, UR6, RZ ;  /* 0x0000000604147c10 */ /* 0x000fe2000ff1e0ff */
[C---:B------:R-:W-:Y:S02]  /*115a0*/  IMAD R19, R17.reuse, UR5, RZ ;  /* 0x0000000511137c24 */ /* 0x040fe4000f8e02ff */
[----:B------:R-:W-:Y:S01]  /*115b0*/  IMAD.WIDE.U32 R2, R17, UR4, R2 ;  /* 0x0000000411027c25 */ /* 0x000fe2000f8e0002 */
[----:B------:R-:W-:Y:S02]  /*115c0*/  UMOV UR4, 0xffffffff ;  /* 0xffffffff00047882 */ /* 0x000fe40000000000 */
[----:B------:R-:W-:Y:S02]  /*115d0*/  IADD3.X R4, R19, UR7, R5, P0, !PT ;  /* 0x0000000713047c10 */ /* 0x000fe400087fe405 */
[----:B------:R-:W-:-:S04]  /*115e0*/  IADD3 R18, P0, R2, UR6, RZ ;  /* 0x0000000602127c10 */ /* 0x000fc8000ff1e0ff */
[----:B------:R-:W-:Y:S01]  /*115f0*/  IADD3.X R19, R19, UR7, R3, P0, !PT ;  /* 0x0000000713137c10 */ /* 0x000fe200087fe403 */
[----:B--2---:R-:W-:Y:S01]  /*11600*/  IMAD R6, R30, 0x5000, R12 ;  /* 0x000050001e067824 */ /* 0x004fe200078e020c */
[----:B------:R-:W-:Y:S07]  /*11610*/  BRA.DIV UR4, `(.L_x_320) ;  /* 0x0000004e04c87947 */ /* 0x000fee000b800000 */
[----:B------:R-:W1:Y:S01]  /*11620*/  SHFL.IDX PT, R2, R20, RZ, 0x181f ;  /* 0x00181fff14027589 */ /* 0x000e6200000e0000 */
[----:B------:R-:W-:-:S03]  /*11630*/  IADD3 R6, R16, R6, RZ ;  /* 0x0000000610067210 */ /* 0x000fc60007ffe0ff */
[----:B------:R-:W2:Y:S04]  /*11640*/  SHFL.IDX PT, R3, R4, RZ, 0x181f ;  /* 0x00181fff04037589 */ /* 0x000ea800000e0000 */
[----:B------:R-:W3:Y:S04]  /*11650*/  SHFL.IDX PT, R12, R20, 0x1, 0x181f ;  /* 0x00381f00140c7f89 */ /* 0x000ee800000e0000 */
[----:B------:R-:W4:Y:S04]  /*11660*/  SHFL.IDX PT, R33, R4, 0x1, 0x181f ;  /* 0x00381f0004217f89 */ /* 0x000f2800000e0000 */
[----:B------:R-:W5:Y:S04]  /*11670*/  SHFL.IDX PT, R11, R20, 0x2, 0x181f ;  /* 0x00581f00140b7f89 */ /* 0x000f6800000e0000 */
[----:B------:R-:W0:Y:S01]  /*11680*/  SHFL.IDX PT, R5, R4, 0x2, 0x181f ;  /* 0x00581f0004057f89 */ /* 0x000e2200000e0000 */
[----:B-1----:R-:W-:-:S05]  /*11690*/  IADD3 R2, P0, R29, R2, RZ ;  /* 0x000000021d027210 */ /* 0x002fca0007f1e0ff */
[----:B--2---:R-:W-:-:S05]  /*116a0*/  IMAD.X R3, RZ, RZ, R3, P0 ;  /* 0x000000ffff037224 */ /* 0x004fca00000e0603 */
[----:B------:R3:W-:Y:S02]  /*116b0*/  LDGSTS.E.BYPASS.LTC128B.128 [R6+0xa400], desc[UR50][R2.64], !P2 ;  /* 0x0a40000002067fae */ /* 0x0007e4000d101d72 */
[----:B---3--:R-:W-:-:S05]  /*116c0*/  IADD3 R2, P0, R29, R12, RZ ;  /* 0x0000000c1d027210 */ /* 0x008fca0007f1e0ff */
[----:B----4-:R-:W-:Y:S02]  /*116d0*/  IMAD.X R3, RZ, RZ, R33, P0 ;  /* 0x000000ffff037224 */ /* 0x010fe400000e0621 */
[----:B------:R-:W-:Y:S04]  /*116e0*/  SHFL.IDX PT, R33, R4, 0x7, 0x181f ;  /* 0x00f81f0004217f89 */ /* 0x000fe800000e0000 */
[----:B------:R5:W-:Y:S02]  /*116f0*/  LDGSTS.E.BYPASS.LTC128B.128 [R6+0xac00], desc[UR50][R2.64], !P2 ;  /* 0x0ac0000002067fae */ /* 0x000be4000d101d72 */
[----:B-----5:R-:W-:-:S05]  /*11700*/  IADD3 R2, P0, R29, R11, RZ ;  /* 0x0000000b1d027210 */ /* 0x020fca0007f1e0ff */
[----:B0-----:R-:W-:Y:S02]  /*11710*/  IMAD.X R3, RZ, RZ, R5, P0 ;  /* 0x000000ffff037224 */ /* 0x001fe400000e0605 */
[----:B------:R-:W-:Y:S04]  /*11720*/  SHFL.IDX PT, R5, R18, RZ, 0x181f ;  /* 0x00181fff12057589 */ /* 0x000fe800000e0000 */
[----:B------:R0:W-:Y:S04]  /*11730*/  LDGSTS.E.BYPASS.LTC128B.128 [R6+0xb400], desc[UR50][R2.64], !P2 ;  /* 0x0b40000002067fae */ /* 0x0001e8000d101d72 */
[----:B0-----:R-:W0:Y:S04]  /*11740*/  SHFL.IDX PT, R2, R20, 0x3, 0x181f ;  /* 0x00781f0014027f89 */ /* 0x001e2800000e0000 */
[----:B------:R-:W1:Y:S01]  /*11750*/  SHFL.IDX PT, R3, R4, 0x3, 0x181f ;  /* 0x00781f0004037f89 */ /* 0x000e6200000e0000 */
[----:B0-----:R-:W-:-:S05]  /*11760*/  IADD3 R2, P0, R29, R2, RZ ;  /* 0x000000021d027210 */ /* 0x001fca0007f1e0ff */
[----:B-1----:R-:W-:-:S05]  /*11770*/  IMAD.X R3, RZ, RZ, R3, P0 ;  /* 0x000000ffff037224 */ /* 0x002fca00000e0603 */
        /* <DEDUP_REMOVED lines=12> */
[----:B------:R-:W1:Y:S04]  /*11840*/  SHFL.IDX PT, R3, R4, 0x6, 0x181f ;  /* 0x00d81f0004037f89 */ /* 0x000e6800000e0000 */
[----:B------:R-:W2:Y:S04]  /*11850*/  SHFL.IDX PT, R20, R20, 0x7, 0x181f ;  /* 0x00f81f0014147f89 */ /* 0x000ea800000e0000 */
[----:B------:R-:W3:Y:S04]  /*11860*/  SHFL.IDX PT, R4, R19, RZ, 0x181f ;  /* 0x00181fff13047589 */ /* 0x000ee800000e0000 */
[----:B------:R-:W4:Y:S01]  /*11870*/  SHFL.IDX PT, R19, R19, 0x1, 0x181f ;  /* 0x00381f0013137f89 */ /* 0x000f2200000e0000 */
[----:B0-----:R-:W-:-:S05]  /*11880*/  IADD3 R2, P0, R29, R2, RZ ;  /* 0x000000021d027210 */ /* 0x001fca0007f1e0ff */
[----:B-1----:R-:W-:-:S05]  /*11890*/  IMAD.X R3, RZ, RZ, R3, P0 ;  /* 0x000000ffff037224 */ /* 0x002fca00000e0603 */
[----:B------:R2:W-:Y:S02]  /*118a0*/  LDGSTS.E.BYPASS.LTC128B.128 [R6+0xd400], desc[UR50][R2.64], !P2 ;  /* 0x0d40000002067fae */ /* 0x0005e4000d101d72 */
[----:B--2---:R-:W-:-:S05]  /*118b0*/  IADD3 R2, P0, R29, R20, RZ ;  /* 0x000000141d027210 */ /* 0x004fca0007f1e0ff */
[----:B------:R-:W-:-:S05]  /*118c0*/  IMAD.X R3, RZ, RZ, R33, P0 ;  /* 0x000000ffff037224 */ /* 0x000fca00000e0621 */
[----:B------:R0:W-:Y:S02]  /*118d0*/  LDGSTS.E.BYPASS.LTC128B.128 [R6+0xdc00], desc[UR50][R2.64], !P2 ;  /* 0x0dc0000002067fae */ /* 0x0001e4000d101d72 */
[----:B0-----:R-:W-:-:S05]  /*118e0*/  IADD3 R2, P0, R29, R5, RZ ;  /* 0x000000051d027210 */ /* 0x001fca0007f1e0ff */
[----:B---3--:R-:W-:-:S05]  /*118f0*/  IMAD.X R3, RZ, RZ, R4, P0 ;  /* 0x000000ffff037224 */ /* 0x008fca00000e0604 */
[----:B------:R0:W-:Y:S04]  /*11900*/  LDGSTS.E.BYPASS.LTC128B.128 [R6+0xe400], desc[UR50][R2.64], !P2 ;  /* 0x0e40000002067fae */ /* 0x0001e8000d101d72 */
[----:B0---4-:R0:W1:Y:S02]  /*11910*/  SHFL.IDX PT, R2, R18, 0x1, 0x181f ;  /* 0x00381f0012027f89 */ /* 0x01106400000e0000 */
.L_x_460:
[----:B-1----:R-:W-:-:S05]  /*11920*/  IADD3 R2, P0, R29, R2, RZ ;  /* 0x000000021d027210 */ /* 0x002fca0007f1e0ff */
[----:B------:R-:W-:Y:S01]  /*11930*/  IMAD.X R3, RZ, RZ, R19, P0 ;  /* 0x000000ffff037224 */ /* 0x000fe200000e0613 */
[----:B------:R-:W-:-:S04]  /*11940*/  PLOP3.LUT P0, PT, PT, PT, PT, 0x80, 0x0 ;  /* 0x000000000000781c */ /* 0x000fc80003f0f070 */
[----:B------:R-:W-:Y:S01]  /*11950*/  @!PT LDS RZ, [RZ] ;  /* 0x00000000fffff984 */ /* 0x000fe20000000800 */
[----:B------:R-:W-:Y:S01]  /*11960*/  @!PT LDS RZ, [RZ] ;  /* 0x00000000fffff984 */ /* 0x000fe20000000800 */
[----:B------:R-:W-:Y:S01]  /*11970*/  @!PT LDS RZ, [RZ] ;  /* 0x00000000fffff984 */ /* 0x000fe20000000800 */
[----:B------:R1:W-:Y:S01]  /*11980*/  LDGSTS.E.BYPASS.LTC128B.128 [R6+0xec00], desc[UR50][R2.64], !P2 ;  /* 0x0ec0000002067fae */ /* 0x0003e2000d101d72 */
[----:B------:R-:W-:-:S08]  /*11990*/  NOP ;  /* 0x0000000000007918 */ /* 0x000fd00000000000 */
.L_x_321:
        /* <DEDUP_REMOVED lines=11> */
.L_x_322:
[----:B------:R1:W-:Y:S01]  /*11a50*/  SYNCS.ARRIVE.TRANS64.A1T0 RZ, [R0+URZ+0x22870], RZ ;  /* 0x022870ff00ff79a7 */ /* 0x0003e2000810003f */
[----:B------:R-:W-:Y:S05]  /*11a60*/  @!P3 BRA `(.L_x_323) ;  /* 0x000000000004b947 */ /* 0x000fea0003800000 */
[----:B------:R-:W-:Y:S01]  /*11a70*/  BPT.TRAP 0x1 ;  /* 0x000000040000795c */ /* 0x000fe20000300000 */
.L_x_323:
[----:B------:R-:W2:Y:S01]  /*11a80*/  SYNCS.PHASECHK.TRANS64.TRYWAIT P0, [R0+URZ+0x22840], R27 ;  /* 0x0228401b000075a7 */ /* 0x000ea2000800017f */
[----:B------:R-:W-:Y:S04]  /*11a90*/  BSSY B0, `(.L_x_324) ;  /* 0x0000002000007945 */ /* 0x000fe80003800000 */
[----:B--2---:R-:W-:Y:S05]  /*11aa0*/  @!P0 BRA `(.L_x_325) ;  /* 0x00000054005c8947 */ /* 0x004fea0003800000 */
.L_x_461:
[----:B------:R-:W-:Y:S05]  /*11ab0*/  BSYNC B0 ;  /* 0x0000000000007941 */ /* 0x000fea0003800000 */
.L_x_324:
[----:B------:R-:W-:Y:S01]  /*11ac0*/  ULDC.64 UR4, c[0x0][0x300] ;  /* 0x0000c00000047ab9 */ /* 0x000fe20000000a00 */
[----:B------:R-:W-:Y:S01]  /*11ad0*/  ULDC.64 UR6, c[0x0][0x310] ;  /* 0x0000c40000067ab9 */ /* 0x000fe20000000a00 */
[----:B------:R-:W-:Y:S01]  /*11ae0*/  IMAD R4, R23, UR4, RZ ;  /* 0x0000000417047c24 */ /* 0x000fe2000f8e02ff */
[----:B------:R-:W3:Y:S01]  /*11af0*/  LDC R11, c[0x0][0x2f4] ;  /* 0x0000bd00ff0b7b82 */ /* 0x000ee20000000800 */
[----:B------:R-:W-:-:S04]  /*11b00*/  IMAD.WIDE.U32 R2, R10, UR4, RZ ;  /* 0x000000040a027c25 */ /* 0x000fc8000f8e00ff */
[----:B------:R-:W-:Y:S02]  /*11b10*/  IMAD R4, R10, UR5, R4 ;  /* 0x000000050a047c24 */ /* 0x000fe4000f8e0204 */
[----:B------:R-:W-:Y:S02]  /*11b20*/  IMAD R26, R26, UR6, RZ ;  /* 0x000000061a1a7c24 */ /* 0x000fe4000f8e02ff */
[----:B------:R-:W-:Y:S02]  /*11b30*/  IMAD.IADD R3, R3, 0x1, R4 ;  /* 0x0000000103037824 */ /* 0x000fe400078e0204 */
[C---:B------:R-:W-:Y:S02]  /*11b40*/  IMAD R26, R8.reuse, UR7, R26 ;  /* 0x00000007081a7c24 */ /* 0x040fe4000f8e021a */
[----:B------:R-:W-:-:S04]  /*11b50*/  IMAD.WIDE.U32 R2, R8, UR6, R2 ;  /* 0x0000000608027c25 */ /* 0x000fc8000f8e0002 */
[----:B------:R-:W-:Y:S01]  /*11b60*/  IMAD R8, R24, UR4, RZ ;  /* 0x0000000418087c24 */ /* 0x000fe2000f8e02ff */
[----:B------:R-:W-:Y:S01]  /*11b70*/  IADD3 R5, R3, R26, RZ ;  /* 0x0000001a03057210 */ /* 0x000fe20007ffe0ff */
[----:B------:R-:W-:Y:S02]  /*11b80*/  IMAD.MOV.U32 R4, RZ, RZ, R2 ;  /* 0x000000ffff047224 */ /* 0x000fe400078e0002 */
[C---:B------:R-:W-:Y:S02]  /*11b90*/  IMAD R8, R9.reuse, UR5, R8 ;  /* 0x0000000509087c24 */ /* 0x040fe4000f8e0208 */
[----:B------:R-:W-:Y:S01]  /*11ba0*/  IMAD.WIDE.U32 R2, R9, UR4, RZ ;  /* 0x0000000409027c25 */ /* 0x000fe2000f8e00ff */
[----:B------:R-:W-:Y:S01]  /*11bb0*/  ULDC.64 UR4, c[0x0][0x308] ;  /* 0x0000c20000047ab9 */ /* 0x000fe20000000a00 */
[----:B---3--:R-:W-:Y:S02]  /*11bc0*/  ISETP.GE.AND P2, PT, R29, R11, PT ;  /* 0x0000000b1d00720c */ /* 0x008fe40003f46270 */
[----:B------:R-:W-:-:S02]  /*11bd0*/  IMAD.IADD R3, R3, 0x1, R8 ;  /* 0x0000000103037824 */ /* 0x000fc400078e0208 */
        /* <DEDUP_REMOVED lines=13> */
[----:B------:R-:W-:Y:S08]  /*11cb0*/  BRA.DIV UR4, `(.L_x_326) ;  /* 0x0000005204ec7947 */ /* 0x000ff0000b800000 */
[----:B------:R-:W3:Y:S04]  /*11cc0*/  SHFL.IDX PT, R2, R9, RZ, 0x181f ;  /* 0x00181fff09027589 */ /* 0x000ee800000e0000 */
[----:B------:R-:W4:Y:S04]  /*11cd0*/  SHFL.IDX PT, R3, R4, RZ, 0x181f ;  /* 0x00181fff04037589 */ /* 0x000f2800000e0000 */
[----:B------:R-:W5:Y:S04]  /*11ce0*/  SHFL.IDX PT, R12, R9, 0x1, 0x181f ;  /* 0x00381f00090c7f89 */ /* 0x000f6800000e0000 */
[----:B------:R-:W0:Y:S04]  /*11cf0*/  SHFL.IDX PT, R10, R4, 0x1, 0x181f ;  /* 0x00381f00040a7f89 */ /* 0x000e2800000e0000 */
[----:B------:R-:W1:Y:S04]  /*11d00*/  SHFL.IDX PT, R11, R9, 0x2, 0x181f ;  /* 0x00581f00090b7f89 */ /* 0x000e6800000e0000 */
[----:B------:R-:W2:Y:S01]  /*11d10*/  SHFL.IDX PT, R5, R4, 0x2, 0x181f ;  /* 0x00581f0004057f89 */ /* 0x000ea200000e0000 */
[----:B---3--:R-:W-:-:S03]  /*11d20*/  IADD3 R2, P0, R29, R2, RZ ;  /* 0x000000021d027210 */ /* 0x008fc60007f1e0ff */
[----:B------:R-:W-:Y:S02]  /*11d30*/  SHFL.IDX PT, R14, R7, 0x1, 0x181f ;  /* 0x00381f00070e7f89 */ /* 0x000fe400000e0000 */
[----:B----4-:R-:W-:-:S05]  /*11d40*/  IMAD.X R3, RZ, RZ, R3, P0 ;  /* 0x000000ffff037224 */ /* 0x010fca00000e0603 */
[----:B------:R5:W-:Y:S02]  /*11d50*/  LDGSTS.E.BYPASS.LTC128B.128 [R6+0x18400], desc[UR50][R2.64], !P2 ;  /* 0x1840000002067fae */ /* 0x000be4000d101d72 */
[----:B-----5:R-:W-:-:S05]  /*11d60*/  IADD3 R2, P0, R29, R12, RZ ;  /* 0x0000000c1d027210 */ /* 0x020fca0007f1e0ff */
[----:B0-----:R-:W-:Y:S02]  /*11d70*/  IMAD.X R3, RZ, RZ, R10, P0 ;  /* 0x000000ffff037224 */ /* 0x001fe400000e060a */
[----:B------:R-:W-:Y:S04]  /*11d80*/  SHFL.IDX PT, R10, R4, 0x7, 0x181f ;  /* 0x00f81f00040a7f89 */ /* 0x000fe800000e0000 */
[----:B------:R1:W-:Y:S02]  /*11d90*/  LDGSTS.E.BYPASS.LTC128B.128 [R6+0x18c00], desc[UR50][R2.64], !P2 ;  /* 0x18c0000002067fae */ /* 0x0003e4000d101d72 */
[----:B-1----:R-:W-:-:S05]  /*11da0*/  IADD3 R2, P0, R29, R11, RZ ;  /* 0x0000000b1d027210 */ /* 0x002fca0007f1e0ff */
[----:B--2---:R-:W-:Y:S02]  /*11db0*/  IMAD.X R3, RZ, RZ, R5, P0 ;  /* 0x000000ffff037224 */ /* 0x004fe400000e0605 */
        /* <DEDUP_REMOVED lines=28> */
[----:B0-----:R-:W-:-:S04]  /*11f80*/  IADD3 R2, P0, R29, R5, RZ ;  /* 0x000000051d027210 */ /* 0x001fc80007f1e0ff */
[----:B---3--:R-:W-:-:S05]  /*11f90*/  IADD3.X R3, RZ, R4, RZ, P0, !PT ;  /* 0x00000004ff037210 */ /* 0x008fca00007fe4ff */
[----:B----4-:R0:W-:Y:S04]  /*11fa0*/  LDGSTS.E.BYPASS.LTC128B.128 [R6+0x1c400], desc[UR50][R2.64], !P2 ;  /* 0x1c40000002067fae */ /* 0x0101e8000d101d72 */
.L_x_483:
[----:B0-----:R-:W-:-:S05]  /*11fb0*/  IADD3 R2, P0, R29, R14, RZ ;  /* 0x0000000e1d027210 */ /* 0x001fca0007f1e0ff */
[----:B------:R-:W-:Y:S01]  /*11fc0*/  IMAD.X R3, RZ, RZ, R8, P0 ;  /* 0x000000ffff037224 */ /* 0x000fe200000e0608 */
[----:B------:R-:W-:-:S04]  /*11fd0*/  PLOP3.LUT P0, PT, PT, PT, PT, 0x80, 0x0 ;  /* 0x000000000000781c */ /* 0x000fc80003f0f070 */
[----:B------:R-:W-:Y:S01]  /*11fe0*/  @!PT LDS RZ, [RZ] ;  /* 0x00000000fffff984 */ /* 0x000fe20000000800 */
[----:B------:R-:W-:Y:S01]  /*11ff0*/  @!PT LDS RZ, [RZ] ;  /* 0x00000000fffff984 */ /* 0x000fe20000000800 */
[----:B------:R-:W-:Y:S01]  /*12000*/  @!PT LDS RZ, [RZ] ;  /* 0x00000000fffff984 */ /* 0x000fe20000000800 */
[----:B------:R0:W-:Y:S01]  /*12010*/  LDGSTS.E.BYPASS.LTC128B.128 [R6+0x1cc00], desc[UR50][R2.64], !P2 ;  /* 0x1cc0000002067fae */ /* 0x0001e2000d101d72 */
[----:B------:R-:W-:-:S08]  /*12020*/  NOP ;  /* 0x0000000000007918 */ /* 0x000fd00000000000 */
.L_x_327:
[----:B------:R-:W-:Y:S02]  /*12030*/  PLOP3.LUT P2, PT, P2, P0, PT, 0xa2, 0x0 ;  /* 0x000000000000781c */ /* 0x000fe40001741472 */
[----:B------:R-:W-:-:S08]  /*12040*/  @P0 R2UR P2, UR4, R0 ;  /* 0x00000000000402ca */ /* 0x000fd00000040000 */
[----:B------:R-:W-:-:S05]  /*12050*/  @P0 PLOP3.LUT P0, PT, P2, PT, PT, 0x80, 0x0 ;  /* 0x000000000000081c */ /* 0x000fca000170f070 */
[----:B------:R-:W-:Y:S01]  /*12060*/  @!P2 SYNCS.ARRIVE.TRANS64.RED.A0T1 RZ, [UR4+0x22830], RZ ;  /* 0x022830ffffffa9a7 */ /* 0x000fe20008200404 */
[----:B------:R-:W-:Y:S07]  /*12070*/  @!P2 ARRIVES.LDGSTSBAR.64.TRANSCNT [UR4+0x22830] ;  /* 0x02283000ff00a9b0 */ /* 0x000fee0008000a84 */
[----:B------:R-:W-:Y:S05]  /*12080*/  @P0 BRA.U.ANY `(.L_x_327) ;  /* 0xfffffffd00e80947 */ /* 0x000fea000393ffff */
[----:B------:R-:W-:Y:S01]  /*12090*/  NOP ;  /* 0x0000000000007918 */ /* 0x000fe20000000000 */
[----:B0-----:R-:W-:-:S05]  /*120a0*/  IMAD.U32 R2, RZ, RZ, UR44 ;  /* 0x0000002cff027e24 */ /* 0x001fca000f8e00ff */
[----:B------:R-:W-:-:S13]  /*120b0*/  ISETP.NE.AND P3, PT, R2, 0x3, PT ;  /* 0x000000030200780c */ /* 0x000fda0003f65270 */
[----:B------:R-:W-:Y:S05]  /*120c0*/  @!P3 BRA `(.L_x_328) ;  /* 0x000000000004b947 */ /* 0x000fea0003800000 */
[----:B------:R-:W-:Y:S01]  /*120d0*/  BPT.TRAP 0x1 ;  /* 0x000000040000795c */ /* 0x000fe20000300000 */
.L_x_328:
[----:B------:R0:W-:Y:S02]  /*120e0*/  SYNCS.ARRIVE.TRANS64.A1T0 RZ, [R0+URZ+0x22830], RZ ;  /* 0x022830ff00ff79a7 */ /* 0x0001e4000810003f */
[----:B0-----:R-:W-:-:S05]  /*120f0*/  IMAD.U32 R0, RZ, RZ, UR45 ;  /* 0x0000002dff007e24 */ /* 0x001fca000f8e00ff */
[----:B------:R-:W-:-:S13]  /*12100*/  ISETP.NE.AND P0, PT, R0, 0x3, PT ;  /* 0x000000030000780c */ /* 0x000fda0003f05270 */
[----:B------:R-:W-:Y:S05]  /*12110*/  @!P0 BRA `(.L_x_329) ;  /* 0x0000000000048947 */ /* 0x000fea0003800000 */
[----:B------:R-:W-:Y:S01]  /*12120*/  BPT.TRAP 0x1 ;  /* 0x000000040000795c */ /* 0x000fe20000300000 */
.L_x_329:
[----:B------:R-:W-:Y:S01]  /*12130*/  LOP3.LUT R3, R22, 0x1, RZ, 0x3c, !PT ;  /* 0x0000000116037812 */ /* 0x000fe200078e3cff */
[----:B------:R-:W-:Y:S01]  /*12140*/  IMAD R18, R21, 0x8, R16 ;  /* 0x0000000815127824 */ /* 0x000fe200078e0210 */
[----:B------:R-:W-:Y:S02]  /*12150*/  BSSY B0, `(.L_x_330) ;  /* 0x0000004000007945 */ /* 0x000fe40003800000 */
[----:B------:R-:W-:-:S04]  /*12160*/  SHF.L.U32 R3, R3, 0x1f, RZ ;  /* 0x0000001f03037819 */ /* 0x000fc800000006ff */
[----:B------:R-:W0:Y:S02]  /*12170*/  SYNCS.PHASECHK.TRANS64.TRYWAIT P2, [R18+URZ+0x22870], R3 ;  /* 0x02287003120075a7 */ /* 0x000e24000804017f */
[----:B0-----:R-:W-:Y:S05]  /*12180*/  @!P2 BRA `(.L_x_331) ;  /* 0x000000580068a947 */ /* 0x001fea0003800000 */
.L_x_484:
[----:B------:R-:W-:Y:S05]  /*12190*/  BSYNC B0 ;  /* 0x0000000000007941 */ /* 0x000fea0003800000 */
.L_x_330:
[----:B------:R-:W-:-:S05]  /*121a0*/  IMAD.U32 R0, RZ, RZ, UR44 ;  /* 0x0000002cff007e24 */ /* 0x000fca000f8e00ff */
[----:B------:R-:W-:-:S13]  /*121b0*/  ISETP.NE.AND P2, PT, R0, 0x3, PT ;  /* 0x000000030000780c */ /* 0x000fda0003f45270 */
[----:B------:R-:W-:Y:S05]  /*121c0*/  @!P2 BRA `(.L_x_332) ;  /* 0x000000000004a947 */ /* 0x000fea0003800000 */
[----:B------:R-:W-:Y:S01]  /*121d0*/  BPT.TRAP 0x1 ;  /* 0x000000040000795c */ /* 0x000fe20000300000 */
.L_x_332:
[----:B0-----:R-:W-:Y:S01]  /*121e0*/  SHF.L.U32 R3, R22, 0x1f, RZ ;  /* 0x0000001f16037819 */ /* 0x001fe200000006ff */
[----:B------:R-:W-:-:S03]  /*121f0*/  IMAD R2, R21, 0x5000, RZ ;  /* 0x0000500015027824 */ /* 0x000fc600078e02ff */
[----:B------:R-:W0:Y:S02]  /*12200*/  SYNCS.PHASECHK.TRANS64.TRYWAIT P2, [R18+URZ+0x22860], R3 ;  /* 0x02286003120075a7 */ /* 0x000e24000804017f */
[----:B0-----:R-:W-:Y:S05]  /*12210*/  @!P2 BRA `(.L_x_333) ;  /* 0x000000580058a947 */ /* 0x001fea0003800000 */
.L_x_485:
[----:B------:R-:W0:Y:S04]  /*12220*/  LDL R4, [R1+0x18] ;  /* 0x0000180001047983 */ /* 0x000e280000100800 */
[----:B------:R-:W2:Y:S04]  /*12230*/  LDL R0, [R1+0x1c] ;  /* 0x00001c0001007983 */ /* 0x000ea80000100800 */
[----:B------:R-:W3:Y:S01]  /*12240*/  LDL R12, [R1+0x14] ;  /* 0x00001400010c7983 */ /* 0x000ee20000100800 */
[----:B------:R-:W-:Y:S05]  /*12250*/  WARPSYNC.ALL ;  /* 0x0000000000007948 */ /* 0x000fea0003800000 */
[----:B------:R-:W-:-:S05]  /*12260*/  IMAD.U32 R19, RZ, RZ, UR44 ;  /* 0x0000002cff137e24 */ /* 0x000fca000f8e00ff */
[----:B------:R-:W-:Y:S02]  /*12270*/  ISETP.NE.AND P2, PT, R19, 0x3, PT ;  /* 0x000000031300780c */ /* 0x000fe40003f45270 */
[----:B0-----:R-:W-:-:S05]  /*12280*/  LOP3.LUT R3, R2, R4, RZ, 0xfc, !PT ;  /* 0x0000000402037212 */ /* 0x001fca00078efcff */
[C---:B------:R-:W-:Y:S01]  /*12290*/  IMAD.IADD R3, R16.reuse, 0x1, R3 ;  /* 0x0000000110037824 */ /* 0x040fe200078e0203 */
[----:B---3--:R-:W-:-:S03]  /*122a0*/  IADD3 R2, R16, R2, R12 ;  /* 0x0000000210027210 */ /* 0x008fc60007ffe00c */
[----:B--2---:R-:W-:Y:S01]  /*122b0*/  IMAD.IADD R0, R0, 0x1, R3 ;  /* 0x0000000100007824 */ /* 0x004fe200078e0203 */
[----:B------:R-:W0:Y:S02]  /*122c0*/  LDSM.16.MT88.4 R4, [R3+0xa400] ;  /* 0x00a400000304783b */ /* 0x000e240000004200 */
[C-C-:B0-----:R-:W-:Y:S02]  /*122d0*/  PRMT R8, R4.reuse, 0x6420, R5.reuse ;  /* 0x0000642004087816 */ /* 0x141fe40000000005 */
[----:B------:R-:W-:Y:S02]  /*122e0*/  PRMT R9, R4, 0x7531, R5 ;  /* 0x0000753104097816 */ /* 0x000fe40000000005 */
[C-C-:B------:R-:W-:Y:S02]  /*122f0*/  PRMT R10, R6.reuse, 0x6420, R7.reuse ;  /* 0x00006420060a7816 */ /* 0x140fe40000000007 */
[----:B------:R-:W-:Y:S02]  /*12300*/  PRMT R11, R6, 0x7531, R7 ;  /* 0x00007531060b7816 */ /* 0x000fe40000000007 */
[----:B------:R-:W0:Y:S04]  /*12310*/  LDSM.16.MT88.4 R4, [R0+0xa400] ;  /* 0x00a400000004783b */ /* 0x000e280000004200 */
[----:B------:R-:W-:Y:S01]  /*12320*/  STSM.16.M88.4 [R2+0x400], R8 ;  /* 0x0004000802007844 */ /* 0x000fe20000000200 */
[----:B0-----:R-:W-:-:S02]  /*12330*/  PRMT R12, R4, 0x6420, R5 ;  /* 0x00006420040c7816 */ /* 0x001fc40000000005 */
[----:B------:R-:W-:Y:S02]  /*12340*/  PRMT R13, R4, 0x7531, R5 ;  /* 0x00007531040d7816 */ /* 0x000fe40000000005 */
[C-C-:B------:R-:W-:Y:S02]  /*12350*/  PRMT R14, R6.reuse, 0x6420, R7.reuse ;  /* 0x00006420060e7816 */ /* 0x140fe40000000007 */
[----:B------:R-:W-:-:S05]  /*12360*/  PRMT R15, R6, 0x7531, R7 ;  /* 0x00007531060f7816 */ /* 0x000fca0000000007 */
[----:B------:R-:W-:Y:S04]  /*12370*/  STSM.16.M88.4 [R2+0xc00], R12 ;  /* 0x000c000c02007844 */ /* 0x000fe80000000200 */
[----:B------:R-:W0:Y:S02]  /*12380*/  LDSM.16.MT88.4 R8, [R3+0xb400] ;  /* 0x00b400000308783b */ /* 0x000e240000004200 */
[C-C-:B0-----:R-:W-:Y:S02]  /*12390*/  PRMT R4, R8.reuse, 0x6420, R9.reuse ;  /* 0x0000642008047816 */ /* 0x141fe40000000009 */
[----:B------:R-:W-:Y:S02]  /*123a0*/  PRMT R5, R8, 0x7531, R9 ;  /* 0x0000753108057816 */ /* 0x000fe40000000009 */
[----:B------:R-:W-:-:S02]  /*123b0*/  PRMT R6, R10, 0x6420, R11 ;  /* 0x000064200a067816 */ /* 0x000fc4000000000b */
[----:B------:R-:W-:Y:S02]  /*123c0*/  PRMT R7, R10, 0x7531, R11 ;  /* 0x000075310a077816 */ /* 0x000fe4000000000b */
[----:B------:R-:W0:Y:S04]  /*123d0*/  LDSM.16.MT88.4 R8, [R0+0xb400] ;  /* 0x00b400000008783b */ /* 0x000e280000004200 */
[----:B------:R-:W-:Y:S01]  /*123e0*/  STSM.16.M88.4 [R2+0x1400], R4 ;  /* 0x0014000402007844 */ /* 0x000fe20000000200 */
[C-C-:B0-----:R-:W-:Y:S02]  /*123f0*/  PRMT R20, R8.reuse, 0x6420, R9.reuse ;  /* 0x0000642008147816 */ /* 0x141fe40000000009 */
[----:B------:R-:W-:Y:S02]  /*12400*/  PRMT R21, R8, 0x7531, R9 ;  /* 0x0000753108157816 */ /* 0x000fe40000000009 */
[----:B------:R-:W-:-:S02]  /*12410*/  PRMT R22, R10, 0x6420, R11 ;  /* 0x000064200a167816 */ /* 0x000fc4000000000b */
        /* <DEDUP_REMOVED lines=20> */
[----:B------:R0:W-:Y:S02]  /*12560*/  STSM.16.M88.4 [R2+0x3400], R4 ;  /* 0x0034000402007844 */ /* 0x0001e40000000200 */
[C-C-:B0-----:R-:W-:Y:S02]  /*12570*/  PRMT R4, R8.reuse, 0x6420, R9.reuse ;  /* 0x0000642008047816 */ /* 0x141fe40000000009 */
[----:B------:R-:W-:-:S02]  /*12580*/  PRMT R5, R8, 0x7531, R9 ;  /* 0x0000753108057816 */ /* 0x000fc40000000009 */
[C-C-:B------:R-:W-:Y:S02]  /*12590*/  PRMT R6, R10.reuse, 0x6420, R11.reuse ;  /* 0x000064200a067816 */ /* 0x140fe4000000000b */
[----:B------:R-:W-:-:S05]  /*125a0*/  PRMT R7, R10, 0x7531, R11 ;  /* 0x000075310a077816 */ /* 0x000fca000000000b */
[----:B------:R-:W-:Y:S04]  /*125b0*/  STSM.16.M88.4 [R2+0x3c00], R4 ;  /* 0x003c000402007844 */ /* 0x000fe80000000200 */
[----:B------:R-:W0:Y:S04]  /*125c0*/  LDSM.16.MT88.4 R8, [R3+0xe400] ;  /* 0x00e400000308783b */ /* 0x000e280000004200 */
        /* <DEDUP_REMOVED lines=19> */
.L_x_334:
[----:B-1----:R1:W-:Y:S01]  /*12700*/  SYNCS.ARRIVE.TRANS64.A1T0 RZ, [R18+URZ+0x22850], RZ ;  /* 0x022850ff12ff79a7 */ /* 0x0023e2000810003f */
[----:B------:R-:W-:Y:S06]  /*12710*/  BAR.SYNC.DEFER_BLOCKING 0x2, 0x80 ;  /* 0x0082000000007b1d */ /* 0x000fec0000010000 */
[----:B------:R-:W-:Y:S05]  /*12720*/  @!P0 BRA `(.L_x_335) ;  /* 0x0000000000048947 */ /* 0x000fea0003800000 */
[----:B------:R-:W-:Y:S01]  /*12730*/  BPT.TRAP 0x1 ;  /* 0x000000040000795c */ /* 0x000fe20000300000 */
.L_x_335:
[----:B------:R-:W2:Y:S01]  /*12740*/  LDL R0, [R1+0xc] ;  /* 0x00000c0001007983 */ /* 0x000ea20000100800 */
[----:B-1----:R-:W-:Y:S02]  /*12750*/  VIADD R18, R18, 0x22880 ;  /* 0x0002288012127836 */ /* 0x002fe40000000000 */
[----:B------:R-:W-:Y:S02]  /*12760*/  IMAD.MOV.U32 R22, RZ, RZ, R34 ;  /* 0x000000ffff167224 */ /* 0x000fe400078e0022 */
[----:B------:R-:W-:Y:S01]  /*12770*/  IMAD.MOV.U32 R21, RZ, RZ, R30 ;  /* 0x000000ffff157224 */ /* 0x000fe200078e001e */
[----:B--2---:R-:W-:-:S04]  /*12780*/  PRMT R18, R0, 0x654, R18 ;  /* 0x0000065400127816 */ /* 0x004fc80000000012 */
[----:B------:R1:W-:Y:S01]  /*12790*/  SYNCS.ARRIVE.TRANS64.RED.A1T0 RZ, [R18+URZ], RZ ;  /* 0x000000ff12ff79a7 */ /* 0x0003e2000810043f */
[----:B------:R-:W-:Y:S05]  /*127a0*/  @P1 BRA `(.L_x_336) ;  /* 0xffffffe400f01947 */ /* 0x000fea000383ffff */
.L_x_316:
[----:B------:R-:W0:Y:S01]  /*127b0*/  S2R R0, SR_TID.X ;  /* 0x0000000000007919 */ /* 0x000e220000002100 */
[----:B------:R-:W-:Y:S01]  /*127c0*/  BSSY B0, `(.L_x_337) ;  /* 0x0000013000007945 */ /* 0x000fe20003800000 */
[----:B0-----:R-:W-:Y:S02]  /*127d0*/  LOP3.LUT R2, R0, 0x7f, RZ, 0xc0, !PT ;  /* 0x0000007f00027812 */ /* 0x001fe400078ec0ff */
[----:B------:R-:W-:Y:S02]  /*127e0*/  MOV R0, UR45 ;  /* 0x0000002d00007c02 */ /* 0x000fe40008000f00 */
[----:B------:R-:W-:Y:S02]  /*127f0*/  ISETP.NE.AND P1, PT, R2, RZ, PT ;  /* 0x000000ff0200720c */ /* 0x000fe40003f25270 */
[----:B------:R-:W-:-:S11]  /*12800*/  ISETP.NE.AND P0, PT, R0, 0x3, PT ;  /* 0x000000030000780c */ /* 0x000fd60003f05270 */
[----:B------:R-:W-:Y:S05]  /*12810*/  @P1 BRA `(.L_x_338) ;  /* 0x0000000000341947 */ /* 0x000fea0003800000 */
[----:B------:R-:W0:Y:S01]  /*12820*/  S2R R5, SR_LANEID ;  /* 0x0000000000057919 */ /* 0x000e220000000000 */
[----:B------:R-:W-:Y:S01]  /*12830*/  VOTEU.ANY UR4, UPT, PT ;  /* 0x0000000000047886 */ /* 0x000fe200038e0100 */
[----:B------:R-:W2:Y:S01]  /*12840*/  LDC.64 R2, c[0x0][0xc60] ;  /* 0x00031800ff027b82 */ /* 0x000ea20000000a00 */
[----:B------:R-:W0:Y:S02]  /*12850*/  FLO.U32 R0, UR4 ;  /* 0x0000000400007d00 */ /* 0x000e2400080e0000 */
[----:B0-----:R-:W-:-:S06]  /*12860*/  ISETP.EQ.U32.AND P1, PT, R0, R5, PT ;  /* 0x000000050000720c */ /* 0x001fcc0003f22070 */
[----:B------:R-:W2:Y:S07]  /*12870*/  POPC R5, UR4 ;  /* 0x0000000400057d09 */ /* 0x000eae0008000000 */
[----:B--2---:R-:W2:Y:S01]  /*12880*/  @P1 ATOMG.E.ADD.STRONG.GPU PT, R3, desc[UR50][R2.64], R5 ;  /* 0x00000005020319a8 */ /* 0x004ea200081ee1f2 */
[----:B------:R-:W0:Y:S02]  /*12890*/  S2R R4, SR_LTMASK ;  /* 0x0000000000047919 */ /* 0x000e240000003900 */
[----:B0-----:R-:W-:-:S04]  /*128a0*/  LOP3.LUT R4, R4, UR4, RZ, 0xc0, !PT ;  /* 0x0000000404047c12 */ /* 0x001fc8000f8ec0ff */
[----:B------:R-:W0:Y:S01]  /*128b0*/  POPC R7, R4 ;  /* 0x0000000400077309 */ /* 0x000e220000000000 */
[----:B--2---:R-:W0:Y:S02]  /*128c0*/  SHFL.IDX PT, R0, R3, R0, 0x1f ;  /* 0x00001f0003007589 */ /* 0x004e2400000e0000 */
[----:B0-----:R-:W-:-:S05]  /*128d0*/  IADD3 R0, R0, UR46, R7 ;  /* 0x0000002e00007c10 */ /* 0x001fca000fffe007 */
[----:B------:R0:W-:Y:S02]  /*128e0*/  STL [R1], R0 ;  /* 0x0000000001007387 */ /* 0x0001e40000100800 */
.L_x_338:
[----:B------:R-:W-:Y:S05]  /*128f0*/  BSYNC B0 ;  /* 0x0000000000007941 */ /* 0x000fea0003800000 */
.L_x_337:
[----:B------:R-:W-:Y:S05]  /*12900*/  @!P0 BRA `(.L_x_339) ;  /* 0x0000000000048947 */ /* 0x000fea0003800000 */
[----:B------:R-:W-:Y:S01]  /*12910*/  BPT.TRAP 0x1 ;  /* 0x000000040000795c */ /* 0x000fe20000300000 */
.L_x_339:
[----:B0-----:R-:W-:Y:S01]  /*12920*/  LOP3.LUT R0, R34, 0x1, RZ, 0x3c, !PT ;  /* 0x0000000122007812 */ /* 0x001fe200078e3cff */
[----:B------:R-:W-:Y:S01]  /*12930*/  IMAD R17, R30, 0x8, R16 ;  /* 0x000000081e117824 */ /* 0x000fe200078e0210 */
[----:B------:R-:W-:Y:S02]  /*12940*/  BSSY B0, `(.L_x_340) ;  /* 0x0000004000007945 */ /* 0x000fe40003800000 */
[----:B------:R-:W-:-:S04]  /*12950*/  SHF.L.U32 R0, R0, 0x1f, RZ ;  /* 0x0000001f00007819 */ /* 0x000fc800000006ff */
[----:B------:R-:W0:Y:S02]  /*12960*/  SYNCS.PHASECHK.TRANS64.TRYWAIT P1, [R17+URZ+0x22870], R0 ;  /* 0x02287000110075a7 */ /* 0x000e24000802017f */
[----:B0-----:R-:W-:Y:S05]  /*12970*/  @!P1 BRA `(.L_x_341) ;  /* 0x0000005000949947 */ /* 0x001fea0003800000 */
.L_x_486:
[----:B------:R-:W-:Y:S05]  /*12980*/  BSYNC B0 ;  /* 0x0000000000007941 */ /* 0x000fea0003800000 */
.L_x_340:
[----:B------:R-:W-:-:S05]  /*12990*/  IMAD.U32 R2, RZ, RZ, UR44 ;  /* 0x0000002cff027e24 */ /* 0x000fca000f8e00ff */
[----:B------:R-:W-:-:S13]  /*129a0*/  ISETP.NE.AND P1, PT, R2, 0x3, PT ;  /* 0x000000030200780c */ /* 0x000fda0003f25270 */
[----:B------:R-:W-:Y:S05]  /*129b0*/  @!P1 BRA `(.L_x_342) ;  /* 0x0000000000049947 */ /* 0x000fea0003800000 */
[----:B------:R-:W-:Y:S01]  /*129c0*/  BPT.TRAP 0x1 ;  /* 0x000000040000795c */ /* 0x000fe20000300000 */
.L_x_342:
[----:B0-----:R-:W-:Y:S01]  /*129d0*/  SHF.L.U32 R0, R34, 0x1f, RZ ;  /* 0x0000001f22007819 */ /* 0x001fe200000006ff */
[----:B------:R-:W-:-:S03]  /*129e0*/  IMAD R19, R30, 0x5000, RZ ;  /* 0x000050001e137824 */ /* 0x000fc600078e02ff */
[----:B------:R-:W0:Y:S02]  /*129f0*/  SYNCS.PHASECHK.TRANS64.TRYWAIT P1, [R17+URZ+0x22860], R0 ;  /* 0x02286000110075a7 */ /* 0x000e24000802017f */
[----:B0-----:R-:W-:Y:S05]  /*12a00*/  @!P1 BRA `(.L_x_343) ;  /* 0x0000005000849947 */ /* 0x001fea0003800000 */
.L_x_487:
[----:B------:R-:W2:Y:S04]  /*12a10*/  LDL R2, [R1+0x18] ;  /* 0x0000180001027983 */ /* 0x000ea80000100800 */
[----:B------:R-:W3:Y:S04]  /*12a20*/  LDL R4, [R1+0x1c] ;  /* 0x00001c0001047983 */ /* 0x000ee80000100800 */
[----:B-1----:R-:W0:Y:S01]  /*12a30*/  LDL R18, [R1+0x14] ;  /* 0x0000140001127983 */ /* 0x002e220000100800 */
[----:B------:R-:W-:Y:S05]  /*12a40*/  WARPSYNC.ALL ;  /* 0x0000000000007948 */ /* 0x000fea0003800000 */
[----:B--2---:R-:W-:-:S05]  /*12a50*/  LOP3.LUT R3, R19, R2, RZ, 0xfc, !PT ;  /* 0x0000000213037212 */ /* 0x004fca00078efcff */
[C---:B------:R-:W-:Y:S01]  /*12a60*/  IMAD.IADD R2, R16.reuse, 0x1, R3 ;  /* 0x0000000110027824 */ /* 0x040fe200078e0203 */
[----:B0-----:R-:W-:-:S03]  /*12a70*/  IADD3 R0, R16, R19, R18 ;  /* 0x0000001310007210 */ /* 0x001fc60007ffe012 */
[----:B---3--:R-:W-:Y:S01]  /*12a80*/  IMAD.IADD R3, R4, 0x1, R2 ;  /* 0x0000000104037824 */ /* 0x008fe200078e0202 */
[----:B------:R-:W0:Y:S01]  /*12a90*/  LDSM.16.MT88.4 R8, [R2+0xa400] ;  /* 0x00a400000208783b */ /* 0x000e220000004200 */
[----:B------:R-:W-:-:S03]  /*12aa0*/  IMAD.U32 R18, RZ, RZ, UR44 ;  /* 0x0000002cff127e24 */ /* 0x000fc6000f8e00ff */
[----:B------:R-:W1:Y:S02]  /*12ab0*/  LDSM.16.MT88.4 R4, [R3+0xa400] ;  /* 0x00a400000304783b */ /* 0x000e640000004200 */
[----:B------:R-:W-:Y:S02]  /*12ac0*/  ISETP.NE.AND P1, PT, R18, 0x3, PT ;  /* 0x000000031200780c */ /* 0x000fe40003f25270 */
[C-C-:B0-----:R-:W-:Y:S02]  /*12ad0*/  PRMT R12, R8.reuse, 0x6420, R9.reuse ;  /* 0x00006420080c7816 */ /* 0x141fe40000000009 */
[----:B------:R-:W-:Y:S02]  /*12ae0*/  PRMT R13, R8, 0x7531, R9 ;  /* 0x00007531080d7816 */ /* 0x000fe40000000009 */
[C-C-:B------:R-:W-:Y:S02]  /*12af0*/  PRMT R14, R10.reuse, 0x6420, R11.reuse ;  /* 0x000064200a0e7816 */ /* 0x140fe4000000000b */
[----:B------:R-:W-:-:S02]  /*12b00*/  PRMT R15, R10, 0x7531, R11 ;  /* 0x000075310a0f7816 */ /* 0x000fc4000000000b */
[C-C-:B-1----:R-:W-:Y:S02]  /*12b10*/  PRMT R20, R4.reuse, 0x6420, R5.reuse ;  /* 0x0000642004147816 */ /* 0x142fe40000000005 */
[----:B------:R-:W-:Y:S01]  /*12b20*/  PRMT R21, R4, 0x7531, R5 ;  /* 0x0000753104157816 */ /* 0x000fe20000000005 */
[----:B------:R-:W-:Y:S01]  /*12b30*/  STSM.16.M88.4 [R0+0x400], R12 ;  /* 0x0004000c00007844 */ /* 0x000fe20000000200 */
        /* <DEDUP_REMOVED lines=59> */
.L_x_344:
[----:B-1----:R1:W-:Y:S01]  /*12ef0*/  SYNCS.ARRIVE.TRANS64.A1T0 RZ, [R17+URZ+0x22850], RZ ;  /* 0x022850ff11ff79a7 */ /* 0x0023e2000810003f */
[----:B------:R-:W-:Y:S06]  /*12f00*/  BAR.SYNC.DEFER_BLOCKING 0x2, 0x80 ;  /* 0x0082000000007b1d */ /* 0x000fec0000010000 */
[----:B------:R-:W-:Y:S05]  /*12f10*/  @!P0 BRA `(.L_x_345) ;  /* 0x0000000000048947 */ /* 0x000fea0003800000 */
[----:B------:R-:W-:Y:S01]  /*12f20*/  BPT.TRAP 0x1 ;  /* 0x000000040000795c */ /* 0x000fe20000300000 */
.L_x_345:
[----:B0-----:R-:W2:Y:S01]  /*12f30*/  LDL R0, [R1+0xc] ;  /* 0x00000c0001007983 */ /* 0x001ea20000100800 */
[----:B-1----:R-:W-:Y:S02]  /*12f40*/  VIADD R17, R17, 0x22880 ;  /* 0x0002288011117836 */ /* 0x002fe40000000000 */
[----:B------:R-:W-:-:S05]  /*12f50*/  VIADD R30, R30, 0x1 ;  /* 0x000000011e1e7836 */ /* 0x000fca0000000000 */
[----:B------:R-:W-:-:S04]  /*12f60*/  ISETP.NE.AND P0, PT, R30, 0x2, PT ;  /* 0x000000021e00780c */ /* 0x000fc80003f05270 */
[----:B------:R-:W-:Y:S02]  /*12f70*/  SEL R3, RZ, 0x1, P0 ;  /* 0x00000001ff037807 */ /* 0x000fe40000000000 */
[----:B------:R-:W-:Y:S02]  /*12f80*/  SEL R30, R30, RZ, P0 ;  /* 0x000000ff1e1e7207 */ /* 0x000fe40000000000 */
[----:B------:R-:W-:Y:S02]  /*12f90*/  LOP3.LUT R34, R34, R3, RZ, 0x3c, !PT ;  /* 0x0000000322227212 */ /* 0x000fe400078e3cff */
[----:B--2---:R-:W-:-:S04]  /*12fa0*/  PRMT R17, R0, 0x654, R17 ;  /* 0x0000065400117816 */ /* 0x004fc80000000011 */
[----:B------:R1:W-:Y:S03]  /*12fb0*/  SYNCS.ARRIVE.TRANS64.RED.A1T0 RZ, [R17+URZ], RZ ;  /* 0x000000ff11ff79a7 */ /* 0x0003e6000810043f */
.L_x_288:
[----:B------:R-:W-:Y:S05]  /*12fc0*/  BSYNC B7 ;  /* 0x0000000000077941 */ /* 0x000fea0003800000 */
.L_x_286:
[----:B------:R-:W-:-:S13]  /*12fd0*/  LOP3.LUT P0, RZ, R28, 0x400, RZ, 0xc0, !PT ;  /* 0x000004001cff7812 */ /* 0x000fda000780c0ff */
[----:B------:R-:W-:Y:S05]  /*12fe0*/  @!P0 BRA `(.L_x_346) ;  /* 0x0000000000348947 */ /* 0x000fea0003800000 */
[----:B------:R-:W0:Y:S08]  /*12ff0*/  S2UR UR4, SR_CgaCtaId ;  /* 0x00000000000479c3 */ /* 0x000e300000008800 */
[----:B------:R-:W-:Y:S01]  /*13000*/  BAR.SYNC.DEFER_BLOCKING 0x5, 0x180 ;  /* 0x0146000000007b1d */ /* 0x000fe20000010000 */
[----:B------:R-:W-:Y:S01]  /*13010*/  MOV R16, 0x400 ;  /* 0x0000040000107802 */ /* 0x000fe20000000f00 */
[----:B0-----:R-:W-:-:S05]  /*13020*/  IMAD.U32 R0, RZ, RZ, UR4 ;  /* 0x00000004ff007e24 */ /* 0x001fca000f8e00ff */
[----:B------:R-:W-:Y:S01]  /*13030*/  LEA R16, R0, R16, 0x18 ;  /* 0x0000001000107211 */ /* 0x000fe200078ec0ff */
[----:B------:R-:W-:Y:S04]  /*13040*/  STL [R1+0xc], R0 ;  /* 0x00000c0001007387 */ /* 0x000fe80000100800 */
[----:B------:R-:W0:Y:S04]  /*13050*/  LDS.128 R4, [R16+0x228d0] ;  /* 0x0228d00010047984 */ /* 0x000e280000000c00 */
[----:B0-----:R0:W-:Y:S01]  /*13060*/  STL.64 [R1], R4 ;  /* 0x0000000401007387 */ /* 0x0011e20000100a00 */
[----:B------:R-:W-:-:S03]  /*13070*/  IMAD.MOV.U32 R0, RZ, RZ, R7 ;  /* 0x000000ffff007224 */ /* 0x000fc600078e0007 */
[----:B------:R0:W-:Y:S02]  /*13080*/  STL [R1+0x8], R6 ;  /* 0x0000080601007387 */ /* 0x0001e40000100800 */
[----:B------:R-:W-:Y:S01]  /*13090*/  R2UR UR40, R0 ;  /* 0x00000000002872ca */ /* 0x000fe200000e0000 */
[----:B------:R-:W-:Y:S06]  /*130a0*/  BAR.ARV 0x4, 0x180 ;  /* 0x0106000000007b1d */ /* 0x000fec0000002000 */
[----:B------:R-:W-:Y:S08]  /*130b0*/  BRA `(.L_x_347) ;  /* 0x0000000800e47947 */ /* 0x000ff00003800000 */
.L_x_346:
[----:B------:R-:W2:Y:S01]  /*130c0*/  S2R R2, SR_TID.X ;  /* 0x0000000000027919 */ /* 0x000ea20000002100 */
[----:B------:R-:W-:Y:S01]  /*130d0*/  ULDC UR4, c[0x0][0xc3c] ;  /* 0x00030f0000047ab9 */ /* 0x000fe20000000800 */
[----:B0-----:R-:W3:Y:S01]  /*130e0*/  LDL.LU R0, [R1] ;  /* 0x0000000001007983 */ /* 0x001ee20000300800 */
[----:B------:R-:W-:Y:S02]  /*130f0*/  MOV R6, RZ ;  /* 0x000000ff00067202 */ /* 0x000fe40000000f00 */
[----:B--2---:R-:W-:-:S04]  /*13100*/  LOP3.LUT R9, R2, 0x1f, RZ, 0xc0, !PT ;  /* 0x0000001f02097812 */ /* 0x004fc800078ec0ff */
[C---:B------:R-:W-:Y:S01]  /*13110*/  ISETP.NE.AND P0, PT, R9.reuse, 0x1f, PT ;  /* 0x0000001f0900780c */ /* 0x040fe20003f05270 */
[----:B------:R-:W-:-:S05]  /*13120*/  VIADD R7, R9, UR40 ;  /* 0x0000002809077c36 */ /* 0x000fca0008000000 */
[----:B------:R-:W-:Y:S01]  /*13130*/  ISETP.GE.OR P1, PT, R7, UR4, !P0 ;  /* 0x0000000407007c0c */ /* 0x000fe2000c726670 */
[----:B------:R-:W-:-:S12]  /*13140*/  ULDC UR4, c[0x0][0xc3c] ;  /* 0x00030f0000047ab9 */ /* 0x000fd80000000800 */
[----:B------:R-:W0:Y:S08]  /*13150*/  @!P1 LDC.64 R2, c[0x0][0xc80] ;  /* 0x00032000ff029b82 */ /* 0x000e300000000a00 */
[----:B------:R-:W2:Y:S01]  /*13160*/  @!P1 LDC.64 R4, c[0x0][0xc78] ;  /* 0x00031e00ff049b82 */ /* 0x000ea20000000a00 */
[----:B0-----:R-:W-:-:S05]  /*13170*/  @!P1 IMAD.WIDE R2, R7, 0x4, R2 ;  /* 0x0000000407029825 */ /* 0x001fca00078e0202 */
[----:B------:R2:W4:Y:S02]  /*13180*/  @!P1 LDG.E R6, desc[UR50][R2.64] ;  /* 0x0000003202069981 */ /* 0x000524000c1e1900 */
[----:B--2---:R-:W-:-:S04]  /*13190*/  @!P1 IMAD.WIDE R2, R7, 0x4, R4 ;  /* 0x0000000407029825 */ /* 0x004fc800078e0204 */
[----:B------:R-:W-:-:S06]  /*131a0*/  IMAD.MOV.U32 R5, RZ, RZ, RZ ;  /* 0x000000ffff057224 */ /* 0x000fcc00078e00ff */
[----:B------:R-:W4:Y:S01]  /*131b0*/  @!P1 LDG.E R5, desc[UR50][R2.64] ;  /* 0x0000003202059981 */ /* 0x000f22000c1e1900 */
[C---:B------:R-:W-:Y:S02]  /*131c0*/  ISETP.NE.AND P1, PT, R9.reuse, RZ, PT ;  /* 0x000000ff0900720c */ /* 0x040fe40003f25270 */
[C---:B------:R-:W-:Y:S02]  /*131d0*/  ISETP.GE.U32.AND P2, PT, R9.reuse, 0x2, PT ;  /* 0x000000020900780c */ /* 0x040fe40003f46070 */
[C---:B------:R-:W-:Y:S02]  /*131e0*/  ISETP.GE.U32.AND P3, PT, R9.reuse, 0x4, PT ;  /* 0x000000040900780c */ /* 0x040fe40003f66070 */
[C---:B------:R-:W-:Y:S02]  /*131f0*/  ISETP.GE.U32.AND P4, PT, R9.reuse, 0x8, PT ;  /* 0x000000080900780c */ /* 0x040fe40003f86070 */
[----:B------:R-:W-:Y:S01]  /*13200*/  ISETP.GE.U32.AND P5, PT, R9, 0x10, PT ;  /* 0x000000100900780c */ /* 0x000fe20003fa6070 */
[----:B---3--:R-:W-:-:S02]  /*13210*/  IMAD.MOV.U32 R10, RZ, RZ, R0 ;  /* 0x000000ffff0a7224 */ /* 0x008fc400078e0000 */
[----:B----4-:R-:W-:-:S05]  /*13220*/  IMAD R0, R5, R6, RZ ;  /* 0x0000000605007224 */ /* 0x010fca00078e02ff */
        /* <DEDUP_REMOVED lines=12> */
[----:B------:R-:W0:Y:S04]  /*132f0*/  SHFL.UP PT, R2, R7, 0x10, RZ ;  /* 0x0600000007027989 */ /* 0x000e2800000e00ff */
[----:B------:R-:W-:Y:S01]  /*13300*/  SHFL.IDX PT, R11, R10, 0x1, 0x1f ;  /* 0x00201f000a0b7f89 */ /* 0x000fe200000e0000 */
[----:B0-----:R-:W-:-:S05]  /*13310*/  SEL R2, R2, RZ, P5 ;  /* 0x000000ff02027207 */ /* 0x001fca0002800000 */
[----:B------:R-:W-:Y:S02]  /*13320*/  IMAD.IADD R3, R7, 0x1, R2 ;  /* 0x0000000107037824 */ /* 0x000fe400078e0202 */
[----:B------:R-:W0:Y:S03]  /*13330*/  LDC R2, c[0x0][0xc38] ;  /* 0x00030e00ff027b82 */ /* 0x000e260000000800 */
[----:B------:R-:W0:Y:S04]  /*13340*/  SHFL.IDX PT, R9, R3, 0x1f, 0x1f ;  /* 0x03e01f0003097f89 */ /* 0x000e2800000e0000 */
[----:B------:R-:W2:Y:S01]  /*13350*/  SHFL.IDX PT, R0, R10, RZ, 0x1f ;  /* 0x00001fff0a007589 */ /* 0x000ea200000e0000 */
[----:B0-----:R-:W-:-:S04]  /*13360*/  IMAD R4, R9, R2, RZ ;  /* 0x0000000209047224 */ /* 0x001fc800078e02ff */
[----:B------:R-:W-:-:S05]  /*13370*/  IMAD.IADD R9, R11, 0x1, R4 ;  /* 0x000000010b097824 */ /* 0x000fca00078e0204 */
[----:B--2---:R-:W-:Y:S01]  /*13380*/  ISETP.GT.AND P6, PT, R9, R0, PT ;  /* 0x000000000900720c */ /* 0x004fe20003fc4270 */
[----:B------:R-:W-:-:S12]  /*13390*/  IMAD.MOV.U32 R7, RZ, RZ, RZ ;  /* 0x000000ffff077224 */ /* 0x000fd800078e00ff */
[----:B------:R-:W-:Y:S05]  /*133a0*/  @P6 BRA `(.L_x_348) ;  /* 0x0000000000986947 */ /* 0x000fea0003800000 */
.L_x_350:
[----:B------:R-:W-:-:S04]  /*133b0*/  UIADD3 UR40, UR40, 0x1f, URZ ;  /* 0x0000001f28287890 */ /* 0x000fc8000fffe03f */
[----:B------:R-:W-:-:S06]  /*133c0*/  UISETP.GE.AND UP0, UPT, UR40, UR4, UPT ;  /* 0x000000042800728c */ /* 0x000fcc000bf06270 */
[----:B------:R-:W-:-:S13]  /*133d0*/  PLOP3.LUT P6, PT, PT, PT, UP0, 0x40, 0x0 ;  /* 0x000000000000781c */ /* 0x000fda0003fce808 */
[----:B------:R-:W-:Y:S05]  /*133e0*/  @!P6 BRA `(.L_x_349) ;  /* 0x0000000400bce947 */ /* 0x000fea0003800000 */
[----:B------:R-:W0:Y:S01]  /*133f0*/  S2R R2, SR_TID.X ;  /* 0x0000000000027919 */ /* 0x000e220000002100 */
[----:B------:R-:W-:Y:S01]  /*13400*/  IMAD.MOV.U32 R6, RZ, RZ, RZ ;  /* 0x000000ffff067224 */ /* 0x000fe200078e00ff */
[----:B0-----:R-:W-:-:S05]  /*13410*/  LOP3.LUT R2, R2, 0x1f, RZ, 0xc0, !PT ;  /* 0x0000001f02027812 */ /* 0x001fca00078ec0ff */
[----:B------:R-:W-:-:S05]  /*13420*/  VIADD R11, R2, UR40 ;  /* 0x00000028020b7c36 */ /* 0x000fca0008000000 */
[----:B------:R-:W-:-:S13]  /*13430*/  ISETP.GE.OR P6, PT, R11, UR4, !P0 ;  /* 0x000000040b007c0c */ /* 0x000fda000c7c6670 */
[----:B------:R-:W0:Y:S08]  /*13440*/  @!P6 LDC.64 R2, c[0x0][0xc80] ;  /* 0x00032000ff02eb82 */ /* 0x000e300000000a00 */
[----:B------:R-:W2:Y:S01]  /*13450*/  @!P6 LDC.64 R4, c[0x0][0xc78] ;  /* 0x00031e00ff04eb82 */ /* 0x000ea20000000a00 */
[----:B0-----:R-:W-:-:S05]  /*13460*/  @!P6 IMAD.WIDE R2, R11, 0x4, R2 ;  /* 0x000000040b02e825 */ /* 0x001fca00078e0202 */
[----:B------:R2:W3:Y:S02]  /*13470*/  @!P6 LDG.E R6, desc[UR50][R2.64] ;  /* 0x000000320206e981 */ /* 0x0004e4000c1e1900 */
[----:B--2---:R-:W-:-:S04]  /*13480*/  @!P6 IMAD.WIDE R2, R11, 0x4, R4 ;  /* 0x000000040b02e825 */ /* 0x004fc800078e0204 */
[----:B------:R-:W-:-:S06]  /*13490*/  IMAD.MOV.U32 R5, RZ, RZ, RZ ;  /* 0x000000ffff057224 */ /* 0x000fcc00078e00ff */
[----:B------:R-:W3:Y:S02]  /*134a0*/  @!P6 LDG.E R5, desc[UR50][R2.64] ;  /* 0x000000320205e981 */ /* 0x000ee4000c1e1900 */
[----:B---3--:R-:W-:-:S05]  /*134b0*/  IMAD R13, R5, R6, RZ ;  /* 0x00000006050d7224 */ /* 0x008fca00078e02ff */
[----:B------:R-:W0:Y:S02]  /*134c0*/  SHFL.UP PT, R4, R13, 0x1, RZ ;  /* 0x042000000d047989 */ /* 0x000e2400000e00ff */
[----:B0-----:R-:W-:-:S04]  /*134d0*/  SEL R4, R4, RZ, P1 ;  /* 0x000000ff04047207 */ /* 0x001fc80000800000 */
[----:B------:R-:W-:-:S05]  /*134e0*/  IADD3 R4, R13, R4, RZ ;  /* 0x000000040d047210 */ /* 0x000fca0007ffe0ff */
        /* <DEDUP_REMOVED lines=11> */
[----:B------:R-:W-:Y:S02]  /*135a0*/  IMAD.IADD R3, R3, 0x1, R2 ;  /* 0x0000000103037824 */ /* 0x000fe400078e0202 */
[----:B------:R-:W0:Y:S03]  /*135b0*/  LDC R2, c[0x0][0xc38] ;  /* 0x00030e00ff027b82 */ /* 0x000e260000000800 */
[----:B------:R-:W0:Y:S02]  /*135c0*/  SHFL.IDX PT, R13, R3, 0x1f, 0x1f ;  /* 0x03e01f00030d7f89 */ /* 0x000e2400000e0000 */
[----:B0-----:R-:W-:-:S04]  /*135d0*/  IMAD R4, R13, R2, RZ ;  /* 0x000000020d047224 */ /* 0x001fc800078e02ff */
[----:B------:R-:W-:-:S05]  /*135e0*/  IMAD.IADD R9, R4, 0x1, R9 ;  /* 0x0000000104097824 */ /* 0x000fca00078e0209 */
[----:B------:R-:W-:-:S13]  /*135f0*/  ISETP.GT.AND P6, PT, R9, R0, PT ;  /* 0x000000000900720c */ /* 0x000fda0003fc4270 */
[----:B------:R-:W-:Y:S05]  /*13600*/  @!P6 BRA `(.L_x_350) ;  /* 0xfffffffc0068e947 */ /* 0x000fea000383ffff */
.L_x_348:
[----:B------:R-:W-:-:S04]  /*13610*/  IMAD.IADD R10, R9, 0x1, -R4 ;  /* 0x00000001090a7824 */ /* 0x000fc800078e0a04 */
        /* <DEDUP_REMOVED lines=8> */
[----:B------:R2:W3:Y:S01]  /*136a0*/  SHFL.IDX PT, R5, R5, R12, 0x1f ;  /* 0x00001f0c05057589 */ /* 0x0004e200000e0000 */
[----:B0-----:R-:W-:-:S04]  /*136b0*/  IABS R4, R6 ;  /* 0x0000000600047213 */ /* 0x001fc80000000000 */
[----:B------:R-:W0:Y:S08]  /*136c0*/  I2F.RP R8, R4 ;  /* 0x0000000400087306 */ /* 0x000e300000209400 */
[----:B0-----:R-:W0:Y:S02]  /*136d0*/  MUFU.RCP R8, R8 ;  /* 0x0000000800087308 */ /* 0x001e240000001000 */
[----:B0-----:R-:W-:-:S06]  /*136e0*/  VIADD R9, R8, 0xffffffe ;  /* 0x0ffffffe08097836 */ /* 0x001fcc0000000000 */
[----:B------:R-:W0:Y:S01]  /*136f0*/  F2I.FTZ.U32.TRUNC.NTZ R9, R9 ;  /* 0x0000000900097305 */ /* 0x000e22000021f000 */
[----:B--23--:R-:W-:Y:S05]  /*13700*/  @!P0 BRA `(.L_x_351) ;  /* 0x00000000000c8947 */ /* 0x00cfea0003800000 */
[----:B------:R-:W-:-:S06]  /*13710*/  UIADD3 UR5, UR4, -0x1, URZ ;  /* 0xffffffff04057890 */ /* 0x000fcc000fffe03f */
[----:B------:R-:W-:-:S05]  /*13720*/  IMAD.U32 R8, RZ, RZ, UR5 ;  /* 0x00000005ff087e24 */ /* 0x000fca000f8e00ff */
[----:B------:R2:W3:Y:S02]  /*13730*/  SHFL.IDX PT, R7, R3, R8, 0x1f ;  /* 0x00001f0803077589 */ /* 0x0004e400000e0000 */
.L_x_351:
[----:B---3--:R-:W-:Y:S01]  /*13740*/  IMAD R11, R7, R2, R10 ;  /* 0x00000002070b7224 */ /* 0x008fe200078e020a */
[----:B------:R-:W-:Y:S01]  /*13750*/  IABS R7, R5 ;  /* 0x0000000500077213 */ /* 0x000fe20000000000 */
[--C-:B0-2---:R-:W-:Y:S01]  /*13760*/  IMAD.MOV R3, RZ, RZ, -R9.reuse ;  /* 0x000000ffff037224 */ /* 0x105fe200078e0a09 */
[----:B------:R-:W-:Y:S01]  /*13770*/  MOV R2, RZ ;  /* 0x000000ff00027202 */ /* 0x000fe20000000f00 */
[----:B------:R-:W-:Y:S01]  /*13780*/  UIADD3 UR40, UR4, UR40, URZ ;  /* 0x0000002804287290 */ /* 0x000fe2000fffe03f */
[----:B------:R-:W0:Y:S01]  /*13790*/  I2F.RP R8, R7 ;  /* 0x0000000700087306 */ /* 0x000e220000209400 */
[----:B------:R-:W-:Y:S01]  /*137a0*/  IMAD R10, R3, R4, RZ ;  /* 0x00000004030a7224 */ /* 0x000fe200078e02ff */
[----:B------:R2:W-:Y:S01]  /*137b0*/  STL [R1], R11 ;  /* 0x0000000b01007387 */ /* 0x0005e20000100800 */
[----:B------:R-:W-:Y:S02]  /*137c0*/  IMAD.MOV.U32 R3, RZ, RZ, R9 ;  /* 0x000000ffff037224 */ /* 0x000fe400078e0009 */
[----:B------:R-:W-:-:S04]  /*137d0*/  IMAD.HI.U32 R2, R9, R10, R2 ;  /* 0x0000000a09027227 */ /* 0x000fc800078e0002 */
[----:B------:R-:W-:Y:S01]  /*137e0*/  IMAD.IADD R9, R0, 0x1, -R11 ;  /* 0x0000000100097824 */ /* 0x000fe200078e0a0b */
[----:B------:R-:W-:Y:S01]  /*137f0*/  IABS R0, R6 ;  /* 0x0000000600007213 */ /* 0x000fe20000000000 */
[----:B0-----:R-:W0:Y:S03]  /*13800*/  MUFU.RCP R8, R8 ;  /* 0x0000000800087308 */ /* 0x001e260000001000 */
[----:B--2---:R-:W-:Y:S01]  /*13810*/  IABS R11, R9 ;  /* 0x00000009000b7213 */ /* 0x004fe20000000000 */
[----:B------:R-:W-:-:S04]  /*13820*/  IMAD.MOV R3, RZ, RZ, -R0 ;  /* 0x000000ffff037224 */ /* 0x000fc800078e0a00 */
[----:B------:R-:W-:-:S04]  /*13830*/  IMAD.HI.U32 R0, R2, R11, RZ ;  /* 0x0000000b02007227 */ /* 0x000fc800078e00ff */
[----:B------:R-:W-:-:S05]  /*13840*/  IMAD R11, R0, R3, R11 ;  /* 0x00000003000b7224 */ /* 0x000fca00078e020b */
[----:B------:R-:W-:Y:S01]  /*13850*/  ISETP.GT.U32.AND P1, PT, R4, R11, PT ;  /* 0x0000000b0400720c */ /* 0x000fe20003f24070 */
[----:B0-----:R-:W-:-:S06]  /*13860*/  VIADD R3, R8, 0xffffffe ;  /* 0x0ffffffe08037836 */ /* 0x001fcc0000000000 */
[----:B------:R-:W0:Y:S06]  /*13870*/  F2I.FTZ.U32.TRUNC.NTZ R3, R3 ;  /* 0x0000000300037305 */ /* 0x000e2c000021f000 */
[----:B------:R-:W-:Y:S02]  /*13880*/  @!P1 IMAD.IADD R11, R11, 0x1, -R4 ;  /* 0x000000010b0b9824 */ /* 0x000fe400078e0a04 */
[----:B------:R-:W-:Y:S01]  /*13890*/  @!P1 VIADD R0, R0, 0x1 ;  /* 0x0000000100009836 */ /* 0x000fe20000000000 */
[----:B------:R-:W-:Y:S02]  /*138a0*/  ISETP.NE.AND P1, PT, R6, RZ, PT ;  /* 0x000000ff0600720c */ /* 0x000fe40003f25270 */
[----:B------:R-:W-:Y:S01]  /*138b0*/  ISETP.GE.U32.AND P0, PT, R11, R4, PT ;  /* 0x000000040b00720c */ /* 0x000fe20003f06070 */
[----:B0-----:R-:W-:-:S04]  /*138c0*/  IMAD.MOV R2, RZ, RZ, -R3 ;  /* 0x000000ffff027224 */ /* 0x001fc800078e0a03 */
[----:B------:R-:W-:Y:S02]  /*138d0*/  IMAD R11, R2, R7, RZ ;  /* 0x00000007020b7224 */ /* 0x000fe400078e02ff */
[----:B------:R-:W-:-:S06]  /*138e0*/  IMAD.MOV.U32 R2, RZ, RZ, RZ ;  /* 0x000000ffff027224 */ /* 0x000fcc00078e00ff */
[----:B------:R-:W-:Y:S02]  /*138f0*/  @P0 VIADD R0, R0, 0x1 ;  /* 0x0000000100000836 */ /* 0x000fe40000000000 */
[----:B------:R-:W-:Y:S01]  /*13900*/  IMAD.HI.U32 R4, R3, R11, R2 ;  /* 0x0000000b03047227 */ /* 0x000fe200078e0002 */
[----:B------:R-:W-:-:S04]  /*13910*/  LOP3.LUT R2, R9, R6, RZ, 0x3c, !PT ;  /* 0x0000000609027212 */ /* 0x000fc800078e3cff */
[----:B------:R-:W-:Y:S01]  /*13920*/  ISETP.GE.AND P2, PT, R2, RZ, PT ;  /* 0x000000ff0200720c */ /* 0x000fe20003f46270 */
[----:B------:R-:W-:Y:S01]  /*13930*/  IMAD.MOV.U32 R2, RZ, RZ, R0 ;  /* 0x000000ffff027224 */ /* 0x000fe200078e0000 */
[----:B------:R-:W-:-:S04]  /*13940*/  IABS R0, R5 ;  /* 0x0000000500007213 */ /* 0x000fc80000000000 */
[----:B------:R-:W-:-:S07]  /*13950*/  IADD3 R0, RZ, -R0, RZ ;  /* 0x80000000ff007210 */ /* 0x000fce0007ffe0ff */
[----:B------:R-:W-:Y:S01]  /*13960*/  @!P2 IMAD.MOV R2, RZ, RZ, -R2 ;  /* 0x000000ffff02a224 */ /* 0x000fe200078e0a02 */
[----:B------:R-:W-:-:S04]  /*13970*/  @!P1 LOP3.LUT R2, RZ, R6, RZ, 0x33, !PT ;  /* 0x00000006ff029212 */ /* 0x000fc800078e33ff */
[-C--:B------:R-:W-:Y:S01]  /*13980*/  IABS R3, R2.reuse ;  /* 0x0000000200037213 */ /* 0x080fe20000000000 */
[----:B------:R-:W-:-:S04]  /*13990*/  IMAD R6, R6, R2, RZ ;  /* 0x0000000206067224 */ /* 0x000fc800078e02ff */
[----:B------:R-:W-:-:S04]  /*139a0*/  IMAD.HI.U32 R4, R4, R3, RZ ;  /* 0x0000000304047227 */ /* 0x000fc800078e00ff */
[----:B------:R-:W-:-:S05]  /*139b0*/  IMAD R0, R4, R0, R3 ;  /* 0x0000000004007224 */ /* 0x000fca00078e0203 */
[----:B------:R-:W-:-:S13]  /*139c0*/  ISETP.GT.U32.AND P1, PT, R7, R0, PT ;  /* 0x000000000700720c */ /* 0x000fda0003f24070 */
[----:B------:R-:W-:Y:S02]  /*139d0*/  @!P1 IMAD.IADD R0, R0, 0x1, -R7 ;  /* 0x0000000100009824 */ /* 0x000fe400078e0a07 */
[----:B------:R-:W-:Y:S01]  /*139e0*/  @!P1 VIADD R4, R4, 0x1 ;  /* 0x0000000104049836 */ /* 0x000fe20000000000 */
[----:B------:R-:W-:Y:S02]  /*139f0*/  ISETP.NE.AND P1, PT, R5, RZ, PT ;  /* 0x000000ff0500720c */ /* 0x000fe40003f25270 */
[----:B------:R-:W-:Y:S02]  /*13a00*/  ISETP.GE.U32.AND P0, PT, R0, R7, PT ;  /* 0x000000070000720c */ /* 0x000fe40003f06070 */
[----:B------:R-:W-:-:S04]  /*13a10*/  LOP3.LUT R0, R2, R5, RZ, 0x3c, !PT ;  /* 0x0000000502007212 */ /* 0x000fc800078e3cff */
[----:B------:R-:W-:-:S07]  /*13a20*/  ISETP.GE.AND P2, PT, R0, RZ, PT ;  /* 0x000000ff0000720c */ /* 0x000fce0003f46270 */
[----:B------:R-:W-:-:S06]  /*13a30*/  @P0 VIADD R4, R4, 0x1 ;  /* 0x0000000104040836 */ /* 0x000fcc0000000000 */
[----:B------:R-:W-:Y:S01]  /*13a40*/  @!P2 IMAD.MOV R4, RZ, RZ, -R4 ;  /* 0x000000ffff04a224 */ /* 0x000fe200078e0a04 */
        /* <DEDUP_REMOVED lines=9> */
.L_x_349:
[----:B------:R0:W-:Y:S01]  /*13ae0*/  STL [R1], R0 ;  /* 0x0000000001007387 */ /* 0x0001e20000100800 */
[----:B------:R-:W-:-:S03]  /*13af0*/  ULDC UR40, c[0x0][0xc3c] ;  /* 0x00030f0000287ab9 */ /* 0x000fc60000000800 */
[----:B------:R0:W-:Y:S04]  /*13b00*/  STL [R1+0x4], RZ ;  /* 0x000004ff01007387 */ /* 0x0001e80000100800 */
[----:B------:R0:W-:Y:S02]  /*13b10*/  STL [R1+0x8], RZ ;  /* 0x000008ff01007387 */ /* 0x0001e40000100800 */
.L_x_352:
[----:B------:R-:W3:Y:S04]  /*13b20*/  LDL R3, [R1+0x4] ;  /* 0x0000040001037983 */ /* 0x000ee80000100800 */
[----:B--2---:R-:W2:Y:S04]  /*13b30*/  LDL R2, [R1+0x8] ;  /* 0x0000080001027983 */ /* 0x004ea80000100800 */
[----:B------:R-:W4:Y:S01]  /*13b40*/  LDL R4, [R1] ;  /* 0x0000000001047983 */ /* 0x000f220000100800 */
[----:B0-----:R-:W0:Y:S01]  /*13b50*/  S2R R0, SR_TID.X ;  /* 0x0000000000007919 */ /* 0x001e220000002100 */
[----:B------:R-:W-:Y:S01]  /*13b60*/  BAR.SYNC.DEFER_BLOCKING 0x4, 0x180 ;  /* 0x0106000000007b1d */ /* 0x000fe20000010000 */
[----:B---3--:R-:W-:-:S02]  /*13b70*/  IMAD.MOV.U32 R5, RZ, RZ, R3 ;  /* 0x000000ffff057224 */ /* 0x008fc400078e0003 */
[----:B--2---:R-:W-:-:S03]  /*13b80*/  IMAD.MOV.U32 R3, RZ, RZ, R2 ;  /* 0x000000ffff037224 */ /* 0x004fc600078e0002 */
[----:B------:R2:W3:Y:S01]  /*13b90*/  LDL R2, [R1+0xc] ;  /* 0x00000c0001027983 */ /* 0x0004e20000100800 */
[----:B0-----:R-:W-:Y:S01]  /*13ba0*/  LOP3.LUT R0, R0, 0x1f, RZ, 0xc0, !PT ;  /* 0x0000001f00007812 */ /* 0x001fe200078ec0ff */
[----:B------:R-:W-:-:S03]  /*13bb0*/  IMAD.MOV.U32 R6, RZ, RZ, R3 ;  /* 0x000000ffff067224 */ /* 0x000fc600078e0003 */
[----:B------:R-:W-:-:S13]  /*13bc0*/  ISETP.NE.AND P0, PT, R0, RZ, PT ;  /* 0x000000ff0000720c */ /* 0x000fda0003f05270 */
[----:B------:R-:W-:Y:S01]  /*13bd0*/  @!P0 MOV R0, 0x400 ;  /* 0x0000040000008802 */ /* 0x000fe20000000f00 */
[----:B---3--:R-:W0:Y:S03]  /*13be0*/  @!P0 S2R R2, SR_CgaCtaId ;  /* 0x0000000000028919 */ /* 0x008e260000008800 */
[----:B0-----:R-:W-:Y:S01]  /*13bf0*/  @!P0 LEA R16, R2, R0, 0x18 ;  /* 0x0000000002108211 */ /* 0x001fe200078ec0ff */
[----:B------:R2:W-:Y:S01]  /*13c00*/  @!P0 STL [R1+0xc], R2 ;  /* 0x00000c0201008387 */ /* 0x0005e20000100800 */
[----:B------:R-:W-:-:S05]  /*13c10*/  MOV R0, UR40 ;  /* 0x0000002800007c02 */ /* 0x000fca0008000f00 */
[----:B------:R-:W-:-:S05]  /*13c20*/  @!P0 IMAD.MOV.U32 R7, RZ, RZ, R0 ;  /* 0x000000ffff078224 */ /* 0x000fca00078e0000 */
[----:B----4-:R2:W-:Y:S01]  /*13c30*/  @!P0 STS.128 [R16+0x228d0], R4 ;  /* 0x0228d00410008388 */ /* 0x0105e20000000c00 */
[----:B------:R-:W-:Y:S06]  /*13c40*/  BAR.ARV 0x5, 0x180 ;  /* 0x0146000000007b1d */ /* 0x000fec0000002000 */
.L_x_347:
[----:B------:R-:W-:Y:S02]  /*13c50*/  ULDC UR4, c[0x0][0xc3c] ;  /* 0x00030f0000047ab9 */ /* 0x000fe40000000800 */
[----:B------:R-:W-:-:S06]  /*13c60*/  UISETP.GE.AND UP0, UPT, UR40, UR4, UPT ;  /* 0x000000042800728c */ /* 0x000fcc000bf06270 */
[----:B------:R-:W-:-:S13]  /*13c70*/  PLOP3.LUT P0, PT, PT, PT, UP0, 0x80, 0x0 ;  /* 0x000000000000781c */ /* 0x000fda0003f0f008 */
[----:B------:R-:W-:Y:S05]  /*13c80*/  @!P0 BRA `(.L_x_353) ;  /* 0xffffffa000b08947 */ /* 0x000fea000383ffff */
.L_x_281:
[----:B--2---:R-:W2:Y:S01]  /*13c90*/  LDL.LU R0, [R1+0x24] ;  /* 0x0000240001007983 */ /* 0x004ea20000300800 */
[----:B------:R-:W-:Y:S01]  /*13ca0*/  BSSY B0, `(.L_x_354) ;  /* 0x000000b000007945 */ /* 0x000fe20003800000 */
[----:B0-----:R-:W0:Y:S01]  /*13cb0*/  S2R R5, SR_CgaCtaId ;  /* 0x0000000000057919 */ /* 0x001e220000008800 */
[----:B--2---:R-:W-:-:S05]  /*13cc0*/  VIADD R0, R0, 0x1 ;  /* 0x0000000100007836 */ /* 0x004fca0000000000 */
[----:B------:R-:W-:-:S04]  /*13cd0*/  LEA.HI R2, R0, R0, RZ, 0x1 ;  /* 0x0000000000027211 */ /* 0x000fc800078f08ff */
[----:B------:R-:W-:Y:S02]  /*13ce0*/  LOP3.LUT R3, R2, 0xfffffffe, RZ, 0xc0, !PT ;  /* 0xfffffffe02037812 */ /* 0x000fe400078ec0ff */
[----:B------:R-:W-:-:S03]  /*13cf0*/  MOV R2, 0x400 ;  /* 0x0000040000027802 */ /* 0x000fc60000000f00 */
[----:B------:R-:W-:Y:S01]  /*13d00*/  IMAD.IADD R0, R0, 0x1, -R3 ;  /* 0x0000000100007824 */ /* 0x000fe200078e0a03 */
[----:B0-----:R-:W-:-:S04]  /*13d10*/  LEA R7, R5, R2, 0x18 ;  /* 0x0000000205077211 */ /* 0x001fc800078ec0ff */
[----:B------:R-:W-:-:S04]  /*13d20*/  SHF.L.U32 R0, R0, 0x1f, RZ ;  /* 0x0000001f00007819 */ /* 0x000fc800000006ff */
[----:B------:R-:W0:Y:S02]  /*13d30*/  SYNCS.PHASECHK.TRANS64.TRYWAIT P0, [R7+URZ+0x22820], R0 ;  /* 0x02282000070075a7 */ /* 0x000e24000800017f */
[----:B0-----:R-:W-:Y:S05]  /*13d40*/  @!P0 BRA `(.L_x_355) ;  /* 0x0000003c00c88947 */ /* 0x001fea0003800000 */
.L_x_488:
[----:B------:R-:W-:Y:S05]  /*13d50*/  BSYNC B0 ;  /* 0x0000000000007941 */ /* 0x000fea0003800000 */
.L_x_354:
[----:B------:R-:W-:-:S03]  /*13d60*/  UMOV UR4, 0xffffffff ;  /* 0xffffffff00047882 */ /* 0x000fc60000000000 */
[----:B------:R-:W-:Y:S05]  /*13d70*/  BRA.DIV UR4, `(.L_x_356) ;  /* 0x0000003e04d07947 */ /* 0x000fea000b800000 */
[----:B0-----:R-:W0:Y:S02]  /*13d80*/  S2R R0, SR_TID.X ;  /* 0x0000000000007919 */ /* 0x001e240000002100 */
[----:B0-----:R-:W-:-:S04]  /*13d90*/  SHF.R.U32.HI R0, RZ, 0x5, R0 ;  /* 0x00000005ff007819 */ /* 0x001fc80000011600 */
[----:B------:R-:W-:-:S05]  /*13da0*/  LOP3.LUT R0, R0, 0x3, RZ, 0xc0, !PT ;  /* 0x0000000300007812 */ /* 0x000fca00078ec0ff */
[----:B------:R0:W2:Y:S02]  /*13db0*/  SHFL.IDX PT, R14, R0, RZ, 0x1f ;  /* 0x00001fff000e7589 */ /* 0x0000a400000e0000 */
.L_x_491:
[----:B--2---:R-:W-:Y:S01]  /*13dc0*/  ISETP.NE.AND P0, PT, R14, RZ, PT ;  /* 0x000000ff0e00720c */ /* 0x004fe20003f05270 */
[----:B------:R-:W-:-:S12]  /*13dd0*/  BSSY B0, `(.L_x_357) ;  /* 0x000002c000007945 */ /* 0x000fd80003800000 */
[----:B------:R-:W-:Y:S05]  /*13de0*/  @P0 BRA `(.L_x_358) ;  /* 0x0000000000a80947 */ /* 0x000fea0003800000 */
[----:B------:R-:W-:-:S03]  /*13df0*/  UMOV UR4, 0xffffffff ;  /* 0xffffffff00047882 */ /* 0x000fc60000000000 */
[----:B------:R-:W-:Y:S05]  /*13e00*/  BRA.DIV UR4, `(.L_x_359) ;  /* 0x0000003e04e07947 */ /* 0x000fea000b800000 */
[----:B------:R-:W-:-:S13]  /*13e10*/  ELECT P6, URZ, PT ;  /* 0x00000000003f782f */ /* 0x000fda00038c0000 */
.L_x_494:
[----:B------:R-:W-:Y:S05]  /*13e20*/  @!P6 BRA `(.L_x_358) ;  /* 0x000000000098e947 */ /* 0x000fea0003800000 */
[----:B------:R-:W-:-:S06]  /*13e30*/  ULOP3.LUT UR4, UR36, 0x2, URZ, 0xfc, !UPT ;  /* 0x0000000224047892 */ /* 0x000fcc000f8efc3f */
[----:B0-----:R-:W-:-:S05]  /*13e40*/  IMAD.U32 R0, RZ, RZ, UR4 ;  /* 0x00000004ff007e24 */ /* 0x001fca000f8e00ff */
[----:B------:R-:W-:-:S13]  /*13e50*/  ISETP.NE.AND P0, PT, R0, 0x3, PT ;  /* 0x000000030000780c */ /* 0x000fda0003f05270 */
[----:B------:R-:W-:Y:S05]  /*13e60*/  @!P0 BRA `(.L_x_360) ;  /* 0x0000000000048947 */ /* 0x000fea0003800000 */
[----:B------:R-:W-:Y:S01]  /*13e70*/  BPT.TRAP 0x1 ;  /* 0x000000040000795c */ /* 0x000fe20000300000 */
.L_x_360:
[----:B------:R-:W-:Y:S01]  /*13e80*/  IMAD R5, R30, 0x8, R7 ;  /* 0x000000081e057824 */ /* 0x000fe200078e0207 */
[----:B------:R-:W-:Y:S01]  /*13e90*/  SHF.L.U32 R0, R34, 0x1f, RZ ;  /* 0x0000001f22007819 */ /* 0x000fe200000006ff */
[----:B------:R-:W-:-:S03]  /*13ea0*/  VIADD R30, R30, 0x1 ;  /* 0x000000011e1e7836 */ /* 0x000fc60000000000 */
[----:B------:R-:W0:Y:S02]  /*13eb0*/  SYNCS.PHASECHK.TRANS64.TRYWAIT P1, [R5+URZ+0x22840], R0 ;  /* 0x02284000050075a7 */ /* 0x000e24000802017f */
[----:B------:R-:W-:-:S04]  /*13ec0*/  ISETP.NE.AND P2, PT, R30, 0x2, PT ;  /* 0x000000021e00780c */ /* 0x000fc80003f45270 */
[----:B------:R-:W-:Y:S01]  /*13ed0*/  SEL R3, RZ, 0x1, P2 ;  /* 0x00000001ff037807 */ /* 0x000fe20001000000 */
[----:B0-----:R-:W-:Y:S08]  /*13ee0*/  @!P1 BRA `(.L_x_361) ;  /* 0x0000003c00c89947 */ /* 0x001ff00003800000 */
.L_x_495:
[----:B------:R-:W-:Y:S02]  /*13ef0*/  SEL R30, R30, RZ, P2 ;  /* 0x000000ff1e1e7207 */ /* 0x000fe40001000000 */
[----:B------:R-:W-:Y:S01]  /*13f00*/  LOP3.LUT R2, R34, R3, RZ, 0x3c, !PT ;  /* 0x0000000322027212 */ /* 0x000fe200078e3cff */
[----:B------:R-:W-:Y:S06]  /*13f10*/  @!P0 BRA `(.L_x_362) ;  /* 0x0000000000048947 */ /* 0x000fec0003800000 */
[----:B------:R-:W-:Y:S01]  /*13f20*/  BPT.TRAP 0x1 ;  /* 0x000000040000795c */ /* 0x000fe20000300000 */
.L_x_362:
[----:B------:R-:W-:Y:S01]  /*13f30*/  IMAD R3, R30, 0x8, R7 ;  /* 0x000000081e037824 */ /* 0x000fe200078e0207 */
[----:B------:R-:W-:-:S04]  /*13f40*/  SHF.L.U32 R2, R2, 0x1f, RZ ;  /* 0x0000001f02027819 */ /* 0x000fc800000006ff */
[----:B------:R-:W2:Y:S02]  /*13f50*/  SYNCS.PHASECHK.TRANS64.TRYWAIT P1, [R3+URZ+0x22840], R2 ;  /* 0x02284002030075a7 */ /* 0x000ea4000802017f */
[----:B--2---:R-:W-:Y:S05]  /*13f60*/  @!P1 BRA `(.L_x_363) ;  /* 0x0000003c00bc9947 */ /* 0x004fea0003800000 */
.L_x_496:
[----:B------:R-:W-:Y:S05]  /*13f70*/  @!P0 BRA `(.L_x_364) ;  /* 0x0000000000048947 */ /* 0x000fea0003800000 */
[----:B------:R-:W-:Y:S01]  /*13f80*/  BPT.TRAP 0x1 ;  /* 0x000000040000795c */ /* 0x000fe20000300000 */
.L_x_364:
[----:B------:R-:W3:Y:S02]  /*13f90*/  SYNCS.PHASECHK.TRANS64.TRYWAIT P1, [R5+URZ+0x22860], R0 ;  /* 0x02286000050075a7 */ /* 0x000ee4000802017f */
[----:B---3--:R-:W-:Y:S05]  /*13fa0*/  @!P1 BRA `(.L_x_365) ;  /* 0x0000003c00c09947 */ /* 0x008fea0003800000 */
.L_x_497:
[----:B------:R-:W-:Y:S05]  /*13fb0*/  @!P0 BRA `(.L_x_366) ;  /* 0x0000000000048947 */ /* 0x000fea0003800000 */
[----:B------:R-:W-:Y:S01]  /*13fc0*/  BPT.TRAP 0x1 ;  /* 0x000000040000795c */ /* 0x000fe20000300000 */
.L_x_366:
[----:B------:R-:W4:Y:S02]  /*13fd0*/  SYNCS.PHASECHK.TRANS64.TRYWAIT P1, [R3+URZ+0x22860], R2 ;  /* 0x02286002030075a7 */ /* 0x000f24000802017f */
[----:B----4-:R-:W-:Y:S05]  /*13fe0*/  @!P1 BRA `(.L_x_367) ;  /* 0x0000003c00c49947 */ /* 0x010fea0003800000 */
.L_x_498:
[----:B------:R-:W-:Y:S05]  /*13ff0*/  @!P0 BRA `(.L_x_368) ;  /* 0x0000000000048947 */ /* 0x000fea0003800000 */
[----:B------:R-:W-:Y:S01]  /*14000*/  BPT.TRAP 0x1 ;  /* 0x000000040000795c */ /* 0x000fe20000300000 */
.L_x_368:
[----:B------:R-:W5:Y:S02]  /*14010*/  SYNCS.PHASECHK.TRANS64.TRYWAIT P1, [R5+URZ+0x22880], R0 ;  /* 0x02288000050075a7 */ /* 0x000f64000802017f */
[----:B-----5:R-:W-:Y:S05]  /*14020*/  @!P1 BRA `(.L_x_369) ;  /* 0x0000003c00c89947 */ /* 0x020fea0003800000 */
.L_x_499:
[----:B------:R-:W-:Y:S05]  /*14030*/  @!P0 BRA `(.L_x_370) ;  /* 0x0000000000048947 */ /* 0x000fea0003800000 */
[----:B------:R-:W-:Y:S01]  /*14040*/  BPT.TRAP 0x1 ;  /* 0x000000040000795c */ /* 0x000fe20000300000 */
.L_x_370:
[----:B------:R0:W0:Y:S02]  /*14050*/  SYNCS.PHASECHK.TRANS64.TRYWAIT P0, [R3+URZ+0x22880], R2 ;  /* 0x02288002030075a7 */ /* 0x000024000800017f */
[----:B0-----:R-:W-:Y:S05]  /*14060*/  @!P0 NANOSLEEP.SYNCS 0x989680 ;  /* 0x009896800000895d */ /* 0x001fea0003900000 */
[----:B------:R-:W0:Y:S02]  /*14070*/  @!P0 SYNCS.PHASECHK.TRANS64 P0, [R3+URZ+0x22880], R2 ;  /* 0x02288002030085a7 */ /* 0x000e24000800007f */
[----:B0-----:R-:W-:Y:S05]  /*14080*/  @!P0 BRA `(.L_x_370) ;  /* 0xfffffffc00f08947 */ /* 0x001fea000383ffff */
.L_x_358:
[----:B------:R-:W-:Y:S05]  /*14090*/  BSYNC B0 ;  /* 0x0000000000007941 */ /* 0x000fea0003800000 */
.L_x_357:
[----:B------:R-:W-:Y:S05]  /*140a0*/  EXIT ;  /* 0x000000000000794d */ /* 0x000fea0003800000 */
.L_x_229:
[----:B0-----:R-:W-:-:S04]  /*140b0*/  IMAD.U32 R3, RZ, RZ, UR54 ;  /* 0x00000036ff037e24 */ /* 0x001fc8000f8e00ff */
[----:B------:R0:W1:Y:S03]  /*140c0*/  SYNCS.PHASECHK.TRANS64.TRYWAIT P1, [R3+URZ+0x22800], R4 ;  /* 0x02280004030075a7 */ /* 0x000066000802017f */
[----:B-1----:R-:W-:Y:S05]  /*140d0*/  @!P1 NANOSLEEP.SYNCS 0x989680 ;  /* 0x009896800000995d */ /* 0x002fea0003900000 */
[----:B------:R-:W1:Y:S02]  /*140e0*/  @!P1 SYNCS.PHASECHK.TRANS64 P1, [R3+URZ+0x22800], R4 ;  /* 0x02280004030095a7 */ /* 0x000e64000802007f */
[----:B-1----:R-:W-:Y:S05]  /*140f0*/  @!P1 BRA `(.L_x_229) ;  /* 0xfffffffc00ec9947 */ /* 0x002fea000383ffff */
[----:B------:R-:W-:Y:S05]  /*14100*/  BRA `(.L_x_371) ;  /* 0xfffffed800f47947 */ /* 0x000fea000383ffff */
.L_x_233:
[----:B-1----:R1:W2:Y:S02]  /*14110*/  SYNCS.PHASECHK.TRANS64.TRYWAIT P1, [R4+URZ+0x22830], R3 ;  /* 0x02283003040075a7 */ /* 0x0022a4000802017f */
[----:B--2---:R-:W-:Y:S05]  /*14120*/  @!P1 NANOSLEEP.SYNCS 0x989680 ;  /* 0x009896800000995d */ /* 0x004fea0003900000 */
[----:B------:R-:W2:Y:S02]  /*14130*/  @!P1 SYNCS.PHASECHK.TRANS64 P1, [R4+URZ+0x22830], R3 ;  /* 0x02283003040095a7 */ /* 0x000ea4000802007f */
[----:B--2---:R-:W-:Y:S05]  /*14140*/  @!P1 BRA `(.L_x_233) ;  /* 0xfffffffc00f09947 */ /* 0x004fea000383ffff */
[----:B------:R-:W-:Y:S05]  /*14150*/  BRA `(.L_x_232) ;  /* 0xfffffedc00107947 */ /* 0x000fea000383ffff */
.L_x_239:
[----:B-1----:R-:W-:-:S04]  /*14160*/  IMAD.U32 R9, RZ, RZ, UR6 ;  /* 0x00000006ff097e24 */ /* 0x002fc8000f8e00ff */
[----:B------:R1:W2:Y:S03]  /*14170*/  SYNCS.PHASECHK.TRANS64.TRYWAIT P1, [R9+URZ+0x22830], R8 ;  /* 0x02283008090075a7 */ /* 0x0002a6000802017f */
[----:B--2---:R-:W-:Y:S05]  /*14180*/  @!P1 NANOSLEEP.SYNCS 0x989680 ;  /* 0x009896800000995d */ /* 0x004fea0003900000 */
[----:B------:R-:W2:Y:S02]  /*14190*/  @!P1 SYNCS.PHASECHK.TRANS64 P1, [R9+URZ+0x22830], R8 ;  /* 0x02283008090095a7 */ /* 0x000ea4000802007f */
[----:B--2---:R-:W-:Y:S05]  /*141a0*/  @!P1 BRA `(.L_x_239) ;  /* 0xfffffffc00ec9947 */ /* 0x004fea000383ffff */
[----:B------:R-:W-:Y:S05]  /*141b0*/  BRA `(.L_x_236) ;  /* 0xffffff14006c7947 */ /* 0x000fea000383ffff */
.L_x_243:
[----:B-1----:R-:W-:-:S04]  /*141c0*/  IMAD.U32 R9, RZ, RZ, UR6 ;  /* 0x00000006ff097e24 */ /* 0x002fc8000f8e00ff */
[----:B------:R1:W2:Y:S03]  /*141d0*/  SYNCS.PHASECHK.TRANS64.TRYWAIT P1, [R9+URZ+0x22850], R8 ;  /* 0x02285008090075a7 */ /* 0x0002a6000802017f */
[----:B--2---:R-:W-:Y:S05]  /*141e0*/  @!P1 NANOSLEEP.SYNCS 0x989680 ;  /* 0x009896800000995d */ /* 0x004fea0003900000 */
[----:B------:R-:W2:Y:S02]  /*141f0*/  @!P1 SYNCS.PHASECHK.TRANS64 P1, [R9+URZ+0x22850], R8 ;  /* 0x02285008090095a7 */ /* 0x000ea4000802007f */
[----:B--2---:R-:W-:Y:S05]  /*14200*/  @!P1 BRA `(.L_x_243) ;  /* 0xfffffffc00ec9947 */ /* 0x004fea000383ffff */
[----:B------:R-:W-:Y:S05]  /*14210*/  BRA `(.L_x_240) ;  /* 0xffffff1c00947947 */ /* 0x000fea000383ffff */
.L_x_250:
[----:B-1----:R-:W-:-:S04]  /*14220*/  IMAD.U32 R3, RZ, RZ, UR5 ;  /* 0x00000005ff037e24 */ /* 0x002fc8000f8e00ff */
[----:B------:R1:W2:Y:S03]  /*14230*/  SYNCS.PHASECHK.TRANS64.TRYWAIT P1, [R3+URZ+0x22850], R0 ;  /* 0x02285000030075a7 */ /* 0x0002a6000802017f */
[----:B--2---:R-:W-:Y:S05]  /*14240*/  @!P1 NANOSLEEP.SYNCS 0x989680 ;  /* 0x009896800000995d */ /* 0x004fea0003900000 */
[----:B------:R-:W2:Y:S02]  /*14250*/  @!P1 SYNCS.PHASECHK.TRANS64 P1, [R3+URZ+0x22850], R0 ;  /* 0x02285000030095a7 */ /* 0x000ea4000802007f */
[----:B--2---:R-:W-:Y:S05]  /*14260*/  @!P1 BRA `(.L_x_250) ;  /* 0xfffffffc00ec9947 */ /* 0x004fea000383ffff */
[----:B------:R-:W-:Y:S05]  /*14270*/  BRA `(.L_x_249) ;  /* 0xffffff4800047947 */ /* 0x000fea000383ffff */
.L_x_297:
[----:B------:R-:W0:Y:S01]  /*14280*/  S2R R20, SR_TID.X ;  /* 0x0000000000147919 */ /* 0x000e220000002100 */
[----:B------:R-:W-:Y:S02]  /*14290*/  IMAD.MOV.U32 R12, RZ, RZ, RZ ;  /* 0x000000ffff0c7224 */ /* 0x000fe400078e00ff */
[----:B------:R-:W-:Y:S02]  /*142a0*/  IMAD.MOV.U32 R11, RZ, RZ, 0x1f ;  /* 0x0000001fff0b7424 */ /* 0x000fe400078e00ff */
[----:B------:R-:W-:Y:S01]  /*142b0*/  IMAD.MOV.U32 R15, RZ, RZ, -0x1 ;  /* 0xffffffffff0f7424 */ /* 0x000fe200078e00ff */
[----:B0-----:R-:W-:-:S04]  /*142c0*/  SHF.R.U32.HI R20, RZ, 0x5, R20 ;  /* 0x00000005ff147819 */ /* 0x001fc80000011614 */
[----:B------:R-:W-:-:S04]  /*142d0*/  LOP3.LUT R20, R20, 0x3, RZ, 0xc0, !PT ;  /* 0x0000000314147812 */ /* 0x000fc800078ec0ff */
[----:B------:R-:W-:-:S07]  /*142e0*/  MOV R13, R20 ;  /* 0x00000014000d7202 */ /* 0x000fce0000000f00 */
[----:B-----5:R-:W-:Y:S05]  /*142f0*/  WARPSYNC.COLLECTIVE R15, `(.L_x_372) ;  /* 0x000000000f087348 */ /* 0x020fea0003c00000 */
[----:B------:R0:W1:Y:S02]  /*14300*/  SHFL.IDX P6, R14, R13, R12, R11 ;  /* 0x0000000c0d0e7389 */ /* 0x00006400000c000b */
[----:B01---5:R-:W-:Y:S01]  /*14310*/  ENDCOLLECTIVE ;  /* 0x000000000000791b */ /* 0x023fe20003800000 */
.L_x_372:
[----:B------:R-:W-:Y:S05]  /*14320*/  BRA `(.L_x_373) ;  /* 0xffffffa800e07947 */ /* 0x000fea000383ffff */
.L_x_300:
[----:B0-----:R0:W1:Y:S02]  /*14330*/  SYNCS.PHASECHK.TRANS64.TRYWAIT P0, [R0+URZ+0x22880], R24 ;  /* 0x02288018000075a7 */ /* 0x001064000800017f */
[----:B-1----:R-:W-:Y:S05]  /*14340*/  @!P0 NANOSLEEP.SYNCS 0x989680 ;  /* 0x009896800000895d */ /* 0x002fea0003900000 */
[----:B------:R-:W1:Y:S02]  /*14350*/  @!P0 SYNCS.PHASECHK.TRANS64 P0, [R0+URZ+0x22880], R24 ;  /* 0x02288018000085a7 */ /* 0x000e64000800007f */
[----:B-1----:R-:W-:Y:S05]  /*14360*/  @!P0 BRA `(.L_x_300) ;  /* 0xfffffffc00f08947 */ /* 0x002fea000383ffff */
[----:B------:R-:W-:Y:S05]  /*14370*/  BRA `(.L_x_374) ;  /* 0xffffffb000007947 */ /* 0x000fea000383ffff */
.L_x_301:
[----:B------:R-:W-:Y:S01]  /*14380*/  BSSY B0, `(.L_x_375) ;  /* 0x0000008000007945 */ /* 0x000fe20003800000 */
[----:B------:R-:W-:Y:S02]  /*14390*/  IMAD.MOV.U32 R13, RZ, RZ, R18 ;  /* 0x000000ffff0d7224 */ /* 0x000fe400078e0012 */
[----:B------:R-:W-:Y:S02]  /*143a0*/  IMAD.MOV.U32 R12, RZ, RZ, RZ ;  /* 0x000000ffff0c7224 */ /* 0x000fe400078e00ff */
[----:B------:R-:W-:Y:S02]  /*143b0*/  IMAD.MOV.U32 R11, RZ, RZ, 0x181f ;  /* 0x0000181fff0b7424 */ /* 0x000fe400078e00ff */
[----:B------:R-:W-:-:S07]  /*143c0*/  IMAD.MOV.U32 R15, RZ, RZ, -0x1 ;  /* 0xffffffffff0f7424 */ /* 0x000fce00078e00ff */
[----:B0-----:R-:W-:Y:S05]  /*143d0*/  WARPSYNC.COLLECTIVE R15, `(.L_x_376) ;  /* 0x000000000f087348 */ /* 0x001fea0003c00000 */
[----:B------:R1:W2:Y:S02]  /*143e0*/  SHFL.IDX P6, R14, R13, R12, R11 ;  /* 0x0000000c0d0e7389 */ /* 0x0002a400000c000b */
[----:B012---:R-:W-:Y:S01]  /*143f0*/  ENDCOLLECTIVE ;  /* 0x000000000000791b */ /* 0x007fe20003800000 */
.L_x_376:
[----:B------:R-:W-:Y:S05]  /*14400*/  BSYNC B0 ;  /* 0x0000000000007941 */ /* 0x000fea0003800000 */
.L_x_375:
[----:B------:R-:W-:Y:S01]  /*14410*/  IMAD.MOV.U32 R13, RZ, RZ, R9 ;  /* 0x000000ffff0d7224 */ /* 0x000fe200078e0009 */
[----:B------:R-:W-:Y:S01]  /*14420*/  MOV R15, 0xffffffff ;  /* 0xffffffff000f7802 */ /* 0x000fe20000000f00 */
[----:B------:R-:W-:Y:S01]  /*14430*/  IMAD.MOV.U32 R12, RZ, RZ, RZ ;  /* 0x000000ffff0c7224 */ /* 0x000fe200078e00ff */
[C---:B------:R-:W-:Y:S01]  /*14440*/  ISETP.GE.AND P3, PT, R19.reuse, 0x41, PT ;  /* 0x000000411300780c */ /* 0x040fe20003f66270 */
[----:B------:R-:W-:Y:S01]  /*14450*/  IMAD.MOV.U32 R11, RZ, RZ, 0x181f ;  /* 0x0000181fff0b7424 */ /* 0x000fe200078e00ff */
[----:B------:R-:W-:Y:S01]  /*14460*/  LOP3.LUT R28, R28, 0xffffffef, RZ, 0xc0, !PT ;  /* 0xffffffef1c1c7812 */ /* 0x000fe200078ec0ff */
[----:B------:R-:W-:Y:S01]  /*14470*/  IMAD.MOV.U32 R3, RZ, RZ, R14 ;  /* 0x000000ffff037224 */ /* 0x000fe200078e000e */
[----:B------:R-:W-:Y:S01]  /*14480*/  ISETP.GE.AND P2, PT, R19, 0x61, PT ;  /* 0x000000611300780c */ /* 0x000fe20003f46270 */
[----:B------:R-:W-:-:S12]  /*14490*/  IMAD.IADD R4, R16, 0x1, R4 ;  /* 0x0000000110047824 */ /* 0x000fd800078e0204 */
[----:B------:R-:W-:Y:S05]  /*144a0*/  WARPSYNC.COLLECTIVE R15, `(.L_x_377) ;  /* 0x000000000f087348 */ /* 0x000fea0003c00000 */
[----:B------:R0:W1:Y:S02]  /*144b0*/  SHFL.IDX P6, R14, R13, R12, R11 ;  /* 0x0000000c0d0e7389 */ /* 0x00006400000c000b */
[----:B01----:R-:W-:Y:S01]  /*144c0*/  ENDCOLLECTIVE ;  /* 0x000000000000791b */ /* 0x003fe20003800000 */
.L_x_377:
[C---:B------:R-:W-:Y:S02]  /*144d0*/  ISETP.GE.AND P5, PT, R19.reuse, 0x21, PT ;  /* 0x000000211300780c */ /* 0x040fe40003fa6270 */
[----:B------:R-:W-:Y:S01]  /*144e0*/  ISETP.GE.AND P4, PT, R19, 0x31, PT ;  /* 0x000000311300780c */ /* 0x000fe20003f86270 */
[----:B------:R-:W-:Y:S02]  /*144f0*/  IMAD.MOV.U32 R13, RZ, RZ, R18 ;  /* 0x000000ffff0d7224 */ /* 0x000fe400078e0012 */
[----:B------:R-:W-:Y:S02]  /*14500*/  IMAD.MOV.U32 R12, RZ, RZ, 0x1 ;  /* 0x00000001ff0c7424 */ /* 0x000fe400078e00ff */
[----:B------:R-:W-:-:S08]  /*14510*/  IMAD.MOV.U32 R2, RZ, RZ, R14 ;  /* 0x000000ffff027224 */ /* 0x000fd000078e000e */
[----:B------:R-:W-:Y:S05]  /*14520*/  WARPSYNC.COLLECTIVE R15, `(.L_x_378) ;  /* 0x000000000f087348 */ /* 0x000fea0003c00000 */
[----:B------:R0:W1:Y:S02]  /*14530*/  SHFL.IDX P6, R14, R13, R12, R11 ;  /* 0x0000000c0d0e7389 */ /* 0x00006400000c000b */
[----:B01----:R-:W-:Y:S01]  /*14540*/  ENDCOLLECTIVE ;  /* 0x000000000000791b */ /* 0x003fe20003800000 */
.L_x_378:
[----:B------:R-:W-:-:S05]  /*14550*/  IADD3 R2, P1, R29, R2, RZ ;  /* 0x000000021d027210 */ /* 0x000fca0007f3e0ff */
[----:B------:R-:W-:Y:S01]  /*14560*/  IMAD.X R3, RZ, RZ, R3, P1 ;  /* 0x000000ffff037224 */ /* 0x000fe200008e0603 */
[----:B------:R-:W-:Y:S01]  /*14570*/  ISETP.LT.OR P1, PT, R19, 0x1, P0 ;  /* 0x000000011300780c */ /* 0x000fe20000721670 */
[----:B------:R-:W-:-:S12]  /*14580*/  IMAD.MOV.U32 R13, RZ, RZ, R9 ;  /* 0x000000ffff0d7224 */ /* 0x000fd800078e0009 */
[----:B------:R-:W-:Y:S01]  /*14590*/  @!PT LDS RZ, [RZ] ;  /* 0x00000000fffff984 */ /* 0x000fe20000000800 */
[----:B------:R-:W-:Y:S01]  /*145a0*/  @!PT LDS RZ, [RZ] ;  /* 0x00000000fffff984 */ /* 0x000fe20000000800 */
[----:B------:R-:W-:Y:S01]  /*145b0*/  @!PT LDS RZ, [RZ] ;  /* 0x00000000fffff984 */ /* 0x000fe20000000800 */
[----:B------:R0:W-:Y:S02]  /*145c0*/  LDGSTS.E.BYPASS.LTC128B.128 [R4+0xa400], desc[UR50][R2.64], !P1 ;  /* 0x0a40000002047fae */ /* 0x0001e4000c901d72 */
[----:B0-----:R-:W-:-:S07]  /*145d0*/  IMAD.MOV.U32 R3, RZ, RZ, R14 ;  /* 0x000000ffff037224 */ /* 0x001fce00078e000e */
[----:B------:R-:W-:Y:S05]  /*145e0*/  WARPSYNC.COLLECTIVE R15, `(.L_x_379) ;  /* 0x000000000f087348 */ /* 0x000fea0003c00000 */
[----:B------:R0:W1:Y:S02]  /*145f0*/  SHFL.IDX P6, R14, R13, R12, R11 ;  /* 0x0000000c0d0e7389 */ /* 0x00006400000c000b */
[----:B01----:R-:W-:Y:S01]  /*14600*/  ENDCOLLECTIVE ;  /* 0x000000000000791b */ /* 0x003fe20003800000 */
.L_x_379:
[----:B------:R-:W-:Y:S02]  /*14610*/  IMAD.MOV.U32 R13, RZ, RZ, R18 ;  /* 0x000000ffff0d7224 */ /* 0x000fe400078e0012 */
[----:B------:R-:W-:Y:S02]  /*14620*/  IMAD.MOV.U32 R12, RZ, RZ, 0x2 ;  /* 0x00000002ff0c7424 */ /* 0x000fe400078e00ff */
[----:B------:R-:W-:-:S07]  /*14630*/  IMAD.MOV.U32 R2, RZ, RZ, R14 ;  /* 0x000000ffff027224 */ /* 0x000fce00078e000e */
[----:B------:R-:W-:Y:S05]  /*14640*/  WARPSYNC.COLLECTIVE R15, `(.L_x_380) ;  /* 0x000000000f087348 */ /* 0x000fea0003c00000 */
[----:B------:R0:W1:Y:S02]  /*14650*/  SHFL.IDX P6, R14, R13, R12, R11 ;  /* 0x0000000c0d0e7389 */ /* 0x00006400000c000b */
[----:B01----:R-:W-:Y:S01]  /*14660*/  ENDCOLLECTIVE ;  /* 0x000000000000791b */ /* 0x003fe20003800000 */
.L_x_380:
        /* <DEDUP_REMOVED lines=8> */
[----:B0-----:R-:W-:-:S07]  /*146f0*/  MOV R3, R14 ;  /* 0x0000000e00037202 */ /* 0x001fce0000000f00 */
[----:B------:R-:W-:Y:S05]  /*14700*/  WARPSYNC.COLLECTIVE R15, `(.L_x_381) ;  /* 0x000000000f087348 */ /* 0x000fea0003c00000 */
[----:B------:R0:W1:Y:S02]  /*14710*/  SHFL.IDX P6, R14, R13, R12, R11 ;  /* 0x0000000c0d0e7389 */ /* 0x00006400000c000b */
[----:B01----:R-:W-:Y:S01]  /*14720*/  ENDCOLLECTIVE ;  /* 0x000000000000791b */ /* 0x003fe20003800000 */
.L_x_381:
[----:B------:R-:W-:Y:S02]  /*14730*/  IMAD.MOV.U32 R13, RZ, RZ, R18 ;  /* 0x000000ffff0d7224 */ /* 0x000fe400078e0012 */
[----:B------:R-:W-:Y:S02]  /*14740*/  IMAD.MOV.U32 R12, RZ, RZ, 0x3 ;  /* 0x00000003ff0c7424 */ /* 0x000fe400078e00ff */
[----:B------:R-:W-:-:S07]  /*14750*/  IMAD.MOV.U32 R2, RZ, RZ, R14 ;  /* 0x000000ffff027224 */ /* 0x000fce00078e000e */
[----:B------:R-:W-:Y:S05]  /*14760*/  WARPSYNC.COLLECTIVE R15, `(.L_x_382) ;  /* 0x000000000f087348 */ /* 0x000fea0003c00000 */
[----:B------:R0:W1:Y:S02]  /*14770*/  SHFL.IDX P6, R14, R13, R12, R11 ;  /* 0x0000000c0d0e7389 */ /* 0x00006400000c000b */
[----:B01----:R-:W-:Y:S01]  /*14780*/  ENDCOLLECTIVE ;  /* 0x000000000000791b */ /* 0x003fe20003800000 */
.L_x_382:
        /* <DEDUP_REMOVED lines=12> */
.L_x_383:
[----:B------:R-:W-:Y:S02]  /*14850*/  IMAD.MOV.U32 R13, RZ, RZ, R18 ;  /* 0x000000ffff0d7224 */ /* 0x000fe400078e0012 */
[----:B------:R-:W-:Y:S02]  /*14860*/  IMAD.MOV.U32 R12, RZ, RZ, 0x4 ;  /* 0x00000004ff0c7424 */ /* 0x000fe400078e00ff */
[----:B------:R-:W-:-:S07]  /*14870*/  IMAD.MOV.U32 R2, RZ, RZ, R14 ;  /* 0x000000ffff027224 */ /* 0x000fce00078e000e */
[----:B------:R-:W-:Y:S05]  /*14880*/  WARPSYNC.COLLECTIVE R15, `(.L_x_384) ;  /* 0x000000000f087348 */ /* 0x000fea0003c00000 */
[----:B------:R0:W1:Y:S02]  /*14890*/  SHFL.IDX P6, R14, R13, R12, R11 ;  /* 0x0000000c0d0e7389 */ /* 0x00006400000c000b */
[----:B01----:R-:W-:Y:S01]  /*148a0*/  ENDCOLLECTIVE ;  /* 0x000000000000791b */ /* 0x003fe20003800000 */
.L_x_384:
        /* <DEDUP_REMOVED lines=12> */
.L_x_385:
[----:B------:R-:W-:Y:S02]  /*14970*/  IMAD.MOV.U32 R13, RZ, RZ, R18 ;  /* 0x000000ffff0d7224 */ /* 0x000fe400078e0012 */
[----:B------:R-:W-:Y:S02]  /*14980*/  IMAD.MOV.U32 R12, RZ, RZ, 0x5 ;  /* 0x00000005ff0c7424 */ /* 0x000fe400078e00ff */
[----:B------:R-:W-:-:S07]  /*14990*/  IMAD.MOV.U32 R2, RZ, RZ, R14 ;  /* 0x000000ffff027224 */ /* 0x000fce00078e000e */
[----:B------:R-:W-:Y:S05]  /*149a0*/  WARPSYNC.COLLECTIVE R15, `(.L_x_386) ;  /* 0x000000000f087348 */ /* 0x000fea0003c00000 */
[----:B------:R0:W1:Y:S02]  /*149b0*/  SHFL.IDX P6, R14, R13, R12, R11 ;  /* 0x0000000c0d0e7389 */ /* 0x00006400000c000b */
[----:B01----:R-:W-:Y:S01]  /*149c0*/  ENDCOLLECTIVE ;  /* 0x000000000000791b */ /* 0x003fe20003800000 */
.L_x_386:
        /* <DEDUP_REMOVED lines=12> */
.L_x_387:
[----:B------:R-:W-:Y:S02]  /*14a90*/  IMAD.MOV.U32 R13, RZ, RZ, R18 ;  /* 0x000000ffff0d7224 */ /* 0x000fe400078e0012 */
[----:B------:R-:W-:Y:S02]  /*14aa0*/  IMAD.MOV.U32 R12, RZ, RZ, 0x6 ;  /* 0x00000006ff0c7424 */ /* 0x000fe400078e00ff */
[----:B------:R-:W-:-:S07]  /*14ab0*/  IMAD.MOV.U32 R2, RZ, RZ, R14 ;  /* 0x000000ffff027224 */ /* 0x000fce00078e000e */
[----:B------:R-:W-:Y:S05]  /*14ac0*/  WARPSYNC.COLLECTIVE R15, `(.L_x_388) ;  /* 0x000000000f087348 */ /* 0x000fea0003c00000 */
[----:B------:R0:W1:Y:S02]  /*14ad0*/  SHFL.IDX P6, R14, R13, R12, R11 ;  /* 0x0000000c0d0e7389 */ /* 0x00006400000c000b */
[----:B01----:R-:W-:Y:S01]  /*14ae0*/  ENDCOLLECTIVE ;  /* 0x000000000000791b */ /* 0x003fe20003800000 */
.L_x_388:
        /* <DEDUP_REMOVED lines=12> */
.L_x_389:
[----:B------:R-:W-:Y:S02]  /*14bb0*/  IMAD.MOV.U32 R13, RZ, RZ, R18 ;  /* 0x000000ffff0d7224 */ /* 0x000fe400078e0012 */
[----:B------:R-:W-:Y:S02]  /*14bc0*/  IMAD.MOV.U32 R12, RZ, RZ, 0x7 ;  /* 0x00000007ff0c7424 */ /* 0x000fe400078e00ff */
[----:B------:R-:W-:-:S07]  /*14bd0*/  IMAD.MOV.U32 R2, RZ, RZ, R14 ;  /* 0x000000ffff027224 */ /* 0x000fce00078e000e */
[----:B------:R-:W-:Y:S05]  /*14be0*/  WARPSYNC.COLLECTIVE R15, `(.L_x_390) ;  /* 0x000000000f087348 */ /* 0x000fea0003c00000 */
[----:B------:R0:W1:Y:S02]  /*14bf0*/  SHFL.IDX P6, R14, R13, R12, R11 ;  /* 0x0000000c0d0e7389 */ /* 0x00006400000c000b */
[----:B01----:R-:W-:Y:S01]  /*14c00*/  ENDCOLLECTIVE ;  /* 0x000000000000791b */ /* 0x003fe20003800000 */
.L_x_390:
[----:B------:R-:W-:-:S05]  /*14c10*/  IADD3 R2, P1, R29, R2, RZ ;  /* 0x000000021d027210 */ /* 0x000fca0007f3e0ff */
[----:B------:R-:W-:Y:S01]  /*14c20*/  IMAD.X R3, RZ, RZ, R3, P1 ;  /* 0x000000ffff037224 */ /* 0x000fe200008e0603 */
[----:B------:R-:W-:Y:S01]  /*14c30*/  ISETP.LT.OR P1, PT, R19, 0x61, P0 ;  /* 0x000000611300780c */ /* 0x000fe20000721670 */
[----:B------:R-:W-:-:S12]  /*14c40*/  IMAD.MOV.U32 R13, RZ, RZ, R9 ;  /* 0x000000ffff0d7224 */ /* 0x000fd800078e0009 */
[----:B------:R-:W-:Y:S01]  /*14c50*/  @!PT LDS RZ, [RZ] ;  /* 0x00000000fffff984 */ /* 0x000fe20000000800 */
[----:B------:R-:W-:Y:S01]  /*14c60*/  @!PT LDS RZ, [RZ] ;  /* 0x00000000fffff984 */ /* 0x000fe20000000800 */
[----:B------:R-:W-:Y:S01]  /*14c70*/  @!PT LDS RZ, [RZ] ;  /* 0x00000000fffff984 */ /* 0x000fe20000000800 */
[----:B------:R0:W-:Y:S01]  /*14c80*/  LDGSTS.E.BYPASS.LTC128B.128 [R4+0xd400], desc[UR50][R2.64], !P1 ;  /* 0x0d40000002047fae */ /* 0x0001e2000c901d72 */
[----:B------:R-:W-:-:S07]  /*14c90*/  IMAD.MOV.U32 R18, RZ, RZ, R14 ;  /* 0x000000ffff127224 */ /* 0x000fce00078e000e */
[----:B0-----:R-:W-:Y:S05]  /*14ca0*/  WARPSYNC.COLLECTIVE R15, `(.L_x_391) ;  /* 0x000000000f087348 */ /* 0x001fea0003c00000 */
[----:B------:R1:W2:Y:S02]  /*14cb0*/  SHFL.IDX P6, R14, R13, R12, R11 ;  /* 0x0000000c0d0e7389 */ /* 0x0002a400000c000b */
[----:B012---:R-:W-:Y:S01]  /*14cc0*/  ENDCOLLECTIVE ;  /* 0x000000000000791b */ /* 0x007fe20003800000 */
.L_x_391:
[----:B------:R-:W-:Y:S02]  /*14cd0*/  IMAD.MOV.U32 R13, RZ, RZ, R20 ;  /* 0x000000ffff0d7224 */ /* 0x000fe400078e0014 */
[----:B------:R-:W-:Y:S02]  /*14ce0*/  IMAD.MOV.U32 R12, RZ, RZ, RZ ;  /* 0x000000ffff0c7224 */ /* 0x000fe400078e00ff */
[----:B------:R-:W-:-:S07]  /*14cf0*/  IMAD.MOV.U32 R2, RZ, RZ, R14 ;  /* 0x000000ffff027224 */ /* 0x000fce00078e000e */
[----:B------:R-:W-:Y:S05]  /*14d00*/  WARPSYNC.COLLECTIVE R15, `(.L_x_392) ;  /* 0x000000000f087348 */ /* 0x000fea0003c00000 */
[----:B------:R0:W1:Y:S02]  /*14d10*/  SHFL.IDX P6, R14, R13, R12, R11 ;  /* 0x0000000c0d0e7389 */ /* 0x00006400000c000b */
[----:B01----:R-:W-:Y:S01]  /*14d20*/  ENDCOLLECTIVE ;  /* 0x000000000000791b */ /* 0x003fe20003800000 */
.L_x_392:
        /* <DEDUP_REMOVED lines=12> */
.L_x_393:
[----:B------:R-:W-:Y:S02]  /*14df0*/  IMAD.MOV.U32 R13, RZ, RZ, R20 ;  /* 0x000000ffff0d7224 */ /* 0x000fe400078e0014 */
[----:B------:R-:W-:Y:S02]  /*14e00*/  IMAD.MOV.U32 R12, RZ, RZ, 0x1 ;  /* 0x00000001ff0c7424 */ /* 0x000fe400078e00ff */
[----:B------:R-:W-:-:S07]  /*14e10*/  IMAD.MOV.U32 R2, RZ, RZ, R14 ;  /* 0x000000ffff027224 */ /* 0x000fce00078e000e */
[----:B------:R-:W-:Y:S05]  /*14e20*/  WARPSYNC.COLLECTIVE R15, `(.L_x_394) ;  /* 0x000000000f087348 */ /* 0x000fea0003c00000 */
[----:B------:R0:W1:Y:S02]  /*14e30*/  SHFL.IDX P6, R14, R13, R12, R11 ;  /* 0x0000000c0d0e7389 */ /* 0x00006400000c000b */
[----:B01----:R-:W-:Y:S01]  /*14e40*/  ENDCOLLECTIVE ;  /* 0x000000000000791b */ /* 0x003fe20003800000 */
.L_x_394:
        /* <DEDUP_REMOVED lines=8> */
[----:B------:R-:W-:Y:S01]  /*14ed0*/  ISETP.GE.AND P1, PT, R19, 0x11, PT ;  /* 0x000000111300780c */ /* 0x000fe20003f26270 */
[----:B------:R-:W-:-:S12]  /*14ee0*/  IMAD.MOV.U32 R20, RZ, RZ, R14 ;  /* 0x000000ffff147224 */ /* 0x000fd800078e000e */
[----:B0-----:R-:W-:Y:S05]  /*14ef0*/  WARPSYNC.COLLECTIVE R15, `(.L_x_395) ;  /* 0x000000000f087348 */ /* 0x001fea0003c00000 */
[----:B------:R1:W2:Y:S02]  /*14f00*/  SHFL.IDX P6, R14, R13, R12, R11 ;  /* 0x0000000c0d0e7389 */ /* 0x0002a400000c000b */
[----:B012---:R-:W-:Y:S01]  /*14f10*/  ENDCOLLECTIVE ;  /* 0x000000000000791b */ /* 0x007fe20003800000 */
.L_x_395:
[----:B------:R-:W-:Y:S02]  /*14f20*/  @P1 LOP3.LUT R28, R28, 0x10, RZ, 0xfc, !PT ;  /* 0x000000101c1c1812 */ /* 0x000fe400078efcff */
[----:B------:R-:W-:Y:S02]  /*14f30*/  ISETP.GE.AND P1, PT, R19, 0x51, PT ;  /* 0x000000511300780c */ /* 0x000fe40003f26270 */
[----:B------:R-:W-:-:S04]  /*14f40*/  LOP3.LUT R28, R28, 0xffffffdf, RZ, 0xc0, !PT ;  /* 0xffffffdf1c1c7812 */ /* 0x000fc800078ec0ff */
[----:B------:R-:W-:Y:S02]  /*14f50*/  @P3 LOP3.LUT R28, R28, 0x20, RZ, 0xfc, !PT ;  /* 0x000000201c1c3812 */ /* 0x000fe400078efcff */
[----:B------:R-:W-:Y:S02]  /*14f60*/  ISETP.GE.AND P3, PT, R19, 0x71, PT ;  /* 0x000000711300780c */ /* 0x000fe40003f66270 */
[----:B------:R-:W-:Y:S01]  /*14f70*/  LOP3.LUT R28, R28, 0xffffffbf, RZ, 0xc0, !PT ;  /* 0xffffffbf1c1c7812 */ /* 0x000fe200078ec0ff */
[----:B------:R-:W-:-:S03]  /*14f80*/  IMAD.MOV.U32 R2, RZ, RZ, R14 ;  /* 0x000000ffff027224 */ /* 0x000fc600078e000e */
[----:B------:R-:W-:Y:S02]  /*14f90*/  @P1 LOP3.LUT R28, R28, 0x40, RZ, 0xfc, !PT ;  /* 0x000000401c1c1812 */ /* 0x000fe400078efcff */
[----:B------:R-:W-:Y:S02]  /*14fa0*/  ISETP.GE.AND P1, PT, R19, 0x81, PT ;  /* 0x000000811300780c */ /* 0x000fe40003f26270 */
[----:B------:R-:W-:-:S04]  /*14fb0*/  LOP3.LUT R28, R28, 0xfffffeff, RZ, 0xc0, !PT ;  /* 0xfffffeff1c1c7812 */ /* 0x000fc800078ec0ff */
[----:B------:R-:W-:Y:S02]  /*14fc0*/  @P2 LOP3.LUT R28, R28, 0x100, RZ, 0xfc, !PT ;  /* 0x000001001c1c2812 */ /* 0x000fe400078efcff */
[----:B------:R-:W-:Y:S02]  /*14fd0*/  ISETP.GE.AND P2, PT, R19, 0x91, PT ;  /* 0x000000911300780c */ /* 0x000fe40003f46270 */
[----:B------:R-:W-:-:S11]  /*14fe0*/  LOP3.LUT R28, R28, 0xfffffdff, RZ, 0xc0, !PT ;  /* 0xfffffdff1c1c7812 */ /* 0x000fd600078ec0ff */
[----:B------:R-:W-:Y:S01]  /*14ff0*/  @P2 LOP3.LUT R28, R28, 0x200, RZ, 0xfc, !PT ;  /* 0x000002001c1c2812 */ /* 0x000fe200078efcff */
[----:B------:R-:W-:Y:S06]  /*15000*/  BRA `(.L_x_396) ;  /* 0xffffffa800d47947 */ /* 0x000fec000383ffff */
.L_x_306:
[----:B--2---:R2:W3:Y:S02]  /*15010*/  SYNCS.PHASECHK.TRANS64.TRYWAIT P0, [R0+URZ+0x22840], R24 ;  /* 0x02284018000075a7 */ /* 0x0044e4000800017f */
[----:B---3--:R-:W-:Y:S05]  /*15020*/  @!P0 NANOSLEEP.SYNCS 0x989680 ;  /* 0x009896800000895d */ /* 0x008fea0003900000 */
[----:B------:R-:W3:Y:S02]  /*15030*/  @!P0 SYNCS.PHASECHK.TRANS64 P0, [R0+URZ+0x22840], R24 ;  /* 0x02284018000085a7 */ /* 0x000ee4000800007f */
[----:B---3--:R-:W-:Y:S05]  /*15040*/  @!P0 BRA `(.L_x_306) ;  /* 0xfffffffc00f08947 */ /* 0x008fea000383ffff */
[----:B------:R-:W-:Y:S05]  /*15050*/  BRA `(.L_x_397) ;  /* 0xffffffac00287947 */ /* 0x000fea000383ffff */
.L_x_307:
[----:B------:R-:W-:Y:S01]  /*15060*/  BSSY B0, `(.L_x_398) ;  /* 0x0000008000007945 */ /* 0x000fe20003800000 */
[----:B------:R-:W-:Y:S01]  /*15070*/  IMAD.MOV.U32 R13, RZ, RZ, R7 ;  /* 0x000000ffff0d7224 */ /* 0x000fe200078e0007 */
[----:B------:R-:W-:Y:S01]  /*15080*/  MOV R15, 0xffffffff ;  /* 0xffffffff000f7802 */ /* 0x000fe20000000f00 */
[----:B------:R-:W-:Y:S02]  /*15090*/  IMAD.MOV.U32 R12, RZ, RZ, RZ ;  /* 0x000000ffff0c7224 */ /* 0x000fe400078e00ff */
[----:B------:R-:W-:-:S07]  /*150a0*/  IMAD.MOV.U32 R11, RZ, RZ, 0x181f ;  /* 0x0000181fff0b7424 */ /* 0x000fce00078e00ff */
[----:B012---:R-:W-:Y:S05]  /*150b0*/  WARPSYNC.COLLECTIVE R15, `(.L_x_399) ;  /* 0x000000000f087348 */ /* 0x007fea0003c00000 */
[----:B------:R3:W4:Y:S02]  /*150c0*/  SHFL.IDX P6, R14, R13, R12, R11 ;  /* 0x0000000c0d0e7389 */ /* 0x00072400000c000b */
[----:B01234-:R-:W-:Y:S01]  /*150d0*/  ENDCOLLECTIVE ;  /* 0x000000000000791b */ /* 0x01ffe20003800000 */
.L_x_399:
[----:B------:R-:W-:Y:S05]  /*150e0*/  BSYNC B0 ;  /* 0x0000000000007941 */ /* 0x000fea0003800000 */
.L_x_398:
[----:B------:R-:W-:Y:S02]  /*150f0*/  IMAD.MOV.U32 R13, RZ, RZ, R8 ;  /* 0x000000ffff0d7224 */ /* 0x000fe400078e0008 */
[----:B------:R-:W-:Y:S02]  /*15100*/  IMAD.MOV.U32 R12, RZ, RZ, RZ ;  /* 0x000000ffff0c7224 */ /* 0x000fe400078e00ff */
[----:B------:R-:W-:Y:S02]  /*15110*/  IMAD.MOV.U32 R11, RZ, RZ, 0x181f ;  /* 0x0000181fff0b7424 */ /* 0x000fe400078e00ff */
[----:B------:R-:W-:Y:S02]  /*15120*/  IMAD.MOV.U32 R15, RZ, RZ, -0x1 ;  /* 0xffffffffff0f7424 */ /* 0x000fe400078e00ff */
[----:B------:R-:W-:-:S07]  /*15130*/  IMAD.MOV.U32 R2, RZ, RZ, R14 ;  /* 0x000000ffff027224 */ /* 0x000fce00078e000e */
[----:B------:R-:W-:Y:S05]  /*15140*/  WARPSYNC.COLLECTIVE R15, `(.L_x_400) ;  /* 0x000000000f087348 */ /* 0x000fea0003c00000 */
[----:B------:R0:W1:Y:S02]  /*15150*/  SHFL.IDX P6, R14, R13, R12, R11 ;  /* 0x0000000c0d0e7389 */ /* 0x00006400000c000b */
[----:B01----:R-:W-:Y:S01]  /*15160*/  ENDCOLLECTIVE ;  /* 0x000000000000791b */ /* 0x003fe20003800000 */
.L_x_400:
[----:B------:R-:W-:Y:S02]  /*15170*/  IMAD.MOV.U32 R13, RZ, RZ, R7 ;  /* 0x000000ffff0d7224 */ /* 0x000fe400078e0007 */
        /* <DEDUP_REMOVED lines=8> */
[----:B------:R0:W-:Y:S02]  /*15200*/  @P6 LDGSTS.E.BYPASS.LTC128B.128 [R4+0x18400], desc[UR50][R2.64], !P2 ;  /* 0x1840000002046fae */ /* 0x0001e4000d101d72 */
[----:B0-----:R-:W-:Y:S05]  /*15210*/  WARPSYNC.COLLECTIVE R15, `(.L_x_401) ;  /* 0x000000000f087348 */ /* 0x001fea0003c00000 */
[----:B------:R1:W2:Y:S02]  /*15220*/  SHFL.IDX P6, R14, R13, R12, R11 ;  /* 0x0000000c0d0e7389 */ /* 0x0002a400000c000b */
[----:B012---:R-:W-:Y:S01]  /*15230*/  ENDCOLLECTIVE ;  /* 0x000000000000791b */ /* 0x007fe20003800000 */
.L_x_401:
[----:B------:R-:W-:Y:S02]  /*15240*/  IMAD.MOV.U32 R13, RZ, RZ, R8 ;  /* 0x000000ffff0d7224 */ /* 0x000fe400078e0008 */
[----:B------:R-:W-:-:S07]  /*15250*/  IMAD.MOV.U32 R2, RZ, RZ, R14 ;  /* 0x000000ffff027224 */ /* 0x000fce00078e000e */
[----:B------:R-:W-:Y:S05]  /*15260*/  WARPSYNC.COLLECTIVE R15, `(.L_x_402) ;  /* 0x000000000f087348 */ /* 0x000fea0003c00000 */
[----:B------:R0:W1:Y:S02]  /*15270*/  SHFL.IDX P6, R14, R13, R12, R11 ;  /* 0x0000000c0d0e7389 */ /* 0x00006400000c000b */
[----:B01----:R-:W-:Y:S01]  /*15280*/  ENDCOLLECTIVE ;  /* 0x000000000000791b */ /* 0x003fe20003800000 */
.L_x_402:
[----:B------:R-:W-:Y:S02]  /*15290*/  IMAD.MOV.U32 R13, RZ, RZ, R7 ;  /* 0x000000ffff0d7224 */ /* 0x000fe400078e0007 */
[----:B------:R-:W-:Y:S01]  /*152a0*/  IMAD.MOV.U32 R12, RZ, RZ, 0x2 ;  /* 0x00000002ff0c7424 */ /* 0x000fe200078e00ff */
[----:B------:R-:W-:-:S13]  /*152b0*/  LOP3.LUT P6, RZ, R28, 0x10, RZ, 0xc0, !PT ;  /* 0x000000101cff7812 */ /* 0x000fda00078cc0ff */
[----:B------:R-:W-:-:S04]  /*152c0*/  @P6 IADD3 R10, P0, R29, R14, RZ ;  /* 0x0000000e1d0a6210 */ /* 0x000fc80007f1e0ff */
[----:B------:R-:W-:Y:S01]  /*152d0*/  @P6 IADD3.X R3, RZ, R2, RZ, P0, !PT ;  /* 0x00000002ff036210 */ /* 0x000fe200007fe4ff */
[----:B------:R-:W-:-:S05]  /*152e0*/  @P6 IMAD.MOV.U32 R2, RZ, RZ, R10 ;  /* 0x000000ffff026224 */ /* 0x000fca00078e000a */
[----:B------:R-:W-:Y:S01]  /*152f0*/  @!PT LDS RZ, [RZ] ;  /* 0x00000000fffff984 */ /* 0x000fe20000000800 */
[----:B------:R-:W-:Y:S01]  /*15300*/  @!PT LDS RZ, [RZ] ;  /* 0x00000000fffff984 */ /* 0x000fe20000000800 */
[----:B------:R-:W-:Y:S01]  /*15310*/  @!PT LDS RZ, [RZ] ;  /* 0x00000000fffff984 */ /* 0x000fe20000000800 */
[----:B------:R0:W-:Y:S03]  /*15320*/  @P6 LDGSTS.E.BYPASS.LTC128B.128 [R4+0x18c00], desc[UR50][R2.64], !P2 ;  /* 0x18c0000002046fae */ /* 0x0001e6000d101d72 */
[----:B0-----:R-:W-:Y:S05]  /*15330*/  WARPSYNC.COLLECTIVE R15, `(.L_x_403) ;  /* 0x000000000f087348 */ /* 0x001fea0003c00000 */
[----:B------:R1:W2:Y:S02]  /*15340*/  SHFL.IDX P6, R14, R13, R12, R11 ;  /* 0x0000000c0d0e7389 */ /* 0x0002a400000c000b */
[----:B012---:R-:W-:Y:S01]  /*15350*/  ENDCOLLECTIVE ;  /* 0x000000000000791b */ /* 0x007fe20003800000 */
.L_x_403:
[----:B------:R-:W-:Y:S02]  /*15360*/  IMAD.MOV.U32 R13, RZ, RZ, R8 ;  /* 0x000000ffff0d7224 */ /* 0x000fe400078e0008 */
[----:B------:R-:W-:-:S07]  /*15370*/  IMAD.MOV.U32 R2, RZ, RZ, R14 ;  /* 0x000000ffff027224 */ /* 0x000fce00078e000e */
[----:B------:R-:W-:Y:S05]  /*15380*/  WARPSYNC.COLLECTIVE R15, `(.L_x_404) ;  /* 0x000000000f087348 */ /* 0x000fea0003c00000 */
[----:B------:R0:W1:Y:S02]  /*15390*/  SHFL.IDX P6, R14, R13, R12, R11 ;  /* 0x0000000c0d0e7389 */ /* 0x00006400000c000b */
[----:B01----:R-:W-:Y:S01]  /*153a0*/  ENDCOLLECTIVE ;  /* 0x000000000000791b */ /* 0x003fe20003800000 */
.L_x_404:
[----:B------:R-:W-:Y:S02]  /*153b0*/  IMAD.MOV.U32 R13, RZ, RZ, R7 ;  /* 0x000000ffff0d7224 */ /* 0x000fe400078e0007 */
[----:B------:R-:W-:Y:S01]  /*153c0*/  IMAD.MOV.U32 R12, RZ, RZ, 0x3 ;  /* 0x00000003ff0c7424 */ /* 0x000fe200078e00ff */
[----:B------:R-:W-:-:S05]  /*153d0*/  @P5 IADD3 R14, P0, R29, R14, RZ ;  /* 0x0000000e1d0e5210 */ /* 0x000fca0007f1e0ff */
[----:B------:R-:W-:Y:S02]  /*153e0*/  @P5 IMAD.X R9, RZ, RZ, R2, P0 ;  /* 0x000000ffff095224 */ /* 0x000fe400000e0602 */
[----:B------:R-:W-:-:S07]  /*153f0*/  @P5 IMAD.MOV.U32 R2, RZ, RZ, R14 ;  /* 0x000000ffff025224 */ /* 0x000fce00078e000e */
[----:B------:R-:W-:Y:S05]  /*15400*/  WARPSYNC.COLLECTIVE R15, `(.L_x_405) ;  /* 0x000000000f087348 */ /* 0x000fea0003c00000 */
[----:B------:R0:W1:Y:S02]  /*15410*/  SHFL.IDX P6, R14, R13, R12, R11 ;  /* 0x0000000c0d0e7389 */ /* 0x00006400000c000b */
[----:B01----:R-:W-:Y:S01]  /*15420*/  ENDCOLLECTIVE ;  /* 0x000000000000791b */ /* 0x003fe20003800000 */
.L_x_405:
[----:B------:R-:W-:-:S05]  /*15430*/  @P5 IMAD.MOV.U32 R3, RZ, RZ, R9 ;  /* 0x000000ffff035224 */ /* 0x000fca00078e0009 */
[----:B------:R-:W-:Y:S01]  /*15440*/  @!PT LDS RZ, [RZ] ;  /* 0x00000000fffff984 */ /* 0x000fe20000000800 */
[----:B------:R-:W-:Y:S01]  /*15450*/  @!PT LDS RZ, [RZ] ;  /* 0x00000000fffff984 */ /* 0x000fe20000000800 */
[----:B------:R-:W-:Y:S01]  /*15460*/  @!PT LDS RZ, [RZ] ;  /* 0x00000000fffff984 */ /* 0x000fe20000000800 */
[----:B------:R0:W-:Y:S01]  /*15470*/  @P5 LDGSTS.E.BYPASS.LTC128B.128 [R4+0x19400], desc[UR50][R2.64], !P2 ;  /* 0x1940000002045fae */ /* 0x0001e2000d101d72 */
[----:B------:R-:W-:Y:S02]  /*15480*/  LOP3.LUT P5, RZ, R28, 0x40, RZ, 0xc0, !PT ;  /* 0x000000401cff7812 */ /* 0x000fe400078ac0ff */
[----:B------:R-:W-:Y:S01]  /*15490*/  MOV R13, R8 ;  /* 0x00000008000d7202 */ /* 0x000fe20000000f00 */
[----:B0-----:R-:W-:-:S10]  /*154a0*/  IMAD.MOV.U32 R2, RZ, RZ, R14 ;  /* 0x000000ffff027224 */ /* 0x001fd400078e000e */
[----:B------:R-:W-:Y:S05]  /*154b0*/  WARPSYNC.COLLECTIVE R15, `(.L_x_406) ;  /* 0x000000000f087348 */ /* 0x000fea0003c00000 */
[----:B------:R0:W1:Y:S02]  /*154c0*/  SHFL.IDX P6, R14, R13, R12, R11 ;  /* 0x0000000c0d0e7389 */ /* 0x00006400000c000b */
[----:B01----:R-:W-:Y:S01]  /*154d0*/  ENDCOLLECTIVE ;  /* 0x000000000000791b */ /* 0x003fe20003800000 */
.L_x_406:
        /* <DEDUP_REMOVED lines=8> */
.L_x_407:
[----:B------:R-:W-:-:S05]  /*15560*/  @P4 IMAD.MOV.U32 R3, RZ, RZ, R9 ;  /* 0x000000ffff034224 */ /* 0x000fca00078e0009 */
[----:B------:R-:W-:Y:S01]  /*15570*/  @!PT LDS RZ, [RZ] ;  /* 0x00000000fffff984 */ /* 0x000fe20000000800 */
[----:B------:R-:W-:Y:S01]  /*15580*/  @!PT LDS RZ, [RZ] ;  /* 0x00000000fffff984 */ /* 0x000fe20000000800 */
[----:B------:R-:W-:Y:S01]  /*15590*/  @!PT LDS RZ, [RZ] ;  /* 0x00000000fffff984 */ /* 0x000fe20000000800 */
[----:B------:R0:W-:Y:S01]  /*155a0*/  @P4 LDGSTS.E.BYPASS.LTC128B.128 [R4+0x19c00], desc[UR50][R2.64], !P2 ;  /* 0x19c0000002044fae */ /* 0x0001e2000d101d72 */
[----:B------:R-:W-:Y:S01]  /*155b0*/  LOP3.LUT P4, RZ, R28, 0x20, RZ, 0xc0, !PT ;  /* 0x000000201cff7812 */ /* 0x000fe2000788c0ff */
[----:B------:R-:W-:Y:S02]  /*155c0*/  IMAD.MOV.U32 R13, RZ, RZ, R8 ;  /* 0x000000ffff0d7224 */ /* 0x000fe400078e0008 */
[----:B0-----:R-:W-:-:S10]  /*155d0*/  IMAD.MOV.U32 R2, RZ, RZ, R14 ;  /* 0x000000ffff027224 */ /* 0x001fd400078e000e */
[----:B------:R-:W-:Y:S05]  /*155e0*/  WARPSYNC.COLLECTIVE R15, `(.L_x_408) ;  /* 0x000000000f087348 */ /* 0x000fea0003c00000 */
[----:B------:R0:W1:Y:S02]  /*155f0*/  SHFL.IDX P6, R14, R13, R12, R11 ;  /* 0x0000000c0d0e7389 */ /* 0x00006400000c000b */
[----:B01----:R-:W-:Y:S01]  /*15600*/  ENDCOLLECTIVE ;  /* 0x000000000000791b */ /* 0x003fe20003800000 */
.L_x_408:
[----:B------:R-:W-:Y:S01]  /*15610*/  IMAD.MOV.U32 R13, RZ, RZ, R7 ;  /* 0x000000ffff0d7224 */ /* 0x000fe200078e0007 */
[----:B------:R-:W-:Y:S02]  /*15620*/  MOV R12, 0x5 ;  /* 0x00000005000c7802 */ /* 0x000fe40000000f00 */
[----:B------:R-:W-:-:S05]  /*15630*/  @P4 IADD3 R14, P0, R29, R14, RZ ;  /* 0x0000000e1d0e4210 */ /* 0x000fca0007f1e0ff */
[----:B------:R-:W-:Y:S02]  /*15640*/  @P4 IMAD.X R9, RZ, RZ, R2, P0 ;  /* 0x000000ffff094224 */ /* 0x000fe400000e0602 */
[----:B------:R-:W-:-:S07]  /*15650*/  @P4 IMAD.MOV.U32 R2, RZ, RZ, R14 ;  /* 0x000000ffff024224 */ /* 0x000fce00078e000e */
[----:B------:R-:W-:Y:S05]  /*15660*/  WARPSYNC.COLLECTIVE R15, `(.L_x_409) ;  /* 0x000000000f087348 */ /* 0x000fea0003c00000 */
[----:B------:R0:W1:Y:S02]  /*15670*/  SHFL.IDX P6, R14, R13, R12, R11 ;  /* 0x0000000c0d0e7389 */ /* 0x00006400000c000b */
[----:B01----:R-:W-:Y:S01]  /*15680*/  ENDCOLLECTIVE ;  /* 0x000000000000791b */ /* 0x003fe20003800000 */
.L_x_409:
        /* <DEDUP_REMOVED lines=11> */
.L_x_410:
        /* <DEDUP_REMOVED lines=8> */
.L_x_411:
[----:B------:R-:W-:-:S05]  /*157c0*/  @P5 IMAD.MOV.U32 R3, RZ, RZ, R9 ;  /* 0x000000ffff035224 */ /* 0x000fca00078e0009 */
[----:B------:R-:W-:Y:S01]  /*157d0*/  @!PT LDS RZ, [RZ] ;  /* 0x00000000fffff984 */ /* 0x000fe20000000800 */
[----:B------:R-:W-:Y:S01]  /*157e0*/  @!PT LDS RZ, [RZ] ;  /* 0x00000000fffff984 */ /* 0x000fe20000000800 */
[----:B------:R-:W-:Y:S01]  /*157f0*/  @!PT LDS RZ, [RZ] ;  /* 0x00000000fffff984 */ /* 0x000fe20000000800 */
[----:B------:R0:W-:Y:S01]  /*15800*/  @P5 LDGSTS.E.BYPASS.LTC128B.128 [R4+0x1ac00], desc[UR50][R2.64], !P2 ;  /* 0x1ac0000002045fae */ /* 0x0001e2000d101d72 */
[----:B------:R-:W-:Y:S02]  /*15810*/  IMAD.MOV.U32 R13, RZ, RZ, R8 ;  /* 0x000000ffff0d7224 */ /* 0x000fe400078e0008 */
[----:B0-----:R-:W-:-:S07]  /*15820*/  IMAD.MOV.U32 R2, RZ, RZ, R14 ;  /* 0x000000ffff027224 */ /* 0x001fce00078e000e */
[----:B------:R-:W-:Y:S05]  /*15830*/  WARPSYNC.COLLECTIVE R15, `(.L_x_412) ;  /* 0x000000000f087348 */ /* 0x000fea0003c00000 */
[----:B------:R0:W1:Y:S02]  /*15840*/  SHFL.IDX P6, R14, R13, R12, R11 ;  /* 0x0000000c0d0e7389 */ /* 0x00006400000c000b */
[----:B01----:R-:W-:Y:S01]  /*15850*/  ENDCOLLECTIVE ;  /* 0x000000000000791b */ /* 0x003fe20003800000 */
.L_x_412:
        /* <DEDUP_REMOVED lines=8> */
.L_x_413:
[----:B------:R-:W-:-:S05]  /*158e0*/  @P4 MOV R3, R9 ;  /* 0x0000000900034202 */ /* 0x000fca0000000f00 */
        /* <DEDUP_REMOVED lines=9> */
.L_x_414:
[----:B------:R-:W-:Y:S02]  /*15980*/  IMAD.MOV.U32 R13, RZ, RZ, R5 ;  /* 0x000000ffff0d7224 */ /* 0x000fe400078e0005 */
[----:B------:R-:W-:Y:S01]  /*15990*/  IMAD.MOV.U32 R12, RZ, RZ, RZ ;  /* 0x000000ffff0c7224 */ /* 0x000fe200078e00ff */
[----:B------:R-:W-:-:S05]  /*159a0*/  @P3 IADD3 R14, P0, R29, R14, RZ ;  /* 0x0000000e1d0e3210 */ /* 0x000fca0007f1e0ff */
[----:B------:R-:W-:-:S08]  /*159b0*/  @P3 IMAD.MOV.U32 R2, RZ, RZ, R14 ;  /* 0x000000ffff023224 */ /* 0x000fd000078e000e */
[----:B------:R-:W-:Y:S05]  /*159c0*/  WARPSYNC.COLLECTIVE R15, `(.L_x_415) ;  /* 0x000000000f087348 */ /* 0x000fea0003c00000 */
[----:B------:R0:W1:Y:S02]  /*159d0*/  SHFL.IDX P6, R14, R13, R12, R11 ;  /* 0x0000000c0d0e7389 */ /* 0x00006400000c000b */
[----:B01----:R-:W-:Y:S01]  /*159e0*/  ENDCOLLECTIVE ;  /* 0x000000000000791b */ /* 0x003fe20003800000 */
.L_x_415:
[----:B------:R-:W-:-:S04]  /*159f0*/  @P3 IMAD.X R9, RZ, RZ, R7, P0 ;  /* 0x000000ffff093224 */ /* 0x000fc800000e0607 */
        /* <DEDUP_REMOVED lines=10> */
.L_x_416:
        /* <DEDUP_REMOVED lines=8> */
.L_x_417:
        /* <DEDUP_REMOVED lines=10> */
.L_x_418:
[----:B------:R-:W-:Y:S05]  /*15bc0*/  BRA `(.L_x_419) ;  /* 0xffffffa400e47947 */ /* 0x000fea000383ffff */
.L_x_312:
[----:B------:R-:W-:Y:S02]  /*15bd0*/  IMAD.MOV.U32 R13, RZ, RZ, R6 ;  /* 0x000000ffff0d7224 */ /* 0x000fe400078e0006 */
[----:B------:R-:W-:Y:S02]  /*15be0*/  IMAD.MOV.U32 R12, RZ, RZ, RZ ;  /* 0x000000ffff0c7224 */ /* 0x000fe400078e00ff */
[----:B------:R-:W-:Y:S02]  /*15bf0*/  IMAD.MOV.U32 R11, RZ, RZ, 0x181f ;  /* 0x0000181fff0b7424 */ /* 0x000fe400078e00ff */
[----:B------:R-:W-:Y:S02]  /*15c00*/  IMAD.MOV.U32 R15, RZ, RZ, -0x1 ;  /* 0xffffffffff0f7424 */ /* 0x000fe400078e00ff */
[----:B------:R-:W-:Y:S02]  /*15c10*/  IMAD R5, R5, UR41, RZ ;  /* 0x0000002905057c24 */ /* 0x000fe4000f8e02ff */
[----:B------:R-:W-:-:S07]  /*15c20*/  IMAD.IADD R4, R18, 0x1, R4 ;  /* 0x0000000112047824 */ /* 0x000fce00078e0204 */
[----:B-----5:R-:W-:Y:S05]  /*15c30*/  WARPSYNC.COLLECTIVE R15, `(.L_x_420) ;  /* 0x000000000f087348 */ /* 0x020fea0003c00000 */
[----:B------:R0:W1:Y:S02]  /*15c40*/  SHFL.IDX P6, R14, R13, R12, R11 ;  /* 0x0000000c0d0e7389 */ /* 0x00006400000c000b */
[----:B01---5:R-:W-:Y:S01]  /*15c50*/  ENDCOLLECTIVE ;  /* 0x000000000000791b */ /* 0x023fe20003800000 */
.L_x_420:
[C---:B------:R-:W-:Y:S01]  /*15c60*/  VIADD R8, R4.reuse, 0x10 ;  /* 0x0000001004087836 */ /* 0x040fe20000000000 */
[----:B------:R-:W-:Y:S02]  /*15c70*/  ISETP.GE.AND P2, PT, R4, R5, PT ;  /* 0x000000050400720c */ /* 0x000fe40003f46270 */
[----:B------:R-:W-:Y:S01]  /*15c80*/  MOV R13, R0 ;  /* 0x00000000000d7202 */ /* 0x000fe20000000f00 */
[----:B------:R-:W-:-:S10]  /*15c90*/  IMAD.MOV.U32 R2, RZ, RZ, R14 ;  /* 0x000000ffff027224 */ /* 0x000fd400078e000e */
[----:B------:R-:W-:Y:S05]  /*15ca0*/  WARPSYNC.COLLECTIVE R15, `(.L_x_421) ;  /* 0x000000000f087348 */ /* 0x000fea0003c00000 */
[----:B------:R0:W1:Y:S02]  /*15cb0*/  SHFL.IDX P6, R14, R13, R12, R11 ;  /* 0x0000000c0d0e7389 */ /* 0x00006400000c000b */
[----:B01----:R-:W-:Y:S01]  /*15cc0*/  ENDCOLLECTIVE ;  /* 0x000000000000791b */ /* 0x003fe20003800000 */
.L_x_421:
[----:B------:R-:W-:Y:S02]  /*15cd0*/  IMAD.MOV.U32 R13, RZ, RZ, R6 ;  /* 0x000000ffff0d7224 */ /* 0x000fe400078e0006 */
[----:B------:R-:W-:Y:S01]  /*15ce0*/  IMAD.MOV.U32 R12, RZ, RZ, 0x1 ;  /* 0x00000001ff0c7424 */ /* 0x000fe200078e00ff */
[----:B------:R-:W-:-:S05]  /*15cf0*/  @!P2 IADD3 R14, P1, R29, R14, RZ ;  /* 0x0000000e1d0ea210 */ /* 0x000fca0007f3e0ff */
[----:B------:R-:W-:Y:S02]  /*15d00*/  @!P2 IMAD.X R3, RZ, RZ, R2, P1 ;  /* 0x000000ffff03a224 */ /* 0x000fe400008e0602 */
[----:B------:R-:W-:-:S07]  /*15d10*/  @!P2 IMAD.MOV.U32 R2, RZ, RZ, R14 ;  /* 0x000000ffff02a224 */ /* 0x000fce00078e000e */
[----:B------:R-:W-:Y:S05]  /*15d20*/  WARPSYNC.COLLECTIVE R15, `(.L_x_422) ;  /* 0x000000000f087348 */ /* 0x000fea0003c00000 */
[----:B------:R0:W1:Y:S02]  /*15d30*/  SHFL.IDX P6, R14, R13, R12, R11 ;  /* 0x0000000c0d0e7389 */ /* 0x00006400000c000b */
[----:B01----:R-:W-:Y:S01]  /*15d40*/  ENDCOLLECTIVE ;  /* 0x000000000000791b */ /* 0x003fe20003800000 */
.L_x_422:
[----:B------:R-:W-:Y:S01]  /*15d50*/  @!PT LDS RZ, [RZ] ;  /* 0x00000000fffff984 */ /* 0x000fe20000000800 */
[----:B------:R-:W-:Y:S01]  /*15d60*/  @!PT LDS RZ, [RZ] ;  /* 0x00000000fffff984 */ /* 0x000fe20000000800 */
[----:B------:R-:W-:Y:S01]  /*15d70*/  @!PT LDS RZ, [RZ] ;  /* 0x00000000fffff984 */ /* 0x000fe20000000800 */
[----:B------:R0:W-:Y:S01]  /*15d80*/  @!P2 LDGSTS.E.BYPASS.LTC128B.128 [R10+0x14400], desc[UR50][R2.64], !P0 ;  /* 0x14400000020aafae */ /* 0x0001e2000c101d72 */
[----:B------:R-:W-:Y:S01]  /*15d90*/  ISETP.GE.AND P2, PT, R8, R5, PT ;  /* 0x000000050800720c */ /* 0x000fe20003f46270 */
[----:B------:R-:W-:Y:S02]  /*15da0*/  VIADD R8, R4, 0x20 ;  /* 0x0000002004087836 */ /* 0x000fe40000000000 */
[----:B------:R-:W-:Y:S02]  /*15db0*/  IMAD.MOV.U32 R13, RZ, RZ, R0 ;  /* 0x000000ffff0d7224 */ /* 0x000fe400078e0000 */
[----:B------:R-:W-:-:S08]  /*15dc0*/  IMAD.MOV.U32 R7, RZ, RZ, R14 ;  /* 0x000000ffff077224 */ /* 0x000fd000078e000e */
[----:B0-----:R-:W-:Y:S05]  /*15dd0*/  WARPSYNC.COLLECTIVE R15, `(.L_x_423) ;  /* 0x000000000f087348 */ /* 0x001fea0003c00000 */
[----:B------:R1:W2:Y:S02]  /*15de0*/  SHFL.IDX P6, R14, R13, R12, R11 ;  /* 0x0000000c0d0e7389 */ /* 0x0002a400000c000b */
[----:B012---:R-:W-:Y:S01]  /*15df0*/  ENDCOLLECTIVE ;  /* 0x000000000000791b */ /* 0x007fe20003800000 */
.L_x_423:
[----:B------:R-:W-:Y:S01]  /*15e00*/  IMAD.MOV.U32 R13, RZ, RZ, R6 ;  /* 0x000000ffff0d7224 */ /* 0x000fe200078e0006 */
[----:B------:R-:W-:Y:S02]  /*15e10*/  MOV R12, 0x2 ;  /* 0x00000002000c7802 */ /* 0x000fe40000000f00 */
[----:B------:R-:W-:-:S13]  /*15e20*/  @!P2 IADD3 R2, P1, R29, R14, RZ ;  /* 0x0000000e1d02a210 */ /* 0x000fda0007f3e0ff */
[----:B------:R-:W-:Y:S05]  /*15e30*/  WARPSYNC.COLLECTIVE R15, `(.L_x_424) ;  /* 0x000000000f087348 */ /* 0x000fea0003c00000 */
[----:B------:R0:W1:Y:S02]  /*15e40*/  SHFL.IDX P6, R14, R13, R12, R11 ;  /* 0x0000000c0d0e7389 */ /* 0x00006400000c000b */
[----:B01----:R-:W-:Y:S01]  /*15e50*/  ENDCOLLECTIVE ;  /* 0x000000000000791b */ /* 0x003fe20003800000 */
.L_x_424:
[----:B------:R-:W-:-:S05]  /*15e60*/  @!P2 IMAD.X R3, RZ, RZ, R7, P1 ;  /* 0x000000ffff03a224 */ /* 0x000fca00008e0607 */
        /* <DEDUP_REMOVED lines=11> */
.L_x_425:
[----:B------:R-:W-:Y:S02]  /*15f20*/  IMAD.MOV.U32 R13, RZ, RZ, R6 ;  /* 0x000000ffff0d7224 */ /* 0x000fe400078e0006 */
[----:B------:R-:W-:Y:S01]  /*15f30*/  IMAD.MOV.U32 R12, RZ, RZ, 0x3 ;  /* 0x00000003ff0c7424 */ /* 0x000fe200078e00ff */
[----:B------:R-:W-:-:S13]  /*15f40*/  @!P2 IADD3 R2, P1, R29, R14, RZ ;  /* 0x0000000e1d02a210 */ /* 0x000fda0007f3e0ff */
[----:B------:R-:W-:Y:S05]  /*15f50*/  WARPSYNC.COLLECTIVE R15, `(.L_x_426) ;  /* 0x000000000f087348 */ /* 0x000fea0003c00000 */
[----:B------:R0:W1:Y:S02]  /*15f60*/  SHFL.IDX P6, R14, R13, R12, R11 ;  /* 0x0000000c0d0e7389 */ /* 0x00006400000c000b */
[----:B01----:R-:W-:Y:S01]  /*15f70*/  ENDCOLLECTIVE ;  /* 0x000000000000791b */ /* 0x003fe20003800000 */
.L_x_426:
        /* <DEDUP_REMOVED lines=12> */
.L_x_427:
[----:B------:R-:W-:Y:S01]  /*16040*/  IMAD.MOV.U32 R13, RZ, RZ, R6 ;  /* 0x000000ffff0d7224 */ /* 0x000fe200078e0006 */
[----:B------:R-:W-:Y:S02]  /*16050*/  MOV R12, 0x4 ;  /* 0x00000004000c7802 */ /* 0x000fe40000000f00 */
[----:B------:R-:W-:-:S13]  /*16060*/  @!P2 IADD3 R2, P1, R29, R14, RZ ;  /* 0x0000000e1d02a210 */ /* 0x000fda0007f3e0ff */
[----:B------:R-:W-:Y:S05]  /*16070*/  WARPSYNC.COLLECTIVE R15, `(.L_x_428) ;  /* 0x000000000f087348 */ /* 0x000fea0003c00000 */
[----:B------:R0:W1:Y:S02]  /*16080*/  SHFL.IDX P6, R14, R13, R12, R11 ;  /* 0x0000000c0d0e7389 */ /* 0x00006400000c000b */
[----:B01----:R-:W-:Y:S01]  /*16090*/  ENDCOLLECTIVE ;  /* 0x000000000000791b */ /* 0x003fe20003800000 */
.L_x_428:
        /* <DEDUP_REMOVED lines=12> */
.L_x_429:
[----:B------:R-:W-:Y:S02]  /*16160*/  IMAD.MOV.U32 R13, RZ, RZ, R6 ;  /* 0x000000ffff0d7224 */ /* 0x000fe400078e0006 */
[----:B------:R-:W-:Y:S01]  /*16170*/  IMAD.MOV.U32 R12, RZ, RZ, 0x5 ;  /* 0x00000005ff0c7424 */ /* 0x000fe200078e00ff */
[----:B------:R-:W-:-:S13]  /*16180*/  @!P2 IADD3 R2, P1, R29, R14, RZ ;  /* 0x0000000e1d02a210 */ /* 0x000fda0007f3e0ff */
[----:B------:R-:W-:Y:S05]  /*16190*/  WARPSYNC.COLLECTIVE R15, `(.L_x_430) ;  /* 0x000000000f087348 */ /* 0x000fea0003c00000 */
[----:B------:R0:W1:Y:S02]  /*161a0*/  SHFL.IDX P6, R14, R13, R12, R11 ;  /* 0x0000000c0d0e7389 */ /* 0x00006400000c000b */
[----:B01----:R-:W-:Y:S01]  /*161b0*/  ENDCOLLECTIVE ;  /* 0x000000000000791b */ /* 0x003fe20003800000 */
.L_x_430:
[----:B------:R-:W-:-:S05]  /*161c0*/  @!P2 IMAD.X R3, RZ, RZ, R7, P1 ;  /* 0x000000ffff03a224 */ /* 0x000fca00008e0607 */
[----:B------:R-:W-:Y:S01]  /*161d0*/  @!PT LDS RZ, [RZ] ;  /* 0x00000000fffff984 */ /* 0x000fe20000000800 */
[----:B------:R-:W-:Y:S01]  /*161e0*/  @!PT LDS RZ, [RZ] ;  /* 0x00000000fffff984 */ /* 0x000fe20000000800 */
[----:B------:R-:W-:Y:S01]  /*161f0*/  @!PT LDS RZ, [RZ] ;  /* 0x00000000fffff984 */ /* 0x000fe20000000800 */
[----:B------:R0:W-:Y:S01]  /*16200*/  @!P2 LDGSTS.E.BYPASS.LTC128B.128 [R10+0x16400], desc[UR50][R2.64], !P0 ;  /* 0x16400000020aafae */ /* 0x0001e2000c101d72 */
[----:B------:R-:W-:Y:S01]  /*16210*/  ISETP.GE.AND P2, PT, R8, R5, PT ;  /* 0x000000050800720c */ /* 0x000fe20003f46270 */
[----:B------:R-:W-:Y:S02]  /*16220*/  IMAD.MOV.U32 R13, RZ, RZ, R0 ;  /* 0x000000ffff0d7224 */ /* 0x000fe400078e0000 */
[----:B------:R-:W-:-:S10]  /*16230*/  IMAD.MOV.U32 R7, RZ, RZ, R14 ;  /* 0x000000ffff077224 */ /* 0x000fd400078e000e */
[----:B0-----:R-:W-:Y:S05]  /*16240*/  WARPSYNC.COLLECTIVE R15, `(.L_x_431) ;  /* 0x000000000f087348 */ /* 0x001fea0003c00000 */
[----:B------:R1:W2:Y:S02]  /*16250*/  SHFL.IDX P6, R14, R13, R12, R11 ;  /* 0x0000000c0d0e7389 */ /* 0x0002a400000c000b */
[----:B012---:R-:W-:Y:S01]  /*16260*/  ENDCOLLECTIVE ;  /* 0x000000000000791b */ /* 0x007fe20003800000 */
.L_x_431:
[----:B------:R-:W-:Y:S02]  /*16270*/  IMAD.MOV.U32 R13, RZ, RZ, R6 ;  /* 0x000000ffff0d7224 */ /* 0x000fe400078e0006 */
[----:B------:R-:W-:Y:S01]  /*16280*/  IMAD.MOV.U32 R12, RZ, RZ, 0x6 ;  /* 0x00000006ff0c7424 */ /* 0x000fe200078e00ff */
[----:B------:R-:W-:-:S13]  /*16290*/  @!P2 IADD3 R2, P1, R29, R14, RZ ;  /* 0x0000000e1d02a210 */ /* 0x000fda0007f3e0ff */
[----:B------:R-:W-:Y:S05]  /*162a0*/  WARPSYNC.COLLECTIVE R15, `(.L_x_432) ;  /* 0x000000000f087348 */ /* 0x000fea0003c00000 */
[----:B------:R0:W1:Y:S02]  /*162b0*/  SHFL.IDX P6, R14, R13, R12, R11 ;  /* 0x0000000c0d0e7389 */ /* 0x00006400000c000b */
[----:B01----:R-:W-:Y:S01]  /*162c0*/  ENDCOLLECTIVE ;  /* 0x000000000000791b */ /* 0x003fe20003800000 */
.L_x_432:
[----:B------:R-:W-:-:S05]  /*162d0*/  @!P2 IMAD.X R3, RZ, RZ, R7, P1 ;  /* 0x000000ffff03a224 */ /* 0x000fca00008e0607 */
[----:B------:R-:W-:Y:S01]  /*162e0*/  @!PT LDS RZ, [RZ] ;  /* 0x00000000fffff984 */ /* 0x000fe20000000800 */
[----:B------:R-:W-:Y:S01]  /*162f0*/  @!PT LDS RZ, [RZ] ;  /* 0x00000000fffff984 */ /* 0x000fe20000000800 */
[----:B------:R-:W-:Y:S01]  /*16300*/  @!PT LDS RZ, [RZ] ;  /* 0x00000000fffff984 */ /* 0x000fe20000000800 */
[----:B------:R0:W-:Y:S01]  /*16310*/  @!P2 LDGSTS.E.BYPASS.LTC128B.128 [R10+0x16c00], desc[UR50][R2.64], !P0 ;  /* 0x16c00000020aafae */ /* 0x0001e2000c101d72 */
[----:B------:R-:W-:Y:S02]  /*16320*/  IMAD.MOV.U32 R13, RZ, RZ, R0 ;  /* 0x000000ffff0d7224 */ /* 0x000fe400078e0000 */
[----:B0-----:R-:W-:Y:S01]  /*16330*/  VIADD R2, R4, 0x60 ;  /* 0x0000006004027836 */ /* 0x001fe20000000000 */
[----:B------:R-:W-:-:S07]  /*16340*/  MOV R7, R14 ;  /* 0x0000000e00077202 */ /* 0x000fce0000000f00 */
[----:B------:R-:W-:Y:S05]  /*16350*/  WARPSYNC.COLLECTIVE R15, `(.L_x_433) ;  /* 0x000000000f087348 */ /* 0x000fea0003c00000 */
[----:B------:R0:W1:Y:S02]  /*16360*/  SHFL.IDX P6, R14, R13, R12, R11 ;  /* 0x0000000c0d0e7389 */ /* 0x00006400000c000b */
[----:B01----:R-:W-:Y:S01]  /*16370*/  ENDCOLLECTIVE ;  /* 0x000000000000791b */ /* 0x003fe20003800000 */
.L_x_433:
[----:B------:R-:W-:Y:S01]  /*16380*/  ISETP.GE.AND P2, PT, R2, R5, PT ;  /* 0x000000050200720c */ /* 0x000fe20003f46270 */
[----:B------:R-:W-:Y:S02]  /*16390*/  IMAD.MOV.U32 R13, RZ, RZ, R6 ;  /* 0x000000ffff0d7224 */ /* 0x000fe400078e0006 */
[----:B------:R-:W-:-:S10]  /*163a0*/  IMAD.MOV.U32 R12, RZ, RZ, 0x7 ;  /* 0x00000007ff0c7424 */ /* 0x000fd400078e00ff */
[----:B------:R-:W-:-:S13]  /*163b0*/  @!P2 IADD3 R2, P1, R29, R14, RZ ;  /* 0x0000000e1d02a210 */ /* 0x000fda0007f3e0ff */
[----:B------:R-:W-:Y:S05]  /*163c0*/  WARPSYNC.COLLECTIVE R15, `(.L_x_434) ;  /* 0x000000000f087348 */ /* 0x000fea0003c00000 */
[----:B------:R0:W1:Y:S02]  /*163d0*/  SHFL.IDX P6, R14, R13, R12, R11 ;  /* 0x0000000c0d0e7389 */ /* 0x00006400000c000b */
[----:B01----:R-:W-:Y:S01]  /*163e0*/  ENDCOLLECTIVE ;  /* 0x000000000000791b */ /* 0x003fe20003800000 */
.L_x_434:
[----:B------:R-:W-:-:S05]  /*163f0*/  @!P2 IMAD.X R3, RZ, RZ, R7, P1 ;  /* 0x000000ffff03a224 */ /* 0x000fca00008e0607 */
[----:B------:R-:W-:Y:S01]  /*16400*/  @!PT LDS RZ, [RZ] ;  /* 0x00000000fffff984 */ /* 0x000fe20000000800 */
[----:B------:R-:W-:Y:S01]  /*16410*/  @!PT LDS RZ, [RZ] ;  /* 0x00000000fffff984 */ /* 0x000fe20000000800 */
[----:B------:R-:W-:Y:S01]  /*16420*/  @!PT LDS RZ, [RZ] ;  /* 0x00000000fffff984 */ /* 0x000fe20000000800 */
[----:B------:R0:W-:Y:S01]  /*16430*/  @!P2 LDGSTS.E.BYPASS.LTC128B.128 [R10+0x17400], desc[UR50][R2.64], !P0 ;  /* 0x17400000020aafae */ /* 0x0001e2000c101d72 */
[----:B------:R-:W-:Y:S02]  /*16440*/  IMAD.MOV.U32 R13, RZ, RZ, R0 ;  /* 0x000000ffff0d7224 */ /* 0x000fe400078e0000 */
[----:B------:R-:W-:-:S07]  /*16450*/  IMAD.MOV.U32 R6, RZ, RZ, R14 ;  /* 0x000000ffff067224 */ /* 0x000fce00078e000e */
[----:B0-----:R-:W-:Y:S05]  /*16460*/  WARPSYNC.COLLECTIVE R15, `(.L_x_435) ;  /* 0x000000000f087348 */ /* 0x001fea0003c00000 */
[----:B------:R1:W2:Y:S02]  /*16470*/  SHFL.IDX P6, R14, R13, R12, R11 ;  /* 0x0000000c0d0e7389 */ /* 0x0002a400000c000b */
[----:B012---:R-:W-:Y:S01]  /*16480*/  ENDCOLLECTIVE ;  /* 0x000000000000791b */ /* 0x007fe20003800000 */
.L_x_435:
[----:B------:R-:W-:Y:S05]  /*16490*/  BRA `(.L_x_436) ;  /* 0xffffffa800287947 */ /* 0x000fea000383ffff */
.L_x_315:
[----:B0-----:R0:W1:Y:S02]  /*164a0*/  SYNCS.PHASECHK.TRANS64.TRYWAIT P0, [R16+URZ+0x22820], R3 ;  /* 0x02282003100075a7 */ /* 0x001064000800017f */
[----:B-1----:R-:W-:Y:S05]  /*164b0*/  @!P0 NANOSLEEP.SYNCS 0x989680 ;  /* 0x009896800000895d */ /* 0x002fea0003900000 */
[----:B------:R-:W1:Y:S02]  /*164c0*/  @!P0 SYNCS.PHASECHK.TRANS64 P0, [R16+URZ+0x22820], R3 ;  /* 0x02282003100085a7 */ /* 0x000e64000800007f */
[----:B-1----:R-:W-:Y:S05]  /*164d0*/  @!P0 BRA `(.L_x_315) ;  /* 0xfffffffc00f08947 */ /* 0x002fea000383ffff */
[----:B------:R-:W-:Y:S05]  /*164e0*/  BRA `(.L_x_437) ;  /* 0xffffffa800847947 */ /* 0x000fea000383ffff */
.L_x_319:
[----:B0-----:R0:W1:Y:S02]  /*164f0*/  SYNCS.PHASECHK.TRANS64.TRYWAIT P0, [R0+URZ+0x22880], R27 ;  /* 0x0228801b000075a7 */ /* 0x001064000800017f */
[----:B-1----:R-:W-:Y:S05]  /*16500*/  @!P0 NANOSLEEP.SYNCS 0x989680 ;  /* 0x009896800000895d */ /* 0x002fea0003900000 */
[----:B------:R-:W1:Y:S02]  /*16510*/  @!P0 SYNCS.PHASECHK.TRANS64 P0, [R0+URZ+0x22880], R27 ;  /* 0x0228801b000085a7 */ /* 0x000e64000800007f */
[----:B-1----:R-:W-:Y:S05]  /*16520*/  @!P0 BRA `(.L_x_319) ;  /* 0xfffffffc00f08947 */ /* 0x002fea000383ffff */
[----:B------:R-:W-:Y:S05]  /*16530*/  BRA `(.L_x_438) ;  /* 0xffffffac00a47947 */ /* 0x000fea000383ffff */
.L_x_320:
        /* <DEDUP_REMOVED lines=8> */
.L_x_440:
[----:B------:R-:W-:Y:S05]  /*165c0*/  BSYNC B0 ;  /* 0x0000000000007941 */ /* 0x000fea0003800000 */
.L_x_439:
[----:B------:R-:W-:Y:S01]  /*165d0*/  IMAD.MOV.U32 R13, RZ, RZ, R20 ;  /* 0x000000ffff0d7224 */ /* 0x000fe200078e0014 */
[----:B------:R-:W-:Y:S01]  /*165e0*/  MOV R3, R14 ;  /* 0x0000000e00037202 */ /* 0x000fe20000000f00 */
[----:B------:R-:W-:Y:S02]  /*165f0*/  IMAD.MOV.U32 R12, RZ, RZ, RZ ;  /* 0x000000ffff0c7224 */ /* 0x000fe400078e00ff */
[----:B------:R-:W-:Y:S02]  /*16600*/  IMAD.MOV.U32 R11, RZ, RZ, 0x181f ;  /* 0x0000181fff0b7424 */ /* 0x000fe400078e00ff */
[----:B------:R-:W-:Y:S02]  /*16610*/  IMAD.MOV.U32 R15, RZ, RZ, -0x1 ;  /* 0xffffffffff0f7424 */ /* 0x000fe400078e00ff */
[----:B------:R-:W-:-:S07]  /*16620*/  IMAD.IADD R6, R16, 0x1, R6 ;  /* 0x0000000110067824 */ /* 0x000fce00078e0206 */
[----:B------:R-:W-:Y:S05]  /*16630*/  WARPSYNC.COLLECTIVE R15, `(.L_x_441) ;  /* 0x000000000f087348 */ /* 0x000fea0003c00000 */
[----:B------:R0:W1:Y:S02]  /*16640*/  SHFL.IDX P6, R14, R13, R12, R11 ;  /* 0x0000000c0d0e7389 */ /* 0x00006400000c000b */
[----:B01----:R-:W-:Y:S01]  /*16650*/  ENDCOLLECTIVE ;  /* 0x000000000000791b */ /* 0x003fe20003800000 */
.L_x_441:
[----:B------:R-:W-:Y:S02]  /*16660*/  IMAD.MOV.U32 R13, RZ, RZ, R4 ;  /* 0x000000ffff0d7224 */ /* 0x000fe400078e0004 */
[----:B------:R-:W-:Y:S02]  /*16670*/  IMAD.MOV.U32 R12, RZ, RZ, 0x1 ;  /* 0x00000001ff0c7424 */ /* 0x000fe400078e00ff */
[----:B------:R-:W-:-:S07]  /*16680*/  IMAD.MOV.U32 R2, RZ, RZ, R14 ;  /* 0x000000ffff027224 */ /* 0x000fce00078e000e */
[----:B------:R-:W-:Y:S05]  /*16690*/  WARPSYNC.COLLECTIVE R15, `(.L_x_442) ;  /* 0x000000000f087348 */ /* 0x000fea0003c00000 */
[----:B------:R0:W1:Y:S02]  /*166a0*/  SHFL.IDX P6, R14, R13, R12, R11 ;  /* 0x0000000c0d0e7389 */ /* 0x00006400000c000b */
[----:B01----:R-:W-:Y:S01]  /*166b0*/  ENDCOLLECTIVE ;  /* 0x000000000000791b */ /* 0x003fe20003800000 */
.L_x_442:
        /* <DEDUP_REMOVED lines=11> */
.L_x_443:
[----:B------:R-:W-:Y:S01]  /*16770*/  IMAD.MOV.U32 R13, RZ, RZ, R4 ;  /* 0x000000ffff0d7224 */ /* 0x000fe200078e0004 */
[----:B------:R-:W-:-:S04]  /*16780*/  MOV R12, R14 ;  /* 0x0000000e000c7202 */ /* 0x000fc80000000f00 */
[----:B------:R-:W-:Y:S01]  /*16790*/  IADD3 R2, P0, R29, R12, RZ ;  /* 0x0000000c1d027210 */ /* 0x000fe20007f1e0ff */
[----:B------:R-:W-:-:S04]  /*167a0*/  IMAD.MOV.U32 R12, RZ, RZ, 0x2 ;  /* 0x00000002ff0c7424 */ /* 0x000fc800078e00ff */
[----:B------:R-:W-:-:S08]  /*167b0*/  IMAD.X R3, RZ, RZ, R33, P0 ;  /* 0x000000ffff037224 */ /* 0x000fd000000e0621 */
[----:B------:R-:W-:Y:S05]  /*167c0*/  WARPSYNC.COLLECTIVE R15, `(.L_x_444) ;  /* 0x000000000f087348 */ /* 0x000fea0003c00000 */
[----:B------:R0:W1:Y:S02]  /*167d0*/  SHFL.IDX P6, R14, R13, R12, R11 ;  /* 0x0000000c0d0e7389 */ /* 0x00006400000c000b */
[----:B01----:R-:W-:Y:S01]  /*167e0*/  ENDCOLLECTIVE ;  /* 0x000000000000791b */ /* 0x003fe20003800000 */
.L_x_444:
        /* <DEDUP_REMOVED lines=9> */
.L_x_445:
[----:B------:R-:W-:Y:S02]  /*16880*/  IMAD.MOV.U32 R13, RZ, RZ, R4 ;  /* 0x000000ffff0d7224 */ /* 0x000fe400078e0004 */
[----:B------:R-:W-:Y:S02]  /*16890*/  IMAD.MOV.U32 R12, RZ, RZ, 0x3 ;  /* 0x00000003ff0c7424 */ /* 0x000fe400078e00ff */
[----:B------:R-:W-:-:S05]  /*168a0*/  IMAD.MOV.U32 R11, RZ, RZ, R14 ;  /* 0x000000ffff0b7224 */ /* 0x000fca00078e000e */
[----:B------:R-:W-:Y:S01]  /*168b0*/  IADD3 R2, P0, R29, R11, RZ ;  /* 0x0000000b1d027210 */ /* 0x000fe20007f1e0ff */
[----:B------:R-:W-:-:S04]  /*168c0*/  IMAD.MOV.U32 R11, RZ, RZ, 0x181f ;  /* 0x0000181fff0b7424 */ /* 0x000fc800078e00ff */
[----:B------:R-:W-:-:S08]  /*168d0*/  IMAD.X R3, RZ, RZ, R5, P0 ;  /* 0x000000ffff037224 */ /* 0x000fd000000e0605 */
[----:B------:R-:W-:Y:S05]  /*168e0*/  WARPSYNC.COLLECTIVE R15, `(.L_x_446) ;  /* 0x000000000f087348 */ /* 0x000fea0003c00000 */
[----:B------:R0:W1:Y:S02]  /*168f0*/  SHFL.IDX P6, R14, R13, R12, R11 ;  /* 0x0000000c0d0e7389 */ /* 0x00006400000c000b */
[----:B01----:R-:W-:Y:S01]  /*16900*/  ENDCOLLECTIVE ;  /* 0x000000000000791b */ /* 0x003fe20003800000 */
.L_x_446:
[----:B------:R-:W-:Y:S01]  /*16910*/  @!PT LDS RZ, [RZ] ;  /* 0x00000000fffff984 */ /* 0x000fe20000000800 */
[----:B------:R-:W-:Y:S01]  /*16920*/  @!PT LDS RZ, [RZ] ;  /* 0x00000000fffff984 */ /* 0x000fe20000000800 */
[----:B------:R-:W-:Y:S01]  /*16930*/  @!PT LDS RZ, [RZ] ;  /* 0x00000000fffff984 */ /* 0x000fe20000000800 */
[----:B------:R0:W-:Y:S01]  /*16940*/  LDGSTS.E.BYPASS.LTC128B.128 [R6+0xb400], desc[UR50][R2.64], !P2 ;  /* 0x0b40000002067fae */ /* 0x0001e2000d101d72 */
[----:B------:R-:W-:Y:S01]  /*16950*/  MOV R13, R20 ;  /* 0x00000014000d7202 */ /* 0x000fe20000000f00 */
[----:B0-----:R-:W-:-:S07]  /*16960*/  IMAD.MOV.U32 R3, RZ, RZ, R14 ;  /* 0x000000ffff037224 */ /* 0x001fce00078e000e */
[----:B------:R-:W-:Y:S05]  /*16970*/  WARPSYNC.COLLECTIVE R15, `(.L_x_447) ;  /* 0x000000000f087348 */ /* 0x000fea0003c00000 */
[----:B------:R0:W1:Y:S02]  /*16980*/  SHFL.IDX P6, R14, R13, R12, R11 ;  /* 0x0000000c0d0e7389 */ /* 0x00006400000c000b */
[----:B01----:R-:W-:Y:S01]  /*16990*/  ENDCOLLECTIVE ;  /* 0x000000000000791b */ /* 0x003fe20003800000 */
.L_x_447:
[----:B------:R-:W-:Y:S02]  /*169a0*/  IMAD.MOV.U32 R13, RZ, RZ, R4 ;  /* 0x000000ffff0d7224 */ /* 0x000fe400078e0004 */
[----:B------:R-:W-:Y:S02]  /*169b0*/  IMAD.MOV.U32 R12, RZ, RZ, 0x4 ;  /* 0x00000004ff0c7424 */ /* 0x000fe400078e00ff */
[----:B------:R-:W-:-:S07]  /*169c0*/  IMAD.MOV.U32 R2, RZ, RZ, R14 ;  /* 0x000000ffff027224 */ /* 0x000fce00078e000e */
[----:B------:R-:W-:Y:S05]  /*169d0*/  WARPSYNC.COLLECTIVE R15, `(.L_x_448) ;  /* 0x000000000f087348 */ /* 0x000fea0003c00000 */
[----:B------:R0:W1:Y:S02]  /*169e0*/  SHFL.IDX P6, R14, R13, R12, R11 ;  /* 0x0000000c0d0e7389 */ /* 0x00006400000c000b */
[----:B01----:R-:W-:Y:S01]  /*169f0*/  ENDCOLLECTIVE ;  /* 0x000000000000791b */ /* 0x003fe20003800000 */
.L_x_448:
        /* <DEDUP_REMOVED lines=11> */
.L_x_449:
[----:B------:R-:W-:Y:S02]  /*16ab0*/  IMAD.MOV.U32 R13, RZ, RZ, R4 ;  /* 0x000000ffff0d7224 */ /* 0x000fe400078e0004 */
[----:B------:R-:W-:Y:S02]  /*16ac0*/  IMAD.MOV.U32 R12, RZ, RZ, 0x5 ;  /* 0x00000005ff0c7424 */ /* 0x000fe400078e00ff */
[----:B------:R-:W-:-:S07]  /*16ad0*/  IMAD.MOV.U32 R2, RZ, RZ, R14 ;  /* 0x000000ffff027224 */ /* 0x000fce00078e000e */
[----:B------:R-:W-:Y:S05]  /*16ae0*/  WARPSYNC.COLLECTIVE R15, `(.L_x_450) ;  /* 0x000000000f087348 */ /* 0x000fea0003c00000 */
[----:B------:R0:W1:Y:S02]  /*16af0*/  SHFL.IDX P6, R14, R13, R12, R11 ;  /* 0x0000000c0d0e7389 */ /* 0x00006400000c000b */
[----:B01----:R-:W-:Y:S01]  /*16b00*/  ENDCOLLECTIVE ;  /* 0x000000000000791b */ /* 0x003fe20003800000 */
.L_x_450:
[----:B------:R-:W-:-:S05]  /*16b10*/  IADD3 R2, P0, R29, R2, RZ ;  /* 0x000000021d027210 */ /* 0x000fca0007f1e0ff */
[----:B------:R-:W-:-:S05]  /*16b20*/  IMAD.X R3, RZ, RZ, R3, P0 ;  /* 0x000000ffff037224 */ /* 0x000fca00000e0603 */
        /* <DEDUP_REMOVED lines=9> */
.L_x_451:
[----:B------:R-:W-:Y:S02]  /*16bc0*/  IMAD.MOV.U32 R13, RZ, RZ, R4 ;  /* 0x000000ffff0d7224 */ /* 0x000fe400078e0004 */
[----:B------:R-:W-:Y:S02]  /*16bd0*/  IMAD.MOV.U32 R12, RZ, RZ, 0x6 ;  /* 0x00000006ff0c7424 */ /* 0x000fe400078e00ff */
[----:B------:R-:W-:-:S07]  /*16be0*/  IMAD.MOV.U32 R2, RZ, RZ, R14 ;  /* 0x000000ffff027224 */ /* 0x000fce00078e000e */
[----:B------:R-:W-:Y:S05]  /*16bf0*/  WARPSYNC.COLLECTIVE R15, `(.L_x_452) ;  /* 0x000000000f087348 */ /* 0x000fea0003c00000 */
[----:B------:R0:W1:Y:S02]  /*16c00*/  SHFL.IDX P6, R14, R13, R12, R11 ;  /* 0x0000000c0d0e7389 */ /* 0x00006400000c000b */
[----:B01----:R-:W-:Y:S01]  /*16c10*/  ENDCOLLECTIVE ;  /* 0x000000000000791b */ /* 0x003fe20003800000 */
.L_x_452:
        /* <DEDUP_REMOVED lines=11> */
.L_x_453:
[----:B------:R-:W-:Y:S02]  /*16cd0*/  IMAD.MOV.U32 R13, RZ, RZ, R4 ;  /* 0x000000ffff0d7224 */ /* 0x000fe400078e0004 */
[----:B------:R-:W-:Y:S02]  /*16ce0*/  IMAD.MOV.U32 R12, RZ, RZ, 0x7 ;  /* 0x00000007ff0c7424 */ /* 0x000fe400078e00ff */
[----:B------:R-:W-:-:S07]  /*16cf0*/  IMAD.MOV.U32 R2, RZ, RZ, R14 ;  /* 0x000000ffff027224 */ /* 0x000fce00078e000e */
[----:B------:R-:W-:Y:S05]  /*16d00*/  WARPSYNC.COLLECTIVE R15, `(.L_x_454) ;  /* 0x000000000f087348 */ /* 0x000fea0003c00000 */
[----:B------:R0:W1:Y:S02]  /*16d10*/  SHFL.IDX P6, R14, R13, R12, R11 ;  /* 0x0000000c0d0e7389 */ /* 0x00006400000c000b */
[----:B01----:R-:W-:Y:S01]  /*16d20*/  ENDCOLLECTIVE ;  /* 0x000000000000791b */ /* 0x003fe20003800000 */
.L_x_454:
        /* <DEDUP_REMOVED lines=11> */
.L_x_455:
[----:B------:R-:W-:Y:S02]  /*16de0*/  IMAD.MOV.U32 R13, RZ, RZ, R19 ;  /* 0x000000ffff0d7224 */ /* 0x000fe400078e0013 */
[----:B------:R-:W-:Y:S01]  /*16df0*/  IMAD.MOV.U32 R12, RZ, RZ, RZ ;  /* 0x000000ffff0c7224 */ /* 0x000fe200078e00ff */
[----:B------:R-:W-:-:S07]  /*16e00*/  MOV R20, R14 ;  /* 0x0000000e00147202 */ /* 0x000fce0000000f00 */
[----:B------:R-:W-:Y:S05]  /*16e10*/  WARPSYNC.COLLECTIVE R15, `(.L_x_456) ;  /* 0x000000000f087348 */ /* 0x000fea0003c00000 */
[----:B------:R0:W1:Y:S02]  /*16e20*/  SHFL.IDX P6, R14, R13, R12, R11 ;  /* 0x0000000c0d0e7389 */ /* 0x00006400000c000b */
[----:B01----:R-:W-:Y:S01]  /*16e30*/  ENDCOLLECTIVE ;  /* 0x000000000000791b */ /* 0x003fe20003800000 */
.L_x_456:
        /* <DEDUP_REMOVED lines=11> */
.L_x_457:
[----:B------:R-:W-:Y:S02]  /*16ef0*/  IMAD.MOV.U32 R13, RZ, RZ, R19 ;  /* 0x000000ffff0d7224 */ /* 0x000fe400078e0013 */
[----:B------:R-:W-:Y:S02]  /*16f00*/  IMAD.MOV.U32 R12, RZ, RZ, 0x1 ;  /* 0x00000001ff0c7424 */ /* 0x000fe400078e00ff */
[----:B------:R-:W-:-:S07]  /*16f10*/  IMAD.MOV.U32 R5, RZ, RZ, R14 ;  /* 0x000000ffff057224 */ /* 0x000fce00078e000e */
[----:B------:R-:W-:Y:S05]  /*16f20*/  WARPSYNC.COLLECTIVE R15, `(.L_x_458) ;  /* 0x000000000f087348 */ /* 0x000fea0003c00000 */
[----:B------:R0:W1:Y:S02]  /*16f30*/  SHFL.IDX P6, R14, R13, R12, R11 ;  /* 0x0000000c0d0e7389 */ /* 0x00006400000c000b */
[----:B01----:R-:W-:Y:S01]  /*16f40*/  ENDCOLLECTIVE ;  /* 0x000000000000791b */ /* 0x003fe20003800000 */
.L_x_458:
[----:B------:R-:W-:-:S05]  /*16f50*/  IADD3 R2, P0, R29, R5, RZ ;  /* 0x000000051d027210 */ /* 0x000fca0007f1e0ff */
[----:B------:R-:W-:-:S05]  /*16f60*/  IMAD.X R3, RZ, RZ, R4, P0 ;  /* 0x000000ffff037224 */ /* 0x000fca00000e0604 */
        /* <DEDUP_REMOVED lines=9> */
.L_x_459:
[----:B------:R-:W-:Y:S01]  /*17000*/  IMAD.MOV.U32 R2, RZ, RZ, R14 ;  /* 0x000000ffff027224 */ /* 0x000fe200078e000e */
[----:B------:R-:W-:Y:S06]  /*17010*/  BRA `(.L_x_460) ;  /* 0xffffffa800407947 */ /* 0x000fec000383ffff */
.L_x_325:
[----:B--2---:R2:W3:Y:S02]  /*17020*/  SYNCS.PHASECHK.TRANS64.TRYWAIT P0, [R0+URZ+0x22840], R27 ;  /* 0x0228401b000075a7 */ /* 0x0044e4000800017f */
[----:B---3--:R-:W-:Y:S05]  /*17030*/  @!P0 NANOSLEEP.SYNCS 0x989680 ;  /* 0x009896800000895d */ /* 0x008fea0003900000 */
[----:B------:R-:W3:Y:S02]  /*17040*/  @!P0 SYNCS.PHASECHK.TRANS64 P0, [R0+URZ+0x22840], R27 ;  /* 0x0228401b000085a7 */ /* 0x000ee4000800007f */
[----:B---3--:R-:W-:Y:S05]  /*17050*/  @!P0 BRA `(.L_x_325) ;  /* 0xfffffffc00f08947 */ /* 0x008fea000383ffff */
[----:B------:R-:W-:Y:S05]  /*17060*/  BRA `(.L_x_461) ;  /* 0xffffffa800907947 */ /* 0x000fea000383ffff */
.L_x_326:
[----:B------:R-:W-:Y:S01]  /*17070*/  BSSY B0, `(.L_x_462) ;  /* 0x0000008000007945 */ /* 0x000fe20003800000 */
[----:B------:R-:W-:Y:S02]  /*17080*/  IMAD.MOV.U32 R13, RZ, RZ, R4 ;  /* 0x000000ffff0d7224 */ /* 0x000fe400078e0004 */
[----:B------:R-:W-:Y:S02]  /*17090*/  IMAD.MOV.U32 R12, RZ, RZ, RZ ;  /* 0x000000ffff0c7224 */ /* 0x000fe400078e00ff */
[----:B------:R-:W-:Y:S02]  /*170a0*/  IMAD.MOV.U32 R11, RZ, RZ, 0x181f ;  /* 0x0000181fff0b7424 */ /* 0x000fe400078e00ff */
[----:B------:R-:W-:-:S07]  /*170b0*/  IMAD.MOV.U32 R15, RZ, RZ, -0x1 ;  /* 0xffffffffff0f7424 */ /* 0x000fce00078e00ff */
[----:B012---:R-:W-:Y:S05]  /*170c0*/  WARPSYNC.COLLECTIVE R15, `(.L_x_463) ;  /* 0x000000000f087348 */ /* 0x007fea0003c00000 */
[----:B------:R3:W4:Y:S02]  /*170d0*/  SHFL.IDX P6, R14, R13, R12, R11 ;  /* 0x0000000c0d0e7389 */ /* 0x00072400000c000b */
[----:B01234-:R-:W-:Y:S01]  /*170e0*/  ENDCOLLECTIVE ;  /* 0x000000000000791b */ /* 0x01ffe20003800000 */
.L_x_463:
[----:B------:R-:W-:Y:S05]  /*170f0*/  BSYNC B0 ;  /* 0x0000000000007941 */ /* 0x000fea0003800000 */
.L_x_462:
        /* <DEDUP_REMOVED lines=8> */
.L_x_464:
[----:B------:R-:W-:Y:S02]  /*17180*/  IMAD.MOV.U32 R13, RZ, RZ, R4 ;  /* 0x000000ffff0d7224 */ /* 0x000fe400078e0004 */
[----:B------:R-:W-:Y:S02]  /*17190*/  IMAD.MOV.U32 R12, RZ, RZ, 0x1 ;  /* 0x00000001ff0c7424 */ /* 0x000fe400078e00ff */
[----:B------:R-:W-:-:S07]  /*171a0*/  IMAD.MOV.U32 R2, RZ, RZ, R14 ;  /* 0x000000ffff027224 */ /* 0x000fce00078e000e */
[----:B------:R-:W-:Y:S05]  /*171b0*/  WARPSYNC.COLLECTIVE R15, `(.L_x_465) ;  /* 0x000000000f087348 */ /* 0x000fea0003c00000 */
[----:B------:R0:W1:Y:S02]  /*171c0*/  SHFL.IDX P6, R14, R13, R12, R11 ;  /* 0x0000000c0d0e7389 */ /* 0x00006400000c000b */
[----:B01----:R-:W-:Y:S01]  /*171d0*/  ENDCOLLECTIVE ;  /* 0x000000000000791b */ /* 0x003fe20003800000 */
.L_x_465:
[----:B------:R-:W-:-:S04]  /*171e0*/  IADD3 R2, P0, R29, R2, RZ ;  /* 0x000000021d027210 */ /* 0x000fc80007f1e0ff */
[----:B------:R-:W-:-:S05]  /*171f0*/  IADD3.X R3, RZ, R3, RZ, P0, !PT ;  /* 0x00000003ff037210 */ /* 0x000fca00007fe4ff */
        /* <DEDUP_REMOVED lines=9> */
.L_x_466:
[----:B------:R-:W-:Y:S02]  /*17290*/  IMAD.MOV.U32 R13, RZ, RZ, R4 ;  /* 0x000000ffff0d7224 */ /* 0x000fe400078e0004 */
[----:B------:R-:W-:-:S05]  /*172a0*/  IMAD.MOV.U32 R12, RZ, RZ, R14 ;  /* 0x000000ffff0c7224 */ /* 0x000fca00078e000e */
[----:B------:R-:W-:Y:S01]  /*172b0*/  IADD3 R2, P0, R29, R12, RZ ;  /* 0x0000000c1d027210 */ /* 0x000fe20007f1e0ff */
[----:B------:R-:W-:-:S04]  /*172c0*/  IMAD.MOV.U32 R12, RZ, RZ, 0x2 ;  /* 0x00000002ff0c7424 */ /* 0x000fc800078e00ff */
[----:B------:R-:W-:-:S08]  /*172d0*/  IMAD.X R3, RZ, RZ, R10, P0 ;  /* 0x000000ffff037224 */ /* 0x000fd000000e060a */
[----:B------:R-:W-:Y:S05]  /*172e0*/  WARPSYNC.COLLECTIVE R15, `(.L_x_467) ;  /* 0x000000000f087348 */ /* 0x000fea0003c00000 */
[----:B------:R0:W1:Y:S02]  /*172f0*/  SHFL.IDX P6, R14, R13, R12, R11 ;  /* 0x0000000c0d0e7389 */ /* 0x00006400000c000b */
[----:B01----:R-:W-:Y:S01]  /*17300*/  ENDCOLLECTIVE ;  /* 0x000000000000791b */ /* 0x003fe20003800000 */
.L_x_467:
        /* <DEDUP_REMOVED lines=9> */
.L_x_468:
[----:B------:R-:W-:Y:S02]  /*173a0*/  IMAD.MOV.U32 R13, RZ, RZ, R4 ;  /* 0x000000ffff0d7224 */ /* 0x000fe400078e0004 */
[----:B------:R-:W-:Y:S02]  /*173b0*/  IMAD.MOV.U32 R12, RZ, RZ, 0x3 ;  /* 0x00000003ff0c7424 */ /* 0x000fe400078e00ff */
[----:B------:R-:W-:-:S05]  /*173c0*/  IMAD.MOV.U32 R11, RZ, RZ, R14 ;  /* 0x000000ffff0b7224 */ /* 0x000fca00078e000e */
[----:B------:R-:W-:Y:S01]  /*173d0*/  IADD3 R2, P0, R29, R11, RZ ;  /* 0x0000000b1d027210 */ /* 0x000fe20007f1e0ff */
[----:B------:R-:W-:-:S03]  /*173e0*/  IMAD.MOV.U32 R11, RZ, RZ, 0x181f ;  /* 0x0000181fff0b7424 */ /* 0x000fc600078e00ff */
[----:B------:R-:W-:-:S09]  /*173f0*/  IADD3.X R3, RZ, R5, RZ, P0, !PT ;  /* 0x00000005ff037210 */ /* 0x000fd200007fe4ff */
[----:B------:R-:W-:Y:S05]  /*17400*/  WARPSYNC.COLLECTIVE R15, `(.L_x_469) ;  /* 0x000000000f087348 */ /* 0x000fea0003c00000 */
[----:B------:R0:W1:Y:S02]  /*17410*/  SHFL.IDX P6, R14, R13, R12, R11 ;  /* 0x0000000c0d0e7389 */ /* 0x00006400000c000b */
[----:B01----:R-:W-:Y:S01]  /*17420*/  ENDCOLLECTIVE ;  /* 0x000000000000791b */ /* 0x003fe20003800000 */
.L_x_469:
        /* <DEDUP_REMOVED lines=9> */
.L_x_470:
[----:B------:R-:W-:Y:S02]  /*174c0*/  IMAD.MOV.U32 R13, RZ, RZ, R4 ;  /* 0x000000ffff0d7224 */ /* 0x000fe400078e0004 */
[----:B------:R-:W-:Y:S02]  /*174d0*/  IMAD.MOV.U32 R12, RZ, RZ, 0x4 ;  /* 0x00000004ff0c7424 */ /* 0x000fe400078e00ff */
[----:B------:R-:W-:-:S07]  /*174e0*/  IMAD.MOV.U32 R2, RZ, RZ, R14 ;  /* 0x000000ffff027224 */ /* 0x000fce00078e000e */
[----:B------:R-:W-:Y:S05]  /*174f0*/  WARPSYNC.COLLECTIVE R15, `(.L_x_471) ;  /* 0x000000000f087348 */ /* 0x000fea0003c00000 */
[----:B------:R0:W1:Y:S02]  /*17500*/  SHFL.IDX P6, R14, R13, R12, R11 ;  /* 0x0000000c0d0e7389 */ /* 0x00006400000c000b */
[----:B01----:R-:W-:Y:S01]  /*17510*/  ENDCOLLECTIVE ;  /* 0x000000000000791b */ /* 0x003fe20003800000 */
.L_x_471:
        /* <DEDUP_REMOVED lines=11> */
.L_x_472:
[----:B------:R-:W-:Y:S02]  /*175d0*/  IMAD.MOV.U32 R13, RZ, RZ, R4 ;  /* 0x000000ffff0d7224 */ /* 0x000fe400078e0004 */
[----:B------:R-:W-:Y:S01]  /*175e0*/  IMAD.MOV.U32 R12, RZ, RZ, 0x5 ;  /* 0x00000005ff0c7424 */ /* 0x000fe200078e00ff */
[----:B------:R-:W-:-:S07]  /*175f0*/  MOV R2, R14 ;  /* 0x0000000e00027202 */ /* 0x000fce0000000f00 */
[----:B------:R-:W-:Y:S05]  /*17600*/  WARPSYNC.COLLECTIVE R15, `(.L_x_473) ;  /* 0x000000000f087348 */ /* 0x000fea0003c00000 */
[----:B------:R0:W1:Y:S02]  /*17610*/  SHFL.IDX P6, R14, R13, R12, R11 ;  /* 0x0000000c0d0e7389 */ /* 0x00006400000c000b */
[----:B01----:R-:W-:Y:S01]  /*17620*/  ENDCOLLECTIVE ;  /* 0x000000000000791b */ /* 0x003fe20003800000 */
.L_x_473:
        /* <DEDUP_REMOVED lines=11> */
.L_x_474:
[----:B------:R-:W-:Y:S02]  /*176e0*/  IMAD.MOV.U32 R13, RZ, RZ, R4 ;  /* 0x000000ffff0d7224 */ /* 0x000fe400078e0004 */
[----:B------:R-:W-:Y:S02]  /*176f0*/  IMAD.MOV.U32 R12, RZ, RZ, 0x6 ;  /* 0x00000006ff0c7424 */ /* 0x000fe400078e00ff */
[----:B------:R-:W-:-:S07]  /*17700*/  IMAD.MOV.U32 R2, RZ, RZ, R14 ;  /* 0x000000ffff027224 */ /* 0x000fce00078e000e */
[----:B------:R-:W-:Y:S05]  /*17710*/  WARPSYNC.COLLECTIVE R15, `(.L_x_475) ;  /* 0x000000000f087348 */ /* 0x000fea0003c00000 */
[----:B------:R0:W1:Y:S02]  /*17720*/  SHFL.IDX P6, R14, R13, R12, R11 ;  /* 0x0000000c0d0e7389 */ /* 0x00006400000c000b */
[----:B01----:R-:W-:Y:S01]  /*17730*/  ENDCOLLECTIVE ;  /* 0x000000000000791b */ /* 0x003fe20003800000 */
.L_x_475:
        /* <DEDUP_REMOVED lines=11> */
.L_x_476:
[----:B------:R-:W-:Y:S02]  /*177f0*/  IMAD.MOV.U32 R13, RZ, RZ, R4 ;  /* 0x000000ffff0d7224 */ /* 0x000fe400078e0004 */
[----:B------:R-:W-:Y:S01]  /*17800*/  IMAD.MOV.U32 R12, RZ, RZ, 0x7 ;  /* 0x00000007ff0c7424 */ /* 0x000fe200078e00ff */
[----:B------:R-:W-:-:S07]  /*17810*/  MOV R2, R14 ;  /* 0x0000000e00027202 */ /* 0x000fce0000000f00 */
[----:B------:R-:W-:Y:S05]  /*17820*/  WARPSYNC.COLLECTIVE R15, `(.L_x_477) ;  /* 0x000000000f087348 */ /* 0x000fea0003c00000 */
[----:B------:R0:W1:Y:S02]  /*17830*/  SHFL.IDX P6, R14, R13, R12, R11 ;  /* 0x0000000c0d0e7389 */ /* 0x00006400000c000b */
[----:B01----:R-:W-:Y:S01]  /*17840*/  ENDCOLLECTIVE ;  /* 0x000000000000791b */ /* 0x003fe20003800000 */
.L_x_477:
        /* <DEDUP_REMOVED lines=11> */
.L_x_478:
[----:B------:R-:W-:Y:S02]  /*17900*/  IMAD.MOV.U32 R13, RZ, RZ, R8 ;  /* 0x000000ffff0d7224 */ /* 0x000fe400078e0008 */
[----:B------:R-:W-:Y:S02]  /*17910*/  IMAD.MOV.U32 R12, RZ, RZ, RZ ;  /* 0x000000ffff0c7224 */ /* 0x000fe400078e00ff */
[----:B------:R-:W-:-:S07]  /*17920*/  IMAD.MOV.U32 R9, RZ, RZ, R14 ;  /* 0x000000ffff097224 */ /* 0x000fce00078e000e */
[----:B------:R-:W-:Y:S05]  /*17930*/  WARPSYNC.COLLECTIVE R15, `(.L_x_479) ;  /* 0x000000000f087348 */ /* 0x000fea0003c00000 */
[----:B------:R0:W1:Y:S02]  /*17940*/  SHFL.IDX P6, R14, R13, R12, R11 ;  /* 0x0000000c0d0e7389 */ /* 0x00006400000c000b */
[----:B01----:R-:W-:Y:S01]  /*17950*/  ENDCOLLECTIVE ;  /* 0x000000000000791b */ /* 0x003fe20003800000 */
.L_x_479:
        /* <DEDUP_REMOVED lines=11> */
.L_x_480:
[----:B------:R-:W-:Y:S02]  /*17a10*/  IMAD.MOV.U32 R13, RZ, RZ, R8 ;  /* 0x000000ffff0d7224 */ /* 0x000fe400078e0008 */
[----:B------:R-:W-:Y:S01]  /*17a20*/  IMAD.MOV.U32 R12, RZ, RZ, 0x1 ;  /* 0x00000001ff0c7424 */ /* 0x000fe200078e00ff */
[----:B------:R-:W-:-:S07]  /*17a30*/  MOV R5, R14 ;  /* 0x0000000e00057202 */ /* 0x000fce0000000f00 */
[----:B------:R-:W-:Y:S05]  /*17a40*/  WARPSYNC.COLLECTIVE R15, `(.L_x_481) ;  /* 0x000000000f087348 */ /* 0x000fea0003c00000 */
[----:B------:R0:W1:Y:S02]  /*17a50*/  SHFL.IDX P6, R14, R13, R12, R11 ;  /* 0x0000000c0d0e7389 */ /* 0x00006400000c000b */
[----:B01----:R-:W-:Y:S01]  /*17a60*/  ENDCOLLECTIVE ;  /* 0x000000000000791b */ /* 0x003fe20003800000 */
.L_x_481:
        /* <DEDUP_REMOVED lines=11> */
.L_x_482:
[----:B------:R-:W-:Y:S05]  /*17b20*/  BRA `(.L_x_483) ;  /* 0xffffffa400207947 */ /* 0x000fea000383ffff */
.L_x_331:
[----:B0-----:R0:W1:Y:S02]  /*17b30*/  SYNCS.PHASECHK.TRANS64.TRYWAIT P2, [R18+URZ+0x22870], R3 ;  /* 0x02287003120075a7 */ /* 0x001064000804017f */
[----:B-1----:R-:W-:Y:S05]  /*17b40*/  @!P2 NANOSLEEP.SYNCS 0x989680 ;  /* 0x009896800000a95d */ /* 0x002fea0003900000 */
[----:B------:R-:W1:Y:S02]  /*17b50*/  @!P2 SYNCS.PHASECHK.TRANS64 P2, [R18+URZ+0x22870], R3 ;  /* 0x022870031200a5a7 */ /* 0x000e64000804007f */
[----:B-1----:R-:W-:Y:S05]  /*17b60*/  @!P2 BRA `(.L_x_331) ;  /* 0xfffffffc00f0a947 */ /* 0x002fea000383ffff */
[----:B------:R-:W-:Y:S05]  /*17b70*/  BRA `(.L_x_484) ;  /* 0xffffffa400847947 */ /* 0x000fea000383ffff */
.L_x_333:
[----:B0-----:R0:W1:Y:S02]  /*17b80*/  SYNCS.PHASECHK.TRANS64.TRYWAIT P2, [R18+URZ+0x22860], R3 ;  /* 0x02286003120075a7 */ /* 0x001064000804017f */
[----:B-1----:R-:W-:Y:S05]  /*17b90*/  @!P2 NANOSLEEP.SYNCS 0x989680 ;  /* 0x009896800000a95d */ /* 0x002fea0003900000 */
[----:B------:R-:W1:Y:S02]  /*17ba0*/  @!P2 SYNCS.PHASECHK.TRANS64 P2, [R18+URZ+0x22860], R3 ;  /* 0x022860031200a5a7 */ /* 0x000e64000804007f */
[----:B-1----:R-:W-:Y:S05]  /*17bb0*/  @!P2 BRA `(.L_x_333) ;  /* 0xfffffffc00f0a947 */ /* 0x002fea000383ffff */
[----:B------:R-:W-:Y:S05]  /*17bc0*/  BRA `(.L_x_485) ;  /* 0xffffffa400947947 */ /* 0x000fea000383ffff */
.L_x_341:
[----:B0-----:R0:W2:Y:S02]  /*17bd0*/  SYNCS.PHASECHK.TRANS64.TRYWAIT P1, [R17+URZ+0x22870], R0 ;  /* 0x02287000110075a7 */ /* 0x0010a4000802017f */
[----:B--2---:R-:W-:Y:S05]  /*17be0*/  @!P1 NANOSLEEP.SYNCS 0x989680 ;  /* 0x009896800000995d */ /* 0x004fea0003900000 */
[----:B------:R-:W2:Y:S02]  /*17bf0*/  @!P1 SYNCS.PHASECHK.TRANS64 P1, [R17+URZ+0x22870], R0 ;  /* 0x02287000110095a7 */ /* 0x000ea4000802007f */
[----:B--2---:R-:W-:Y:S05]  /*17c00*/  @!P1 BRA `(.L_x_341) ;  /* 0xfffffffc00f09947 */ /* 0x004fea000383ffff */
[----:B------:R-:W-:Y:S05]  /*17c10*/  BRA `(.L_x_486) ;  /* 0xffffffac00587947 */ /* 0x000fea000383ffff */
.L_x_343:
[----:B0-----:R0:W2:Y:S02]  /*17c20*/  SYNCS.PHASECHK.TRANS64.TRYWAIT P1, [R17+URZ+0x22860], R0 ;  /* 0x02286000110075a7 */ /* 0x0010a4000802017f */
[----:B--2---:R-:W-:Y:S05]  /*17c30*/  @!P1 NANOSLEEP.SYNCS 0x989680 ;  /* 0x009896800000995d */ /* 0x004fea0003900000 */
[----:B------:R-:W2:Y:S02]  /*17c40*/  @!P1 SYNCS.PHASECHK.TRANS64 P1, [R17+URZ+0x22860], R0 ;  /* 0x02286000110095a7 */ /* 0x000ea4000802007f */
[----:B--2---:R-:W-:Y:S05]  /*17c50*/  @!P1 BRA `(.L_x_343) ;  /* 0xfffffffc00f09947 */ /* 0x004fea000383ffff */
[----:B------:R-:W-:Y:S05]  /*17c60*/  BRA `(.L_x_487) ;  /* 0xffffffac00687947 */ /* 0x000fea000383ffff */
.L_x_355:
[----:B0-----:R0:W2:Y:S02]  /*17c70*/  SYNCS.PHASECHK.TRANS64.TRYWAIT P0, [R7+URZ+0x22820], R0 ;  /* 0x02282000070075a7 */ /* 0x0010a4000800017f */
[----:B--2---:R-:W-:Y:S05]  /*17c80*/  @!P0 NANOSLEEP.SYNCS 0x989680 ;  /* 0x009896800000895d */ /* 0x004fea0003900000 */
[----:B------:R-:W2:Y:S02]  /*17c90*/  @!P0 SYNCS.PHASECHK.TRANS64 P0, [R7+URZ+0x22820], R0 ;  /* 0x02282000070085a7 */ /* 0x000ea4000800007f */
[----:B--2---:R-:W-:Y:S05]  /*17ca0*/  @!P0 BRA `(.L_x_355) ;  /* 0xfffffffc00f08947 */ /* 0x004fea000383ffff */
[----:B------:R-:W-:Y:S05]  /*17cb0*/  BRA `(.L_x_488) ;  /* 0xffffffc000247947 */ /* 0x000fea000383ffff */
.L_x_356:
[----:B------:R-:W2:Y:S01]  /*17cc0*/  S2R R2, SR_TID.X ;  /* 0x0000000000027919 */ /* 0x000ea20000002100 */
[----:B------:R-:W-:Y:S01]  /*17cd0*/  BSSY B0, `(.L_x_489) ;  /* 0x000000a000007945 */ /* 0x000fe20003800000 */
[----:B------:R-:W-:Y:S02]  /*17ce0*/  IMAD.MOV.U32 R12, RZ, RZ, RZ ;  /* 0x000000ffff0c7224 */ /* 0x000fe400078e00ff */
[----:B------:R-:W-:Y:S02]  /*17cf0*/  IMAD.MOV.U32 R11, RZ, RZ, 0x1f ;  /* 0x0000001fff0b7424 */ /* 0x000fe400078e00ff */
[----:B------:R-:W-:Y:S01]  /*17d00*/  IMAD.MOV.U32 R15, RZ, RZ, -0x1 ;  /* 0xffffffffff0f7424 */ /* 0x000fe200078e00ff */
[----:B--2---:R-:W-:-:S04]  /*17d10*/  SHF.R.U32.HI R2, RZ, 0x5, R2 ;  /* 0x00000005ff027819 */ /* 0x004fc80000011602 */
[----:B------:R-:W-:-:S05]  /*17d20*/  LOP3.LUT R2, R2, 0x3, RZ, 0xc0, !PT ;  /* 0x0000000302027812 */ /* 0x000fca00078ec0ff */
[----:B------:R-:W-:-:S07]  /*17d30*/  IMAD.MOV.U32 R13, RZ, RZ, R2 ;  /* 0x000000ffff0d7224 */ /* 0x000fce00078e0002 */
[----:B01----:R-:W-:Y:S05]  /*17d40*/  WARPSYNC.COLLECTIVE R15, `(.L_x_490) ;  /* 0x000000000f087348 */ /* 0x003fea0003c00000 */
[----:B------:R2:W3:Y:S02]  /*17d50*/  SHFL.IDX P6, R14, R13, R12, R11 ;  /* 0x0000000c0d0e7389 */ /* 0x0004e400000c000b */
[----:B0123--:R-:W-:Y:S01]  /*17d60*/  ENDCOLLECTIVE ;  /* 0x000000000000791b */ /* 0x00ffe20003800000 */
.L_x_490:
[----:B------:R-:W-:Y:S05]  /*17d70*/  BSYNC B0 ;  /* 0x0000000000007941 */ /* 0x000fea0003800000 */
.L_x_489:
[----:B------:R-:W-:Y:S05]  /*17d80*/  BRA `(.L_x_491) ;  /* 0xffffffc0000c7947 */ /* 0x000fea000383ffff */
.L_x_359:
[----:B------:R-:W-:Y:S01]  /*17d90*/  BSSY B1, `(.L_x_492) ;  /* 0x0000006000017945 */ /* 0x000fe20003800000 */
[----:B------:R-:W-:-:S07]  /*17da0*/  IMAD.MOV.U32 R15, RZ, RZ, -0x1 ;  /* 0xffffffffff0f7424 */ /* 0x000fce00078e00ff */
[----:B01----:R-:W-:Y:S05]  /*17db0*/  WARPSYNC.COLLECTIVE R15, `(.L_x_493) ;  /* 0x000000000f0c7348 */ /* 0x003fea0003c00000 */
[----:B------:R-:W-:Y:S02]  /*17dc0*/  ELECT P6, UR62, PT ;  /* 0x00000000003e782f */ /* 0x000fe400038c0000 */
[----:B------:R-:W-:Y:S01]  /*17dd0*/  MOV R14, UR62 ;  /* 0x0000003e000e7c02 */ /* 0x000fe20008000f00 */
[----:B01----:R-:W-:Y:S10]  /*17de0*/  ENDCOLLECTIVE ;  /* 0x000000000000791b */ /* 0x003ff40003800000 */
.L_x_493:
[----:B------:R-:W-:Y:S05]  /*17df0*/  BSYNC B1 ;  /* 0x0000000000017941 */ /* 0x000fea0003800000 */
.L_x_492:
[----:B------:R-:W-:Y:S05]  /*17e00*/  BRA `(.L_x_494) ;  /* 0xffffffc000047947 */ /* 0x000fea000383ffff */
.L_x_361:
[----:B0-----:R0:W2:Y:S02]  /*17e10*/  SYNCS.PHASECHK.TRANS64.TRYWAIT P1, [R5+URZ+0x22840], R0 ;  /* 0x02284000050075a7 */ /* 0x0010a4000802017f */
[----:B--2---:R-:W-:Y:S05]  /*17e20*/  @!P1 NANOSLEEP.SYNCS 0x989680 ;  /* 0x009896800000995d */ /* 0x004fea0003900000 */
[----:B------:R-:W2:Y:S02]  /*17e30*/  @!P1 SYNCS.PHASECHK.TRANS64 P1, [R5+URZ+0x22840], R0 ;  /* 0x02284000050095a7 */ /* 0x000ea4000802007f */
[----:B--2---:R-:W-:Y:S05]  /*17e40*/  @!P1 BRA `(.L_x_361) ;  /* 0xfffffffc00f09947 */ /* 0x004fea000383ffff */
[----:B------:R-:W-:Y:S05]  /*17e50*/  BRA `(.L_x_495) ;  /* 0xffffffc000247947 */ /* 0x000fea000383ffff */
.L_x_363:
[----:B--2---:R2:W3:Y:S02]  /*17e60*/  SYNCS.PHASECHK.TRANS64.TRYWAIT P1, [R3+URZ+0x22840], R2 ;  /* 0x02284002030075a7 */ /* 0x0044e4000802017f */
[----:B---3--:R-:W-:Y:S05]  /*17e70*/  @!P1 NANOSLEEP.SYNCS 0x989680 ;  /* 0x009896800000995d */ /* 0x008fea0003900000 */
[----:B------:R-:W3:Y:S02]  /*17e80*/  @!P1 SYNCS.PHASECHK.TRANS64 P1, [R3+URZ+0x22840], R2 ;  /* 0x02284002030095a7 */ /* 0x000ee4000802007f */
[----:B---3--:R-:W-:Y:S05]  /*17e90*/  @!P1 BRA `(.L_x_363) ;  /* 0xfffffffc00f09947 */ /* 0x008fea000383ffff */
[----:B------:R-:W-:Y:S05]  /*17ea0*/  BRA `(.L_x_496) ;  /* 0xffffffc000307947 */ /* 0x000fea000383ffff */
.L_x_365:
[----:B---3--:R3:W4:Y:S02]  /*17eb0*/  SYNCS.PHASECHK.TRANS64.TRYWAIT P1, [R5+URZ+0x22860], R0 ;  /* 0x02286000050075a7 */ /* 0x008724000802017f */
[----:B----4-:R-:W-:Y:S05]  /*17ec0*/  @!P1 NANOSLEEP.SYNCS 0x989680 ;  /* 0x009896800000995d */ /* 0x010fea0003900000 */
[----:B------:R-:W4:Y:S02]  /*17ed0*/  @!P1 SYNCS.PHASECHK.TRANS64 P1, [R5+URZ+0x22860], R0 ;  /* 0x02286000050095a7 */ /* 0x000f24000802007f */
[----:B----4-:R-:W-:Y:S05]  /*17ee0*/  @!P1 BRA `(.L_x_365) ;  /* 0xfffffffc00f09947 */ /* 0x010fea000383ffff */
[----:B------:R-:W-:Y:S05]  /*17ef0*/  BRA `(.L_x_497) ;  /* 0xffffffc0002c7947 */ /* 0x000fea000383ffff */
.L_x_367:
[----:B----4-:R4:W0:Y:S02]  /*17f00*/  SYNCS.PHASECHK.TRANS64.TRYWAIT P1, [R3+URZ+0x22860], R2 ;  /* 0x02286002030075a7 */ /* 0x010824000802017f */
[----:B0-----:R-:W-:Y:S05]  /*17f10*/  @!P1 NANOSLEEP.SYNCS 0x989680 ;  /* 0x009896800000995d */ /* 0x001fea0003900000 */
[----:B------:R-:W0:Y:S02]  /*17f20*/  @!P1 SYNCS.PHASECHK.TRANS64 P1, [R3+URZ+0x22860], R2 ;  /* 0x02286002030095a7 */ /* 0x000e24000802007f */
[----:B0-----:R-:W-:Y:S05]  /*17f30*/  @!P1 BRA `(.L_x_367) ;  /* 0xfffffffc00f09947 */ /* 0x001fea000383ffff */
[----:B------:R-:W-:Y:S05]  /*17f40*/  BRA `(.L_x_498) ;  /* 0xffffffc000287947 */ /* 0x000fea000383ffff */
.L_x_369:
[----:B------:R0:W0:Y:S02]  /*17f50*/  SYNCS.PHASECHK.TRANS64.TRYWAIT P1, [R5+URZ+0x22880], R0 ;  /* 0x02288000050075a7 */ /* 0x000024000802017f */
[----:B0-----:R-:W-:Y:S05]  /*17f60*/  @!P1 NANOSLEEP.SYNCS 0x989680 ;  /* 0x009896800000995d */ /* 0x001fea0003900000 */
[----:B------:R-:W0:Y:S02]  /*17f70*/  @!P1 SYNCS.PHASECHK.TRANS64 P1, [R5+URZ+0x22880], R0 ;  /* 0x02288000050095a7 */ /* 0x000e24000802007f */
[----:B0-----:R-:W-:Y:S05]  /*17f80*/  @!P1 BRA `(.L_x_369) ;  /* 0xfffffffc00f09947 */ /* 0x001fea000383ffff */
[----:B------:R-:W-:Y:S05]  /*17f90*/  BRA `(.L_x_499) ;  /* 0xffffffc000247947 */ /* 0x000fea000383ffff */
.L_x_500:
        /* <DEDUP_REMOVED lines=14> */
.L_x_3741:


//--------------------- .text._ZN7cutlass13device_kernelIN5flash11enable_sm90INS1_16FlashAttnFwdSm90INS1_25CollectiveMainloopFwdSm90ILi2EN4cute5tupleIJNS5_1CILi1EEES8_S8_EEENS6_IJNS7_ILi128EEENS7_ILi160EEESA_EEELi128ENS_12float_e4m3_tEfNS_4arch4Sm90ELb0ELb0ELb1ELb1ELb1ELb1ELb0ELb1ELb1ELb1ELb1ELb0EEENS1_21CollectiveEpilogueFwdINS6_IJSA_SA_SB_EEES9_NS_10bfloat16_tESF_Li256ELb1ELb1ELb1ELb1EEENS1_36VarlenDynamicPersistentTileSchedulerILi128ELi160ELi256ELi128ELb1ELb1ELb1ELb0ELb1ELb1EEEEEEEEEvNT_6ParamsE --------------------------
	.section	.text._ZN7cutlass13device_kernelIN5flash11enable_sm90INS1_16FlashAttnFwdSm90INS1_25CollectiveMainloopFwdSm90ILi2EN4cute5tupleIJNS5_1CILi1EEES8_S8_EEENS6_IJNS7_ILi128EEENS7_ILi160EEESA_EEELi128ENS_12float_e4m3_tEfNS_4arch4Sm90ELb0ELb0ELb1ELb1ELb1ELb1ELb0ELb1ELb1ELb1ELb1ELb0EEENS1_21CollectiveEpilogueFwdINS6_IJSA_SA_SB_EEES9_NS_10bfloat16_tESF_Li256ELb1ELb1ELb1ELb1EEENS1_36VarlenDynamicPersistentTileSchedulerILi128ELi160ELi256ELi128ELb1ELb1ELb1ELb0ELb1ELb1EEEEEEEEEvNT_6ParamsE,"ax",@progbits
	.align	128
.text._ZN7cutlass13device_kernelIN5flash11enable_sm90INS1_16FlashAttnFwdSm90INS1_25CollectiveMainloopFwdSm90ILi2EN4cute5tupleIJNS5_1CILi1EEES8_S8_EEENS6_IJNS7_ILi128EEENS7_ILi160EEESA_EEELi128ENS_12float_e4m3_tEfNS_4arch4Sm90ELb0ELb0ELb1ELb1ELb1ELb1ELb0ELb1ELb1ELb1ELb1ELb0EEENS1_21CollectiveEpilogueFwdINS6_IJSA_SA_SB_EEES9_NS_10bfloat16_tESF_Li256ELb1ELb1ELb1ELb1EEENS1_36VarlenDynamicPersistentTileSchedulerILi128ELi160ELi256ELi128ELb1ELb1ELb1ELb0ELb1ELb1EEEEEEEEEvNT_6ParamsE:
        .type           _ZN7cutlass13device_kernelIN5flash11enable_sm90INS1_16FlashAttnFwdSm90INS1_25CollectiveMainloopFwdSm90ILi2EN4cute5tupleIJNS5_1CILi1EEES8_S8_EEENS6_IJNS7_ILi128EEENS7_ILi160EEESA_EEELi128ENS_12float_e4m3_tEfNS_4arch4Sm90ELb0ELb0ELb1ELb1ELb1ELb1ELb0ELb1ELb1ELb1ELb1ELb0EEENS1_21CollectiveEpilogueFwdINS6_IJSA_SA_SB_EEES9_NS_10bfloat16_tESF_Li256ELb1ELb1ELb1ELb1EEENS1_36VarlenDynamicPersistentTileSchedulerILi128ELi160ELi256ELi128ELb1ELb1ELb1ELb0ELb1ELb1EEEEEEEEEvNT_6ParamsE,@function
        .size           _ZN7cutlass13device_kernelIN5flash11enable_sm90INS1_16FlashAttnFwdSm90INS1_25CollectiveMainloopFwdSm90ILi2EN4cute5tupleIJNS5_1CILi1EEES8_S8_EEENS6_IJNS7_ILi128EEENS7_ILi160EEESA_EEELi128ENS_12float_e4m3_tEfNS_4arch4Sm90ELb0ELb0ELb1ELb1ELb1ELb1ELb0ELb1ELb1ELb1ELb1ELb0EEENS1_21CollectiveEpilogueFwdINS6_IJSA_SA_SB_EEES9_NS_10bfloat16_tESF_Li256ELb1ELb1ELb1ELb1EEENS1_36VarlenDynamicPersistentTileSchedulerILi128ELi160ELi256ELi128ELb1ELb1ELb1ELb0ELb1ELb1EEEEEEEEEvNT_6ParamsE,(.L_x_3742 - _ZN7cutlass13device_kernelIN5flash11enable_sm90INS1_16FlashAttnFwdSm90INS1_25CollectiveMainloopFwdSm90ILi2EN4cute5tupleIJNS5_1CILi1EEES8_S8_EEENS6_IJNS7_ILi128EEENS7_ILi160EEESA_EEELi128ENS_12float_e4m3_tEfNS_4arch4Sm90ELb0ELb0ELb1ELb1ELb1ELb1ELb0ELb1ELb1ELb1ELb1ELb0EEENS1_21CollectiveEpilogueFwdINS6_IJSA_SA_SB_EEES9_NS_10bfloat16_tESF_Li256ELb1ELb1ELb1ELb1EEENS1_36VarlenDynamicPersistentTileSchedulerILi128ELi160ELi256ELi128ELb1ELb1ELb1ELb0ELb1ELb1EEEEEEEEEvNT_6ParamsE)
        .other          _ZN7cutlass13device_kernelIN5flash11enable_sm90INS1_16FlashAttnFwdSm90INS1_25CollectiveMainloopFwdSm90ILi2EN4cute5tupleIJNS5_1CILi1EEES8_S8_EEENS6_IJNS7_ILi128EEENS7_ILi160EEESA_EEELi128ENS_12float_e4m3_tEfNS_4arch4Sm90ELb0ELb0ELb1ELb1ELb1ELb1ELb0ELb1ELb1ELb1ELb1ELb0EEENS1_21CollectiveEpilogueFwdINS6_IJSA_SA_SB_EEES9_NS_10bfloat16_tESF_Li256ELb1ELb1ELb1ELb1EEENS1_36VarlenDynamicPersistentTileSchedulerILi128ELi160ELi256ELi128ELb1ELb1ELb1ELb0ELb1ELb1EEEEEEEEEvNT_6ParamsE,@"STO_CUDA_ENTRY STV_DEFAULT"
_ZN7cutlass13device_kernelIN5flash11enable_sm90INS1_16FlashAttnFwdSm90INS1_25CollectiveMainloopFwdSm90ILi2EN4cute5tupleIJNS5_1CILi1EEES8_S8_EEENS6_IJNS7_ILi128EEENS7_ILi160EEESA_EEELi128ENS_12float_e4m3_tEfNS_4arch4Sm90ELb0ELb0ELb1ELb1ELb1ELb1ELb0ELb1ELb1ELb1ELb1ELb0EEENS1_21CollectiveEpilogueFwdINS6_IJSA_SA_SB_EEES9_NS_10bfloat16_tESF_Li256ELb1ELb1ELb1ELb1EEENS1_36VarlenDynamicPersistentTileSchedulerILi128ELi160ELi256ELi128ELb1ELb1ELb1ELb0ELb1ELb1EEEEEEEEEvNT_6ParamsE:
[----:B------:R-:W0:Y:S02]  /*0000*/  LDC R1, c[0x0][0x28] ;  /* 0x00000a00ff017b82 */ /* 0x000e240000000800 */
[----:B0-----:R-:W-:Y:S01]  /*0010*/  VIADD R1, R1, 0xffffffb0 ;  /* 0xffffffb001017836 */ /* 0x001fe20000000000 */
[----:B------:R-:W0:Y:S01]  /*0020*/  S2R R3, SR_TID.X ;  /* 0x0000000000037919 */ /* 0x000e220000002100 */
[----:B------:R-:W-:Y:S01]  /*0030*/  ELECT P0, URZ, PT ;  /* 0x00000000003f782f */ /* 0x000fe20003800000 */
[----:B------:R-:W-:Y:S01]  /*0040*/  BSSY B0, `(.L_x_501) ;  /* 0x000000e000007945 */ /* 0x000fe20003800000 */
[--C-:B0-----:R-:W-:Y:S02]  /*0050*/  SHF.R.U32.HI R0, RZ, 0x5, R3.reuse ;  /* 0x00000005ff007819 */ /* 0x101fe40000011603 */
[----:B------:R-:W-:-:S03]  /*0060*/  SHF.R.U32.HI R3, RZ, 0x7, R3 ;  /* 0x00000007ff037819 */ /* 0x000fc60000011603 */
[----:B------:R-:W0:Y:S02]  /*0070*/  SHFL.IDX PT, R2, R0, RZ, 0x1f ;  /* 0x00001fff00027589 */ /* 0x000e2400000e0000 */
[----:B0-----:R-:W-:-:S13]  /*0080*/  ISETP.EQ.AND P0, PT, R2, RZ, P0 ;  /* 0x000000ff0200720c */ /* 0x001fda0000702270 */
[----:B------:R-:W-:Y:S05]  /*0090*/  @!P0 BRA `(.L_x_502) ;  /* 0x0000000000208947 */ /* 0x000fea0003800000 */
[----:B------:R-:W-:Y:S02]  /*00a0*/  ULDC.64 UR4, c[0x0][0x198] ;  /* 0x0000660000047ab9 */ /* 0x000fe40000000a00 */
[----:B------:R-:W-:Y:S02]  /*00b0*/  UIADD3 UR6, UP0, UR4, 0x570, URZ ;  /* 0x0000057004067890 */ /* 0x000fe4000ff1e03f */
[----:B------:R-:W-:Y:S02]  /*00c0*/  UIADD3 UR4, UP1, UR4, 0x670, URZ ;  /* 0x0000067004047890 */ /* 0x000fe4000ff3e03f */
[----:B------:R-:W-:Y:S02]  /*00d0*/  UIADD3.X UR7, URZ, UR5, URZ, UP0, !UPT ;  /* 0x000000053f077290 */ /* 0x000fe400087fe43f */
[----:B------:R-:W-:-:S07]  /*00e0*/  UIADD3.X UR5, URZ, UR5, URZ, UP1, !UPT ;  /* 0x000000053f057290 */ /* 0x000fce0008ffe43f */
[----:B------:R0:W-:Y:S02]  /*00f0*/  UTMACCTL.PF [UR6] ;  /* 0x00000000060079b9 */ /* 0x0001e40008040000 */
[----:B------:R0:W-:Y:S02]  /*0100*/  UTMACCTL.PF [UR4] ;  /* 0x00000000040079b9 */ /* 0x0001e40008040000 */
[----:B0-----:R-:W-:Y:S01]  /*0110*/  NOP ;  /* 0x0000000000007918 */ /* 0x001fe20000000000 */
.L_x_502:
[----:B------:R-:W-:Y:S05]  /*0120*/  BSYNC B0 ;  /* 0x0000000000007941 */ /* 0x000fea0003800000 */
.L_x_501:
[----:B------:R-:W-:Y:S01]  /*0130*/  VOTEU.ANY UP0, P0 ;  /* 0x00000000003f7886 */ /* 0x000fe20000000100 */
[----:B------:R-:W0:Y:S01]  /*0140*/  SHFL.IDX PT, R3, R3, RZ, 0x1f ;  /* 0x00001fff03037589 */ /* 0x000e2200000e0000 */
[----:B------:R-:W-:Y:S01]  /*0150*/  UMOV UR4, 0x80 ;  /* 0x0000008000047882 */ /* 0x000fe20000000000 */
[----:B------:R-:W-:Y:S01]  /*0160*/  UMOV UR7, 0x100 ;  /* 0x0000010000077882 */ /* 0x000fe20000000000 */
[----:B------:R-:W-:Y:S01]  /*0170*/  VOTEU.ANY UP1, P0 ;  /* 0x00000000003f7886 */ /* 0x000fe20000020100 */
[----:B------:R-:W1:Y:S01]  /*0180*/  @UP0 S2UR UR8, SR_CgaCtaId ;  /* 0x00000000000809c3 */ /* 0x000e620000008800 */
[----:B------:R-:W2:Y:S01]  /*0190*/  SHFL.IDX PT, R2, R0, RZ, 0x1f ;  /* 0x00001fff00027589 */ /* 0x000ea200000e0000 */
[----:B------:R-:W-:Y:S01]  /*01a0*/  @UP0 UMOV UR6, 0x400 ;  /* 0x0000040000060882 */ /* 0x000fe20000000000 */
[----:B------:R-:W-:-:S04]  /*01b0*/  @UP0 UIADD3 UR4, -UR4, 0x100000, URZ ;  /* 0x0010000004040890 */ /* 0x000fc8000fffe13f */
[----:B------:R-:W-:Y:S02]  /*01c0*/  @UP0 USHF.L.U32 UR5, UR4, 0xb, URZ ;  /* 0x0000000b04050899 */ /* 0x000fe4000800063f */
[----:B------:R-:W-:Y:S01]  /*01d0*/  @UP0 USHF.L.U32 UR4, UR4, 0x1, URZ ;  /* 0x0000000104040899 */ /* 0x000fe2000800063f */
[----:B------:R-:W-:Y:S01]  /*01e0*/  VOTEU.ANY UP2, P0 ;  /* 0x00000000003f7886 */ /* 0x000fe20000040100 */
[----:B0-----:R-:W-:Y:S01]  /*01f0*/  R2UR UR9, R3 ;  /* 0x00000000030972ca */ /* 0x001fe200000e0000 */
[----:B-1----:R-:W-:Y:S01]  /*0200*/  @UP0 ULEA UR8, UR8, UR6, 0x18 ;  /* 0x0000000608080291 */ /* 0x002fe2000f8ec03f */
[----:B--2---:R-:W-:Y:S01]  /*0210*/  ISETP.NE.AND P1, PT, R2, RZ, PT ;  /* 0x000000ff0200720c */ /* 0x004fe20003f25270 */
[----:B------:R-:W-:-:S04]  /*0220*/  @UP0 UIADD3 UR6, -UR7, 0x100000, URZ ;  /* 0x0010000007060890 */ /* 0x000fc8000fffe13f */
[----:B------:R-:W-:Y:S02]  /*0230*/  @UP0 USHF.L.U32 UR7, UR6, 0xb, URZ ;  /* 0x0000000b06070899 */ /* 0x000fe4000800063f */
[----:B------:R-:W-:-:S04]  /*0240*/  @UP0 USHF.L.U32 UR6, UR6, 0x1, URZ ;  /* 0x0000000106060899 */ /* 0x000fc8000800063f */
[----:B------:R-:W-:Y:S01]  /*0250*/  UISETP.NE.AND UP0, UPT, UR9, URZ, UPT ;  /* 0x0000003f0900728c */ /* 0x000fe2000bf05270 */
[----:B------:R-:W0:Y:S02]  /*0260*/  FENCE.VIEW.ASYNC.S ;  /* 0x00000000000073c6 */ /* 0x000e240000000000 */
[----:B0-----:R0:W1:Y:S05]  /*0270*/  @UP1 SYNCS.EXCH.64 URZ, [UR8+0x22800], UR4 ;  /* 0x02280004083f15b2 */ /* 0x00106a0008000100 */
[----:B------:R0:W2:Y:S01]  /*0280*/  @UP2 SYNCS.EXCH.64 URZ, [UR8+0x22820], UR6 ;  /* 0x02282006083f25b2 */ /* 0x0000a20008000100 */
        /* <DEDUP_REMOVED lines=14> */
[----:B0-----:R3:W4:Y:S08]  /*0370*/  SYNCS.EXCH.64 URZ, [UR8+0x22830], UR4 ;  /* 0x02283004083f75b2 */ /* 0x0017300008000100 */
[----:B------:R3:W0:Y:S01]  /*0380*/  SYNCS.EXCH.64 URZ, [UR8+0x22840], UR6 ;  /* 0x02284006083f75b2 */ /* 0x0006220008000100 */
[----:B------:R3:W0:Y:S01]  /*0390*/  SYNCS.EXCH.64 URZ, [UR8+0x22838], UR4 ;  /* 0x02283804083f75b2 */ /* 0x0006220008000100 */
[----:B------:R3:W0:Y:S02]  /*03a0*/  SYNCS.EXCH.64 URZ, [UR8+0x22848], UR6 ;  /* 0x02284806083f75b2 */ /* 0x0006240008000100 */
[----:B---3--:R-:W-:Y:S01]  /*03b0*/  NOP ;  /* 0x0000000000007918 */ /* 0x008fe20000000000 */
.L_x_503:
[----:B------:R-:W3:Y:S01]  /*03c0*/  SHFL.IDX PT, R2, R0, RZ, 0x1f ;  /* 0x00001fff00027589 */ /* 0x000ee200000e0000 */
[----:B------:R-:W-:Y:S01]  /*03d0*/  NOP ;  /* 0x0000000000007918 */ /* 0x000fe20000000000 */
[----:B---3--:R-:W-:-:S13]  /*03e0*/  ISETP.NE.AND P0, PT, R2, RZ, PT ;  /* 0x000000ff0200720c */ /* 0x008fda0003f05270 */
        /* <DEDUP_REMOVED lines=17> */
[----:B------:R3:W0:Y:S02]  /*0500*/  SYNCS.EXCH.64 URZ, [UR8+0x22868], UR6 ;  /* 0x02286806083f75b2 */ /* 0x0006240008000100 */
[----:B---3--:R-:W-:Y:S01]  /*0510*/  NOP ;  /* 0x0000000000007918 */ /* 0x008fe20000000000 */
.L_x_504:
[----:B------:R-:W3:Y:S01]  /*0520*/  SHFL.IDX PT, R2, R0, RZ, 0x1f ;  /* 0x00001fff00027589 */ /* 0x000ee200000e0000 */
[----:B------:R-:W-:Y:S01]  /*0530*/  NOP ;  /* 0x0000000000007918 */ /* 0x000fe20000000000 */
[----:B---3--:R-:W-:-:S13]  /*0540*/  ISETP.NE.AND P0, PT, R2, RZ, PT ;  /* 0x000000ff0200720c */ /* 0x008fda0003f05270 */
        /* <DEDUP_REMOVED lines=13> */
[----:B------:R3:W0:Y:S02]  /*0620*/  SYNCS.EXCH.64 URZ, [UR6+0x22888], UR4 ;  /* 0x02288804063f75b2 */ /* 0x0006240008000100 */
[----:B---3--:R-:W-:Y:S01]  /*0630*/  NOP ;  /* 0x0000000000007918 */ /* 0x008fe20000000000 */
.L_x_505:
        /* <DEDUP_REMOVED lines=22> */
.L_x_506:
[----:B------:R-:W3:Y:S01]  /*07a0*/  SHFL.IDX PT, R3, R0, RZ, 0x1f ;  /* 0x00001fff00037589 */ /* 0x000ee200000e0000 */
[----:B------:R-:W-:Y:S01]  /*07b0*/  NOP ;  /* 0x0000000000007918 */ /* 0x000fe20000000000 */
[----:B------:R-:W0:Y:S01]  /*07c0*/  S2R R2, SR_CgaCtaId ;  /* 0x0000000000027919 */ /* 0x000e220000008800 */
[----:B---3--:R-:W-:-:S13]  /*07d0*/  ISETP.NE.AND P0, PT, R3, RZ, PT ;  /* 0x000000ff0300720c */ /* 0x008fda0003f05270 */
[----:B0-----:R-:W-:Y:S05]  /*07e0*/  @P0 BRA `(.L_x_507) ;  /* 0x0000000000480947 */ /* 0x001fea0003800000 */
        /* <DEDUP_REMOVED lines=13> */
[----:B0-----:R0:W3:Y:S08]  /*08c0*/  SYNCS.EXCH.64 URZ, [UR8+0x228b0], UR4 ;  /* 0x0228b004083f75b2 */ /* 0x0010f00008000100 */
[----:B------:R0:W0:Y:S01]  /*08d0*/  SYNCS.EXCH.64 URZ, [UR8+0x228c0], UR6 ;  /* 0x0228c006083f75b2 */ /* 0x0000220008000100 */
[----:B------:R0:W0:Y:S01]  /*08e0*/  SYNCS.EXCH.64 URZ, [UR8+0x228b8], UR4 ;  /* 0x0228b804083f75b2 */ /* 0x0000220008000100 */
[----:B------:R0:W0:Y:S01]  /*08f0*/  SYNCS.EXCH.64 URZ, [UR8+0x228c8], UR6 ;  /* 0x0228c806083f75b2 */ /* 0x0000220008000100 */
[----:B------:R-:W-:Y:S01]  /*0900*/  NOP ;  /* 0x0000000000007918 */ /* 0x000fe20000000000 */
.L_x_507:
[----:B0-----:R-:W-:Y:S01]  /*0910*/  UMOV UR4, 0x1 ;  /* 0x0000000100047882 */ /* 0x001fe20000000000 */
[----:B------:R-:W-:Y:S01]  /*0920*/  PLOP3.LUT P0, PT, PT, PT, UP0, 0x80, 0x0 ;  /* 0x000000000000781c */ /* 0x000fe20003f0f008 */
[----:B------:R-:W-:Y:S01]  /*0930*/  USEL UR4, UR4, 0x2, !UP0 ;  /* 0x0000000204047887 */ /* 0x000fe2000c000000 */
[----:B------:R-:W-:Y:S01]  /*0940*/  NOP ;  /* 0x0000000000007918 */ /* 0x000fe20000000000 */
[----:B------:R-:W-:Y:S01]  /*0950*/  ULDC.64 UR36, c[0x0][0x208] ;  /* 0x0000820000247ab9 */ /* 0x000fe20000000a00 */
[----:B------:R-:W-:Y:S03]  /*0960*/  BSSY B8, `(.L_x_508) ;  /* 0x00021e7000087945 */ /* 0x000fe60003800000 */
[----:B------:R-:W-:-:S05]  /*0970*/  IMAD.U32 R3, RZ, RZ, UR4 ;  /* 0x00000004ff037e24 */ /* 0x000fca000f8e00ff */
[----:B------:R0:W-:Y:S01]  /*0980*/  STL [R1+0x4c], R3 ;  /* 0x00004c0301007387 */ /* 0x0001e20000100800 */
[----:B-1234-:R-:W-:Y:S06]  /*0990*/  BAR.SYNC.DEFER_BLOCKING 0x0 ;  /* 0x0000000000007b1d */ /* 0x01efec0000010000 */
[----:B------:R-:W-:Y:S05]  /*09a0*/  @!P0 BRA `(.L_x_509) ;  /* 0x0000019c00808947 */ /* 0x000fea0003800000 */
.L_x_510:
[----:B------:R-:W-:-:S08]  /*09b0*/  NOP ;  /* 0x0000000000007918 */ /* 0x000fd00000000000 */
[----:B------:R-:W1:Y:S02]  /*09c0*/  USETMAXREG.TRY_ALLOC.CTAPOOL UP0, 0xe8 ;  /* 0x000000e8000079c8 */ /* 0x000e640008000600 */
[----:B-1----:R-:W-:-:S13]  /*09d0*/  PLOP3.LUT P0, PT, PT, PT, UP0, 0x80, 0x0 ;  /* 0x000000000000781c */ /* 0x002fda0003f0f008 */
[----:B------:R-:W-:Y:S05]  /*09e0*/  @!P0 BRA `(.L_x_510) ;  /* 0xfffffffc00f08947 */ /* 0x000fea000383ffff */
[----:B------:R-:W1:Y:S01]  /*09f0*/  S2R R0, SR_TID.X ;  /* 0x0000000000007919 */ /* 0x000e620000002100 */
[----:B------:R-:W2:Y:S01]  /*0a00*/  S2UR UR39, SR_CgaCtaId ;  /* 0x00000000002779c3 */ /* 0x000ea20000008800 */
[----:B------:R-:W-:-:S07]  /*0a10*/  UMOV UR4, 0x400 ;  /* 0x0000040000047882 */ /* 0x000fce0000000000 */
[----:B------:R-:W-:Y:S06]  /*0a20*/  BAR.ARV 0x8, 0x180 ;  /* 0x0206000000007b1d */ /* 0x000fec0000002000 */
[----:B--2---:R-:W-:-:S06]  /*0a30*/  ULEA UR4, UR39, UR4, 0x18 ;  /* 0x0000000427047291 */ /* 0x004fcc000f8ec03f */
[----:B------:R-:W-:Y:S01]  /*0a40*/  IMAD.U32 R18, RZ, RZ, UR4 ;  /* 0x00000004ff127e24 */ /* 0x000fe2000f8e00ff */
[----:B-1----:R-:W-:Y:S01]  /*0a50*/  SHF.R.U32.HI R0, RZ, 0x7, R0 ;  /* 0x00000007ff007819 */ /* 0x002fe20000011600 */
[----:B------:R-:W-:-:S03]  /*0a60*/  ULDC UR4, c[0x0][0xc3c] ;  /* 0x00030f0000047ab9 */ /* 0x000fc60000000800 */
[----:B------:R-:W-:-:S13]  /*0a70*/  ISETP.NE.AND P0, PT, R0, 0x1, PT ;  /* 0x000000010000780c */ /* 0x000fda0003f05270 */
[----:B------:R-:W-:Y:S08]  /*0a80*/  @!P0 BAR.ARV 0x9, 0x100 ;  /* 0x0244000000008b1d */ /* 0x000ff00000002000 */
[----:B------:R-:W-:Y:S06]  /*0a90*/  BAR.SYNC.DEFER_BLOCKING 0x5, 0x180 ;  /* 0x0146000000007b1d */ /* 0x000fec0000010000 */
[----:B------:R-:W1:Y:S02]  /*0aa0*/  LDS.128 R28, [R18+0x228d0] ;  /* 0x0228d000121c7984 */ /* 0x000e640000000c00 */
[----:B------:R-:W-:Y:S06]  /*0ab0*/  BAR.ARV 0x4, 0x180 ;  /* 0x0106000000007b1d */ /* 0x000fec0000002000 */
[----:B-1----:R-:W-:-:S13]  /*0ac0*/  ISETP.GE.AND P0, PT, R31, UR4, PT ;  /* 0x000000041f007c0c */ /* 0x002fda000bf06270 */
[----:B------:R-:W-:Y:S05]  /*0ad0*/  @P0 BRA `(.L_x_511) ;  /* 0x0000021c003c0947 */ /* 0x000fea0003800000 */
[----:B------:R-:W2:Y:S01]  /*0ae0*/  LDL R2, [R1+0x4c] ;  /* 0x00004c0001027983 */ /* 0x000ea20000100800 */
[----:B------:R-:W-:Y:S01]  /*0af0*/  MOV R188, RZ ;  /* 0x000000ff00bc7202 */ /* 0x000fe20000000f00 */
[----:B------:R-:W-:Y:S01]  /*0b00*/  IMAD.MOV.U32 R193, RZ, RZ, RZ ;  /* 0x000000ffffc17224 */ /* 0x000fe200078e00ff */
[----:B------:R-:W-:Y:S01]  /*0b10*/  CS2R R194, SRZ ;  /* 0x0000000000c27805 */ /* 0x000fe2000001ff00 */
[----:B------:R-:W1:Y:S02]  /*0b20*/  S2R R0, SR_TID.X ;  /* 0x0000000000007919 */ /* 0x000e640000002100 */
[----:B-1----:R-:W-:-:S05]  /*0b30*/  VIADD R12, R0, 0xffffff80 ;  /* 0xffffff80000c7836 */ /* 0x002fca0000000000 */
[----:B------:R-:W-:Y:S02]  /*0b40*/  SHF.R.S32.HI R0, RZ, 0x1f, R12 ;  /* 0x0000001fff007819 */ /* 0x000fe4000001140c */
[----:B--2---:R-:W-:Y:S02]  /*0b50*/  R2UR UR4, R2 ;  /* 0x00000000020472ca */ /* 0x004fe400000e0000 */
[----:B------:R-:W-:-:S04]  /*0b60*/  LEA.HI R2, R0, R12, RZ, 0x7 ;  /* 0x0000000c00027211 */ /* 0x000fc800078f38ff */
[----:B0-----:R-:W-:Y:S02]  /*0b70*/  LOP3.LUT R3, R2, 0xffffff80, RZ, 0xc0, !PT ;  /* 0xffffff8002037812 */ /* 0x001fe400078ec0ff */
[----:B------:R-:W-:Y:S02]  /*0b80*/  SHF.R.S32.HI R13, RZ, 0x7, R2 ;  /* 0x00000007ff0d7819 */ /* 0x000fe40000011402 */
[----:B------:R-:W-:-:S03]  /*0b90*/  IADD3 R10, R12, -R3, RZ ;  /* 0x800000030c0a7210 */ /* 0x000fc60007ffe0ff */
[----:B------:R-:W-:Y:S01]  /*0ba0*/  ULOP3.LUT UR60, UR4, 0x1, URZ, 0xfc, !UPT ;  /* 0x00000001043c7892 */ /* 0x000fe2000f8efc3f */
[----:B------:R-:W-:Y:S02]  /*0bb0*/  SHF.R.S32.HI R8, RZ, 0x1f, R10 ;  /* 0x0000001fff087819 */ /* 0x000fe4000001140a */
[----:B------:R-:W-:Y:S02]  /*0bc0*/  UMOV UR4, URZ ;  /* 0x0000003f00047c82 */ /* 0x000fe40008000000 */
[CC--:B------:R-:W-:Y:S02]  /*0bd0*/  LEA.HI R9, R8.reuse, R10.reuse, RZ, 0x2 ;  /* 0x0000000a08097211 */ /* 0x0c0fe400078f10ff */
[----:B------:R-:W-:Y:S02]  /*0be0*/  LEA.HI R8, R8, R10, RZ, 0x5 ;  /* 0x0000000a08087211 */ /* 0x000fe400078f28ff */
[--C-:B------:R-:W-:Y:S02]  /*0bf0*/  SHF.R.S32.HI R5, RZ, 0x2, R9.reuse ;  /* 0x00000002ff057819 */ /* 0x100fe40000011409 */
[----:B------:R-:W-:-:S02]  /*0c00*/  SHF.R.S32.HI R4, RZ, 0x1f, R9 ;  /* 0x0000001fff047819 */ /* 0x000fc40000011409 */
[----:B------:R-:W-:Y:S02]  /*0c10*/  SHF.R.S32.HI R8, RZ, 0x5, R8 ;  /* 0x00000005ff087819 */ /* 0x000fe40000011408 */
[----:B------:R-:W-:Y:S02]  /*0c20*/  LEA.HI R3, R4, R5, RZ, 0x3 ;  /* 0x0000000504037211 */ /* 0x000fe400078f18ff */
[CC--:B------:R-:W-:Y:S02]  /*0c30*/  LEA.HI R4, R0.reuse, R12.reuse, RZ, 0x4 ;  /* 0x0000000c00047211 */ /* 0x0c0fe400078f20ff */
[----:B------:R-:W-:Y:S02]  /*0c40*/  LOP3.LUT R6, R3, 0xfffffff8, RZ, 0xc0, !PT ;  /* 0xfffffff803067812 */ /* 0x000fe400078ec0ff */
[----:B------:R-:W-:Y:S02]  /*0c50*/  LEA.HI R3, R0, R12, RZ, 0x5 ;  /* 0x0000000c00037211 */ /* 0x000fe400078f28ff */
[----:B------:R-:W-:Y:S01]  /*0c60*/  SHF.R.S32.HI R7, RZ, 0x4, R4 ;  /* 0x00000004ff077819 */ /* 0x000fe20000011404 */
[----:B------:R-:W-:Y:S01]  /*0c70*/  IMAD.IADD R11, R5, 0x1, -R6 ;  /* 0x00000001050b7824 */ /* 0x000fe200078e0a06 */
[C---:B------:R-:W-:Y:S01]  /*0c80*/  LOP3.LUT R5, R4.reuse, 0x3fffff0, RZ, 0xc0, !PT ;  /* 0x03fffff004057812 */ /* 0x040fe200078ec0ff */
[----:B------:R-:W-:Y:S01]  /*0c90*/  IMAD.SHL.U32 R3, R3, 0x20, RZ ;  /* 0x0000002003037824 */ /* 0x000fe200078e00ff */
[----:B------:R-:W-:Y:S01]  /*0ca0*/  LEA.HI R4, R4, R7, RZ, 0x1 ;  /* 0x0000000704047211 */ /* 0x000fe200078f08ff */
[----:B------:R-:W-:Y:S01]  /*0cb0*/  IMAD R11, R8, 0x10, R11 ;  /* 0x00000010080b7824 */ /* 0x000fe200078e020b */
[----:B------:R-:W-:Y:S01]  /*0cc0*/  LEA.HI R6, R2, R13, RZ, 0x1 ;  /* 0x0000000d02067211 */ /* 0x000fe200078f08ff */
[----:B------:R-:W-:Y:S01]  /*0cd0*/  IMAD.IADD R2, R12, 0x1, -R5 ;  /* 0x000000010c027824 */ /* 0x000fe200078e0a05 */
[----:B------:R-:W-:-:S02]  /*0ce0*/  LOP3.LUT R4, R4, 0x1ffffffe, RZ, 0xc0, !PT ;  /* 0x1ffffffe04047812 */ /* 0x000fc400078ec0ff */
[----:B------:R-:W-:Y:S02]  /*0cf0*/  LOP3.LUT R199, R3, 0xfffffc00, RZ, 0xc0, !PT ;  /* 0xfffffc0003c77812 */ /* 0x000fe400078ec0ff */
[----:B------:R-:W-:Y:S01]  /*0d00*/  LOP3.LUT R6, R6, 0x3fffffe, RZ, 0xc0, !PT ;  /* 0x03fffffe06067812 */ /* 0x000fe200078ec0ff */
[----:B------:R-:W-:Y:S01]  /*0d10*/  IMAD.IADD R4, R7, 0x1, -R4 ;  /* 0x0000000107047824 */ /* 0x000fe200078e0a04 */
[----:B------:R-:W-:Y:S02]  /*0d20*/  LEA R3, R2, R199, 0x6 ;  /* 0x000000c702037211 */ /* 0x000fe400078e30ff */
[----:B------:R-:W-:Y:S01]  /*0d30*/  LOP3.LUT R9, R9, 0x7ffffffc, RZ, 0xc0, !PT ;  /* 0x7ffffffc09097812 */ /* 0x000fe200078ec0ff */
[----:B------:R-:W-:Y:S02]  /*0d40*/  IMAD.IADD R6, R13, 0x1, -R6 ;  /* 0x000000010d067824 */ /* 0x000fe400078e0a06 */
[----:B------:R-:W-:Y:S01]  /*0d50*/  IMAD R2, R4, 0x8, R3 ;  /* 0x0000000804027824 */ /* 0x000fe200078e0203 */
[----:B------:R-:W-:Y:S01]  /*0d60*/  LEA.HI R4, R0, R12, RZ, 0x3 ;  /* 0x0000000c00047211 */ /* 0x000fe200078f18ff */
[----:B------:R-:W-:-:S02]  /*0d70*/  IMAD R5, R6, 0x40, R11 ;  /* 0x0000004006057824 */ /* 0x000fc400078e020b */
[----:B------:R-:W-:Y:S01]  /*0d80*/  IMAD.IADD R9, R10, 0x1, -R9 ;  /* 0x000000010a097824 */ /* 0x000fe200078e0a09 */
[----:B------:R0:W-:Y:S01]  /*0d90*/  STL [R1+0x48], R2 ;  /* 0x0000480201007387 */ /* 0x0001e20000100800 */
[----:B------:R-:W-:Y:S02]  /*0da0*/  LOP3.LUT R207, R4, 0xfffffff8, RZ, 0xc0, !PT ;  /* 0xfffffff804cf7812 */ /* 0x000fe400078ec0ff */
[----:B------:R-:W-:Y:S01]  /*0db0*/  IMAD.SHL.U32 R211, R9, 0x2, RZ ;  /* 0x0000000209d37824 */ /* 0x000fe200078e00ff */
[----:B------:R-:W-:Y:S02]  /*0dc0*/  STL [R1+0x40], R5 ;  /* 0x0000400501007387 */ /* 0x000fe40000100800 */
[----:B------:R-:W-:Y:S02]  /*0dd0*/  IMAD.IADD R207, R12, 0x1, -R207 ;  /* 0x000000010ccf7824 */ /* 0x000fe400078e0acf */
[C---:B------:R-:W-:Y:S01]  /*0de0*/  IADD3 R227, R211.reuse, 0x68, RZ ;  /* 0x00000068d3e37810 */ /* 0x040fe20007ffe0ff */
[----:B------:R-:W-:Y:S01]  /*0df0*/  VIADD R229, R211, 0x58 ;  /* 0x00000058d3e57836 */ /* 0x000fe20000000000 */
[----:B0-----:R-:W-:Y:S01]  /*0e00*/  LEA.HI R2, R0, R12, RZ, 0x2 ;  /* 0x0000000c00027211 */ /* 0x001fe200078f10ff */
[----:B------:R-:W-:-:S02]  /*0e10*/  IMAD.SHL.U32 R198, R207, 0x8, RZ ;  /* 0x00000008cfc67824 */ /* 0x000fc400078e00ff */
[C---:B------:R-:W-:Y:S01]  /*0e20*/  VIADD R228, R211.reuse, 0x60 ;  /* 0x00000060d3e47836 */ /* 0x040fe20000000000 */
[--C-:B------:R-:W-:Y:S01]  /*0e30*/  SHF.R.S32.HI R190, RZ, 0x2, R2.reuse ;  /* 0x00000002ffbe7819 */ /* 0x100fe20000011402 */
[----:B------:R-:W-:Y:S01]  /*0e40*/  VIADD R206, R198, 0x40 ;  /* 0x00000040c6ce7836 */ /* 0x000fe20000000000 */
[----:B------:R-:W-:Y:S01]  /*0e50*/  LOP3.LUT R0, R2, 0xfffffffc, RZ, 0xc0, !PT ;  /* 0xfffffffc02007812 */ /* 0x000fe200078ec0ff */
[----:B------:R-:W-:Y:S01]  /*0e60*/  VIADD R10, R211, 0x20 ;  /* 0x00000020d30a7836 */ /* 0x000fe20000000000 */
[----:B------:R-:W-:Y:S01]  /*0e70*/  SHF.R.S32.HI R3, RZ, 0x1f, R2 ;  /* 0x0000001fff037819 */ /* 0x000fe20000011402 */
[----:B------:R-:W-:Y:S01]  /*0e80*/  VIADD R8, R190, 0x40 ;  /* 0x00000040be087836 */ /* 0x000fe20000000000 */
[----:B------:R-:W-:Y:S01]  /*0e90*/  SHF.R.S32.HI R2, RZ, 0x3, R4 ;  /* 0x00000003ff027819 */ /* 0x000fe20000011404 */
[----:B------:R-:W-:Y:S01]  /*0ea0*/  IMAD.IADD R6, R12, 0x1, -R0 ;  /* 0x000000010c067824 */ /* 0x000fe200078e0a00 */
[----:B------:R-:W-:Y:S01]  /*0eb0*/  LEA.HI R3, R3, R190, RZ, 0x3 ;  /* 0x000000be03037211 */ /* 0x000fe200078f18ff */
[----:B------:R-:W-:Y:S01]  /*0ec0*/  IMAD.SHL.U32 R196, R8, 0x80, RZ ;  /* 0x0000008008c47824 */ /* 0x000fe200078e00ff */
[----:B------:R-:W-:Y:S01]  /*0ed0*/  SHF.R.S32.HI R2, RZ, 0x1f, R8 ;  /* 0x0000001fff027819 */ /* 0x000fe20000011408 */
[C---:B------:R-:W-:Y:S01]  /*0ee0*/  IMAD.SHL.U32 R16, R6.reuse, 0x10, RZ ;  /* 0x0000001006107824 */ /* 0x040fe200078e00ff */
[----:B------:R-:W-:Y:S01]  /*0ef0*/  LEA.HI R0, R6, R6, RZ, 0x1 ;  /* 0x0000000606007211 */ /* 0x000fe200078f08ff */
[C---:B------:R-:W-:Y:S01]  /*0f00*/  VIADD R9, R211.reuse, 0x28 ;  /* 0x00000028d3097836 */ /* 0x040fe20000000000 */
[----:B------:R-:W-:Y:S01]  /*0f10*/  LEA.HI R2, R2, R8, RZ, 0x3 ;  /* 0x0000000802027211 */ /* 0x000fe200078f18ff */
[----:B------:R-:W-:Y:S01]  /*0f20*/  VIADD R8, R211, 0x30 ;  /* 0x00000030d3087836 */ /* 0x000fe20000000000 */
[----:B------:R-:W-:Y:S01]  /*0f30*/  LOP3.LUT R3, R3, 0xfffffff8, RZ, 0xc0, !PT ;  /* 0xfffffff803037812 */ /* 0x000fe200078ec0ff */
[----:B------:R-:W-:Y:S01]  /*0f40*/  VIADD R19, R16, 0x40 ;  /* 0x0000004010137836 */ /* 0x000fe20000000000 */
[----:B------:R-:W-:Y:S01]  /*0f50*/  LOP3.LUT R0, R0, 0x1ffffffe, RZ, 0xc0, !PT ;  /* 0x1ffffffe00007812 */ /* 0x000fe200078ec0ff */
[C---:B------:R-:W-:Y:S01]  /*0f60*/  VIADD R226, R211.reuse, 0x70 ;  /* 0x00000070d3e27836 */ /* 0x040fe20000000000 */
[----:B------:R-:W-:Y:S01]  /*0f70*/  LOP3.LUT R196, R196, 0x380, RZ, 0xc0, !PT ;  /* 0x00000380c4c47812 */ /* 0x000fe200078ec0ff */
[----:B------:R-:W-:Y:S01]  /*0f80*/  IMAD.IADD R200, R190, 0x1, -R3 ;  /* 0x00000001bec87824 */ /* 0x000fe200078e0a03 */
[----:B------:R-:W-:Y:S01]  /*0f90*/  SHF.L.U32 R2, R2, 0x7, RZ ;  /* 0x0000000702027819 */ /* 0x000fe200000006ff */
[C---:B------:R-:W-:Y:S01]  /*0fa0*/  IMAD.IADD R0, R6.reuse, 0x1, -R0 ;  /* 0x0000000106007824 */ /* 0x040fe200078e0a00 */
[----:B------:R-:W-:Y:S01]  /*0fb0*/  SHF.L.U32 R22, R6, 0x3, RZ ;  /* 0x0000000306167819 */ /* 0x000fe200000006ff */
[----:B------:R-:W-:Y:S01]  /*0fc0*/  VIADD R215, R211, 0x78 ;  /* 0x00000078d3d77836 */ /* 0x000fe20000000000 */
[----:B------:R-:W-:-:S02]  /*0fd0*/  SHF.R.S32.HI R3, RZ, 0x1f, R198 ;  /* 0x0000001fff037819 */ /* 0x000fc400000114c6 */
[----:B------:R-:W-:Y:S01]  /*0fe0*/  SHF.R.U32.HI R3, RZ, 0x3, R196 ;  /* 0x00000003ff037819 */ /* 0x000fe200000116c4 */
[----:B------:R-:W-:Y:S01]  /*0ff0*/  VIADD R192, R22, 0x20 ;  /* 0x0000002016c07836 */ /* 0x000fe20000000000 */
[----:B------:R-:W-:Y:S02]  /*1000*/  LOP3.LUT R6, R196, 0x70, R16, 0xf8, !PT ;  /* 0x00000070c4067812 */ /* 0x000fe400078ef810 */
[----:B------:R-:W-:Y:S02]  /*1010*/  LOP3.LUT R203, R2, 0xfffffc00, RZ, 0xc0, !PT ;  /* 0xfffffc0002cb7812 */ /* 0x000fe400078ec0ff */
[----:B------:R-:W-:Y:S02]  /*1020*/  IADD3 R7, R190, 0x80, RZ ;  /* 0x00000080be077810 */ /* 0x000fe40007ffe0ff */
[----:B------:R-:W-:Y:S02]  /*1030*/  LOP3.LUT R3, R203, R6, R3, 0xf6, !PT ;  /* 0x00000006cb037212 */ /* 0x000fe400078ef603 */
[----:B------:R-:W-:Y:S01]  /*1040*/  SHF.R.S32.HI R4, RZ, 0x1f, R7 ;  /* 0x0000001fff047819 */ /* 0x000fe20000011407 */
[----:B------:R-:W-:Y:S01]  /*1050*/  IMAD.SHL.U32 R197, R7, 0x80, RZ ;  /* 0x0000008007c57824 */ /* 0x000fe200078e00ff */
[----:B------:R-:W-:-:S02]  /*1060*/  IADD3 R2, R18, R3, RZ ;  /* 0x0000000312027210 */ /* 0x000fc40007ffe0ff */
[----:B------:R-:W-:Y:S01]  /*1070*/  LEA.HI R4, R4, R7, RZ, 0x3 ;  /* 0x0000000704047211 */ /* 0x000fe200078f18ff */
[C---:B------:R-:W-:Y:S01]  /*1080*/  VIADD R7, R211.reuse, 0x38 ;  /* 0x00000038d3077836 */ /* 0x040fe20000000000 */
[----:B------:R-:W-:Y:S01]  /*1090*/  SHF.R.S32.HI R6, RZ, 0x1f, R206 ;  /* 0x0000001fff067819 */ /* 0x000fe200000114ce */
[----:B------:R0:W-:Y:S01]  /*10a0*/  STL [R1+0x3c], R2 ;  /* 0x00003c0201007387 */ /* 0x0001e20000100800 */
[----:B------:R-:W-:Y:S01]  /*10b0*/  IADD3 R6, R211, 0x40, RZ ;  /* 0x00000040d3067810 */ /* 0x000fe20007ffe0ff */
[----:B------:R-:W-:Y:S01]  /*10c0*/  IMAD.SHL.U32 R4, R4, 0x80, RZ ;  /* 0x0000008004047824 */ /* 0x000fe200078e00ff */
[----:B------:R-:W-:Y:S02]  /*10d0*/  SHF.R.S32.HI R3, RZ, 0x1f, R8 ;  /* 0x0000001fff037819 */ /* 0x000fe40000011408 */
[----:B------:R-:W-:Y:S02]  /*10e0*/  LOP3.LUT R197, R197, 0x380, RZ, 0xc0, !PT ;  /* 0x00000380c5c57812 */ /* 0x000fe400078ec0ff */
[----:B------:R-:W-:Y:S01]  /*10f0*/  LOP3.LUT R204, R4, 0xfffffc00, RZ, 0xc0, !PT ;  /* 0xfffffc0004cc7812 */ /* 0x000fe200078ec0ff */
[C---:B------:R-:W-:Y:S01]  /*1100*/  VIADD R4, R211.reuse, 0x48 ;  /* 0x00000048d3047836 */ /* 0x040fe20000000000 */
[----:B------:R-:W-:Y:S01]  /*1110*/  SHF.R.S32.HI R17, RZ, 0x1f, R16 ;  /* 0x0000001fff117819 */ /* 0x000fe20000011410 */
[----:B0-----:R-:W-:Y:S01]  /*1120*/  VIADD R2, R211, 0x50 ;  /* 0x00000050d3027836 */ /* 0x001fe20000000000 */
[----:B------:R-:W-:-:S02]  /*1130*/  SHF.R.S32.HI R189, RZ, 0x1f, R19 ;  /* 0x0000001fffbd7819 */ /* 0x000fc40000011413 */
[----:B------:R-:W-:Y:S02]  /*1140*/  SHF.R.S32.HI R3, RZ, 0x1f, R4 ;  /* 0x0000001fff037819 */ /* 0x000fe40000011404 */
[----:B------:R-:W-:Y:S02]  /*1150*/  SHF.R.S32.HI R2, RZ, 0x1f, R2 ;  /* 0x0000001fff027819 */ /* 0x000fe40000011402 */
[----:B------:R-:W-:Y:S01]  /*1160*/  SHF.R.S32.HI R2, RZ, 0x1f, R227 ;  /* 0x0000001fff027819 */ /* 0x000fe200000114e3 */
[----:B------:R-:W-:Y:S01]  /*1170*/  IMAD R2, R0, 0x8, R5 ;  /* 0x0000000800027824 */ /* 0x000fe200078e0205 */
[----:B------:R-:W-:Y:S01]  /*1180*/  SHF.R.S32.HI R4, RZ, 0x1f, R229 ;  /* 0x0000001fff047819 */ /* 0x000fe200000114e5 */
[----:B------:R-:W-:Y:S01]  /*1190*/  IMAD.U32 R0, RZ, RZ, UR4 ;  /* 0x00000004ff007e24 */ /* 0x000fe2000f8e00ff */
[----:B------:R-:W-:Y:S02]  /*11a0*/  SHF.R.S32.HI R3, RZ, 0x1f, R228 ;  /* 0x0000001fff037819 */ /* 0x000fe400000114e4 */
[----:B------:R0:W-:Y:S01]  /*11b0*/  STL [R1+0x44], R2 ;  /* 0x0000440201007387 */ /* 0x0001e20000100800 */
[----:B------:R-:W-:-:S02]  /*11c0*/  SHF.R.S32.HI R10, RZ, 0x1f, R10 ;  /* 0x0000001fff0a7819 */ /* 0x000fc4000001140a */
[----:B------:R-:W-:Y:S01]  /*11d0*/  SHF.R.S32.HI R9, RZ, 0x1f, R9 ;  /* 0x0000001fff097819 */ /* 0x000fe20000011409 */
[----:B------:R0:W-:Y:S01]  /*11e0*/  STL [R1+0x20], R0 ;  /* 0x0000200001007387 */ /* 0x0001e20000100800 */
[----:B------:R-:W-:Y:S02]  /*11f0*/  SHF.R.S32.HI R7, RZ, 0x1f, R7 ;  /* 0x0000001fff077819 */ /* 0x000fe40000011407 */
[----:B------:R-:W-:Y:S02]  /*1200*/  SHF.R.S32.HI R6, RZ, 0x1f, R6 ;  /* 0x0000001fff067819 */ /* 0x000fe40000011406 */
[----:B------:R-:W-:Y:S02]  /*1210*/  SHF.R.S32.HI R4, RZ, 0x1f, R226 ;  /* 0x0000001fff047819 */ /* 0x000fe400000114e2 */
[----:B------:R-:W-:-:S07]  /*1220*/  SHF.R.S32.HI R3, RZ, 0x1f, R215 ;  /* 0x0000001fff037819 */ /* 0x000fce00000114d7 */
.L_x_688:
[----:B01--4-:R-:W0:Y:S02]  /*1230*/  LDC.64 R2, c[0x0][0xc88] ;  /* 0x00032200ff027b82 */ /* 0x013e240000000a00 */
[----:B0-----:R-:W-:-:S05]  /*1240*/  IMAD.WIDE R2, R31, 0x4, R2 ;  /* 0x000000041f027825 */ /* 0x001fca00078e0202 */
[----:B--2---:R-:W2:Y:S01]  /*1250*/  LDG.E R205, desc[UR36][R2.64] ;  /* 0x0000002402cd7981 */ /* 0x004ea2000c1e1900 */
[----:B------:R-:W-:Y:S05]  /*1260*/  YIELD ;  /* 0x0000000000007946 */ /* 0x000fea0003800000 */
[----:B------:R-:W-:Y:S01]  /*1270*/  ULDC.64 UR4, c[0x0][0xa28] ;  /* 0x00028a0000047ab9 */ /* 0x000fe20000000a00 */
[----:B------:R-:W-:Y:S01]  /*1280*/  ULDC.64 UR8, c[0x0][0xa18] ;  /* 0x0002860000087ab9 */ /* 0x000fe20000000a00 */
[----:B------:R-:W-:Y:S01]  /*1290*/  ISETP.NE.U32.AND P1, PT, RZ, UR4, PT ;  /* 0x00000004ff007c0c */ /* 0x000fe2000bf25070 */
[----:B------:R-:W-:Y:S01]  /*12a0*/  ULDC.64 UR6, c[0x0][0xa08] ;  /* 0x0002820000067ab9 */ /* 0x000fe20000000a00 */
[----:B------:R-:W-:Y:S01]  /*12b0*/  IMAD.MOV.U32 R8, RZ, RZ, RZ ;  /* 0x000000ffff087224 */ /* 0x000fe200078e00ff */
[----:B------:R-:W-:Y:S01]  /*12c0*/  ISETP.NE.U32.AND P0, PT, RZ, UR6, PT ;  /* 0x00000006ff007c0c */ /* 0x000fe2000bf05070 */
[----:B------:R-:W-:Y:S01]  /*12d0*/  IMAD.MOV.U32 R86, RZ, RZ, RZ ;  /* 0x000000ffff567224 */ /* 0x000fe200078e00ff */
[----:B------:R-:W-:-:S02]  /*12e0*/  ISETP.NE.AND.EX P1, PT, RZ, UR5, PT, P1 ;  /* 0x00000005ff007c0c */ /* 0x000fc4000bf25310 */
[----:B------:R-:W-:Y:S02]  /*12f0*/  ISETP.NE.AND.EX P0, PT, RZ, UR7, PT, P0 ;  /* 0x00000007ff007c0c */ /* 0x000fe4000bf05300 */
[----:B--2---:R-:W-:-:S09]  /*1300*/  SHF.R.S32.HI R212, RZ, 0x1f, R205 ;  /* 0x0000001fffd47819 */ /* 0x004fd200000114cd */
[C---:B------:R-:W-:Y:S02]  /*1310*/  @P1 LEA R4, P2, R205.reuse, UR4, 0x2 ;  /* 0x00000004cd041c11 */ /* 0x040fe4000f8410ff */
[C---:B------:R-:W-:Y:S02]  /*1320*/  SHF.L.U32 R209, R205.reuse, 0x2, RZ ;  /* 0x00000002cdd17819 */ /* 0x040fe400000006ff */
[C-C-:B------:R-:W-:Y:S02]  /*1330*/  @P1 LEA.HI.X R5, R205.reuse, UR5, R212.reuse, 0x2, P2 ;  /* 0x00000005cd051c11 */ /* 0x140fe400090f14d4 */
[----:B------:R-:W-:Y:S01]  /*1340*/  ISETP.NE.U32.AND P2, PT, RZ, UR8, PT ;  /* 0x00000008ff007c0c */ /* 0x000fe2000bf45070 */
[----:B------:R-:W-:Y:S01]  /*1350*/  ULDC UR4, c[0x0][0x288] ;  /* 0x0000a20000047ab9 */ /* 0x000fe20000000800 */
[----:B------:R-:W-:Y:S01]  /*1360*/  SHF.L.U64.HI R210, R205, 0x2, R212 ;  /* 0x00000002cdd27819 */ /* 0x000fe200000102d4 */
[----:B------:R0:W5:Y:S01]  /*1370*/  @P1 LDG.E R8, desc[UR36][R4.64] ;  /* 0x0000002404081981 */ /* 0x000162000c1e1900 */
[----:B------:R-:W-:-:S02]  /*1380*/  ISETP.NE.AND.EX P2, PT, RZ, UR9, PT, P2 ;  /* 0x00000009ff007c0c */ /* 0x000fc4000bf45320 */
[----:B------:R-:W-:Y:S01]  /*1390*/  IADD3 R6, P3, R209, UR6, RZ ;  /* 0x00000006d1067c10 */ /* 0x000fe2000ff7e0ff */
[----:B---3--:R-:W-:Y:S01]  /*13a0*/  IMAD.U32 R25, RZ, RZ, UR4 ;  /* 0x00000004ff197e24 */ /* 0x008fe2000f8e00ff */
[----:B------:R-:W-:Y:S02]  /*13b0*/  ULDC.64 UR4, c[0x0][0x418] ;  /* 0x0001060000047ab9 */ /* 0x000fe40000000a00 */
[----:B------:R-:W-:-:S05]  /*13c0*/  IADD3.X R7, R210, UR7, RZ, P3, !PT ;  /* 0x00000007d2077c10 */ /* 0x000fca0009ffe4ff */
[----:B------:R0:W5:Y:S02]  /*13d0*/  @P0 LDG.E R86, desc[UR36][R6.64] ;  /* 0x0000002406560981 */ /* 0x000164000c1e1900 */
[----:B------:R-:W-:-:S04]  /*13e0*/  @P2 IADD3 R2, P1, R209, UR8, RZ ;  /* 0x00000008d1022c10 */ /* 0x000fc8000ff3e0ff */
[----:B------:R-:W-:-:S05]  /*13f0*/  @P2 IADD3.X R3, R210, UR9, RZ, P1, !PT ;  /* 0x00000009d2032c10 */ /* 0x000fca0008ffe4ff */
[----:B------:R0:W5:Y:S01]  /*1400*/  @P2 LDG.E R25, desc[UR36][R2.64] ;  /* 0x0000002402192981 */ /* 0x000162000c1e1900 */
[----:B------:R-:W-:-:S03]  /*1410*/  UISETP.NE.U32.AND UP0, UPT, UR4, URZ, UPT ;  /* 0x0000003f0400728c */ /* 0x000fc6000bf05070 */
[----:B------:R-:W-:Y:S01]  /*1420*/  ULDC UR4, c[0x0][0x424] ;  /* 0x0001090000047ab9 */ /* 0x000fe20000000800 */
[----:B------:R-:W-:-:S03]  /*1430*/  UISETP.NE.AND.EX UP0, UPT, UR5, URZ, UPT, UP0 ;  /* 0x0000003f0500728c */ /* 0x000fc6000bf05300 */
[----:B------:R-:W-:Y:S01]  /*1440*/  ULDC UR5, c[0x0][0x2f0] ;  /* 0x0000bc0000057ab9 */ /* 0x000fe20000000800 */
[----:B------:R-:W-:-:S04]  /*1450*/  USEL UR4, UR4, 0x1, UP0 ;  /* 0x0000000104047887 */ /* 0x000fc80008000000 */
[----:B------:R-:W-:-:S03]  /*1460*/  UIMAD UR4, UR4, UR5, URZ ;  /* 0x00000005040472a4 */ /* 0x000fc6000f8e023f */
[----:B------:R-:W-:Y:S02]  /*1470*/  ULDC UR5, c[0x0][0x348] ;  /* 0x0000d20000057ab9 */ /* 0x000fe40000000800 */
[----:B------:R-:W-:Y:S01]  /*1480*/  IMAD.U32 R27, RZ, RZ, UR5 ;  /* 0x00000005ff1b7e24 */ /* 0x000fe2000f8e00ff */
[----:B------:R-:W-:Y:S01]  /*1490*/  MOV R31, UR4 ;  /* 0x00000004001f7c02 */ /* 0x000fe20008000f00 */
[----:B0-----:R-:W-:Y:S06]  /*14a0*/  @P2 BRA `(.L_x_512) ;  /* 0x0000000000242947 */ /* 0x001fec0003800000 */
[----:B------:R-:W-:Y:S02]  /*14b0*/  ULDC.64 UR4, c[0x0][0xa00] ;  /* 0x0002800000047ab9 */ /* 0x000fe40000000a00 */
[----:B------:R-:W-:-:S04]  /*14c0*/  ISETP.NE.U32.AND P1, PT, RZ, UR4, PT ;  /* 0x00000004ff007c0c */ /* 0x000fc8000bf25070 */
[----:B------:R-:W-:-:S13]  /*14d0*/  ISETP.NE.AND.EX P1, PT, RZ, UR5, PT, P1 ;  /* 0x00000005ff007c0c */ /* 0x000fda000bf25310 */
[----:B------:R-:W-:Y:S05]  /*14e0*/  @!P1 BRA `(.L_x_512) ;  /* 0x0000000000149947 */ /* 0x000fea0003800000 */
[----:B------:R-:W0:Y:S02]  /*14f0*/  LDC.64 R2, c[0x0][0xa00] ;  /* 0x00028000ff027b82 */ /* 0x000e240000000a00 */
[----:B0-----:R-:W-:-:S05]  /*1500*/  IMAD.WIDE R2, R205, 0x4, R2 ;  /* 0x00000004cd027825 */ /* 0x001fca00078e0202 */
[----:B-----5:R-:W2:Y:S04]  /*1510*/  LDG.E R25, desc[UR36][R2.64] ;  /* 0x0000002402197981 */ /* 0x020ea8000c1e1900 */
[----:B------:R-:W2:Y:S02]  /*1520*/  LDG.E R0, desc[UR36][R2.64+0x4] ;  /* 0x0000042402007981 */ /* 0x000ea4000c1e1900 */
[----:B--2---:R-:W-:-:S07]  /*1530*/  IMAD.IADD R25, R0, 0x1, -R25 ;  /* 0x0000000100197824 */ /* 0x004fce00078e0a19 */
.L_x_512:
[----:B------:R-:W-:Y:S01]  /*1540*/  ULDC.64 UR4, c[0x0][0xa20] ;  /* 0x0002880000047ab9 */ /* 0x000fe20000000a00 */
[C---:B------:R-:W-:Y:S01]  /*1550*/  LOP3.LUT R2, R30.reuse, 0xff000000, RZ, 0xc0, !PT ;  /* 0xff0000001e027812 */ /* 0x040fe200078ec0ff */
[----:B------:R-:W-:Y:S01]  /*1560*/  IMAD.MOV.U32 R213, RZ, RZ, R29 ;  /* 0x000000ffffd57224 */ /* 0x000fe200078e001d */
[----:B------:R-:W-:Y:S02]  /*1570*/  ISETP.NE.U32.AND P1, PT, RZ, UR4, PT ;  /* 0x00000004ff007c0c */ /* 0x000fe4000bf25070 */
[C---:B------:R-:W-:Y:S02]  /*1580*/  LOP3.LUT R0, R30.reuse, 0xff0000, RZ, 0xc0, !PT ;  /* 0x00ff00001e007812 */ /* 0x040fe400078ec0ff */
[----:B------:R-:W-:Y:S02]  /*1590*/  ISETP.NE.AND.EX P1, PT, RZ, UR5, PT, P1 ;  /* 0x00000005ff007c0c */ /* 0x000fe4000bf25310 */
[----:B------:R-:W-:Y:S02]  /*15a0*/  SHF.R.U32.HI R3, RZ, 0x8, R2 ;  /* 0x00000008ff037819 */ /* 0x000fe40000011602 */
[----:B------:R-:W-:-:S02]  /*15b0*/  LOP3.LUT R191, R30, 0xffff, RZ, 0xc0, !PT ;  /* 0x0000ffff1ebf7812 */ /* 0x000fc400078ec0ff */
[----:B------:R-:W-:-:S07]  /*15c0*/  LEA.HI R208, R0, R3, RZ, 0x10 ;  /* 0x0000000300d07211 */ /* 0x000fce00078f80ff */
[----:B------:R-:W-:Y:S05]  /*15d0*/  @!P1 BRA `(.L_x_513) ;  /* 0x0000000000109947 */ /* 0x000fea0003800000 */
[----:B------:R-:W-:-:S04]  /*15e0*/  IADD3 R2, P0, R209, UR4, RZ ;  /* 0x00000004d1027c10 */ /* 0x000fc8000ff1e0ff */
[----:B------:R-:W-:-:S05]  /*15f0*/  IADD3.X R3, R210, UR5, RZ, P0, !PT ;  /* 0x00000005d2037c10 */ /* 0x000fca00087fe4ff */
[----:B------:R0:W5:Y:S01]  /*1600*/  LDG.E R31, desc[UR36][R2.64] ;  /* 0x00000024021f7981 */ /* 0x000162000c1e1900 */
[----:B------:R-:W-:Y:S05]  /*1610*/  BRA `(.L_x_514) ;  /* 0x0000000000107947 */ /* 0x000fea0003800000 */
.L_x_513:
[----:B------:R-:W-:Y:S05]  /*1620*/  @!P0 BRA `(.L_x_514) ;  /* 0x00000000000c8947 */ /* 0x000fea0003800000 */
[----:B------:R-:W2:Y:S04]  /*1630*/  LDG.E R0, desc[UR36][R6.64] ;  /* 0x0000002406007981 */ /* 0x000ea8000c1e1900 */
[----:B------:R-:W2:Y:S02]  /*1640*/  LDG.E R31, desc[UR36][R6.64+0x4] ;  /* 0x00000424061f7981 */ /* 0x000ea4000c1e1900 */
[----:B--2---:R-:W-:-:S07]  /*1650*/  IMAD.IADD R31, R31, 0x1, -R0 ;  /* 0x000000011f1f7824 */ /* 0x004fce00078e0a00 */
.L_x_514:
[----:B------:R-:W-:Y:S02]  /*1660*/  ULDC.64 UR4, c[0x0][0xa10] ;  /* 0x0002840000047ab9 */ /* 0x000fe40000000a00 */
[----:B------:R-:W-:-:S04]  /*1670*/  ISETP.NE.U32.AND P0, PT, RZ, UR4, PT ;  /* 0x00000004ff007c0c */ /* 0x000fc8000bf05070 */
[----:B------:R-:W-:Y:S01]  /*1680*/  ISETP.NE.AND.EX P0, PT, RZ, UR5, PT, P0 ;  /* 0x00000005ff007c0c */ /* 0x000fe2000bf05300 */
[----:B------:R-:W-:-:S12]  /*1690*/  ULDC.64 UR4, c[0x0][0xa30] ;  /* 0x00028c0000047ab9 */ /* 0x000fd80000000a00 */
[----:B0-----:R-:W0:Y:S01]  /*16a0*/  @P0 LDC.64 R2, c[0x0][0xa10] ;  /* 0x00028400ff020b82 */ /* 0x001e220000000a00 */
[----:B------:R-:W-:-:S04]  /*16b0*/  ISETP.NE.U32.AND P1, PT, RZ, UR4, PT ;  /* 0x00000004ff007c0c */ /* 0x000fc8000bf25070 */
[----:B------:R-:W-:Y:S01]  /*16c0*/  ISETP.NE.AND.EX P1, PT, RZ, UR5, PT, P1 ;  /* 0x00000005ff007c0c */ /* 0x000fe2000bf25310 */
[----:B0-----:R-:W-:-:S05]  /*16d0*/  @P0 IMAD.WIDE R2, R205, 0x4, R2 ;  /* 0x00000004cd020825 */ /* 0x001fca00078e0202 */
[----:B------:R-:W2:Y:S04]  /*16e0*/  @P0 LDG.E R0, desc[UR36][R2.64] ;  /* 0x0000002402000981 */ /* 0x000ea8000c1e1900 */
[----:B------:R-:W2:Y:S03]  /*16f0*/  @P0 LDG.E R7, desc[UR36][R2.64+0x4] ;  /* 0x0000042402070981 */ /* 0x000ea6000c1e1900 */
[----:B------:R-:W-:Y:S01]  /*1700*/  @P1 IADD3 R4, P2, R209, UR4, RZ ;  /* 0x00000004d1041c10 */ /* 0x000fe2000ff5e0ff */
[----:B-----5:R-:W-:-:S03]  /*1710*/  IMAD.MOV.U32 R26, RZ, RZ, R31 ;  /* 0x000000ffff1a7224 */ /* 0x020fc600078e001f */
[----:B------:R-:W-:-:S05]  /*1720*/  @P1 IADD3.X R5, R210, UR5, RZ, P2, !PT ;  /* 0x00000005d2051c10 */ /* 0x000fca00097fe4ff */
[----:B------:R0:W5:Y:S01]  /*1730*/  @P1 LDG.E R26, desc[UR36][R4.64] ;  /* 0x00000024041a1981 */ /* 0x000162000c1e1900 */
[----:B------:R-:W-:Y:S01]  /*1740*/  IADD3 R10, -R8, R31, RZ ;  /* 0x0000001f080a7210 */ /* 0x000fe20007ffe1ff */
[----:B------:R-:W-:Y:S01]  /*1750*/  BSSY B0, `(.L_x_515) ;  /* 0x000002a000007945 */ /* 0x000fe20003800000 */
[----:B------:R-:W-:Y:S02]  /*1760*/  LOP3.LUT R214, R208, 0xff, RZ, 0xc0, !PT ;  /* 0x000000ffd0d67812 */ /* 0x000fe400078ec0ff */
[----:B------:R-:W-:Y:S01]  /*1770*/  SHF.R.U32.HI R208, RZ, 0x10, R208 ;  /* 0x00000010ffd07819 */ /* 0x000fe200000116d0 */
[----:B--2---:R-:W-:-:S04]  /*1780*/  @P0 IMAD.IADD R27, R7, 0x1, -R0 ;  /* 0x00000001071b0824 */ /* 0x004fc800078e0a00 */
[----:B------:R-:W-:-:S04]  /*1790*/  IMAD.IADD R24, R10, 0x1, R27 ;  /* 0x000000010a187824 */ /* 0x000fc800078e021b */
[C---:B------:R-:W-:Y:S01]  /*17a0*/  VIADD R0, R24.reuse, 0x9f ;  /* 0x0000009f18007836 */ /* 0x040fe20000000000 */
[----:B------:R-:W-:-:S03]  /*17b0*/  ISETP.GE.AND P3, PT, R24, 0x1, PT ;  /* 0x000000011800780c */ /* 0x000fc60003f66270 */
[----:B------:R-:W-:Y:S01]  /*17c0*/  IMAD.HI R0, R0, 0x66666667, RZ ;  /* 0x6666666700007827 */ /* 0x000fe200078e02ff */
[----:B------:R-:W-:-:S04]  /*17d0*/  P2R R101, PR, RZ, 0x8 ;  /* 0x00000008ff657803 */ /* 0x000fc80000000000 */
[----:B------:R-:W-:-:S04]  /*17e0*/  SHF.R.U32.HI R3, RZ, 0x1f, R0 ;  /* 0x0000001fff037819 */ /* 0x000fc80000011600 */
[----:B------:R-:W-:Y:S01]  /*17f0*/  LEA.HI.SX32 R2, R0, R3, 0x1a ;  /* 0x0000000300027211 */ /* 0x000fe200078fd2ff */
[----:B------:R-:W-:Y:S01]  /*1800*/  IMAD.MOV.U32 R3, RZ, RZ, RZ ;  /* 0x000000ffff037224 */ /* 0x000fe200078e00ff */
[----:B0-----:R-:W-:Y:S06]  /*1810*/  @!P3 BRA `(.L_x_516) ;  /* 0x000000000074b947 */ /* 0x001fec0003800000 */
[----:B------:R-:W-:Y:S01]  /*1820*/  ISETP.NE.AND P0, PT, R208, RZ, PT ;  /* 0x000000ffd000720c */ /* 0x000fe20003f05270 */
[----:B------:R-:W-:-:S03]  /*1830*/  ULDC UR4, c[0x0][0x9f0] ;  /* 0x00027c0000047ab9 */ /* 0x000fc60000000800 */
[----:B------:R-:W-:-:S04]  /*1840*/  SEL R9, R208, UR4, P0 ;  /* 0x00000004d0097c07 */ /* 0x000fc80008000000 */
[-C--:B------:R-:W-:Y:S02]  /*1850*/  IABS R6, R9.reuse ;  /* 0x0000000900067213 */ /* 0x080fe40000000000 */
[----:B------:R-:W-:Y:S02]  /*1860*/  IADD3 R0, R2, -0x1, R9 ;  /* 0xffffffff02007810 */ /* 0x000fe40007ffe009 */
[----:B------:R-:W0:Y:S01]  /*1870*/  I2F.RP R3, R6 ;  /* 0x0000000600037306 */ /* 0x000e220000209400 */
[-C--:B------:R-:W-:Y:S02]  /*1880*/  IABS R11, R9.reuse ;  /* 0x00000009000b7213 */ /* 0x080fe40000000000 */
[----:B------:R-:W-:Y:S02]  /*1890*/  IABS R8, R0 ;  /* 0x0000000000087213 */ /* 0x000fe40000000000 */
[----:B------:R-:W-:-:S04]  /*18a0*/  LOP3.LUT R0, R0, R9, RZ, 0x3c, !PT ;  /* 0x0000000900007212 */ /* 0x000fc800078e3cff */
[----:B------:R-:W-:Y:S01]  /*18b0*/  ISETP.GE.AND P2, PT, R0, RZ, PT ;  /* 0x000000ff0000720c */ /* 0x000fe20003f46270 */
[----:B0-----:R-:W0:Y:S02]  /*18c0*/  MUFU.RCP R3, R3 ;  /* 0x0000000300037308 */ /* 0x001e240000001000 */
[----:B0-----:R-:W-:Y:S01]  /*18d0*/  IADD3 R4, R3, 0xffffffe, RZ ;  /* 0x0ffffffe03047810 */ /* 0x001fe20007ffe0ff */
[----:B------:R-:W-:-:S05]  /*18e0*/  IMAD.MOV R3, RZ, RZ, -R11 ;  /* 0x000000ffff037224 */ /* 0x000fca00078e0a0b */
[----:B------:R0:W1:Y:S02]  /*18f0*/  F2I.FTZ.U32.TRUNC.NTZ R5, R4 ;  /* 0x0000000400057305 */ /* 0x000064000021f000 */
[----:B0-----:R-:W-:Y:S02]  /*1900*/  IMAD.MOV.U32 R4, RZ, RZ, RZ ;  /* 0x000000ffff047224 */ /* 0x001fe400078e00ff */
[----:B-1----:R-:W-:-:S04]  /*1910*/  IMAD.MOV R7, RZ, RZ, -R5 ;  /* 0x000000ffff077224 */ /* 0x002fc800078e0a05 */
[----:B------:R-:W-:-:S04]  /*1920*/  IMAD R7, R7, R6, RZ ;  /* 0x0000000607077224 */ /* 0x000fc800078e02ff */
[----:B------:R-:W-:-:S06]  /*1930*/  IMAD.HI.U32 R5, R5, R7, R4 ;  /* 0x0000000705057227 */ /* 0x000fcc00078e0004 */
[----:B------:R-:W-:-:S04]  /*1940*/  IMAD.HI.U32 R5, R5, R8, RZ ;  /* 0x0000000805057227 */ /* 0x000fc800078e00ff */
[----:B------:R-:W-:-:S05]  /*1950*/  IMAD R3, R5, R3, R8 ;  /* 0x0000000305037224 */ /* 0x000fca00078e0208 */
[----:B------:R-:W-:-:S13]  /*1960*/  ISETP.GT.U32.AND P1, PT, R6, R3, PT ;  /* 0x000000030600720c */ /* 0x000fda0003f24070 */
[----:B------:R-:W-:Y:S01]  /*1970*/  @!P1 IMAD.IADD R3, R3, 0x1, -R6 ;  /* 0x0000000103039824 */ /* 0x000fe200078e0a06 */
[----:B------:R-:W-:Y:S02]  /*1980*/  @!P1 IADD3 R5, R5, 0x1, RZ ;  /* 0x0000000105059810 */ /* 0x000fe40007ffe0ff */
[----:B------:R-:W-:Y:S02]  /*1990*/  ISETP.NE.AND P1, PT, R9, RZ, PT ;  /* 0x000000ff0900720c */ /* 0x000fe40003f25270 */
[----:B------:R-:W-:-:S13]  /*19a0*/  ISETP.GE.U32.AND P0, PT, R3, R6, PT ;  /* 0x000000060300720c */ /* 0x000fda0003f06070 */
[----:B------:R-:W-:-:S04]  /*19b0*/  @P0 VIADD R5, R5, 0x1 ;  /* 0x0000000105050836 */ /* 0x000fc80000000000 */
[----:B------:R-:W-:-:S04]  /*19c0*/  IMAD.MOV.U32 R3, RZ, RZ, R5 ;  /* 0x000000ffff037224 */ /* 0x000fc800078e0005 */
[----:B------:R-:W-:Y:S01]  /*19d0*/  @!P2 IMAD.MOV R3, RZ, RZ, -R3 ;  /* 0x000000ffff03a224 */ /* 0x000fe200078e0a03 */
[----:B------:R-:W-:-:S07]  /*19e0*/  @!P1 LOP3.LUT R3, RZ, R9, RZ, 0x33, !PT ;  /* 0x00000009ff039212 */ /* 0x000fce00078e33ff */
.L_x_516:
[----:B------:R-:W-:Y:S05]  /*19f0*/  BSYNC B0 ;  /* 0x0000000000007941 */ /* 0x000fea0003800000 */
.L_x_515:
[----:B------:R-:W-:-:S05]  /*1a00*/  IMAD R0, R214, R3, RZ ;  /* 0x00000003d6007224 */ /* 0x000fca00078e02ff */
[C---:B------:R-:W-:Y:S01]  /*1a10*/  VIADDMNMX R3, R0.reuse, R3, R2, PT ;  /* 0x0000000300037246 */ /* 0x040fe20003800102 */
[----:B------:R-:W-:-:S04]  /*1a20*/  IMAD R0, R0, 0xa0, -R10 ;  /* 0x000000a000007824 */ /* 0x000fc800078e0a0a */
[----:B------:R-:W-:Y:S01]  /*1a30*/  IMAD R4, R3, 0xa0, -R10 ;  /* 0x000000a003047824 */ /* 0x000fe200078e0a0a */
[----:B------:R-:W-:-:S04]  /*1a40*/  VIMNMX R0, RZ, R0, !PT ;  /* 0x00000000ff007248 */ /* 0x000fc80007fe0100 */
[----:B------:R-:W-:Y:S01]  /*1a50*/  VIMNMX R3, R4, R27, PT ;  /* 0x0000001b04037248 */ /* 0x000fe20003fe0100 */
[----:B------:R-:W-:-:S03]  /*1a60*/  IMAD.WIDE.U32 R60, R0, -0x33333333, RZ ;  /* 0xcccccccd003c7825 */ /* 0x000fc600078e00ff */
[----:B------:R-:W-:Y:S02]  /*1a70*/  ISETP.GT.AND P0, PT, R3, R0, PT ;  /* 0x000000000300720c */ /* 0x000fe40003f04270 */
[----:B------:R-:W-:-:S04]  /*1a80*/  SHF.R.U32.HI R60, RZ, 0x7, R61 ;  /* 0x00000007ff3c7819 */ /* 0x000fc8000001163d */
[----:B------:R-:W-:-:S07]  /*1a90*/  MOV R28, R60 ;  /* 0x0000003c001c7202 */ /* 0x000fce0000000f00 */
[----:B------:R-:W-:-:S04]  /*1aa0*/  @P0 VIADD R0, R3, 0x9f ;  /* 0x0000009f03000836 */ /* 0x000fc80000000000 */
[----:B------:R-:W-:-:S05]  /*1ab0*/  @P0 IMAD.HI R0, R0, 0x66666667, RZ ;  /* 0x6666666700000827 */ /* 0x000fca00078e02ff */
[----:B------:R-:W-:-:S04]  /*1ac0*/  @P0 SHF.R.U32.HI R3, RZ, 0x1f, R0 ;  /* 0x0000001fff030819 */ /* 0x000fc80000011600 */
[----:B------:R-:W-:Y:S02]  /*1ad0*/  @P0 LEA.HI.SX32 R28, R0, R3, 0x1a ;  /* 0x00000003001c0211 */ /* 0x000fe400078fd2ff */
[----:B------:R-:W-:Y:S02]  /*1ae0*/  PLOP3.LUT P0, PT, PT, PT, PT, 0x80, 0x0 ;  /* 0x000000000000781c */ /* 0x000fe40003f0f070 */
[----:B------:R-:W-:-:S13]  /*1af0*/  ISETP.GT.AND P1, PT, R28, R60, PT ;  /* 0x0000003c1c00720c */ /* 0x000fda0003f24270 */
[----:B------:R-:W-:Y:S05]  /*1b00*/  @!P1 BRA `(.L_x_517) ;  /* 0x0000007c007c9947 */ /* 0x000fea0003800000 */
[----:B------:R-:W-:Y:S01]  /*1b10*/  VIADD R0, R18, 0x18400 ;  /* 0x0001840012007836 */ /* 0x000fe20000000000 */
[----:B------:R-:W-:Y:S04]  /*1b20*/  BSSY B6, `(.L_x_518) ;  /* 0x0000013000067945 */ /* 0x000fe80003800000 */
[----:B------:R-:W-:-:S13]  /*1b30*/  LOP3.LUT P0, RZ, R0, 0x3ff, RZ, 0xc0, !PT ;  /* 0x000003ff00ff7812 */ /* 0x000fda000780c0ff */
[----:B------:R-:W-:Y:S05]  /*1b40*/  @!P0 BRA `(.L_x_519) ;  /* 0x0000000000408947 */ /* 0x000fea0003800000 */
        /* <DEDUP_REMOVED lines=10> */
[----:B------:R-:W-:Y:S01]  /*1bf0*/  MOV R13, RZ ;  /* 0x000000ff000d7202 */ /* 0x000fe20000000f00 */
[----:B------:R-:W-:-:S02]  /*1c00*/  IMAD.U32 R11, RZ, RZ, UR7 ;  /* 0x00000007ff0b7e24 */ /* 0x000fc4000f8e00ff */
[----:B------:R-:W-:Y:S02]  /*1c10*/  IMAD.MOV.U32 R8, RZ, RZ, 0x70 ;  /* 0x00000070ff087424 */ /* 0x000fe400078e00ff */
[----:B0-----:R-:W-:-:S07]  /*1c20*/  IMAD.MOV.U32 R12, RZ, RZ, 0x1 ;  /* 0x00000001ff0c7424 */ /* 0x001fce00078e00ff */
[----:B------:R-:W-:-:S07]  /*1c30*/  LEPC R20, `(.L_x_519) ;  /* 0x000000001014794e */ /* 0x000fce0000000000 */
[----:B-1---5:R-:W-:Y:S05]  /*1c40*/  CALL.ABS.NOINC R14 ;  /* 0x000000000e007343 */ /* 0x022fea0003c00000 */
.L_x_519:
[----:B------:R-:W-:Y:S05]  /*1c50*/  BSYNC B6 ;  /* 0x0000000000067941 */ /* 0x000fea0003800000 */
.L_x_518:
        /* <DEDUP_REMOVED lines=20> */
.L_x_521:
[----:B------:R-:W-:Y:S05]  /*1da0*/  BSYNC B6 ;  /* 0x0000000000067941 */ /* 0x000fea0003800000 */
.L_x_520:
[----:B------:R-:W-:Y:S01]  /*1db0*/  ULDC.64 UR4, c[0x0][0x9f8] ;  /* 0x00027e0000047ab9 */ /* 0x000fe20000000a00 */
[----:B------:R-:W-:Y:S01]  /*1dc0*/  IMAD.MOV.U32 R87, RZ, RZ, R205 ;  /* 0x000000ffff577224 */ /* 0x000fe200078e00cd */
[----:B------:R-:W-:Y:S01]  /*1dd0*/  ISETP.NE.U32.AND P0, PT, RZ, UR4, PT ;  /* 0x00000004ff007c0c */ /* 0x000fe2000bf05070 */
[----:B------:R-:W0:Y:S03]  /*1de0*/  LDC.64 R52, c[0x0][0x3f8] ;  /* 0x0000fe00ff347b82 */ /* 0x000e260000000a00 */
[----:B------:R-:W-:-:S05]  /*1df0*/  ISETP.NE.AND.EX P0, PT, RZ, UR5, PT, P0 ;  /* 0x00000005ff007c0c */ /* 0x000fca000bf05300 */
[----:B------:R-:W1:Y:S08]  /*1e00*/  LDC.64 R58, c[0x0][0x408] ;  /* 0x00010200ff3a7b82 */ /* 0x000e700000000a00 */
[----:B------:R-:W-:Y:S01]  /*1e10*/  @P0 IADD3 R4, P1, R209, UR4, RZ ;  /* 0x00000004d1040c10 */ /* 0x000fe2000ff3e0ff */
[----:B------:R-:W2:Y:S03]  /*1e20*/  LDC R73, c[0x0][0x3f4] ;  /* 0x0000fd00ff497b82 */ /* 0x000ea60000000800 */
[----:B------:R-:W-:-:S05]  /*1e30*/  @P0 IADD3.X R5, R210, UR5, RZ, P1, !PT ;  /* 0x00000005d2050c10 */ /* 0x000fca0008ffe4ff */
[----:B------:R3:W4:Y:S01]  /*1e40*/  @P0 LDG.E R87, desc[UR36][R4.64] ;  /* 0x0000002404570981 */ /* 0x000722000c1e1900 */
[----:B------:R-:W-:Y:S01]  /*1e50*/  SHF.R.S32.HI R3, RZ, 0x1f, R190 ;  /* 0x0000001fff037819 */ /* 0x000fe200000114be */
[-C--:B0-----:R-:W-:Y:S01]  /*1e60*/  IMAD.WIDE.U32 R8, R190, R52.reuse, R16 ;  /* 0x00000034be087225 */ /* 0x081fe200078e0010 */
[----:B------:R-:W-:Y:S01]  /*1e70*/  SHF.R.S32.HI R23, RZ, 0x1f, R22 ;  /* 0x0000001fff177819 */ /* 0x000fe20000011416 */
[----:B------:R-:W0:Y:S01]  /*1e80*/  S2R R32, SR_TID.X ;  /* 0x0000000000207919 */ /* 0x000e220000002100 */
[----:B------:R-:W-:Y:S01]  /*1e90*/  SHF.R.U32.HI R102, RZ, 0x3, R197 ;  /* 0x00000003ff667819 */ /* 0x000fe200000116c5 */
[C---:B------:R-:W-:Y:S01]  /*1ea0*/  IMAD R0, R3.reuse, R52, RZ ;  /* 0x0000003403007224 */ /* 0x040fe200078e02ff */
[C-C-:B------:R-:W-:Y:S01]  /*1eb0*/  SHF.L.U64.HI R85, R52.reuse, 0x6, R53.reuse ;  /* 0x0000000634557819 */ /* 0x140fe20000010235 */
[----:B-1----:R-:W-:Y:S01]  /*1ec0*/  IMAD R3, R3, R58, RZ ;  /* 0x0000003a03037224 */ /* 0x002fe200078e02ff */
[----:B------:R-:W-:Y:S01]  /*1ed0*/  SHF.L.U64.HI R84, R52, 0x7, R53 ;  /* 0x0000000734547819 */ /* 0x000fe20000010235 */
[----:B------:R-:W-:Y:S01]  /*1ee0*/  IMAD R13, R190, R53, R0 ;  /* 0x00000035be0d7224 */ /* 0x000fe200078e0200 */
[----:B------:R-:W-:Y:S01]  /*1ef0*/  SHF.L.U32 R82, R52, 0x7, RZ ;  /* 0x0000000734527819 */ /* 0x000fe200000006ff */
[----:B------:R-:W-:Y:S01]  /*1f00*/  IMAD R15, R190, R59, R3 ;  /* 0x0000003bbe0f7224 */ /* 0x000fe200078e0203 */
[----:B------:R-:W-:Y:S01]  /*1f10*/  SHF.L.U64.HI R80, R58, 0x6, R59 ;  /* 0x000000063a507819 */ /* 0x000fe2000001023b */
[----:B------:R-:W-:Y:S01]  /*1f20*/  IMAD.WIDE.U32 R6, R190, R52, R22 ;  /* 0x00000034be067225 */ /* 0x000fe200078e0016 */
[----:B------:R-:W-:-:S02]  /*1f30*/  SHF.L.U64.HI R79, R58, 0x7, R59 ;  /* 0x000000073a4f7819 */ /* 0x000fc4000001023b */
[----:B--2---:R-:W-:Y:S01]  /*1f40*/  ISETP.GE.AND P0, PT, R16, R73, PT ;  /* 0x000000491000720c */ /* 0x004fe20003f06270 */
[----:B------:R-:W-:Y:S01]  /*1f50*/  IMAD.IADD R7, R7, 0x1, R13 ;  /* 0x0000000107077824 */ /* 0x000fe200078e020d */
[C---:B------:R-:W-:Y:S01]  /*1f60*/  LOP3.LUT P1, RZ, R200.reuse, 0x4, RZ, 0xc0, !PT ;  /* 0x00000004c8ff7812 */ /* 0x040fe2000782c0ff */
[----:B------:R-:W-:Y:S01]  /*1f70*/  IMAD.IADD R9, R13, 0x1, R9 ;  /* 0x000000010d097824 */ /* 0x000fe200078e0209 */
[----:B------:R-:W-:Y:S01]  /*1f80*/  SEL R3, R73, RZ, P0 ;  /* 0x000000ff49037207 */ /* 0x000fe20000000000 */
[----:B------:R-:W-:Y:S01]  /*1f90*/  IMAD.SHL.U32 R81, R200, 0x80, RZ ;  /* 0x00000080c8517824 */ /* 0x000fe200078e00ff */
[----:B-----5:R-:W-:Y:S01]  /*1fa0*/  SHF.R.S32.HI R13, RZ, 0x1f, R26 ;  /* 0x0000001fff0d7819 */ /* 0x020fe2000001141a */
[-C--:B---3--:R-:W-:Y:S01]  /*1fb0*/  IMAD.WIDE.U32 R4, R190, R58.reuse, R22 ;  /* 0x0000003abe047225 */ /* 0x088fe200078e0016 */
[----:B------:R-:W-:Y:S02]  /*1fc0*/  IADD3 R3, R16, R3, RZ ;  /* 0x0000000310037210 */ /* 0x000fe40007ffe0ff */
[----:B------:R-:W-:Y:S01]  /*1fd0*/  LOP3.LUT R81, R81, 0x380, RZ, 0xc0, !PT ;  /* 0x0000038051517812 */ /* 0x000fe200078ec0ff */
[----:B------:R-:W-:Y:S01]  /*1fe0*/  IMAD.WIDE.U32 R10, R190, R58, R16 ;  /* 0x0000003abe0a7225 */ /* 0x000fe200078e0010 */
[----:B------:R-:W-:-:S02]  /*1ff0*/  SHF.R.S32.HI R0, RZ, 0x1f, R3 ;  /* 0x0000001fff007819 */ /* 0x000fc40000011403 */
[----:B------:R-:W-:Y:S01]  /*2000*/  SHF.R.U32.HI R76, RZ, 0x3, R81 ;  /* 0x00000003ff4c7819 */ /* 0x000fe20000011651 */
[----:B------:R-:W-:Y:S01]  /*2010*/  IMAD.IADD R5, R5, 0x1, R15 ;  /* 0x0000000105057824 */ /* 0x000fe200078e020f */
[----:B------:R-:W-:Y:S01]  /*2020*/  LEA.HI R0, R0, R3, RZ, 0x4 ;  /* 0x0000000300007211 */ /* 0x000fe200078f20ff */
[----:B------:R-:W-:Y:S02]  /*2030*/  IMAD R3, R13, R52, RZ ;  /* 0x000000340d037224 */ /* 0x000fe400078e02ff */
[----:B0-----:R-:W-:Y:S01]  /*2040*/  VIADD R35, R32, 0xffffff80 ;  /* 0xffffff8020237836 */ /* 0x001fe20000000000 */
[----:B------:R-:W-:Y:S01]  /*2050*/  SHF.R.U32.HI R32, RZ, 0x7, R32 ;  /* 0x00000007ff207819 */ /* 0x000fe20000011620 */
[----:B------:R-:W-:Y:S01]  /*2060*/  IMAD.IADD R11, R15, 0x1, R11 ;  /* 0x000000010f0b7824 */ /* 0x000fe200078e020b */
[----:B------:R-:W-:Y:S01]  /*2070*/  SHF.R.S32.HI R65, RZ, 0x4, R0 ;  /* 0x00000004ff417819 */ /* 0x000fe20000011400 */
[----:B------:R-:W-:Y:S01]  /*2080*/  IMAD R15, R26, R53, R3 ;  /* 0x000000351a0f7224 */ /* 0x000fe200078e0203 */
[----:B------:R-:W-:Y:S01]  /*2090*/  ISETP.NE.AND P6, PT, R32, 0x1, PT ;  /* 0x000000012000780c */ /* 0x000fe20003fc5270 */
[----:B------:R-:W-:Y:S01]  /*20a0*/  IMAD.WIDE.U32 R54, R26, R58, R4 ;  /* 0x0000003a1a367225 */ /* 0x000fe200078e0004 */
[----:B------:R-:W-:-:S02]  /*20b0*/  SHF.R.S32.HI R34, RZ, 0x1f, R35 ;  /* 0x0000001fff227819 */ /* 0x000fc40000011423 */
[----:B------:R-:W-:Y:S01]  /*20c0*/  LOP3.LUT R3, R81, 0x30, R16, 0xf8, !PT ;  /* 0x0000003051037812 */ /* 0x000fe200078ef810 */
[----:B------:R-:W-:Y:S01]  /*20d0*/  IMAD R13, R13, R58, RZ ;  /* 0x0000003a0d0d7224 */ /* 0x000fe200078e02ff */
[----:B------:R-:W-:Y:S01]  /*20e0*/  LEA.HI R34, R34, R35, RZ, 0x2 ;  /* 0x0000002322227211 */ /* 0x000fe200078f10ff */
[----:B------:R-:W-:Y:S01]  /*20f0*/  IMAD.IADD R86, R86, 0x1, R31 ;  /* 0x0000000156567824 */ /* 0x000fe200078e021f */
[----:B------:R-:W-:Y:S01]  /*2100*/  IADD3 R75, R32, 0x8, RZ ;  /* 0x00000008204b7810 */ /* 0x000fe20007ffe0ff */
[----:B------:R-:W-:Y:S01]  /*2110*/  IMAD R33, R53, 0xa0, RZ ;  /* 0x000000a035217824 */ /* 0x000fe200078e02ff */
[----:B------:R-:W-:Y:S01]  /*2120*/  LOP3.LUT R70, R3, R76, RZ, 0x3c, !PT ;  /* 0x0000004c03467212 */ /* 0x000fe200078e3cff */
[----:B------:R-:W-:Y:S01]  /*2130*/  IMAD.SHL.U32 R83, R52, 0x40, RZ ;  /* 0x0000004034537824 */ /* 0x000fe200078e00ff */
[----:B------:R-:W-:Y:S01]  /*2140*/  LOP3.LUT R34, R34, 0xfffffffc, RZ, 0xc0, !PT ;  /* 0xfffffffc22227812 */ /* 0x000fe200078ec0ff */
[----:B------:R-:W-:Y:S05]  /*2150*/  @!P6 WARPSYNC.ALL ;  /* 0x000000000000e948 */ /* 0x000fea0003800000 */
[--C-:B------:R-:W-:Y:S01]  /*2160*/  LOP3.LUT R3, R81, 0x70, R0.reuse, 0xf8, !PT ;  /* 0x0000007051037812 */ /* 0x100fe200078ef800 */
[----:B------:R-:W-:Y:S01]  /*2170*/  ULDC UR4, c[0x0][0x2f4] ;  /* 0x0000bd0000047ab9 */ /* 0x000fe20000000800 */
[----:B------:R-:W-:Y:S01]  /*2180*/  LOP3.LUT R4, R196, 0x70, R0, 0xf8, !PT ;  /* 0x00000070c4047812 */ /* 0x000fe200078ef800 */
[----:B------:R-:W-:Y:S01]  /*2190*/  IMAD.WIDE.U32 R20, R26, R52, R6 ;  /* 0x000000341a147225 */ /* 0x000fe200078e0006 */
[----:B------:R-:W-:-:S02]  /*21a0*/  LOP3.LUT R5, R197, 0x70, R0, 0xf8, !PT ;  /* 0x00000070c5057812 */ /* 0x000fc400078ef800 */
[----:B------:R-:W-:Y:S01]  /*21b0*/  SHF.R.U32.HI R32, RZ, 0x3, R196 ;  /* 0x00000003ff207819 */ /* 0x000fe200000116c4 */
[----:B------:R-:W-:Y:S01]  /*21c0*/  IMAD.WIDE.U32 R30, R26, R52, R8 ;  /* 0x000000341a1e7225 */ /* 0x000fe200078e0008 */
[----:B------:R-:W-:Y:S02]  /*21d0*/  LOP3.LUT R64, R0, 0xfffffff0, RZ, 0xc0, !PT ;  /* 0xfffffff000407812 */ /* 0x000fe400078ec0ff */
[----:B------:R-:W-:Y:S01]  /*21e0*/  LOP3.LUT R0, R3, R76, RZ, 0x3c, !PT ;  /* 0x0000004c03007212 */ /* 0x000fe200078e3cff */
[----:B------:R-:W-:Y:S01]  /*21f0*/  IMAD R13, R26, R59, R13 ;  /* 0x0000003b1a0d7224 */ /* 0x000fe200078e020d */
[----:B------:R-:W-:Y:S01]  /*2200*/  LOP3.LUT R4, R4, R32, RZ, 0x3c, !PT ;  /* 0x0000002004047212 */ /* 0x000fe200078e3cff */
[----:B------:R-:W-:Y:S01]  /*2210*/  IMAD R71, R59, 0xa0, RZ ;  /* 0x000000a03b477824 */ /* 0x000fe200078e02ff */
[----:B------:R-:W-:Y:S01]  /*2220*/  LOP3.LUT R5, R5, R102, RZ, 0x3c, !PT ;  /* 0x0000006605057212 */ /* 0x000fe200078e3cff */
[C---:B------:R-:W-:Y:S01]  /*2230*/  IMAD.SHL.U32 R78, R58.reuse, 0x40, RZ ;  /* 0x000000403a4e7824 */ /* 0x040fe200078e00ff */
[----:B------:R-:W-:Y:S01]  /*2240*/  ISETP.GE.AND P2, PT, R19, UR4, PT ;  /* 0x0000000413007c0c */ /* 0x000fe2000bf46270 */
[----:B------:R-:W-:Y:S01]  /*2250*/  IMAD.SHL.U32 R77, R58, 0x80, RZ ;  /* 0x000000803a4d7824 */ /* 0x000fe200078e00ff */
[C---:B------:R-:W-:Y:S01]  /*2260*/  IADD3 R61, R199.reuse, R0, RZ ;  /* 0x00000000c73d7210 */ /* 0x040fe20007ffe0ff */
[----:B------:R-:W-:Y:S01]  /*2270*/  IMAD.WIDE.U32 R56, R26, R58, R10 ;  /* 0x0000003a1a387225 */ /* 0x000fe200078e000a */
[----:B------:R-:W-:-:S02]  /*2280*/  IADD3 R70, R199, R70, RZ ;  /* 0x00000046c7467210 */ /* 0x000fc40007ffe0ff */
[----:B------:R-:W-:Y:S01]  /*2290*/  ISETP.GE.AND P1, PT, R16, UR4, PT ;  /* 0x0000000410007c0c */ /* 0x000fe2000bf26270 */
[----:B------:R-:W-:Y:S01]  /*22a0*/  IMAD.WIDE.U32 R52, R52, 0xa0, RZ ;  /* 0x000000a034347825 */ /* 0x000fe200078e00ff */
[----:B------:R-:W-:Y:S02]  /*22b0*/  P2R R89, PR, RZ, 0x4 ;  /* 0x00000004ff597803 */ /* 0x000fe40000000000 */
[----:B------:R-:W-:Y:S01]  /*22c0*/  SHF.R.S32.HI R62, RZ, 0x1f, R64 ;  /* 0x0000001fff3e7819 */ /* 0x000fe20000011440 */
[----:B------:R-:W-:-:S04]  /*22d0*/  IMAD.WIDE.U32 R58, R58, 0xa0, RZ ;  /* 0x000000a03a3a7825 */ /* 0x000fc800078e00ff */
[----:B------:R-:W-:Y:S02]  /*22e0*/  IMAD.IADD R34, R35, 0x1, -R34 ;  /* 0x0000000123227824 */ /* 0x000fe400078e0a22 */
[----:B------:R-:W-:Y:S02]  /*22f0*/  IMAD.SHL.U32 R73, R73, 0x2, RZ ;  /* 0x0000000249497824 */ /* 0x000fe400078e00ff */
[----:B------:R-:W-:Y:S02]  /*2300*/  IMAD R74, R34, 0x40, R190 ;  /* 0x00000040224a7824 */ /* 0x000fe400078e02be */
[----:B------:R-:W-:Y:S02]  /*2310*/  IMAD.IADD R72, R53, 0x1, R33 ;  /* 0x0000000135487824 */ /* 0x000fe400078e0221 */
[----:B------:R-:W-:Y:S02]  /*2320*/  IMAD.IADD R71, R59, 0x1, R71 ;  /* 0x000000013b477824 */ /* 0x000fe400078e0247 */
[----:B------:R-:W-:-:S02]  /*2330*/  IMAD.IADD R69, R21, 0x1, R15 ;  /* 0x0000000115457824 */ /* 0x000fc400078e020f */
[----:B------:R-:W-:Y:S02]  /*2340*/  IMAD.IADD R68, R15, 0x1, R31 ;  /* 0x000000010f447824 */ /* 0x000fe400078e021f */
[----:B------:R-:W-:Y:S02]  /*2350*/  IMAD.IADD R67, R55, 0x1, R13 ;  /* 0x0000000137437824 */ /* 0x000fe400078e020d */
[----:B------:R-:W-:Y:S02]  /*2360*/  IMAD.IADD R66, R13, 0x1, R57 ;  /* 0x000000010d427824 */ /* 0x000fe400078e0239 */
[----:B------:R-:W-:Y:S02]  /*2370*/  IMAD.IADD R3, R203, 0x1, R4 ;  /* 0x00000001cb037824 */ /* 0x000fe400078e0204 */
[----:B------:R-:W-:Y:S01]  /*2380*/  IMAD.IADD R0, R204, 0x1, R5 ;  /* 0x00000001cc007824 */ /* 0x000fe200078e0205 */
[----:B----4-:R-:W-:Y:S01]  /*2390*/  SHF.R.S32.HI R63, RZ, 0x1f, R87 ;  /* 0x0000001fff3f7819 */ /* 0x010fe20000011457 */
[----:B------:R-:W-:Y:S06]  /*23a0*/  @!P6 BAR.SYNC.DEFER_BLOCKING 0x9, 0x100 ;  /* 0x024400000000eb1d */ /* 0x000fec0000010000 */
.L_x_596:
[----:B0-----:R-:W0:Y:S01]  /*23b0*/  LDC R97, c[0x0][0x430] ;  /* 0x00010c00ff617b82 */ /* 0x001e220000000800 */
[----:B------:R-:W-:Y:S02]  /*23c0*/  VIADD R28, R28, 0xffffffff ;  /* 0xffffffff1c1c7836 */ /* 0x000fe40000000000 */
[----:B------:R-:W-:Y:S02]  /*23d0*/  IMAD.MOV.U32 R100, RZ, RZ, RZ ;  /* 0x000000ffff647224 */ /* 0x000fe400078e00ff */
[----:B------:R-:W-:-:S03]  /*23e0*/  IMAD R6, R28, 0xa0, R74 ;  /* 0x000000a01c067824 */ /* 0x000fc600078e024a */
[----:B--2---:R-:W1:Y:S01]  /*23f0*/  LDC R105, c[0x0][0x3f4] ;  /* 0x0000fd00ff697b82 */ /* 0x004e620000000800 */
[----:B------:R-:W-:-:S05]  /*2400*/  IMAD.IADD R13, R86, 0x1, R6 ;  /* 0x00000001560d7824 */ /* 0x000fca00078e0206 */
[----:B------:R-:W-:Y:S02]  /*2410*/  MOV R8, R13 ;  /* 0x0000000d00087202 */ /* 0x000fe40000000f00 */
[----:B0-----:R-:W-:-:S13]  /*2420*/  ISETP.NE.AND P2, PT, R97, 0x1, PT ;  /* 0x000000016100780c */ /* 0x001fda0003f45270 */
[----:B------:R-:W0:Y:S08]  /*2430*/  @P2 LDC R4, c[0x0][0x434] ;  /* 0x00010d00ff042b82 */ /* 0x000e300000000800 */
[----:B------:R-:W2:Y:S01]  /*2440*/  @P2 LDC R5, c[0x0][0x438] ;  /* 0x00010e00ff052b82 */ /* 0x000ea20000000800 */
[----:B0-----:R-:W-:-:S05]  /*2450*/  @P2 IMAD.HI.U32 R4, R13, R4, RZ ;  /* 0x000000040d042227 */ /* 0x001fca00078e00ff */
[----:B--2---:R-:W-:Y:S02]  /*2460*/  @P2 SHF.R.U32.HI R8, RZ, R5, R4 ;  /* 0x00000005ff082219 */ /* 0x004fe40000011604 */
[----:B------:R-:W-:-:S04]  /*2470*/  ISETP.GE.AND P2, PT, R6, R27, PT ;  /* 0x0000001b0600720c */ /* 0x000fc80003f46270 */
[----:B------:R-:W-:-:S13]  /*2480*/  ISETP.GT.OR P2, PT, R74, 0x9f, P2 ;  /* 0x0000009f4a00780c */ /* 0x000fda0001744670 */
[----:B------:R-:W0:Y:S01]  /*2490*/  @!P2 LDC.64 R6, c[0x0][0x428] ;  /* 0x00010a00ff06ab82 */ /* 0x000e220000000a00 */
[----:B------:R-:W-:-:S07]  /*24a0*/  @!P2 SHF.R.S32.HI R9, RZ, 0x1f, R8 ;  /* 0x0000001fff09a819 */ /* 0x000fce0000011408 */
[----:B------:R-:W2:Y:S01]  /*24b0*/  @!P2 LDC.64 R4, c[0x0][0x418] ;  /* 0x00010600ff04ab82 */ /* 0x000ea20000000a00 */
[----:B0-----:R-:W-:-:S04]  /*24c0*/  @!P2 IMAD R10, R63, R6, RZ ;  /* 0x000000063f0aa224 */ /* 0x001fc800078e02ff */
[C---:B------:R-:W-:Y:S02]  /*24d0*/  @!P2 IMAD R11, R87.reuse, R7, R10 ;  /* 0x00000007570ba224 */ /* 0x040fe400078e020a */
[----:B------:R-:W-:-:S04]  /*24e0*/  @!P2 IMAD.WIDE.U32 R6, R87, R6, R8 ;  /* 0x000000065706a225 */ /* 0x000fc800078e0008 */
[----:B------:R-:W-:Y:S01]  /*24f0*/  @!P2 IMAD.IADD R7, R7, 0x1, R11 ;  /* 0x000000010707a824 */ /* 0x000fe200078e020b */
[----:B--2---:R-:W-:-:S04]  /*2500*/  @!P2 LEA R4, P3, R6, R4, 0x2 ;  /* 0x000000040604a211 */ /* 0x004fc800078610ff */
[----:B------:R-:W-:Y:S02]  /*2510*/  @!P2 LEA.HI.X R5, R6, R5, R7, 0x2, P3 ;  /* 0x000000050605a211 */ /* 0x000fe400018f1407 */
[----:B------:R-:W-:-:S03]  /*2520*/  LOP3.LUT P4, RZ, R200, 0x4, RZ, 0xc0, !PT ;  /* 0x00000004c8ff7812 */ /* 0x000fc6000788c0ff */
[----:B------:R0:W5:Y:S01]  /*2530*/  @!P2 LDG.E R100, desc[UR36][R4.64] ;  /* 0x000000240464a981 */ /* 0x000162000c1e1900 */
[----:B------:R-:W-:Y:S01]  /*2540*/  ISETP.GT.AND P2, PT, R28, R60, PT ;  /* 0x0000003c1c00720c */ /* 0x000fe20003f44270 */
[----:B------:R-:W-:Y:S01]  /*2550*/  IMAD R7, R188, 0x5000, R70 ;  /* 0x00005000bc077824 */ /* 0x000fe200078e0246 */
[----:B------:R-:W-:Y:S05]  /*2560*/  YIELD ;  /* 0x0000000000007946 */ /* 0x000fea0003800000 */
[----:B------:R-:W-:Y:S01]  /*2570*/  P2R R90, PR, RZ, 0x4 ;  /* 0x00000004ff5a7803 */ /* 0x000fe20000000000 */
[----:B------:R-:W-:Y:S01]  /*2580*/  VIADD R91, R7, 0x40 ;  /* 0x00000040075b7836 */ /* 0x000fe20000000000 */
[----:B-1----:R-:W-:Y:S01]  /*2590*/  ISETP.GE.AND P2, PT, R105, 0x1, PT ;  /* 0x000000016900780c */ /* 0x002fe20003f46270 */
[----:B------:R-:W-:Y:S01]  /*25a0*/  IMAD.MOV R6, RZ, RZ, -R8 ;  /* 0x000000ffff067224 */ /* 0x000fe200078e0a08 */
[----:B------:R-:W-:Y:S01]  /*25b0*/  @P4 IADD3 R91, R7, -0x40, RZ ;  /* 0xffffffc0075b4810 */ /* 0x000fe20007ffe0ff */
[----:B------:R-:W-:Y:S01]  /*25c0*/  BSSY B0, `(.L_x_522) ;  /* 0x00006c6000007945 */ /* 0x000fe20003800000 */
[----:B------:R-:W-:-:S02]  /*25d0*/  IMAD.IADD R92, R18, 0x1, R7 ;  /* 0x00000001125c7824 */ /* 0x000fc400078e0207 */
[----:B------:R-:W-:Y:S02]  /*25e0*/  IMAD R97, R97, R6, R13 ;  /* 0x0000000661617224 */ /* 0x000fe400078e020d */
[----:B------:R-:W-:-:S05]  /*25f0*/  IMAD.IADD R91, R18, 0x1, R91 ;  /* 0x00000001125b7824 */ /* 0x000fca00078e025b */
[----:B0--3--:R-:W-:Y:S05]  /*2600*/  @!P2 BRA `(.L_x_523) ;  /* 0x0000006400aca947 */ /* 0x009fea0003800000 */
[----:B------:R-:W-:Y:S01]  /*2610*/  SHF.R.S32.HI R96, RZ, 0x1f, R97 ;  /* 0x0000001fff607819 */ /* 0x000fe20000011461 */
[----:B------:R-:W-:Y:S01]  /*2620*/  ULDC.64 UR4, c[0x0][0x300] ;  /* 0x0000c00000047ab9 */ /* 0x000fe20000000a00 */
[----:B-----5:R-:W-:Y:S01]  /*2630*/  SHF.R.S32.HI R95, RZ, 0x1f, R100 ;  /* 0x0000001fff5f7819 */ /* 0x020fe20000011464 */
[----:B------:R-:W-:Y:S01]  /*2640*/  IMAD.WIDE.U32 R4, R97, UR4, RZ ;  /* 0x0000000461047c25 */ /* 0x000fe2000f8e00ff */
[----:B------:R-:W-:-:S03]  /*2650*/  ULDC.64 UR6, c[0x0][0x2e8] ;  /* 0x0000ba0000067ab9 */ /* 0x000fc60000000a00 */
[----:B------:R-:W-:Y:S02]  /*2660*/  IMAD R6, R96, UR4, RZ ;  /* 0x0000000460067c24 */ /* 0x000fe4000f8e02ff */
[----:B------:R-:W-:Y:S02]  /*2670*/  IMAD R94, R28, -0xa0, R27 ;  /* 0xffffff601c5e7824 */ /* 0x000fe400078e021b */
[----:B------:R-:W-:Y:S01]  /*2680*/  IMAD R7, R97, UR5, R6 ;  /* 0x0000000561077c24 */ /* 0x000fe2000f8e0206 */
[----:B------:R-:W-:Y:S01]  /*2690*/  ULDC.64 UR4, c[0x0][0x310] ;  /* 0x0000c40000047ab9 */ /* 0x000fe20000000a00 */
[----:B------:R-:W-:Y:S01]  /*26a0*/  IMAD R6, R71, R28, RZ ;  /* 0x0000001c47067224 */ /* 0x000fe200078e02ff */
[----:B------:R-:W-:Y:S01]  /*26b0*/  VIMNMX R94, R94, 0xa0, PT ;  /* 0x000000a05e5e7848 */ /* 0x000fe20003fe0100 */
[----:B------:R-:W-:Y:S02]  /*26c0*/  IMAD R9, R95, UR4, RZ ;  /* 0x000000045f097c24 */ /* 0x000fe4000f8e02ff */
[----:B------:R-:W-:-:S02]  /*26d0*/  IMAD.IADD R5, R5, 0x1, R7 ;  /* 0x0000000105057824 */ /* 0x000fc400078e0207 */
[C---:B------:R-:W-:Y:S02]  /*26e0*/  IMAD R9, R100.reuse, UR5, R9 ;  /* 0x0000000564097c24 */ /* 0x040fe4000f8e0209 */
[----:B------:R-:W-:Y:S01]  /*26f0*/  IMAD.WIDE.U32 R4, R100, UR4, R4 ;  /* 0x0000000464047c25 */ /* 0x000fe2000f8e0004 */
[----:B------:R-:W-:-:S03]  /*2700*/  ULDC.64 UR4, c[0x0][0x308] ;  /* 0x0000c20000047ab9 */ /* 0x000fc60000000a00 */
[----:B------:R-:W-:Y:S02]  /*2710*/  IMAD.IADD R5, R5, 0x1, R9 ;  /* 0x0000000105057824 */ /* 0x000fe400078e0209 */
[----:B------:R-:W-:Y:S01]  /*2720*/  IMAD.WIDE.U32 R4, R191, UR4, R4 ;  /* 0x00000004bf047c25 */ /* 0x000fe2000f8e0004 */
[----:B------:R-:W-:-:S03]  /*2730*/  ULDC.U8 UR4, c[0x0][0x410] ;  /* 0x0001040000047ab9 */ /* 0x000fc60000000000 */
[----:B------:R-:W-:Y:S01]  /*2740*/  IMAD R104, R191, UR5, R5 ;  /* 0x00000005bf687c24 */ /* 0x000fe2000f8e0205 */
[----:B------:R-:W-:Y:S01]  /*2750*/  IADD3 R103, P2, R4, UR6, RZ ;  /* 0x0000000604677c10 */ /* 0x000fe2000ff5e0ff */
[----:B------:R-:W-:Y:S01]  /*2760*/  IMAD R4, R72, R28, RZ ;  /* 0x0000001c48047224 */ /* 0x000fe200078e02ff */
[----:B------:R-:W-:Y:S02]  /*2770*/  SHF.R.S32.HI R5, RZ, 0x1f, R28 ;  /* 0x0000001fff057819 */ /* 0x000fe4000001141c */
[----:B------:R-:W-:Y:S02]  /*2780*/  IADD3.X R104, R104, UR7, RZ, P2, !PT ;  /* 0x0000000768687c10 */ /* 0x000fe400097fe4ff */
[----:B------:R-:W-:Y:S01]  /*2790*/  ISETP.NE.AND P2, PT, RZ, UR4, PT ;  /* 0x00000004ff007c0c */ /* 0x000fe2000bf45270 */
[C---:B------:R-:W-:Y:S02]  /*27a0*/  IMAD R9, R5.reuse, R52, R4 ;  /* 0x0000003405097224 */ /* 0x040fe400078e0204 */
[----:B------:R-:W-:-:S02]  /*27b0*/  IMAD R11, R5, R58, R6 ;  /* 0x0000003a050b7224 */ /* 0x000fc400078e0206 */
[----:B------:R-:W-:-:S04]  /*27c0*/  IMAD.WIDE.U32 R4, R52, R28, RZ ;  /* 0x0000001c34047225 */ /* 0x000fc800078e00ff */
[----:B------:R-:W-:Y:S01]  /*27d0*/  IMAD.WIDE.U32 R6, R58, R28, RZ ;  /* 0x0000001c3a067225 */ /* 0x000fe200078e00ff */
[----:B------:R-:W-:-:S03]  /*27e0*/  IADD3 R88, R5, R9, RZ ;  /* 0x0000000905587210 */ /* 0x000fc60007ffe0ff */
[----:B------:R-:W-:Y:S01]  /*27f0*/  IMAD.IADD R106, R7, 0x1, R11 ;  /* 0x00000001076a7824 */ /* 0x000fe200078e020b */
[----:B------:R-:W-:Y:S06]  /*2800*/  @!P2 BRA `(.L_x_524) ;  /* 0x000000300094a947 */ /* 0x000fec0003800000 */
[----:B------:R-:W-:Y:S01]  /*2810*/  ISETP.GE.AND P2, PT, R190, R94, PT ;  /* 0x0000005ebe00720c */ /* 0x000fe20003f46270 */
[----:B------:R-:W-:Y:S01]  /*2820*/  BSSY B1, `(.L_x_525) ;  /* 0x000001e000017945 */ /* 0x000fe20003800000 */
        /* <DEDUP_REMOVED lines=11> */
[----:B------:R-:W-:Y:S01]  /*28e0*/  CS2R R36, SRZ ;  /* 0x0000000000247805 */ /* 0x000fe2000001ff00 */
[----:B------:R-:W-:Y:S06]  /*28f0*/  @P2 BRA `(.L_x_526) ;  /* 0x0000000000402947 */ /* 0x000fec0003800000 */
[----:B------:R-:W-:Y:S01]  /*2900*/  ULDC.64 UR4, c[0x0][0x3e8] ;  /* 0x0000fa0000047ab9 */ /* 0x000fe20000000a00 */
[----:B------:R-:W-:Y:S02]  /*2910*/  CS2R R50, SRZ ;  /* 0x0000000000327805 */ /* 0x000fe4000001ff00 */
[----:B------:R-:W-:Y:S02]  /*2920*/  IADD3 R10, P3, P4, R20, UR4, R4 ;  /* 0x00000004140a7c10 */ /* 0x000fe4000fc7e004 */
[----:B------:R-:W-:Y:S02]  /*2930*/  CS2R R98, SRZ ;  /* 0x0000000000627805 */ /* 0x000fe4000001ff00 */
[----:B------:R-:W-:Y:S01]  /*2940*/  IADD3.X R11, R69, UR5, R88, P3, P4 ;  /* 0x00000005450b7c10 */ /* 0x000fe20009fe8458 */
[----:B------:R-:W-:Y:S02]  /*2950*/  ULDC.64 UR4, c[0x0][0x400] ;  /* 0x0001000000047ab9 */ /* 0x000fe40000000a00 */
[----:B------:R-:W-:-:S04]  /*2960*/  IADD3 R12, P3, P4, R54, UR4, R6 ;  /* 0x00000004360c7c10 */ /* 0x000fc8000fc7e006 */
[----:B------:R-:W-:Y:S02]  /*2970*/  IADD3.X R13, R67, UR5, R106, P3, P4 ;  /* 0x00000005430d7c10 */ /* 0x000fe40009fe846a */
[----:B------:R-:W-:Y:S02]  /*2980*/  ISETP.GE.AND P3, PT, R22, R105, PT ;  /* 0x000000691600720c */ /* 0x000fe40003f66270 */
[----:B------:R-:W-:Y:S02]  /*2990*/  CS2R R46, SRZ ;  /* 0x00000000002e7805 */ /* 0x000fe4000001ff00 */
[----:B------:R-:W-:-:S09]  /*29a0*/  CS2R R48, SRZ ;  /* 0x0000000000307805 */ /* 0x000fd2000001ff00 */
[----:B------:R0:W5:Y:S04]  /*29b0*/  @!P3 LDG.E.64 R50, desc[UR36][R10.64] ;  /* 0x000000240a32b981 */ /* 0x000168000c1e1b00 */
[----:B------:R0:W5:Y:S01]  /*29c0*/  @!P3 LDG.E.64 R98, desc[UR36][R12.64] ;  /* 0x000000240c62b981 */ /* 0x000162000c1e1b00 */
[----:B------:R-:W-:-:S13]  /*29d0*/  ISETP.GE.AND P3, PT, R192, R105, PT ;  /* 0x00000069c000720c */ /* 0x000fda0003f66270 */
[----:B------:R0:W5:Y:S04]  /*29e0*/  @!P3 LDG.E.64 R46, desc[UR36][R10.64+0x20] ;  /* 0x000020240a2eb981 */ /* 0x000168000c1e1b00 */
[----:B------:R0:W5:Y:S02]  /*29f0*/  @!P3 LDG.E.64 R48, desc[UR36][R12.64+0x20] ;  /* 0x000020240c30b981 */ /* 0x000164000c1e1b00 */
.L_x_526:
[----:B------:R-:W-:Y:S05]  /*2a00*/  BSYNC B1 ;  /* 0x0000000000017941 */ /* 0x000fea0003800000 */
.L_x_525:
[----:B0-----:R-:W-:Y:S01]  /*2a10*/  VIADD R10, R190, 0x40 ;  /* 0x00000040be0a7836 */ /* 0x001fe20000000000 */
[----:B------:R-:W-:Y:S01]  /*2a20*/  BSSY B1, `(.L_x_527) ;  /* 0x0000019000017945 */ /* 0x000fe20003800000 */
[----:B-----5:R-:W-:Y:S02]  /*2a30*/  IMAD.MOV.U32 R113, RZ, RZ, R46 ;  /* 0x000000ffff717224 */ /* 0x020fe400078e002e */
[----:B------:R-:W-:Y:S01]  /*2a40*/  IMAD.MOV.U32 R117, RZ, RZ, R50 ;  /* 0x000000ffff757224 */ /* 0x000fe200078e0032 */
[----:B------:R-:W-:-:S13]  /*2a50*/  ISETP.GE.AND P3, PT, R10, R94, PT ;  /* 0x0000005e0a00720c */ /* 0x000fda0003f66270 */
[----:B------:R-:W-:Y:S05]  /*2a60*/  @P3 BRA `(.L_x_528) ;  /* 0x0000000000503947 */ /* 0x000fea0003800000 */
[----:B------:R-:W-:Y:S01]  /*2a70*/  IADD3 R10, P4, P5, R20, R4, R83 ;  /* 0x00000004140a7210 */ /* 0x000fe20007d9e053 */
[----:B------:R-:W-:Y:S01]  /*2a80*/  ULDC.64 UR4, c[0x0][0x3e8] ;  /* 0x0000fa0000047ab9 */ /* 0x000fe20000000a00 */
[----:B------:R-:W-:Y:S02]  /*2a90*/  CS2R R42, SRZ ;  /* 0x00000000002a7805 */ /* 0x000fe4000001ff00 */
[----:B------:R-:W-:Y:S02]  /*2aa0*/  CS2R R44, SRZ ;  /* 0x00000000002c7805 */ /* 0x000fe4000001ff00 */
[----:B------:R-:W-:Y:S02]  /*2ab0*/  IADD3.X R11, R69, R88, R85, P4, P5 ;  /* 0x00000058450b7210 */ /* 0x000fe400027ea455 */
[----:B------:R-:W-:-:S04]  /*2ac0*/  IADD3 R12, P4, P5, R54, R6, R78 ;  /* 0x00000006360c7210 */ /* 0x000fc80007d9e04e */
[----:B------:R-:W-:Y:S02]  /*2ad0*/  IADD3.X R13, R67, R106, R80, P4, P5 ;  /* 0x0000006a430d7210 */ /* 0x000fe400027ea450 */
[----:B------:R-:W-:-:S04]  /*2ae0*/  IADD3 R10, P4, R10, UR4, RZ ;  /* 0x000000040a0a7c10 */ /* 0x000fc8000ff9e0ff */
[----:B------:R-:W-:Y:S01]  /*2af0*/  IADD3.X R11, R11, UR5, RZ, P4, !PT ;  /* 0x000000050b0b7c10 */ /* 0x000fe2000a7fe4ff */
[----:B------:R-:W-:Y:S02]  /*2b00*/  ULDC.64 UR4, c[0x0][0x400] ;  /* 0x0001000000047ab9 */ /* 0x000fe40000000a00 */
[----:B------:R-:W-:-:S04]  /*2b10*/  IADD3 R12, P4, R12, UR4, RZ ;  /* 0x000000040c0c7c10 */ /* 0x000fc8000ff9e0ff */
[----:B------:R-:W-:Y:S02]  /*2b20*/  IADD3.X R13, R13, UR5, RZ, P4, !PT ;  /* 0x000000050d0d7c10 */ /* 0x000fe4000a7fe4ff */
        /* <DEDUP_REMOVED lines=8> */
.L_x_528:
[----:B------:R-:W-:Y:S05]  /*2bb0*/  BSYNC B1 ;  /* 0x0000000000017941 */ /* 0x000fea0003800000 */
.L_x_527:
[----:B0-----:R-:W-:Y:S01]  /*2bc0*/  IADD3 R10, R190, 0x80, RZ ;  /* 0x00000080be0a7810 */ /* 0x001fe20007ffe0ff */
[----:B------:R-:W-:Y:S03]  /*2bd0*/  BSSY B1, `(.L_x_529) ;  /* 0x0000015000017945 */ /* 0x000fe60003800000 */
[----:B------:R-:W-:-:S13]  /*2be0*/  ISETP.GE.AND P4, PT, R10, R94, PT ;  /* 0x0000005e0a00720c */ /* 0x000fda0003f86270 */
[----:B------:R-:W-:Y:S05]  /*2bf0*/  @P4 BRA `(.L_x_530) ;  /* 0x0000000000484947 */ /* 0x000fea0003800000 */
[----:B------:R-:W-:Y:S01]  /*2c00*/  IADD3 R4, P5, P6, R20, R82, R4 ;  /* 0x0000005214047210 */ /* 0x000fe20007ebe004 */
[----:B------:R-:W-:-:S03]  /*2c10*/  ULDC.64 UR4, c[0x0][0x3e8] ;  /* 0x0000fa0000047ab9 */ /* 0x000fc60000000a00 */
        /* <DEDUP_REMOVED lines=16> */
.L_x_530:
[----:B------:R-:W-:Y:S05]  /*2d20*/  BSYNC B1 ;  /* 0x0000000000017941 */ /* 0x000fea0003800000 */
.L_x_529:
[----:B------:R-:W-:Y:S01]  /*2d30*/  UISETP.NE.AND UP0, UPT, UR60, 0x3, UPT ;  /* 0x000000033c00788c */ /* 0x000fe2000bf05270 */
[----:B------:R-:W-:Y:S01]  /*2d40*/  IMAD.MOV.U32 R116, RZ, RZ, R48 ;  /* 0x000000ffff747224 */ /* 0x000fe200078e0030 */
[----:B-----5:R-:W-:Y:S01]  /*2d50*/  MOV R112, R40 ;  /* 0x0000002800707202 */ /* 0x020fe20000000f00 */
[----:B------:R-:W-:Y:S01]  /*2d60*/  IMAD.MOV.U32 R123, RZ, RZ, R98 ;  /* 0x000000ffff7b7224 */ /* 0x000fe200078e0062 */
[----:B------:R-:W-:Y:S01]  /*2d70*/  MOV R110, R36 ;  /* 0x00000024006e7202 */ /* 0x000fe20000000f00 */
[----:B------:R-:W-:Y:S01]  /*2d80*/  IMAD.MOV.U32 R111, RZ, RZ, R38 ;  /* 0x000000ffff6f7224 */ /* 0x000fe200078e0026 */
[----:B------:R-:W-:Y:S01]  /*2d90*/  PLOP3.LUT P5, PT, PT, PT, UP0, 0x80, 0x0 ;  /* 0x000000000000781c */ /* 0x000fe20003faf008 */
[----:B------:R-:W-:Y:S02]  /*2da0*/  IMAD.MOV.U32 R114, RZ, RZ, R42 ;  /* 0x000000ffff727224 */ /* 0x000fe400078e002a */
[----:B------:R-:W-:Y:S02]  /*2db0*/  IMAD.MOV.U32 R115, RZ, RZ, R44 ;  /* 0x000000ffff737224 */ /* 0x000fe400078e002c */
[----:B------:R-:W-:-:S02]  /*2dc0*/  IMAD.MOV.U32 R107, RZ, RZ, R8 ;  /* 0x000000ffff6b7224 */ /* 0x000fc400078e0008 */
[----:B------:R-:W-:Y:S02]  /*2dd0*/  IMAD.MOV.U32 R109, RZ, RZ, R34 ;  /* 0x000000ffff6d7224 */ /* 0x000fe400078e0022 */
[----:B------:R-:W-:-:S04]  /*2de0*/  IMAD.MOV.U32 R108, RZ, RZ, R32 ;  /* 0x000000ffff6c7224 */ /* 0x000fc800078e0020 */
[----:B------:R-:W-:Y:S05]  /*2df0*/  @!P5 BRA `(.L_x_531) ;  /* 0x000000000004d947 */ /* 0x000fea0003800000 */
[----:B------:R-:W-:Y:S01]  /*2e00*/  BPT.TRAP 0x1 ;  /* 0x000000040000795c */ /* 0x000fe20000300000 */
.L_x_531:
[----:B------:R-:W-:Y:S01]  /*2e10*/  IMAD R88, R188, 0x8, R18 ;  /* 0x00000008bc587824 */ /* 0x000fe200078e0212 */
[----:B------:R-:W-:Y:S01]  /*2e20*/  SHF.L.U32 R93, R193, 0x1f, RZ ;  /* 0x0000001fc15d7819 */ /* 0x000fe200000006ff */
[----:B------:R-:W-:Y:S03]  /*2e30*/  BSSY B1, `(.L_x_532) ;  /* 0x0000003000017945 */ /* 0x000fe60003800000 */
[----:B------:R-:W1:Y:S02]  /*2e40*/  SYNCS.PHASECHK.TRANS64.TRYWAIT P6, [R88+URZ+0x22890], R93 ;  /* 0x0228905d580075a7 */ /* 0x000e6400080c017f */
[----:B-1----:R-:W-:Y:S05]  /*2e50*/  @!P6 BRA `(.L_x_533) ;  /* 0x000001f80064e947 */ /* 0x002fea0003800000 */
.L_x_821:
[----:B------:R-:W-:Y:S05]  /*2e60*/  BSYNC B1 ;  /* 0x0000000000017941 */ /* 0x000fea0003800000 */
.L_x_532:
[----:B------:R-:W-:-:S03]  /*2e70*/  UMOV UR4, 0xffffffff ;  /* 0xffffffff00047882 */ /* 0x000fc60000000000 */
[----:B------:R-:W-:Y:S05]  /*2e80*/  BRA.DIV UR4, `(.L_x_534) ;  /* 0x000001fa046c7947 */ /* 0x000fea000b800000 */
[----:B------:R2:W3:Y:S04]  /*2e90*/  SHFL.IDX PT, R106, R104, RZ, 0x1c1f ;  /* 0x001c1fff686a7589 */ /* 0x0004e800000e0000 */
[----:B------:R2:W4:Y:S02]  /*2ea0*/  SHFL.IDX PT, R14, R103, RZ, 0x1c1f ;  /* 0x001c1fff670e7589 */ /* 0x00052400000e0000 */
.L_x_825:
[----:B------:R-:W-:Y:S04]  /*2eb0*/  BSSY B1, `(.L_x_535) ;  /* 0x00000e5000017945 */ /* 0x000fe80003800000 */
[----:B------:R-:W-:Y:S05]  /*2ec0*/  @P2 BRA `(.L_x_536) ;  /* 0x0000000c008c2947 */ /* 0x000fea0003800000 */
[----:B------:R-:W-:Y:S04]  /*2ed0*/  BSSY B2, `(.L_x_537) ;  /* 0x0000071000027945 */ /* 0x000fe80003800000 */
[----:B------:R-:W-:Y:S05]  /*2ee0*/  @P1 BRA `(.L_x_538) ;  /* 0x0000000400bc1947 */ /* 0x000fea0003800000 */
[----:B0-----:R0:W0:Y:S01]  /*2ef0*/  LDS.128 R4, [R92+0x18400] ;  /* 0x018400005c047984 */ /* 0x0010220000000c00 */
[----:B----4-:R-:W-:Y:S01]  /*2f00*/  IADD3 R10, P2, R16, R14, RZ ;  /* 0x0000000e100a7210 */ /* 0x010fe20007f5e0ff */
[----:B------:R-:W-:Y:S04]  /*2f10*/  BSSY B3, `(.L_x_539) ;  /* 0x000006b000037945 */ /* 0x000fe80003800000 */
[----:B---3--:R-:W-:Y:S01]  /*2f20*/  IMAD.X R11, R106, 0x1, R17, P2 ;  /* 0x000000016a0b7824 */ /* 0x008fe200010e0611 */
[----:B------:R-:W-:-:S13]  /*2f30*/  ISETP.GE.AND P2, PT, R22, R105, PT ;  /* 0x000000691600720c */ /* 0x000fda0003f46270 */
[----:B------:R-:W-:Y:S05]  /*2f40*/  @P2 BRA `(.L_x_540) ;  /* 0x00000004009c2947 */ /* 0x000fea0003800000 */
[----:B------:R-:W-:Y:S02]  /*2f50*/  SHF.R.U32.HI R12, RZ, 0x8, R51 ;  /* 0x00000008ff0c7819 */ /* 0x000fe40000011633 */
[----:B------:R-:W-:Y:S02]  /*2f60*/  SHF.R.U32.HI R50, RZ, 0x8, R99 ;  /* 0x00000008ff327819 */ /* 0x000fe40000011663 */
[----:B------:R-:W-:Y:S01]  /*2f70*/  SHF.R.U32.HI R119, RZ, 0x10, R51 ;  /* 0x00000010ff777819 */ /* 0x000fe20000011633 */
[----:B------:R-:W-:Y:S01]  /*2f80*/  IMAD.SHL.U32 R12, R12, 0x100, RZ ;  /* 0x000001000c0c7824 */ /* 0x000fe200078e00ff */
[----:B------:R-:W-:Y:S01]  /*2f90*/  LOP3.LUT R15, R51, 0xff0000ff, RZ, 0xc0, !PT ;  /* 0xff0000ff330f7812 */ /* 0x000fe200078ec0ff */
[----:B------:R-:W-:Y:S01]  /*2fa0*/  IMAD.SHL.U32 R50, R50, 0x100, RZ ;  /* 0x0000010032327824 */ /* 0x000fe200078e00ff */
[----:B------:R-:W-:Y:S02]  /*2fb0*/  SHF.R.U32.HI R118, RZ, 0x10, R99 ;  /* 0x00000010ff767819 */ /* 0x000fe40000011663 */
[----:B------:R-:W-:-:S02]  /*2fc0*/  LOP3.LUT R51, R99, 0xff0000ff, RZ, 0xc0, !PT ;  /* 0xff0000ff63337812 */ /* 0x000fc400078ec0ff */
[----:B------:R-:W-:Y:S01]  /*2fd0*/  LOP3.LUT R15, R15, 0xff00, R12, 0xf8, !PT ;  /* 0x0000ff000f0f7812 */ /* 0x000fe200078ef80c */
[----:B------:R-:W-:Y:S01]  /*2fe0*/  IMAD.U32 R12, R119, 0x10000, RZ ;  /* 0x00010000770c7824 */ /* 0x000fe200078e00ff */
[----:B------:R-:W-:Y:S01]  /*2ff0*/  LOP3.LUT R98, R51, 0xff00, R50, 0xf8, !PT ;  /* 0x0000ff0033627812 */ /* 0x000fe200078ef832 */
[----:B------:R-:W-:Y:S01]  /*3000*/  IMAD.U32 R51, R118, 0x10000, RZ ;  /* 0x0001000076337824 */ /* 0x000fe200078e00ff */
[----:B0-----:R-:W-:Y:S02]  /*3010*/  MOV R13, R4 ;  /* 0x00000004000d7202 */ /* 0x001fe40000000f00 */
[----:B------:R-:W-:Y:S02]  /*3020*/  F2FP.F16.E4M3.UNPACK_B R4, R5 ;  /* 0x00000005ff04723e */ /* 0x000fe400020006ff */
[----:B------:R-:W-:Y:S02]  /*3030*/  F2FP.F16.E4M3.UNPACK_B R50, R123.H1 ;  /* 0x0000007bff32723e */ /* 0x000fe400030006ff */
[----:B------:R-:W-:Y:S01]  /*3040*/  LOP3.LUT R12, R15, 0xff0000, R12, 0xf8, !PT ;  /* 0x00ff00000f0c7812 */ /* 0x000fe200078ef80c */
[----:B------:R-:W-:Y:S01]  /*3050*/  HADD2.F32 R15, -RZ, R4.H1_H1 ;  /* 0x30000004ff0f7230 */ /* 0x000fe20000004100 */
[----:B------:R-:W-:Y:S01]  /*3060*/  LOP3.LUT R120, R98, 0xff0000, R51, 0xf8, !PT ;  /* 0x00ff000062787812 */ /* 0x000fe200078ef833 */
[----:B------:R-:W-:Y:S01]  /*3070*/  HADD2.F32 R118, -RZ, R50.H0_H0 ;  /* 0x20000032ff767230 */ /* 0x000fe20000004100 */
[----:B------:R-:W-:Y:S01]  /*3080*/  F2FP.F16.E4M3.UNPACK_B R98, R117.H1 ;  /* 0x00000075ff62723e */ /* 0x000fe200030006ff */
[----:B------:R-:W-:Y:S01]  /*3090*/  HADD2.F32 R4, -RZ, R4.H0_H0 ;  /* 0x20000004ff047230 */ /* 0x000fe20000004100 */
[----:B------:R-:W-:Y:S01]  /*30a0*/  F2FP.F16.E4M3.UNPACK_B R5, R5.H1 ;  /* 0x00000005ff05723e */ /* 0x000fe200030006ff */
[----:B------:R-:W-:-:S02]  /*30b0*/  HADD2.F32 R119, -RZ, R50.H1_H1 ;  /* 0x30000032ff777230 */ /* 0x000fc40000004100 */
[CC--:B------:R-:W-:Y:S01]  /*30c0*/  FMUL.FTZ R121, R15.reuse, R118.reuse ;  /* 0x000000760f797220 */ /* 0x0c0fe20000410000 */
[--C-:B------:R-:W-:Y:S02]  /*30d0*/  HADD2.F32 R99, -RZ, R98.reuse.H0_H0 ;  /* 0x20000062ff637230 */ /* 0x100fe40000004100 */
[C---:B------:R-:W-:Y:S01]  /*30e0*/  FMUL.FTZ R122, R4.reuse, R118 ;  /* 0x00000076047a7220 */ /* 0x040fe20000410000 */
[--C-:B------:R-:W-:Y:S01]  /*30f0*/  HADD2.F32 R51, -RZ, R5.reuse.H1_H1 ;  /* 0x30000005ff337230 */ /* 0x100fe20000004100 */
[----:B------:R-:W-:Y:S01]  /*3100*/  F2FP.F16.E4M3.UNPACK_B R118, R123 ;  /* 0x0000007bff76723e */ /* 0x000fe200020006ff */
[----:B------:R-:W-:Y:S02]  /*3110*/  HADD2.F32 R50, -RZ, R5.H0_H0 ;  /* 0x20000005ff327230 */ /* 0x000fe40000004100 */
[-C--:B------:R-:W-:Y:S01]  /*3120*/  FFMA.FTZ R4, R4, R99.reuse, -R121 ;  /* 0x0000006304047223 */ /* 0x080fe20000010879 */
[----:B------:R-:W-:Y:S02]  /*3130*/  HADD2.F32 R98, -RZ, R98.H1_H1 ;  /* 0x30000062ff627230 */ /* 0x000fe40000004100 */
[----:B------:R-:W-:Y:S01]  /*3140*/  FFMA.FTZ R5, R15, R99, R122 ;  /* 0x000000630f057223 */ /* 0x000fe2000001007a */
[CC--:B------:R-:W-:Y:S01]  /*3150*/  FMUL.FTZ R121, R51.reuse, R119.reuse ;  /* 0x0000007733797220 */ /* 0x0c0fe20000410000 */
[C---:B------:R-:W-:Y:S01]  /*3160*/  FMUL.FTZ R124, R50.reuse, R119 ;  /* 0x00000077327c7220 */ /* 0x040fe20000410000 */
[-C--:B------:R-:W-:Y:S01]  /*3170*/  F2FP.F16.E4M3.UNPACK_B R15, R13.reuse.H1 ;  /* 0x0000000dff0f723e */ /* 0x080fe200030006ff */
[----:B------:R-:W-:Y:S01]  /*3180*/  HADD2.F32 R99, -RZ, R118.H1_H1 ;  /* 0x30000076ff637230 */ /* 0x000fe20000004100 */
[----:B------:R-:W-:Y:S01]  /*3190*/  F2FP.F16.E4M3.UNPACK_B R13, R13 ;  /* 0x0000000dff0d723e */ /* 0x000fe200020006ff */
[-C--:B------:R-:W-:Y:S01]  /*31a0*/  FFMA.FTZ R121, R50, R98.reuse, -R121 ;  /* 0x0000006232797223 */ /* 0x080fe20000010879 */
[----:B------:R-:W-:Y:S01]  /*31b0*/  FFMA.FTZ R126, R51, R98, R124 ;  /* 0x00000062337e7223 */ /* 0x000fe2000001007c */
[----:B------:R-:W-:Y:S01]  /*31c0*/  F2FP.F16.E4M3.UNPACK_B R117, R117 ;  /* 0x00000075ff75723e */ /* 0x000fe200020006ff */
[----:B------:R-:W-:-:S02]  /*31d0*/  HADD2.F32 R51, -RZ, R15.H0_H0 ;  /* 0x2000000fff337230 */ /* 0x000fc40000004100 */
[----:B------:R-:W-:Y:S01]  /*31e0*/  HADD2.F32 R98, -RZ, R15.H1_H1 ;  /* 0x3000000fff627230 */ /* 0x000fe20000004100 */
[----:B------:R-:W-:Y:S01]  /*31f0*/  F2FP.SATFINITE.E4M3.F32.PACK_AB_MERGE_C R127, R126, R121, RZ ;  /* 0x000000797e7f723e */ /* 0x000fe200048070ff */
[----:B------:R-:W-:Y:S02]  /*3200*/  HADD2.F32 R118, -RZ, R118.H0_H0 ;  /* 0x20000076ff767230 */ /* 0x000fe40000004100 */
[-C--:B------:R-:W-:Y:S01]  /*3210*/  FMUL.FTZ R119, R51, R99.reuse ;  /* 0x0000006333777220 */ /* 0x080fe20000410000 */
[--C-:B------:R-:W-:Y:S02]  /*3220*/  HADD2.F32 R15, -RZ, R13.reuse.H0_H0 ;  /* 0x2000000dff0f7230 */ /* 0x100fe40000004100 */
[----:B------:R-:W-:Y:S01]  /*3230*/  FMUL.FTZ R124, R98, R99 ;  /* 0x00000063627c7220 */ /* 0x000fe20000410000 */
[----:B------:R-:W-:Y:S01]  /*3240*/  HADD2.F32 R50, -RZ, R13.H1_H1 ;  /* 0x3000000dff327230 */ /* 0x000fe20000004100 */
[----:B------:R-:W-:Y:S01]  /*3250*/  F2FP.SATFINITE.E4M3.F32.PACK_AB_MERGE_C R5, R5, R4, R127 ;  /* 0x000000040505723e */ /* 0x000fe2000480707f */
[----:B------:R-:W-:-:S02]  /*3260*/  HADD2.F32 R13, -RZ, R117.H1_H1 ;  /* 0x30000075ff0d7230 */ /* 0x000fc40000004100 */
[-C--:B------:R-:W-:Y:S01]  /*3270*/  FMUL.FTZ R99, R15, R118.reuse ;  /* 0x000000760f637220 */ /* 0x080fe20000410000 */
[----:B------:R-:W-:Y:S02]  /*3280*/  HADD2.F32 R117, -RZ, R117.H0_H0 ;  /* 0x20000075ff757230 */ /* 0x000fe40000004100 */
[----:B------:R-:W-:Y:S01]  /*3290*/  FMUL.FTZ R122, R50, R118 ;  /* 0x00000076327a7220 */ /* 0x000fe20000410000 */
[-C--:B------:R-:W-:Y:S01]  /*32a0*/  FFMA.FTZ R51, R51, R13.reuse, -R124 ;  /* 0x0000000d33337223 */ /* 0x080fe2000001087c */
[----:B------:R-:W-:Y:S01]  /*32b0*/  FFMA.FTZ R98, R98, R13, R119 ;  /* 0x0000000d62627223 */ /* 0x000fe20000010077 */
[----:B------:R-:W-:Y:S01]  /*32c0*/  FFMA.FTZ R124, R50, R117, R99 ;  /* 0x00000075327c7223 */ /* 0x000fe20000010063 */
[----:B------:R-:W-:Y:S01]  /*32d0*/  F2FP.F16.E4M3.UNPACK_B R50, R7.H1 ;  /* 0x00000007ff32723e */ /* 0x000fe200030006ff */
[----:B------:R-:W-:Y:S01]  /*32e0*/  FFMA.FTZ R13, R15, R117, -R122 ;  /* 0x000000750f0d7223 */ /* 0x000fe2000001087a */
[----:B------:R-:W-:Y:S02]  /*32f0*/  F2FP.F16.E4M3.UNPACK_B R119, R120.H1 ;  /* 0x00000078ff77723e */ /* 0x000fe400030006ff */
[----:B------:R-:W-:Y:S01]  /*3300*/  F2FP.SATFINITE.E4M3.F32.PACK_AB_MERGE_C R126, R98, R51, RZ ;  /* 0x00000033627e723e */ /* 0x000fe200048070ff */
[--C-:B------:R-:W-:Y:S01]  /*3310*/  HADD2.F32 R98, -RZ, R50.reuse.H1_H1 ;  /* 0x30000032ff627230 */ /* 0x100fe20000004100 */
[----:B------:R-:W-:Y:S01]  /*3320*/  F2FP.F16.E4M3.UNPACK_B R117, R12.H1 ;  /* 0x0000000cff75723e */ /* 0x000fe200030006ff */
[----:B------:R-:W-:Y:S01]  /*3330*/  HADD2.F32 R122, -RZ, R119.H1_H1 ;  /* 0x30000077ff7a7230 */ /* 0x000fe20000004100 */
[----:B------:R-:W-:Y:S01]  /*3340*/  F2FP.F16.E4M3.UNPACK_B R15, R6.H1 ;  /* 0x00000006ff0f723e */ /* 0x000fe200030006ff */
[----:B------:R-:W-:Y:S01]  /*3350*/  HADD2.F32 R51, -RZ, R50.H0_H0 ;  /* 0x20000032ff337230 */ /* 0x000fe20000004100 */
[----:B------:R-:W-:Y:S01]  /*3360*/  F2FP.F16.E4M3.UNPACK_B R120, R120 ;  /* 0x00000078ff78723e */ /* 0x000fe200020006ff */
[----:B------:R-:W-:Y:S01]  /*3370*/  HADD2.F32 R118, -RZ, R117.H1_H1 ;  /* 0x30000075ff767230 */ /* 0x000fe20000004100 */
[----:B------:R-:W-:Y:S01]  /*3380*/  F2FP.F16.E4M3.UNPACK_B R99, R12 ;  /* 0x0000000cff63723e */ /* 0x000fe200020006ff */
[----:B------:R-:W-:-:S02]  /*3390*/  HADD2.F32 R50, -RZ, R15.H1_H1 ;  /* 0x3000000fff327230 */ /* 0x000fc40000004100 */
[-C--:B------:R-:W-:Y:S01]  /*33a0*/  FMUL.FTZ R12, R98, R122.reuse ;  /* 0x0000007a620c7220 */ /* 0x080fe20000410000 */
[----:B------:R-:W-:Y:S02]  /*33b0*/  HADD2.F32 R121, -RZ, R120.H1_H1 ;  /* 0x30000078ff797230 */ /* 0x000fe40000004100 */
[C---:B------:R-:W-:Y:S01]  /*33c0*/  FMUL.FTZ R123, R51.reuse, R122 ;  /* 0x0000007a337b7220 */ /* 0x040fe20000410000 */
[----:B------:R-:W-:Y:S02]  /*33d0*/  HADD2.F32 R15, -RZ, R15.H0_H0 ;  /* 0x2000000fff0f7230 */ /* 0x000fe40000004100 */
[----:B------:R-:W-:Y:S01]  /*33e0*/  FFMA.FTZ R125, R51, R118, -R12 ;  /* 0x00000076337d7223 */ /* 0x000fe2000001080c */
[----:B------:R-:W-:Y:S02]  /*33f0*/  HADD2.F32 R12, -RZ, R99.H1_H1 ;  /* 0x30000063ff0c7230 */ /* 0x000fe40000004100 */
[----:B------:R-:W-:Y:S01]  /*3400*/  FMUL.FTZ R122, R50, R121 ;  /* 0x00000079327a7220 */ /* 0x000fe20000410000 */
[----:B------:R-:W-:Y:S01]  /*3410*/  F2FP.F16.E4M3.UNPACK_B R7, R7 ;  /* 0x00000007ff07723e */ /* 0x000fe200020006ff */
[C---:B------:R-:W-:Y:S01]  /*3420*/  FMUL.FTZ R121, R15.reuse, R121 ;  /* 0x000000790f797220 */ /* 0x040fe20000410000 */
[----:B------:R-:W-:Y:S01]  /*3430*/  F2FP.F16.E4M3.UNPACK_B R6, R6 ;  /* 0x00000006ff06723e */ /* 0x000fe200020006ff */
[----:B------:R-:W-:Y:S01]  /*3440*/  FFMA.FTZ R122, R15, R12, -R122 ;  /* 0x0000000c0f7a7223 */ /* 0x000fe2000001087a */
[----:B------:R-:W-:-:S02]  /*3450*/  HADD2.F32 R119, -RZ, R119.H0_H0 ;  /* 0x20000077ff777230 */ /* 0x000fc40000004100 */
[----:B------:R-:W-:Y:S01]  /*3460*/  FFMA.FTZ R121, R50, R12, R121 ;  /* 0x0000000c32797223 */ /* 0x000fe20000010079 */
[--C-:B------:R-:W-:Y:S02]  /*3470*/  HADD2.F32 R12, -RZ, R7.reuse.H0_H0 ;  /* 0x20000007ff0c7230 */ /* 0x100fe40000004100 */
[----:B------:R-:W-:Y:S01]  /*3480*/  FFMA.FTZ R118, R98, R118, R123 ;  /* 0x0000007662767223 */ /* 0x000fe2000001007b */
[----:B------:R-:W-:Y:S01]  /*3490*/  HADD2.F32 R15, -RZ, R7.H1_H1 ;  /* 0x30000007ff0f7230 */ /* 0x000fe20000004100 */
[----:B------:R-:W-:Y:S01]  /*34a0*/  F2FP.SATFINITE.E4M3.F32.PACK_AB_MERGE_C R4, R124, R13, R126 ;  /* 0x0000000d7c04723e */ /* 0x000fe2000480707e */
[--C-:B------:R-:W-:Y:S02]  /*34b0*/  HADD2.F32 R7, -RZ, R6.reuse.H0_H0 ;  /* 0x20000006ff077230 */ /* 0x100fe40000004100 */
[-C--:B------:R-:W-:Y:S01]  /*34c0*/  FMUL.FTZ R98, R12, R119.reuse ;  /* 0x000000770c627220 */ /* 0x080fe20000410000 */
[----:B------:R-:W-:Y:S02]  /*34d0*/  HADD2.F32 R6, -RZ, R6.H1_H1 ;  /* 0x30000006ff067230 */ /* 0x000fe40000004100 */
[----:B------:R-:W-:Y:S01]  /*34e0*/  FMUL.FTZ R123, R15, R119 ;  /* 0x000000770f7b7220 */ /* 0x000fe20000410000 */
[----:B------:R-:W-:Y:S01]  /*34f0*/  HADD2.F32 R120, -RZ, R120.H0_H0 ;  /* 0x20000078ff787230 */ /* 0x000fe20000004100 */
[----:B------:R-:W-:Y:S01]  /*3500*/  F2FP.SATFINITE.E4M3.F32.PACK_AB_MERGE_C R121, R121, R122, RZ ;  /* 0x0000007a7979723e */ /* 0x000fe200048070ff */
[----:B------:R-:W-:Y:S01]  /*3510*/  HADD2.F32 R117, -RZ, R117.H0_H0 ;  /* 0x20000075ff757230 */ /* 0x000fe20000004100 */
[----:B------:R-:W-:Y:S01]  /*3520*/  F2FP.SATFINITE.E4M3.F32.PACK_AB_MERGE_C R118, R118, R125, RZ ;  /* 0x0000007d7676723e */ /* 0x000fe200048070ff */
[----:B------:R-:W-:-:S02]  /*3530*/  HADD2.F32 R99, -RZ, R99.H0_H0 ;  /* 0x20000063ff637230 */ /* 0x000fc40000004100 */
[-C--:B------:R-:W-:Y:S01]  /*3540*/  FMUL.FTZ R50, R6, R120.reuse ;  /* 0x0000007806327220 */ /* 0x080fe20000410000 */
[----:B------:R-:W-:Y:S01]  /*3550*/  FMUL.FTZ R51, R7, R120 ;  /* 0x0000007807337220 */ /* 0x000fe20000410000 */
[-C--:B------:R-:W-:Y:S01]  /*3560*/  FFMA.FTZ R123, R12, R117.reuse, -R123 ;  /* 0x000000750c7b7223 */ /* 0x080fe2000001087b */
[----:B------:R-:W-:Y:S01]  /*3570*/  FFMA.FTZ R98, R15, R117, R98 ;  /* 0x000000750f627223 */ /* 0x000fe20000010062 */
[-C--:B------:R-:W-:Y:S01]  /*3580*/  FFMA.FTZ R50, R7, R99.reuse, -R50 ;  /* 0x0000006307327223 */ /* 0x080fe20000010832 */
[----:B------:R-:W-:-:S03]  /*3590*/  FFMA.FTZ R51, R6, R99, R51 ;  /* 0x0000006306337223 */ /* 0x000fc60000010033 */
[----:B------:R-:W-:Y:S02]  /*35a0*/  F2FP.SATFINITE.E4M3.F32.PACK_AB_MERGE_C R7, R98, R123, R118 ;  /* 0x0000007b6207723e */ /* 0x000fe40004807076 */
[----:B------:R-:W-:-:S07]  /*35b0*/  F2FP.SATFINITE.E4M3.F32.PACK_AB_MERGE_C R6, R51, R50, R121 ;  /* 0x000000323306723e */ /* 0x000fce0004807079 */
.L_x_540:
[----:B------:R-:W-:Y:S05]  /*35c0*/  BSYNC B3 ;  /* 0x0000000000037941 */ /* 0x000fea0003800000 */
.L_x_539:
[----:B0-----:R0:W-:Y:S02]  /*35d0*/  ST.E.128 desc[UR36][R10.64], R4 ;  /* 0x000000040a007985 */ /* 0x0011e4000c101d24 */
.L_x_538:
[----:B------:R-:W-:Y:S05]  /*35e0*/  BSYNC B2 ;  /* 0x0000000000027941 */ /* 0x000fea0003800000 */
.L_x_537:
[----:B------:R-:W-:-:S13]  /*35f0*/  ISETP.NE.AND P2, PT, R89, RZ, PT ;  /* 0x000000ff5900720c */ /* 0x000fda0003f45270 */
[----:B------:R-:W-:Y:S05]  /*3600*/  @P2 BRA `(.L_x_536) ;  /* 0x0000000400bc2947 */ /* 0x000fea0003800000 */
[----:B0-----:R0:W0:Y:S01]  /*3610*/  LDS.128 R4, [R91+0x18400] ;  /* 0x018400005b047984 */ /* 0x0010220000000c00 */
[----:B----4-:R-:W-:Y:S01]  /*3620*/  IADD3 R10, P2, R19, R14, RZ ;  /* 0x0000000e130a7210 */ /* 0x010fe20007f5e0ff */
[----:B------:R-:W-:Y:S04]  /*3630*/  BSSY B2, `(.L_x_541) ;  /* 0x000006b000027945 */ /* 0x000fe80003800000 */
[----:B---3--:R-:W-:Y:S01]  /*3640*/  IMAD.X R11, R106, 0x1, R189, P2 ;  /* 0x000000016a0b7824 */ /* 0x008fe200010e06bd */
[----:B------:R-:W-:-:S13]  /*3650*/  ISETP.GE.AND P2, PT, R192, R105, PT ;  /* 0x00000069c000720c */ /* 0x000fda0003f46270 */
[----:B------:R-:W-:Y:S05]  /*3660*/  @P2 BRA `(.L_x_542) ;  /* 0x00000004009c2947 */ /* 0x000fea0003800000 */
[----:B------:R-:W-:Y:S01]  /*3670*/  SHF.R.U32.HI R14, RZ, 0x8, R47 ;  /* 0x00000008ff0e7819 */ /* 0x000fe2000001162f */
[----:B0-----:R-:W-:Y:S01]  /*3680*/  IMAD.MOV.U32 R12, RZ, RZ, R4 ;  /* 0x000000ffff0c7224 */ /* 0x001fe200078e0004 */
[----:B------:R-:W-:Y:S02]  /*3690*/  SHF.R.U32.HI R46, RZ, 0x8, R49 ;  /* 0x00000008ff2e7819 */ /* 0x000fe40000011631 */
[----:B------:R-:W-:Y:S01]  /*36a0*/  LOP3.LUT R13, R47, 0xff0000ff, RZ, 0xc0, !PT ;  /* 0xff0000ff2f0d7812 */ /* 0x000fe200078ec0ff */
[----:B------:R-:W-:Y:S01]  /*36b0*/  IMAD.SHL.U32 R14, R14, 0x100, RZ ;  /* 0x000001000e0e7824 */ /* 0x000fe200078e00ff */
[----:B------:R-:W-:Y:S02]  /*36c0*/  SHF.R.U32.HI R48, RZ, 0x10, R47 ;  /* 0x00000010ff307819 */ /* 0x000fe4000001162f */
[----:B------:R-:W-:Y:S02]  /*36d0*/  SHF.R.U32.HI R47, RZ, 0x10, R49 ;  /* 0x00000010ff2f7819 */ /* 0x000fe40000011631 */
[----:B------:R-:W-:-:S02]  /*36e0*/  LOP3.LUT R15, R49, 0xff0000ff, RZ, 0xc0, !PT ;  /* 0xff0000ff310f7812 */ /* 0x000fc400078ec0ff */
[----:B------:R-:W-:Y:S01]  /*36f0*/  SHF.L.U32 R46, R46, 0x8, RZ ;  /* 0x000000082e2e7819 */ /* 0x000fe200000006ff */
[----:B------:R-:W-:Y:S01]  /*3700*/  IMAD.U32 R47, R47, 0x10000, RZ ;  /* 0x000100002f2f7824 */ /* 0x000fe200078e00ff */
[----:B------:R-:W-:Y:S01]  /*3710*/  LOP3.LUT R13, R13, 0xff00, R14, 0xf8, !PT ;  /* 0x0000ff000d0d7812 */ /* 0x000fe200078ef80e */
[----:B------:R-:W-:Y:S01]  /*3720*/  IMAD.U32 R14, R48, 0x10000, RZ ;  /* 0x00010000300e7824 */ /* 0x000fe200078e00ff */
[----:B------:R-:W-:Y:S02]  /*3730*/  LOP3.LUT R46, R15, 0xff00, R46, 0xf8, !PT ;  /* 0x0000ff000f2e7812 */ /* 0x000fe400078ef82e */
[----:B------:R-:W-:Y:S02]  /*3740*/  F2FP.F16.E4M3.UNPACK_B R4, R5 ;  /* 0x00000005ff04723e */ /* 0x000fe400020006ff */
[----:B------:R-:W-:Y:S02]  /*3750*/  F2FP.F16.E4M3.UNPACK_B R15, R116.H1 ;  /* 0x00000074ff0f723e */ /* 0x000fe400030006ff */
[----:B------:R-:W-:Y:S01]  /*3760*/  LOP3.LUT R48, R13, 0xff0000, R14, 0xf8, !PT ;  /* 0x00ff00000d307812 */ /* 0x000fe200078ef80e */
[--C-:B------:R-:W-:Y:S01]  /*3770*/  HADD2.F32 R13, -RZ, R4.reuse.H1_H1 ;  /* 0x30000004ff0d7230 */ /* 0x100fe20000004100 */
[----:B------:R-:W-:Y:S01]  /*3780*/  LOP3.LUT R51, R46, 0xff0000, R47, 0xf8, !PT ;  /* 0x00ff00002e337812 */ /* 0x000fe200078ef82f */
[--C-:B------:R-:W-:Y:S01]  /*3790*/  HADD2.F32 R49, -RZ, R15.reuse.H0_H0 ;  /* 0x2000000fff317230 */ /* 0x100fe20000004100 */
[----:B------:R-:W-:Y:S01]  /*37a0*/  F2FP.F16.E4M3.UNPACK_B R46, R113.H1 ;  /* 0x00000071ff2e723e */ /* 0x000fe200030006ff */
[----:B------:R-:W-:Y:S01]  /*37b0*/  HADD2.F32 R4, -RZ, R4.H0_H0 ;  /* 0x20000004ff047230 */ /* 0x000fe20000004100 */
[----:B------:R-:W-:Y:S01]  /*37c0*/  F2FP.F16.E4M3.UNPACK_B R5, R5.H1 ;  /* 0x00000005ff05723e */ /* 0x000fe200030006ff */
[----:B------:R-:W-:-:S02]  /*37d0*/  HADD2.F32 R50, -RZ, R15.H1_H1 ;  /* 0x3000000fff327230 */ /* 0x000fc40000004100 */
[CC--:B------:R-:W-:Y:S01]  /*37e0*/  FMUL.FTZ R99, R13.reuse, R49.reuse ;  /* 0x000000310d637220 */ /* 0x0c0fe20000410000 */
[--C-:B------:R-:W-:Y:S02]  /*37f0*/  HADD2.F32 R47, -RZ, R46.reuse.H0_H0 ;  /* 0x2000002eff2f7230 */ /* 0x100fe40000004100 */
[----:B------:R-:W-:Y:S01]  /*3800*/  FMUL.FTZ R98, R4, R49 ;  /* 0x0000003104627220 */ /* 0x000fe20000410000 */
[--C-:B------:R-:W-:Y:S01]  /*3810*/  HADD2.F32 R15, -RZ, R5.reuse.H1_H1 ;  /* 0x30000005ff0f7230 */ /* 0x100fe20000004100 */
[----:B------:R-:W-:Y:S01]  /*3820*/  F2FP.F16.E4M3.UNPACK_B R116, R116 ;  /* 0x00000074ff74723e */ /* 0x000fe200020006ff */
[----:B------:R-:W-:Y:S02]  /*3830*/  HADD2.F32 R14, -RZ, R5.H0_H0 ;  /* 0x20000005ff0e7230 */ /* 0x000fe40000004100 */
[-C--:B------:R-:W-:Y:S01]  /*3840*/  FFMA.FTZ R5, R13, R47.reuse, R98 ;  /* 0x0000002f0d057223 */ /* 0x080fe20000010062 */
[----:B------:R-:W-:Y:S02]  /*3850*/  HADD2.F32 R46, -RZ, R46.H1_H1 ;  /* 0x3000002eff2e7230 */ /* 0x000fe40000004100 */
[C---:B------:R-:W-:Y:S01]  /*3860*/  FMUL.FTZ R49, R15.reuse, R50 ;  /* 0x000000320f317220 */ /* 0x040fe20000410000 */
[----:B------:R-:W-:Y:S01]  /*3870*/  F2FP.F16.E4M3.UNPACK_B R13, R12.H1 ;  /* 0x0000000cff0d723e */ /* 0x000fe200030006ff */
[----:B------:R-:W-:Y:S01]  /*3880*/  FMUL.FTZ R50, R14, R50 ;  /* 0x000000320e327220 */ /* 0x000fe20000410000 */
[----:B------:R-:W-:Y:S01]  /*3890*/  FFMA.FTZ R4, R4, R47, -R99 ;  /* 0x0000002f04047223 */ /* 0x000fe20000010863 */
[----:B------:R-:W-:Y:S01]  /*38a0*/  FFMA.FTZ R117, R14, R46, -R49 ;  /* 0x0000002e0e757223 */ /* 0x000fe20000010831 */
[----:B------:R-:W-:Y:S01]  /*38b0*/  F2FP.F16.E4M3.UNPACK_B R12, R12 ;  /* 0x0000000cff0c723e */ /* 0x000fe200020006ff */
[----:B------:R-:W-:Y:S01]  /*38c0*/  FFMA.FTZ R118, R15, R46, R50 ;  /* 0x0000002e0f767223 */ /* 0x000fe20000010032 */
[----:B------:R-:W-:Y:S01]  /*38d0*/  F2FP.F16.E4M3.UNPACK_B R113, R113 ;  /* 0x00000071ff71723e */ /* 0x000fe200020006ff */
[----:B------:R-:W-:-:S02]  /*38e0*/  HADD2.F32 R47, -RZ, R116.H1_H1 ;  /* 0x30000074ff2f7230 */ /* 0x000fc40000004100 */
[--C-:B------:R-:W-:Y:S01]  /*38f0*/  HADD2.F32 R14, -RZ, R13.reuse.H0_H0 ;  /* 0x2000000dff0e7230 */ /* 0x100fe20000004100 */
[----:B------:R-:W-:Y:S01]  /*3900*/  F2FP.SATFINITE.E4M3.F32.PACK_AB_MERGE_C R118, R118, R117, RZ ;  /* 0x000000757676723e */ /* 0x000fe200048070ff */
[----:B------:R-:W-:Y:S02]  /*3910*/  HADD2.F32 R15, -RZ, R13.H1_H1 ;  /* 0x3000000dff0f7230 */ /* 0x000fe40000004100 */
[----:B------:R-:W-:Y:S02]  /*3920*/  HADD2.F32 R13, -RZ, R12.H0_H0 ;  /* 0x2000000cff0d7230 */ /* 0x000fe40000004100 */
[-C--:B------:R-:W-:Y:S01]  /*3930*/  FMUL.FTZ R98, R14, R47.reuse ;  /* 0x0000002f0e627220 */ /* 0x080fe20000410000 */
[----:B------:R-:W-:Y:S02]  /*3940*/  HADD2.F32 R46, -RZ, R113.H1_H1 ;  /* 0x30000071ff2e7230 */ /* 0x000fe40000004100 */
[----:B------:R-:W-:Y:S01]  /*3950*/  FMUL.FTZ R49, R15, R47 ;  /* 0x0000002f0f317220 */ /* 0x000fe20000410000 */
[----:B------:R-:W-:Y:S01]  /*3960*/  HADD2.F32 R116, -RZ, R116.H0_H0 ;  /* 0x20000074ff747230 */ /* 0x000fe20000004100 */
[----:B------:R-:W-:Y:S01]  /*3970*/  F2FP.SATFINITE.E4M3.F32.PACK_AB_MERGE_C R5, R5, R4, R118 ;  /* 0x000000040505723e */ /* 0x000fe20004807076 */
[----:B------:R-:W-:-:S02]  /*3980*/  HADD2.F32 R12, -RZ, R12.H1_H1 ;  /* 0x3000000cff0c7230 */ /* 0x000fc40000004100 */
[-C--:B------:R-:W-:Y:S01]  /*3990*/  FFMA.FTZ R49, R14, R46.reuse, -R49 ;  /* 0x0000002e0e317223 */ /* 0x080fe20000010831 */
[----:B------:R-:W-:Y:S02]  /*39a0*/  HADD2.F32 R113, -RZ, R113.H0_H0 ;  /* 0x20000071ff717230 */ /* 0x000fe40000004100 */
[----:B------:R-:W-:Y:S01]  /*39b0*/  FFMA.FTZ R98, R15, R46, R98 ;  /* 0x0000002e0f627223 */ /* 0x000fe20000010062 */
[CC--:B------:R-:W-:Y:S01]  /*39c0*/  FMUL.FTZ R47, R13.reuse, R116.reuse ;  /* 0x000000740d2f7220 */ /* 0x0c0fe20000410000 */
[----:B------:R-:W-:Y:S01]  /*39d0*/  FMUL.FTZ R50, R12, R116 ;  /* 0x000000740c327220 */ /* 0x000fe20000410000 */
[----:B------:R-:W-:Y:S02]  /*39e0*/  F2FP.F16.E4M3.UNPACK_B R46, R48.H1 ;  /* 0x00000030ff2e723e */ /* 0x000fe400030006ff */
[----:B------:R-:W-:Y:S01]  /*39f0*/  F2FP.SATFINITE.E4M3.F32.PACK_AB_MERGE_C R117, R98, R49, RZ ;  /* 0x000000316275723e */ /* 0x000fe200048070ff */
[----:B------:R-:W-:Y:S01]  /*3a00*/  FFMA.FTZ R99, R13, R113, -R50 ;  /* 0x000000710d637223 */ /* 0x000fe20000010832 */
[----:B------:R-:W-:Y:S01]  /*3a10*/  F2FP.F16.E4M3.UNPACK_B R13, R7.H1 ;  /* 0x00000007ff0d723e */ /* 0x000fe200030006ff */
[----:B------:R-:W-:Y:S01]  /*3a20*/  FFMA.FTZ R106, R12, R113, R47 ;  /* 0x000000710c6a7223 */ /* 0x000fe2000001002f */
[-C--:B------:R-:W-:Y:S01]  /*3a30*/  F2FP.F16.E4M3.UNPACK_B R49, R51.reuse.H1 ;  /* 0x00000033ff31723e */ /* 0x080fe200030006ff */
[----:B------:R-:W-:Y:S01]  /*3a40*/  HADD2.F32 R47, -RZ, R46.H1_H1 ;  /* 0x3000002eff2f7230 */ /* 0x000fe20000004100 */
[----:B------:R-:W-:Y:S01]  /*3a50*/  F2FP.F16.E4M3.UNPACK_B R12, R6.H1 ;  /* 0x00000006ff0c723e */ /* 0x000fe200030006ff */
[----:B------:R-:W-:Y:S01]  /*3a60*/  HADD2.F32 R15, -RZ, R13.H1_H1 ;  /* 0x3000000dff0f7230 */ /* 0x000fe20000004100 */
[----:B------:R-:W-:Y:S01]  /*3a70*/  F2FP.F16.E4M3.UNPACK_B R51, R51 ;  /* 0x00000033ff33723e */ /* 0x000fe200020006ff */
[----:B------:R-:W-:Y:S01]  /*3a80*/  HADD2.F32 R98, -RZ, R49.H1_H1 ;  /* 0x30000031ff627230 */ /* 0x000fe20000004100 */
[----:B------:R-:W-:Y:S01]  /*3a90*/  F2FP.F16.E4M3.UNPACK_B R48, R48 ;  /* 0x00000030ff30723e */ /* 0x000fe200020006ff */
[----:B------:R-:W-:Y:S01]  /*3aa0*/  HADD2.F32 R14, -RZ, R13.H0_H0 ;  /* 0x2000000dff0e7230 */ /* 0x000fe20000004100 */
[----:B------:R-:W-:Y:S01]  /*3ab0*/  F2FP.F16.E4M3.UNPACK_B R7, R7 ;  /* 0x00000007ff07723e */ /* 0x000fe200020006ff */
[----:B------:R-:W-:-:S02]  /*3ac0*/  HADD2.F32 R13, -RZ, R12.H1_H1 ;  /* 0x3000000cff0d7230 */ /* 0x000fc40000004100 */
[-C--:B------:R-:W-:Y:S01]  /*3ad0*/  FMUL.FTZ R113, R15, R98.reuse ;  /* 0x000000620f717220 */ /* 0x080fe20000410000 */
[--C-:B------:R-:W-:Y:S02]  /*3ae0*/  HADD2.F32 R50, -RZ, R51.reuse.H1_H1 ;  /* 0x30000033ff327230 */ /* 0x100fe40000004100 */
[C---:B------:R-:W-:Y:S01]  /*3af0*/  FMUL.FTZ R98, R14.reuse, R98 ;  /* 0x000000620e627220 */ /* 0x040fe20000410000 */
[----:B------:R-:W-:Y:S02]  /*3b00*/  HADD2.F32 R12, -RZ, R12.H0_H0 ;  /* 0x2000000cff0c7230 */ /* 0x000fe40000004100 */
[----:B------:R-:W-:Y:S01]  /*3b10*/  FFMA.FTZ R116, R14, R47, -R113 ;  /* 0x0000002f0e747223 */ /* 0x000fe20000010871 */
[----:B------:R-:W-:Y:S02]  /*3b20*/  HADD2.F32 R14, -RZ, R48.H1_H1 ;  /* 0x30000030ff0e7230 */ /* 0x000fe40000004100 */
[----:B------:R-:W-:Y:S01]  /*3b30*/  FMUL.FTZ R113, R13, R50 ;  /* 0x000000320d717220 */ /* 0x000fe20000410000 */
[----:B------:R-:W-:Y:S01]  /*3b40*/  F2FP.F16.E4M3.UNPACK_B R6, R6 ;  /* 0x00000006ff06723e */ /* 0x000fe200020006ff */
[----:B------:R-:W-:Y:S01]  /*3b50*/  FMUL.FTZ R50, R12, R50 ;  /* 0x000000320c327220 */ /* 0x000fe20000410000 */
[----:B------:R-:W-:-:S02]  /*3b60*/  HADD2.F32 R51, -RZ, R51.H0_H0 ;  /* 0x20000033ff337230 */ /* 0x000fc40000004100 */
[-C--:B------:R-:W-:Y:S01]  /*3b70*/  FFMA.FTZ R113, R12, R14.reuse, -R113 ;  /* 0x0000000e0c717223 */ /* 0x080fe20000010871 */
[--C-:B------:R-:W-:Y:S02]  /*3b80*/  HADD2.F32 R12, -RZ, R7.reuse.H0_H0 ;  /* 0x20000007ff0c7230 */ /* 0x100fe40000004100 */
[----:B------:R-:W-:Y:S01]  /*3b90*/  FFMA.FTZ R50, R13, R14, R50 ;  /* 0x0000000e0d327223 */ /* 0x000fe20000010032 */
[----:B------:R-:W-:Y:S02]  /*3ba0*/  HADD2.F32 R13, -RZ, R7.H1_H1 ;  /* 0x30000007ff0d7230 */ /* 0x000fe40000004100 */
[----:B------:R-:W-:Y:S01]  /*3bb0*/  FFMA.FTZ R47, R15, R47, R98 ;  /* 0x0000002f0f2f7223 */ /* 0x000fe20000010062 */
[--C-:B------:R-:W-:Y:S01]  /*3bc0*/  HADD2.F32 R7, -RZ, R6.reuse.H0_H0 ;  /* 0x20000006ff077230 */ /* 0x100fe20000004100 */
[----:B------:R-:W-:Y:S01]  /*3bd0*/  F2FP.SATFINITE.E4M3.F32.PACK_AB_MERGE_C R4, R106, R99, R117 ;  /* 0x000000636a04723e */ /* 0x000fe20004807075 */
[----:B------:R-:W-:Y:S01]  /*3be0*/  HADD2.F32 R6, -RZ, R6.H1_H1 ;  /* 0x30000006ff067230 */ /* 0x000fe20000004100 */
[----:B------:R-:W-:Y:S01]  /*3bf0*/  F2FP.SATFINITE.E4M3.F32.PACK_AB_MERGE_C R50, R50, R113, RZ ;  /* 0x000000713232723e */ /* 0x000fe200048070ff */
[----:B------:R-:W-:Y:S01]  /*3c00*/  HADD2.F32 R49, -RZ, R49.H0_H0 ;  /* 0x20000031ff317230 */ /* 0x000fe20000004100 */
[----:B------:R-:W-:Y:S01]  /*3c10*/  F2FP.SATFINITE.E4M3.F32.PACK_AB_MERGE_C R47, R47, R116, RZ ;  /* 0x000000742f2f723e */ /* 0x000fe200048070ff */
[----:B------:R-:W-:-:S02]  /*3c20*/  HADD2.F32 R46, -RZ, R46.H0_H0 ;  /* 0x2000002eff2e7230 */ /* 0x000fc40000004100 */
[----:B------:R-:W-:Y:S01]  /*3c30*/  FMUL.FTZ R14, R6, R51 ;  /* 0x00000033060e7220 */ /* 0x000fe20000410000 */
[----:B------:R-:W-:Y:S02]  /*3c40*/  HADD2.F32 R48, -RZ, R48.H0_H0 ;  /* 0x20000030ff307230 */ /* 0x000fe40000004100 */
[-C--:B------:R-:W-:Y:S01]  /*3c50*/  FMUL.FTZ R15, R13, R49.reuse ;  /* 0x000000310d0f7220 */ /* 0x080fe20000410000 */
[C---:B------:R-:W-:Y:S01]  /*3c60*/  FMUL.FTZ R98, R12.reuse, R49 ;  /* 0x000000310c627220 */ /* 0x040fe20000410000 */
[----:B------:R-:W-:Y:S02]  /*3c70*/  FMUL.FTZ R51, R7, R51 ;  /* 0x0000003307337220 */ /* 0x000fe40000410000 */
[-C--:B------:R-:W-:Y:S01]  /*3c80*/  FFMA.FTZ R15, R12, R46.reuse, -R15 ;  /* 0x0000002e0c0f7223 */ /* 0x080fe2000001080f */
[----:B------:R-:W-:Y:S01]  /*3c90*/  FFMA.FTZ R98, R13, R46, R98 ;  /* 0x0000002e0d627223 */ /* 0x000fe20000010062 */
[-C--:B------:R-:W-:Y:S01]  /*3ca0*/  FFMA.FTZ R14, R7, R48.reuse, -R14 ;  /* 0x00000030070e7223 */ /* 0x080fe2000001080e */
[----:B------:R-:W-:-:S03]  /*3cb0*/  FFMA.FTZ R51, R6, R48, R51 ;  /* 0x0000003006337223 */ /* 0x000fc60000010033 */
[----:B------:R-:W-:Y:S02]  /*3cc0*/  F2FP.SATFINITE.E4M3.F32.PACK_AB_MERGE_C R7, R98, R15, R47 ;  /* 0x0000000f6207723e */ /* 0x000fe4000480702f */
[----:B------:R-:W-:-:S07]  /*3cd0*/  F2FP.SATFINITE.E4M3.F32.PACK_AB_MERGE_C R6, R51, R14, R50 ;  /* 0x0000000e3306723e */ /* 0x000fce0004807032 */
.L_x_542:
[----:B------:R-:W-:Y:S05]  /*3ce0*/  BSYNC B2 ;  /* 0x0000000000027941 */ /* 0x000fea0003800000 */
.L_x_541:
[----:B0-----:R0:W-:Y:S02]  /*3cf0*/  ST.E.128 desc[UR36][R10.64], R4 ;  /* 0x000000040a007985 */ /* 0x0011e4000c101d24 */
.L_x_536:
[----:B------:R-:W-:Y:S05]  /*3d00*/  BSYNC B1 ;  /* 0x0000000000017941 */ /* 0x000fea0003800000 */
.L_x_535:
[----:B------:R-:W-:-:S03]  /*3d10*/  UMOV UR4, 0xffffffff ;  /* 0xffffffff00047882 */ /* 0x000fc60000000000 */
[----:B------:R-:W-:Y:S05]  /*3d20*/  BRA.DIV UR4, `(.L_x_543) ;  /* 0x000001ee040c7947 */ /* 0x000fea000b800000 */
[----:B------:R0:W0:Y:S04]  /*3d30*/  SHFL.IDX PT, R46, R104, 0x1, 0x1c1f ;  /* 0x003c1f00682e7f89 */ /* 0x00002800000e0000 */
[----:B----4-:R4:W0:Y:S02]  /*3d40*/  SHFL.IDX PT, R14, R103, 0x1, 0x1c1f ;  /* 0x003c1f00670e7f89 */ /* 0x01082400000e0000 */
.L_x_829:
[----:B------:R-:W-:Y:S04]  /*3d50*/  BSSY B1, `(.L_x_544) ;  /* 0x00000e5000017945 */ /* 0x000fe80003800000 */
[----:B------:R-:W-:Y:S05]  /*3d60*/  @P3 BRA `(.L_x_545) ;  /* 0x0000000c008c3947 */ /* 0x000fea0003800000 */
[----:B------:R-:W-:Y:S04]  /*3d70*/  BSSY B2, `(.L_x_546) ;  /* 0x0000071000027945 */ /* 0x000fe80003800000 */
[----:B------:R-:W-:Y:S05]  /*3d80*/  @P1 BRA `(.L_x_547) ;  /* 0x0000000400bc1947 */ /* 0x000fea0003800000 */
[----:B0-----:R0:W0:Y:S01]  /*3d90*/  LDS.128 R4, [R92+0x1a400] ;  /* 0x01a400005c047984 */ /* 0x0010220000000c00 */
[----:B------:R-:W-:Y:S01]  /*3da0*/  IADD3 R10, P2, R16, R14, RZ ;  /* 0x0000000e100a7210 */ /* 0x000fe20007f5e0ff */
[----:B------:R-:W-:Y:S04]  /*3db0*/  BSSY B3, `(.L_x_548) ;  /* 0x000006b000037945 */ /* 0x000fe80003800000 */
[----:B------:R-:W-:Y:S01]  /*3dc0*/  IMAD.X R11, R46, 0x1, R17, P2 ;  /* 0x000000012e0b7824 */ /* 0x000fe200010e0611 */
[----:B------:R-:W-:-:S13]  /*3dd0*/  ISETP.GE.AND P2, PT, R22, R105, PT ;  /* 0x000000691600720c */ /* 0x000fda0003f46270 */
[----:B------:R-:W-:Y:S05]  /*3de0*/  @P2 BRA `(.L_x_549) ;  /* 0x00000004009c2947 */ /* 0x000fea0003800000 */
[----:B------:R-:W-:Y:S01]  /*3df0*/  SHF.R.U32.HI R42, RZ, 0x8, R43 ;  /* 0x00000008ff2a7819 */ /* 0x000fe2000001162b */
[----:B0-----:R-:W-:Y:S01]  /*3e00*/  IMAD.MOV.U32 R12, RZ, RZ, R4 ;  /* 0x000000ffff0c7224 */ /* 0x001fe200078e0004 */
[----:B------:R-:W-:Y:S02]  /*3e10*/  SHF.R.U32.HI R44, RZ, 0x8, R45 ;  /* 0x00000008ff2c7819 */ /* 0x000fe4000001162d */
[----:B------:R-:W-:Y:S02]  /*3e20*/  LOP3.LUT R13, R43, 0xff0000ff, RZ, 0xc0, !PT ;  /* 0xff0000ff2b0d7812 */ /* 0x000fe400078ec0ff */
[----:B------:R-:W-:Y:S01]  /*3e30*/  SHF.R.U32.HI R47, RZ, 0x10, R43 ;  /* 0x00000010ff2f7819 */ /* 0x000fe2000001162b */
[----:B------:R-:W-:Y:S01]  /*3e40*/  IMAD.SHL.U32 R44, R44, 0x100, RZ ;  /* 0x000001002c2c7824 */ /* 0x000fe200078e00ff */
[----:B------:R-:W-:Y:S02]  /*3e50*/  SHF.R.U32.HI R43, RZ, 0x10, R45 ;  /* 0x00000010ff2b7819 */ /* 0x000fe4000001162d */
[----:B------:R-:W-:-:S02]  /*3e60*/  SHF.L.U32 R42, R42, 0x8, RZ ;  /* 0x000000082a2a7819 */ /* 0x000fc400000006ff */
[----:B------:R-:W-:Y:S01]  /*3e70*/  LOP3.LUT R15, R45, 0xff0000ff, RZ, 0xc0, !PT ;  /* 0xff0000ff2d0f7812 */ /* 0x000fe200078ec0ff */
        /* <DEDUP_REMOVED lines=15> */
[----:B------:R-:W-:Y:S02]  /*3f70*/  HADD2.F32 R44, -RZ, R43.H0_H0 ;  /* 0x2000002bff2c7230 */ /* 0x000fe40000004100 */
[----:B------:R-:W-:Y:S01]  /*3f80*/  FMUL.FTZ R50, R4, R47 ;  /* 0x0000002f04327220 */ /* 0x000fe20000410000 */
[--C-:B------:R-:W-:Y:S01]  /*3f90*/  HADD2.F32 R42, -RZ, R5.reuse.H1_H1 ;  /* 0x30000005ff2a7230 */ /* 0x100fe20000004100 */
[----:B------:R-:W-:Y:S01]  /*3fa0*/  F2FP.F16.E4M3.UNPACK_B R115, R115 ;  /* 0x00000073ff73723e */ /* 0x000fe200020006ff */
[----:B------:R-:W-:Y:S02]  /*3fb0*/  HADD2.F32 R15, -RZ, R5.H0_H0 ;  /* 0x20000005ff0f7230 */ /* 0x000fe40000004100 */
[----:B------:R-:W-:Y:S01]  /*3fc0*/  FFMA.FTZ R5, R13, R44, R50 ;  /* 0x0000002c0d057223 */ /* 0x000fe20000010032 */
[----:B------:R-:W-:Y:S02]  /*3fd0*/  HADD2.F32 R43, -RZ, R43.H1_H1 ;  /* 0x3000002bff2b7230 */ /* 0x000fe40000004100 */
[----:B------:R-:W-:Y:S01]  /*3fe0*/  FMUL.FTZ R98, R42, R48 ;  /* 0x000000302a627220 */ /* 0x000fe20000410000 */
[----:B------:R-:W-:Y:S01]  /*3ff0*/  F2FP.F16.E4M3.UNPACK_B R13, R12.H1 ;  /* 0x0000000cff0d723e */ /* 0x000fe200030006ff */
[C---:B------:R-:W-:Y:S01]  /*4000*/  FMUL.FTZ R47, R15.reuse, R48 ;  /* 0x000000300f2f7220 */ /* 0x040fe20000410000 */
[----:B------:R-:W-:Y:S01]  /*4010*/  FFMA.FTZ R4, R4, R44, -R51 ;  /* 0x0000002c04047223 */ /* 0x000fe20000010833 */
[-C--:B------:R-:W-:Y:S01]  /*4020*/  FFMA.FTZ R98, R15, R43.reuse, -R98 ;  /* 0x0000002b0f627223 */ /* 0x080fe20000010862 */
[----:B------:R-:W-:Y:S01]  /*4030*/  F2FP.F16.E4M3.UNPACK_B R12, R12 ;  /* 0x0000000cff0c723e */ /* 0x000fe200020006ff */
[----:B------:R-:W-:Y:S01]  /*4040*/  FFMA.FTZ R99, R42, R43, R47 ;  /* 0x0000002b2a637223 */ /* 0x000fe2000001002f */
[----:B------:R-:W-:Y:S01]  /*4050*/  F2FP.F16.E4M3.UNPACK_B R114, R114 ;  /* 0x00000072ff72723e */ /* 0x000fe200020006ff */
[----:B------:R-:W-:-:S02]  /*4060*/  HADD2.F32 R44, -RZ, R115.H1_H1 ;  /* 0x30000073ff2c7230 */ /* 0x000fc40000004100 */
[--C-:B------:R-:W-:Y:S02]  /*4070*/  HADD2.F32 R15, -RZ, R13.reuse.H0_H0 ;  /* 0x2000000dff0f7230 */ /* 0x100fe40000004100 */
[----:B------:R-:W-:Y:S02]  /*4080*/  HADD2.F32 R42, -RZ, R13.H1_H1 ;  /* 0x3000000dff2a7230 */ /* 0x000fe40000004100 */
[----:B------:R-:W-:Y:S02]  /*4090*/  HADD2.F32 R13, -RZ, R12.H0_H0 ;  /* 0x2000000cff0d7230 */ /* 0x000fe40000004100 */
[-C--:B------:R-:W-:Y:S01]  /*40a0*/  FMUL.FTZ R47, R15, R44.reuse ;  /* 0x0000002c0f2f7220 */ /* 0x080fe20000410000 */
[----:B------:R-:W-:Y:S02]  /*40b0*/  HADD2.F32 R43, -RZ, R114.H1_H1 ;  /* 0x30000072ff2b7230 */ /* 0x000fe40000004100 */
[----:B------:R-:W-:Y:S01]  /*40c0*/  FMUL.FTZ R48, R42, R44 ;  /* 0x0000002c2a307220 */ /* 0x000fe20000410000 */
[----:B------:R-:W-:-:S02]  /*40d0*/  HADD2.F32 R115, -RZ, R115.H0_H0 ;  /* 0x20000073ff737230 */ /* 0x000fc40000004100 */
[----:B------:R-:W-:Y:S02]  /*40e0*/  HADD2.F32 R12, -RZ, R12.H1_H1 ;  /* 0x3000000cff0c7230 */ /* 0x000fe40000004100 */
[-C--:B------:R-:W-:Y:S01]  /*40f0*/  FFMA.FTZ R48, R15, R43.reuse, -R48 ;  /* 0x0000002b0f307223 */ /* 0x080fe20000010830 */
[----:B------:R-:W-:Y:S02]  /*4100*/  HADD2.F32 R114, -RZ, R114.H0_H0 ;  /* 0x20000072ff727230 */ /* 0x000fe40000004100 */
[----:B------:R-:W-:Y:S01]  /*4110*/  FFMA.FTZ R47, R42, R43, R47 ;  /* 0x0000002b2a2f7223 */ /* 0x000fe2000001002f */
[----:B------:R-:W-:Y:S01]  /*4120*/  F2FP.F16.E4M3.UNPACK_B R43, R45.H1 ;  /* 0x0000002dff2b723e */ /* 0x000fe200030006ff */
[CC--:B------:R-:W-:Y:S01]  /*4130*/  FMUL.FTZ R44, R12.reuse, R115.reuse ;  /* 0x000000730c2c7220 */ /* 0x0c0fe20000410000 */
[C---:B------:R-:W-:Y:S01]  /*4140*/  FMUL.FTZ R115, R13.reuse, R115 ;  /* 0x000000730d737220 */ /* 0x040fe20000410000 */
[----:B------:R-:W-:Y:S02]  /*4150*/  F2FP.F16.E4M3.UNPACK_B R45, R45 ;  /* 0x0000002dff2d723e */ /* 0x000fe400020006ff */
[----:B------:R-:W-:Y:S01]  /*4160*/  FFMA.FTZ R51, R13, R114, -R44 ;  /* 0x000000720d337223 */ /* 0x000fe2000001082c */
[----:B---3--:R-:W-:Y:S01]  /*4170*/  F2FP.SATFINITE.E4M3.F32.PACK_AB_MERGE_C R106, R47, R48, RZ ;  /* 0x000000302f6a723e */ /* 0x008fe200048070ff */
[----:B------:R-:W-:Y:S01]  /*4180*/  FFMA.FTZ R114, R12, R114, R115 ;  /* 0x000000720c727223 */ /* 0x000fe20000010073 */
[----:B------:R-:W-:Y:S01]  /*4190*/  F2FP.F16.E4M3.UNPACK_B R13, R7.H1 ;  /* 0x00000007ff0d723e */ /* 0x000fe200030006ff */
[--C-:B------:R-:W-:Y:S01]  /*41a0*/  HADD2.F32 R44, -RZ, R43.reuse.H1_H1 ;  /* 0x3000002bff2c7230 */ /* 0x100fe20000004100 */
[-C--:B------:R-:W-:Y:S01]  /*41b0*/  F2FP.F16.E4M3.UNPACK_B R47, R49.reuse.H1 ;  /* 0x00000031ff2f723e */ /* 0x080fe200030006ff */
[----:B------:R-:W-:Y:S01]  /*41c0*/  HADD2.F32 R43, -RZ, R43.H0_H0 ;  /* 0x2000002bff2b7230 */ /* 0x000fe20000004100 */
[----:B------:R-:W-:Y:S01]  /*41d0*/  F2FP.F16.E4M3.UNPACK_B R12, R6.H1 ;  /* 0x00000006ff0c723e */ /* 0x000fe200030006ff */
[----:B------:R-:W-:Y:S01]  /*41e0*/  HADD2.F32 R42, -RZ, R13.H1_H1 ;  /* 0x3000000dff2a7230 */ /* 0x000fe20000004100 */
[----:B------:R-:W-:Y:S01]  /*41f0*/  F2FP.F16.E4M3.UNPACK_B R49, R49 ;  /* 0x00000031ff31723e */ /* 0x000fe200020006ff */
[----:B------:R-:W-:Y:S01]  /*4200*/  HADD2.F32 R50, -RZ, R47.H1_H1 ;  /* 0x3000002fff327230 */ /* 0x000fe20000004100 */
[----:B------:R-:W-:Y:S01]  /*4210*/  F2FP.SATFINITE.E4M3.F32.PACK_AB_MERGE_C R115, R99, R98, RZ ;  /* 0x000000626373723e */ /* 0x000fe200048070ff */
[----:B------:R-:W-:Y:S01]  /*4220*/  HADD2.F32 R15, -RZ, R13.H0_H0 ;  /* 0x2000000dff0f7230 */ /* 0x000fe20000004100 */
        /* <DEDUP_REMOVED lines=24> */
[-C--:B------:R-:W-:Y:S01]  /*43b0*/  FMUL.FTZ R42, R6, R49.reuse ;  /* 0x00000031062a7220 */ /* 0x080fe20000410000 */
[----:B------:R-:W-:Y:S01]  /*43c0*/  FMUL.FTZ R49, R7, R49 ;  /* 0x0000003107317220 */ /* 0x000fe20000410000 */
[-C--:B------:R-:W-:Y:S01]  /*43d0*/  FMUL.FTZ R15, R13, R47.reuse ;  /* 0x0000002f0d0f7220 */ /* 0x080fe20000410000 */
[----:B------:R-:W-:Y:S01]  /*43e0*/  FMUL.FTZ R44, R12, R47 ;  /* 0x0000002f0c2c7220 */ /* 0x000fe20000410000 */
[-C--:B------:R-:W-:Y:S01]  /*43f0*/  FFMA.FTZ R42, R7, R45.reuse, -R42 ;  /* 0x0000002d072a7223 */ /* 0x080fe2000001082a */
[----:B------:R-:W-:Y:S01]  /*4400*/  FFMA.FTZ R49, R6, R45, R49 ;  /* 0x0000002d06317223 */ /* 0x000fe20000010031 */
[-C--:B------:R-:W-:Y:S01]  /*4410*/  FFMA.FTZ R15, R12, R43.reuse, -R15 ;  /* 0x0000002b0c0f7223 */ /* 0x080fe2000001080f */
[----:B------:R-:W-:Y:S01]  /*4420*/  FFMA.FTZ R44, R13, R43, R44 ;  /* 0x0000002b0d2c7223 */ /* 0x000fe2000001002c */
[----:B------:R-:W-:Y:S02]  /*4430*/  F2FP.SATFINITE.E4M3.F32.PACK_AB_MERGE_C R4, R114, R51, R106 ;  /* 0x000000337204723e */ /* 0x000fe4000480706a */
[----:B------:R-:W-:-:S02]  /*4440*/  F2FP.SATFINITE.E4M3.F32.PACK_AB_MERGE_C R6, R49, R42, R48 ;  /* 0x0000002a3106723e */ /* 0x000fc40004807030 */
[----:B------:R-:W-:-:S07]  /*4450*/  F2FP.SATFINITE.E4M3.F32.PACK_AB_MERGE_C R7, R44, R15, R98 ;  /* 0x0000000f2c07723e */ /* 0x000fce0004807062 */
.L_x_549:
[----:B------:R-:W-:Y:S05]  /*4460*/  BSYNC B3 ;  /* 0x0000000000037941 */ /* 0x000fea0003800000 */
.L_x_548:
[----:B0-----:R0:W-:Y:S02]  /*4470*/  ST.E.128 desc[UR36][R10.64], R4 ;  /* 0x000000040a007985 */ /* 0x0011e4000c101d24 */
.L_x_547:
[----:B------:R-:W-:Y:S05]  /*4480*/  BSYNC B2 ;  /* 0x0000000000027941 */ /* 0x000fea0003800000 */
.L_x_546:
[----:B------:R-:W-:-:S13]  /*4490*/  ISETP.NE.AND P2, PT, R89, RZ, PT ;  /* 0x000000ff5900720c */ /* 0x000fda0003f45270 */
[----:B------:R-:W-:Y:S05]  /*44a0*/  @P2 BRA `(.L_x_545) ;  /* 0x0000000400bc2947 */ /* 0x000fea0003800000 */
[----:B0-----:R0:W0:Y:S01]  /*44b0*/  LDS.128 R4, [R91+0x1a400] ;  /* 0x01a400005b047984 */ /* 0x0010220000000c00 */
[----:B------:R-:W-:Y:S01]  /*44c0*/  IADD3 R10, P2, R19, R14, RZ ;  /* 0x0000000e130a7210 */ /* 0x000fe20007f5e0ff */
[----:B------:R-:W-:Y:S03]  /*44d0*/  BSSY B2, `(.L_x_550) ;  /* 0x000006b000027945 */ /* 0x000fe60003800000 */
[----:B------:R-:W-:Y:S02]  /*44e0*/  IADD3.X R11, R46, R189, RZ, P2, !PT ;  /* 0x000000bd2e0b7210 */ /* 0x000fe400017fe4ff */
[----:B------:R-:W-:-:S13]  /*44f0*/  ISETP.GE.AND P2, PT, R192, R105, PT ;  /* 0x00000069c000720c */ /* 0x000fda0003f46270 */
[----:B------:R-:W-:Y:S05]  /*4500*/  @P2 BRA `(.L_x_551) ;  /* 0x00000004009c2947 */ /* 0x000fea0003800000 */
[----:B------:R-:W-:Y:S01]  /*4510*/  SHF.R.U32.HI R13, RZ, 0x8, R39 ;  /* 0x00000008ff0d7819 */ /* 0x000fe20000011627 */
[----:B0-----:R-:W-:Y:S01]  /*4520*/  IMAD.MOV.U32 R12, RZ, RZ, R4 ;  /* 0x000000ffff0c7224 */ /* 0x001fe200078e0004 */
[----:B------:R-:W-:Y:S02]  /*4530*/  SHF.R.U32.HI R15, RZ, 0x8, R41 ;  /* 0x00000008ff0f7819 */ /* 0x000fe40000011629 */
[----:B------:R-:W-:Y:S01]  /*4540*/  SHF.R.U32.HI R42, RZ, 0x10, R39 ;  /* 0x00000010ff2a7819 */ /* 0x000fe20000011627 */
[----:B------:R-:W-:Y:S01]  /*4550*/  IMAD.SHL.U32 R13, R13, 0x100, RZ ;  /* 0x000001000d0d7824 */ /* 0x000fe200078e00ff */
[----:B------:R-:W-:Y:S01]  /*4560*/  LOP3.LUT R14, R39, 0xff0000ff, RZ, 0xc0, !PT ;  /* 0xff0000ff270e7812 */ /* 0x000fe200078ec0ff */
[----:B------:R-:W-:Y:S01]  /*4570*/  IMAD.SHL.U32 R15, R15, 0x100, RZ ;  /* 0x000001000f0f7824 */ /* 0x000fe200078e00ff */
[----:B------:R-:W-:Y:S02]  /*4580*/  LOP3.LUT R38, R41, 0xff0000ff, RZ, 0xc0, !PT ;  /* 0xff0000ff29267812 */ /* 0x000fe400078ec0ff */
[----:B------:R-:W-:-:S02]  /*4590*/  SHF.R.U32.HI R40, RZ, 0x10, R41 ;  /* 0x00000010ff287819 */ /* 0x000fc40000011629 */
[----:B------:R-:W-:Y:S01]  /*45a0*/  LOP3.LUT R14, R14, 0xff00, R13, 0xf8, !PT ;  /* 0x0000ff000e0e7812 */ /* 0x000fe200078ef80d */
[----:B------:R-:W-:Y:S01]  /*45b0*/  IMAD.U32 R13, R42, 0x10000, RZ ;  /* 0x000100002a0d7824 */ /* 0x000fe200078e00ff */
[----:B------:R-:W-:Y:S02]  /*45c0*/  LOP3.LUT R39, R38, 0xff00, R15, 0xf8, !PT ;  /* 0x0000ff0026277812 */ /* 0x000fe400078ef80f */
[----:B------:R-:W-:Y:S02]  /*45d0*/  SHF.L.U32 R38, R40, 0x10, RZ ;  /* 0x0000001028267819 */ /* 0x000fe400000006ff */
        /* <DEDUP_REMOVED lines=90> */
.L_x_551:
[----:B------:R-:W-:Y:S05]  /*4b80*/  BSYNC B2 ;  /* 0x0000000000027941 */ /* 0x000fea0003800000 */
.L_x_550:
[----:B0-----:R0:W-:Y:S02]  /*4b90*/  ST.E.128 desc[UR36][R10.64], R4 ;  /* 0x000000040a007985 */ /* 0x0011e4000c101d24 */
.L_x_545:
[----:B------:R-:W-:Y:S05]  /*4ba0*/  BSYNC B1 ;  /* 0x0000000000017941 */ /* 0x000fea0003800000 */
.L_x_544:
[----:B------:R-:W-:-:S03]  /*4bb0*/  UMOV UR4, 0xffffffff ;  /* 0xffffffff00047882 */ /* 0x000fc60000000000 */
[----:B------:R-:W-:Y:S05]  /*4bc0*/  BRA.DIV UR4, `(.L_x_552) ;  /* 0x000001de04ac7947 */ /* 0x000fea000b800000 */
[----:B0-2---:R-:W0:Y:S04]  /*4bd0*/  SHFL.IDX PT, R104, R104, 0x2, 0x1c1f ;  /* 0x005c1f0068687f89 */ /* 0x005e2800000e0000 */
[----:B------:R2:W0:Y:S02]  /*4be0*/  SHFL.IDX PT, R14, R103, 0x2, 0x1c1f ;  /* 0x005c1f00670e7f89 */ /* 0x00042400000e0000 */
.L_x_833:
[----:B------:R-:W-:Y:S05]  /*4bf0*/  @P4 BRA `(.L_x_553) ;  /* 0x0000004400884947 */ /* 0x000fea0003800000 */
[----:B------:R-:W-:Y:S04]  /*4c00*/  BSSY B1, `(.L_x_554) ;  /* 0x0000071000017945 */ /* 0x000fe80003800000 */
[----:B------:R-:W-:Y:S05]  /*4c10*/  @P1 BRA `(.L_x_555) ;  /* 0x0000000400bc1947 */ /* 0x000fea0003800000 */
[----:B------:R1:W1:Y:S01]  /*4c20*/  LDS.128 R4, [R92+0x1c400] ;  /* 0x01c400005c047984 */ /* 0x0002620000000c00 */
[----:B0-----:R-:W-:Y:S01]  /*4c30*/  IADD3 R10, P2, R16, R14, RZ ;  /* 0x0000000e100a7210 */ /* 0x001fe20007f5e0ff */
[----:B------:R-:W-:Y:S04]  /*4c40*/  BSSY B2, `(.L_x_556) ;  /* 0x000006b000027945 */ /* 0x000fe80003800000 */
[----:B------:R-:W-:Y:S01]  /*4c50*/  IMAD.X R11, R104, 0x1, R17, P2 ;  /* 0x00000001680b7824 */ /* 0x000fe200010e0611 */
[----:B------:R-:W-:-:S13]  /*4c60*/  ISETP.GE.AND P2, PT, R22, R105, PT ;  /* 0x000000691600720c */ /* 0x000fda0003f46270 */
[----:B------:R-:W-:Y:S05]  /*4c70*/  @P2 BRA `(.L_x_557) ;  /* 0x00000004009c2947 */ /* 0x000fea0003800000 */
[----:B------:R-:W-:Y:S01]  /*4c80*/  SHF.R.U32.HI R13, RZ, 0x8, R35 ;  /* 0x00000008ff0d7819 */ /* 0x000fe20000011623 */
[----:B-1----:R-:W-:Y:S01]  /*4c90*/  IMAD.MOV.U32 R12, RZ, RZ, R4 ;  /* 0x000000ffff0c7224 */ /* 0x002fe200078e0004 */
        /* <DEDUP_REMOVED lines=9> */
[----:B------:R-:W-:Y:S02]  /*4d30*/  LOP3.LUT R38, R36, 0xff00, R15, 0xf8, !PT ;  /* 0x0000ff0024267812 */ /* 0x000fe400078ef80f */
[----:B------:R-:W-:Y:S02]  /*4d40*/  SHF.L.U32 R13, R39, 0x10, RZ ;  /* 0x00000010270d7819 */ /* 0x000fe400000006ff */
[----:B------:R-:W-:Y:S02]  /*4d50*/  F2FP.F16.E4M3.UNPACK_B R15, R110.H1 ;  /* 0x0000006eff0f723e */ /* 0x000fe400030006ff */
[-C--:B------:R-:W-:Y:S02]  /*4d60*/  F2FP.F16.E4M3.UNPACK_B R4, R5.reuse ;  /* 0x00000005ff04723e */ /* 0x080fe400020006ff */
[----:B------:R-:W-:Y:S01]  /*4d70*/  F2FP.F16.E4M3.UNPACK_B R5, R5.H1 ;  /* 0x00000005ff05723e */ /* 0x000fe200030006ff */
[--C-:B------:R-:W-:Y:S01]  /*4d80*/  HADD2.F32 R37, -RZ, R15.reuse.H0_H0 ;  /* 0x2000000fff257230 */ /* 0x100fe20000004100 */
[----:B------:R-:W-:Y:S01]  /*4d90*/  LOP3.LUT R36, R34, 0xff0000, R13, 0xf8, !PT ;  /* 0x00ff000022247812 */ /* 0x000fe200078ef80d */
[----:B------:R-:W-:Y:S01]  /*4da0*/  HADD2.F32 R13, -RZ, R4.H1_H1 ;  /* 0x30000004ff0d7230 */ /* 0x000fe20000004100 */
[----:B------:R-:W-:Y:S01]  /*4db0*/  LOP3.LUT R39, R38, 0xff0000, R35, 0xf8, !PT ;  /* 0x00ff000026277812 */ /* 0x000fe200078ef823 */
[----:B------:R-:W-:Y:S01]  /*4dc0*/  HADD2.F32 R38, -RZ, R15.H1_H1 ;  /* 0x3000000fff267230 */ /* 0x000fe20000004100 */
[----:B------:R-:W-:Y:S01]  /*4dd0*/  F2FP.F16.E4M3.UNPACK_B R34, R109.H1 ;  /* 0x0000006dff22723e */ /* 0x000fe200030006ff */
[----:B------:R-:W-:-:S02]  /*4de0*/  HADD2.F32 R15, -RZ, R5.H1_H1 ;  /* 0x30000005ff0f7230 */ /* 0x000fc40000004100 */
[-C--:B------:R-:W-:Y:S01]  /*4df0*/  FMUL.FTZ R41, R13, R37.reuse ;  /* 0x000000250d297220 */ /* 0x080fe20000410000 */
[----:B------:R-:W-:Y:S01]  /*4e00*/  HADD2.F32 R4, -RZ, R4.H0_H0 ;  /* 0x20000004ff047230 */ /* 0x000fe20000004100 */
[----:B------:R-:W-:Y:S01]  /*4e10*/  F2FP.F16.E4M3.UNPACK_B R110, R110 ;  /* 0x0000006eff6e723e */ /* 0x000fe200020006ff */
[--C-:B------:R-:W-:Y:S02]  /*4e20*/  HADD2.F32 R35, -RZ, R34.reuse.H0_H0 ;  /* 0x20000022ff237230 */ /* 0x100fe40000004100 */
[-C--:B------:R-:W-:Y:S01]  /*4e30*/  FMUL.FTZ R42, R15, R38.reuse ;  /* 0x000000260f2a7220 */ /* 0x080fe20000410000 */
[----:B------:R-:W-:Y:S02]  /*4e40*/  HADD2.F32 R5, -RZ, R5.H0_H0 ;  /* 0x20000005ff057230 */ /* 0x000fe40000004100 */
[C---:B------:R-:W-:Y:S01]  /*4e50*/  FMUL.FTZ R40, R4.reuse, R37 ;  /* 0x0000002504287220 */ /* 0x040fe20000410000 */
[----:B------:R-:W-:Y:S01]  /*4e60*/  HADD2.F32 R34, -RZ, R34.H1_H1 ;  /* 0x30000022ff227230 */ /* 0x000fe20000004100 */
[----:B------:R-:W-:Y:S01]  /*4e70*/  F2FP.F16.E4M3.UNPACK_B R109, R109 ;  /* 0x0000006dff6d723e */ /* 0x000fe200020006ff */
[-C--:B------:R-:W-:Y:S01]  /*4e80*/  FFMA.FTZ R4, R4, R35.reuse, -R41 ;  /* 0x0000002304047223 */ /* 0x080fe20000010829 */
[----:B------:R-:W-:Y:S01]  /*4e90*/  FMUL.FTZ R38, R5, R38 ;  /* 0x0000002605267220 */ /* 0x000fe20000410000 */
[----:B------:R-:W-:Y:S01]  /*4ea0*/  FFMA.FTZ R43, R13, R35, R40 ;  /* 0x000000230d2b7223 */ /* 0x000fe20000010028 */
[----:B------:R-:W-:Y:S01]  /*4eb0*/  FFMA.FTZ R37, R5, R34, -R42 ;  /* 0x0000002205257223 */ /* 0x000fe2000001082a */
[----:B------:R-:W-:Y:S01]  /*4ec0*/  F2FP.F16.E4M3.UNPACK_B R5, R12.H1 ;  /* 0x0000000cff05723e */ /* 0x000fe200030006ff */
        /* <DEDUP_REMOVED lines=8> */
[----:B------:R-:W-:Y:S02]  /*4f50*/  HADD2.F32 R5, -RZ, R12.H0_H0 ;  /* 0x2000000cff057230 */ /* 0x000fe40000004100 */
[----:B------:R-:W-:Y:S01]  /*4f60*/  FMUL.FTZ R40, R15, R38 ;  /* 0x000000260f287220 */ /* 0x000fe20000410000 */
[----:B------:R-:W-:-:S02]  /*4f70*/  HADD2.F32 R34, -RZ, R109.H1_H1 ;  /* 0x3000006dff227230 */ /* 0x000fc40000004100 */
[----:B------:R-:W-:Y:S02]  /*4f80*/  HADD2.F32 R12, -RZ, R12.H1_H1 ;  /* 0x3000000cff0c7230 */ /* 0x000fe40000004100 */
[----:B------:R-:W-:Y:S01]  /*4f90*/  FMUL.FTZ R35, R5, R110 ;  /* 0x0000006e05237220 */ /* 0x000fe20000410000 */
[----:B------:R-:W-:Y:S02]  /*4fa0*/  HADD2.F32 R109, -RZ, R109.H0_H0 ;  /* 0x2000006dff6d7230 */ /* 0x000fe40000004100 */
[-C--:B------:R-:W-:Y:S01]  /*4fb0*/  FFMA.FTZ R15, R15, R34.reuse, R42 ;  /* 0x000000220f0f7223 */ /* 0x080fe2000001002a */
[----:B------:R-:W-:Y:S01]  /*4fc0*/  FFMA.FTZ R40, R13, R34, -R40 ;  /* 0x000000220d287223 */ /* 0x000fe20000010828 */
[C---:B------:R-:W-:Y:S01]  /*4fd0*/  FMUL.FTZ R38, R12.reuse, R110 ;  /* 0x0000006e0c267220 */ /* 0x040fe20000410000 */
[----:B------:R-:W-:Y:S01]  /*4fe0*/  F2FP.F16.E4M3.UNPACK_B R34, R36.H1 ;  /* 0x00000024ff22723e */ /* 0x000fe200030006ff */
[----:B------:R-:W-:Y:S01]  /*4ff0*/  FFMA.FTZ R42, R12, R109, R35 ;  /* 0x0000006d0c2a7223 */ /* 0x000fe20000010023 */
[----:B------:R-:W-:Y:S01]  /*5000*/  F2FP.F16.E4M3.UNPACK_B R12, R7.H1 ;  /* 0x00000007ff0c723e */ /* 0x000fe200030006ff */
[----:B------:R-:W-:Y:S01]  /*5010*/  FFMA.FTZ R41, R5, R109, -R38 ;  /* 0x0000006d05297223 */ /* 0x000fe20000010826 */
[-C--:B------:R-:W-:Y:S01]  /*5020*/  F2FP.F16.E4M3.UNPACK_B R35, R39.reuse.H1 ;  /* 0x00000027ff23723e */ /* 0x080fe200030006ff */
[----:B------:R-:W-:Y:S01]  /*5030*/  HADD2.F32 R38, -RZ, R34.H1_H1 ;  /* 0x30000022ff267230 */ /* 0x000fe20000004100 */
[----:B------:R-:W-:Y:S01]  /*5040*/  F2FP.SATFINITE.E4M3.F32.PACK_AB_MERGE_C R47, R15, R40, RZ ;  /* 0x000000280f2f723e */ /* 0x000fe200048070ff */
[--C-:B------:R-:W-:Y:S01]  /*5050*/  HADD2.F32 R15, -RZ, R12.reuse.H1_H1 ;  /* 0x3000000cff0f7230 */ /* 0x100fe20000004100 */
[----:B------:R-:W-:Y:S01]  /*5060*/  F2FP.F16.E4M3.UNPACK_B R5, R6.H1 ;  /* 0x00000006ff05723e */ /* 0x000fe200030006ff */
[----:B------:R-:W-:Y:S01]  /*5070*/  HADD2.F32 R40, -RZ, R35.H1_H1 ;  /* 0x30000023ff287230 */ /* 0x000fe20000004100 */
[----:B------:R-:W-:Y:S01]  /*5080*/  F2FP.F16.E4M3.UNPACK_B R39, R39 ;  /* 0x00000027ff27723e */ /* 0x000fe200020006ff */
        /* <DEDUP_REMOVED lines=9> */
[-C--:B------:R-:W-:Y:S01]  /*5120*/  FMUL.FTZ R40, R12, R37.reuse ;  /* 0x000000250c287220 */ /* 0x080fe20000410000 */
        /* <DEDUP_REMOVED lines=8> */
[--C-:B------:R-:W-:Y:S02]  /*51b0*/  HADD2.F32 R12, -RZ, R7.reuse.H0_H0 ;  /* 0x20000007ff0c7230 */ /* 0x100fe40000004100 */
[----:B------:R-:W-:Y:S01]  /*51c0*/  HADD2.F32 R6, -RZ, R6.H1_H1 ;  /* 0x30000006ff067230 */ /* 0x000fe20000004100 */
[----:B------:R-:W-:Y:S01]  /*51d0*/  F2FP.SATFINITE.E4M3.F32.PACK_AB_MERGE_C R37, R37, R40, RZ ;  /* 0x000000282525723e */ /* 0x000fe200048070ff */
[----:B------:R-:W-:Y:S01]  /*51e0*/  HADD2.F32 R7, -RZ, R7.H1_H1 ;  /* 0x30000007ff077230 */ /* 0x000fe20000004100 */
[----:B------:R-:W-:Y:S01]  /*51f0*/  F2FP.SATFINITE.E4M3.F32.PACK_AB_MERGE_C R45, R46, R45, RZ ;  /* 0x0000002d2e2d723e */ /* 0x000fe200048070ff */
[----:B------:R-:W-:-:S02]  /*5200*/  HADD2.F32 R35, -RZ, R35.H0_H0 ;  /* 0x20000023ff237230 */ /* 0x000fc40000004100 */
[-C--:B------:R-:W-:Y:S01]  /*5210*/  FMUL.FTZ R38, R6, R39.reuse ;  /* 0x0000002706267220 */ /* 0x080fe20000410000 */
[----:B------:R-:W-:Y:S02]  /*5220*/  HADD2.F32 R34, -RZ, R34.H0_H0 ;  /* 0x20000022ff227230 */ /* 0x000fe40000004100 */
[----:B------:R-:W-:Y:S01]  /*5230*/  FMUL.FTZ R39, R5, R39 ;  /* 0x0000002705277220 */ /* 0x000fe20000410000 */
[----:B------:R-:W-:Y:S02]  /*5240*/  HADD2.F32 R36, -RZ, R36.H0_H0 ;  /* 0x20000024ff247230 */ /* 0x000fe40000004100 */
[-C--:B------:R-:W-:Y:S01]  /*5250*/  FMUL.FTZ R13, R7, R35.reuse ;  /* 0x00000023070d7220 */ /* 0x080fe20000410000 */
[----:B------:R-:W-:-:S03]  /*5260*/  FMUL.FTZ R44, R12, R35 ;  /* 0x000000230c2c7220 */ /* 0x000fc60000410000 */
[-C--:B------:R-:W-:Y:S01]  /*5270*/  FFMA.FTZ R13, R12, R34.reuse, -R13 ;  /* 0x000000220c0d7223 */ /* 0x080fe2000001080d */
[----:B------:R-:W-:Y:S01]  /*5280*/  FFMA.FTZ R44, R7, R34, R44 ;  /* 0x00000022072c7223 */ /* 0x000fe2000001002c */
[-C--:B------:R-:W-:Y:S01]  /*5290*/  FFMA.FTZ R38, R5, R36.reuse, -R38 ;  /* 0x0000002405267223 */ /* 0x080fe20000010826 */
[----:B------:R-:W-:Y:S01]  /*52a0*/  FFMA.FTZ R39, R6, R36, R39 ;  /* 0x0000002406277223 */ /* 0x000fe20000010027 */
[----:B------:R-:W-:Y:S02]  /*52b0*/  F2FP.SATFINITE.E4M3.F32.PACK_AB_MERGE_C R5, R43, R4, R48 ;  /* 0x000000042b05723e */ /* 0x000fe40004807030 */
[----:B------:R-:W-:Y:S02]  /*52c0*/  F2FP.SATFINITE.E4M3.F32.PACK_AB_MERGE_C R4, R42, R41, R47 ;  /* 0x000000292a04723e */ /* 0x000fe4000480702f */
[----:B------:R-:W-:Y:S02]  /*52d0*/  F2FP.SATFINITE.E4M3.F32.PACK_AB_MERGE_C R6, R39, R38, R37 ;  /* 0x000000262706723e */ /* 0x000fe40004807025 */
[----:B------:R-:W-:-:S07]  /*52e0*/  F2FP.SATFINITE.E4M3.F32.PACK_AB_MERGE_C R7, R44, R13, R45 ;  /* 0x0000000d2c07723e */ /* 0x000fce000480702d */
.L_x_557:
[----:B------:R-:W-:Y:S05]  /*52f0*/  BSYNC B2 ;  /* 0x0000000000027941 */ /* 0x000fea0003800000 */
.L_x_556:
[----:B-1----:R0:W-:Y:S02]  /*5300*/  ST.E.128 desc[UR36][R10.64], R4 ;  /* 0x000000040a007985 */ /* 0x0021e4000c101d24 */
.L_x_555:
[----:B------:R-:W-:Y:S05]  /*5310*/  BSYNC B1 ;  /* 0x0000000000017941 */ /* 0x000fea0003800000 */
.L_x_554:
[----:B------:R-:W-:-:S13]  /*5320*/  ISETP.NE.AND P2, PT, R89, RZ, PT ;  /* 0x000000ff5900720c */ /* 0x000fda0003f45270 */
        /* <DEDUP_REMOVED lines=9> */
[--C-:B------:R-:W-:Y:S02]  /*53c0*/  SHF.R.U32.HI R34, RZ, 0x8, R9.reuse ;  /* 0x00000008ff227819 */ /* 0x100fe40000011609 */
[----:B------:R-:W-:Y:S02]  /*53d0*/  LOP3.LUT R8, R9, 0xff0000ff, RZ, 0xc0, !PT ;  /* 0xff0000ff09087812 */ /* 0x000fe400078ec0ff */
[----:B------:R-:W-:Y:S01]  /*53e0*/  SHF.R.U32.HI R15, RZ, 0x10, R9 ;  /* 0x00000010ff0f7819 */ /* 0x000fe20000011609 */
[----:B------:R-:W-:Y:S01]  /*53f0*/  IMAD.MOV.U32 R9, RZ, RZ, R6 ;  /* 0x000000ffff097224 */ /* 0x000fe200078e0006 */
[----:B------:R-:W-:Y:S01]  /*5400*/  SHF.R.U32.HI R32, RZ, 0x10, R33 ;  /* 0x00000010ff207819 */ /* 0x000fe20000011621 */
[----:B------:R-:W-:Y:S01]  /*5410*/  IMAD.SHL.U32 R6, R14, 0x100, RZ ;  /* 0x000001000e067824 */ /* 0x000fe200078e00ff */
[----:B------:R-:W-:-:S02]  /*5420*/  SHF.L.U32 R7, R34, 0x8, RZ ;  /* 0x0000000822077819 */ /* 0x000fc400000006ff */
[----:B------:R-:W-:Y:S01]  /*5430*/  LOP3.LUT R13, R33, 0xff0000ff, RZ, 0xc0, !PT ;  /* 0xff0000ff210d7812 */ /* 0x000fe200078ec0ff */
[----:B------:R-:W-:Y:S01]  /*5440*/  IMAD.U32 R32, R32, 0x10000, RZ ;  /* 0x0001000020207824 */ /* 0x000fe200078e00ff */
[----:B------:R-:W-:Y:S01]  /*5450*/  LOP3.LUT R7, R8, 0xff00, R7, 0xf8, !PT ;  /* 0x0000ff0008077812 */ /* 0x000fe200078ef807 */
[----:B------:R-:W-:Y:S01]  /*5460*/  IMAD.U32 R8, R15, 0x10000, RZ ;  /* 0x000100000f087824 */ /* 0x000fe200078e00ff */
[----:B------:R-:W-:Y:S02]  /*5470*/  LOP3.LUT R13, R13, 0xff00, R6, 0xf8, !PT ;  /* 0x0000ff000d0d7812 */ /* 0x000fe400078ef806 */
[----:B------:R-:W-:Y:S02]  /*5480*/  F2FP.F16.E4M3.UNPACK_B R14, R108.H1 ;  /* 0x0000006cff0e723e */ /* 0x000fe400030006ff */
[----:B------:R-:W-:Y:S02]  /*5490*/  F2FP.F16.E4M3.UNPACK_B R6, R5 ;  /* 0x00000005ff06723e */ /* 0x000fe400020006ff */
[----:B------:R-:W-:Y:S01]  /*54a0*/  LOP3.LUT R34, R13, 0xff0000, R32, 0xf8, !PT ;  /* 0x00ff00000d227812 */ /* 0x000fe200078ef820 */
[----:B------:R-:W-:Y:S01]  /*54b0*/  HADD2.F32 R32, -RZ, R14.H0_H0 ;  /* 0x2000000eff207230 */ /* 0x000fe20000004100 */
[----:B------:R-:W-:Y:S01]  /*54c0*/  LOP3.LUT R15, R7, 0xff0000, R8, 0xf8, !PT ;  /* 0x00ff0000070f7812 */ /* 0x000fe200078ef808 */
[----:B------:R-:W-:Y:S01]  /*54d0*/  HADD2.F32 R7, -RZ, R6.H1_H1 ;  /* 0x30000006ff077230 */ /* 0x000fe20000004100 */
[----:B------:R-:W-:Y:S01]  /*54e0*/  F2FP.F16.E4M3.UNPACK_B R13, R107.H1 ;  /* 0x0000006bff0d723e */ /* 0x000fe200030006ff */
[----:B------:R-:W-:Y:S01]  /*54f0*/  HADD2.F32 R33, -RZ, R14.H1_H1 ;  /* 0x3000000eff217230 */ /* 0x000fe20000004100 */
[----:B------:R-:W-:Y:S01]  /*5500*/  F2FP.F16.E4M3.UNPACK_B R5, R5.H1 ;  /* 0x00000005ff05723e */ /* 0x000fe200030006ff */
[----:B------:R-:W-:-:S02]  /*5510*/  HADD2.F32 R6, -RZ, R6.H0_H0 ;  /* 0x20000006ff067230 */ /* 0x000fc40000004100 */
[C---:B------:R-:W-:Y:S01]  /*5520*/  FMUL.FTZ R35, R7.reuse, R32 ;  /* 0x0000002007237220 */ /* 0x040fe20000410000 */
[----:B------:R-:W-:Y:S01]  /*5530*/  HADD2.F32 R14, -RZ, R13.H0_H0 ;  /* 0x2000000dff0e7230 */ /* 0x000fe20000004100 */
[----:B------:R-:W-:Y:S01]  /*5540*/  F2FP.F16.E4M3.UNPACK_B R108, R108 ;  /* 0x0000006cff6c723e */ /* 0x000fe200020006ff */
[--C-:B------:R-:W-:Y:S02]  /*5550*/  HADD2.F32 R8, -RZ, R5.reuse.H1_H1 ;  /* 0x30000005ff087230 */ /* 0x100fe40000004100 */
[C---:B------:R-:W-:Y:S01]  /*5560*/  FMUL.FTZ R32, R6.reuse, R32 ;  /* 0x0000002006207220 */ /* 0x040fe20000410000 */
[----:B------:R-:W-:Y:S02]  /*5570*/  HADD2.F32 R5, -RZ, R5.H0_H0 ;  /* 0x20000005ff057230 */ /* 0x000fe40000004100 */
[-C--:B------:R-:W-:Y:S01]  /*5580*/  FFMA.FTZ R37, R6, R14.reuse, -R35 ;  /* 0x0000000e06257223 */ /* 0x080fe20000010823 */
[----:B------:R-:W-:Y:S02]  /*5590*/  HADD2.F32 R13, -RZ, R13.H1_H1 ;  /* 0x3000000dff0d7230 */ /* 0x000fe40000004100 */
[CC--:B------:R-:W-:Y:S01]  /*55a0*/  FMUL.FTZ R6, R8.reuse, R33.reuse ;  /* 0x0000002108067220 */ /* 0x0c0fe20000410000 */
[----:B------:R-:W-:Y:S01]  /*55b0*/  FFMA.FTZ R38, R7, R14, R32 ;  /* 0x0000000e07267223 */ /* 0x000fe20000010020 */
[C---:B------:R-:W-:Y:S01]  /*55c0*/  FMUL.FTZ R33, R5.reuse, R33 ;  /* 0x0000002105217220 */ /* 0x040fe20000410000 */
[----:B------:R-:W-:Y:S01]  /*55d0*/  F2FP.F16.E4M3.UNPACK_B R107, R107 ;  /* 0x0000006bff6b723e */ /* 0x000fe200020006ff */
[-C--:B------:R-:W-:Y:S01]  /*55e0*/  FFMA.FTZ R39, R5, R13.reuse, -R6 ;  /* 0x0000000d05277223 */ /* 0x080fe20000010806 */
[-C--:B------:R-:W-:Y:S01]  /*55f0*/  F2FP.F16.E4M3.UNPACK_B R5, R4.reuse.H1 ;  /* 0x00000004ff05723e */ /* 0x080fe200030006ff */
        /* <DEDUP_REMOVED lines=11> */
[--C-:B------:R-:W-:Y:S02]  /*56b0*/  HADD2.F32 R8, -RZ, R107.reuse.H1_H1 ;  /* 0x3000006bff087230 */ /* 0x100fe40000004100 */
[-C--:B------:R-:W-:Y:S01]  /*56c0*/  FMUL.FTZ R13, R5, R108.reuse ;  /* 0x0000006c050d7220 */ /* 0x080fe20000410000 */
[----:B------:R-:W-:Y:S02]  /*56d0*/  HADD2.F32 R107, -RZ, R107.H0_H0 ;  /* 0x2000006bff6b7230 */ /* 0x000fe40000004100 */
[----:B------:R-:W-:Y:S01]  /*56e0*/  FMUL.FTZ R14, R4, R108 ;  /* 0x0000006c040e7220 */ /* 0x000fe20000410000 */
[-C--:B------:R-:W-:Y:S01]  /*56f0*/  FFMA.FTZ R33, R6, R8.reuse, -R33 ;  /* 0x0000000806217223 */ /* 0x080fe20000010821 */
[----:B------:R-:W-:Y:S02]  /*5700*/  FFMA.FTZ R32, R7, R8, R32 ;  /* 0x0000000807207223 */ /* 0x000fe40000010020 */
[-C--:B------:R-:W-:Y:S01]  /*5710*/  FFMA.FTZ R35, R5, R107.reuse, -R14 ;  /* 0x0000006b05237223 */ /* 0x080fe2000001080e */
[----:B------:R-:W-:Y:S01]  /*5720*/  F2FP.F16.E4M3.UNPACK_B R5, R12.H1 ;  /* 0x0000000cff05723e */ /* 0x000fe200030006ff */
[----:B------:R-:W-:Y:S01]  /*5730*/  FFMA.FTZ R36, R4, R107, R13 ;  /* 0x0000006b04247223 */ /* 0x000fe2000001000d */
[----:B------:R-:W-:-:S02]  /*5740*/  F2FP.F16.E4M3.UNPACK_B R14, R34.H1 ;  /* 0x00000022ff0e723e */ /* 0x000fc400030006ff */
        /* <DEDUP_REMOVED lines=9> */
[----:B------:R-:W-:Y:S01]  /*57e0*/  FMUL.FTZ R39, R7, R33 ;  /* 0x0000002107277220 */ /* 0x000fe20000410000 */
[----:B------:R-:W-:-:S02]  /*57f0*/  HADD2.F32 R5, -RZ, R4.H1_H1 ;  /* 0x30000004ff057230 */ /* 0x000fc40000004100 */
[C---:B------:R-:W-:Y:S01]  /*5800*/  FMUL.FTZ R40, R6.reuse, R33 ;  /* 0x0000002106287220 */ /* 0x040fe20000410000 */
[----:B------:R-:W-:Y:S02]  /*5810*/  HADD2.F32 R32, -RZ, R34.H1_H1 ;  /* 0x30000022ff207230 */ /* 0x000fe40000004100 */
[----:B------:R-:W-:Y:S01]  /*5820*/  FFMA.FTZ R39, R6, R13, -R39 ;  /* 0x0000000d06277223 */ /* 0x000fe20000010827 */
[----:B------:R-:W-:Y:S01]  /*5830*/  HADD2.F32 R4, -RZ, R4.H0_H0 ;  /* 0x20000004ff047230 */ /* 0x000fe20000004100 */
[----:B------:R-:W-:Y:S01]  /*5840*/  F2FP.F16.E4M3.UNPACK_B R9, R9 ;  /* 0x00000009ff09723e */ /* 0x000fe200020006ff */
        /* <DEDUP_REMOVED lines=10> */
[--C-:B------:R-:W-:Y:S02]  /*58f0*/  HADD2.F32 R5, -RZ, R12.reuse.H0_H0 ;  /* 0x2000000cff057230 */ /* 0x100fe40000004100 */
[----:B------:R-:W-:Y:S02]  /*5900*/  HADD2.F32 R12, -RZ, R12.H1_H1 ;  /* 0x3000000cff0c7230 */ /* 0x000fe40000004100 */
[----:B------:R-:W-:Y:S01]  /*5910*/  FMUL.FTZ R7, R9, R34 ;  /* 0x0000002209077220 */ /* 0x000fe20000410000 */
[----:B------:R-:W-:-:S02]  /*5920*/  HADD2.F32 R14, -RZ, R14.H0_H0 ;  /* 0x2000000eff0e7230 */ /* 0x000fc40000004100 */
[----:B------:R-:W-:Y:S01]  /*5930*/  FMUL.FTZ R34, R4, R34 ;  /* 0x0000002204227220 */ /* 0x000fe20000410000 */
[----:B------:R-:W-:Y:S01]  /*5940*/  HADD2.F32 R15, -RZ, R15.H0_H0 ;  /* 0x2000000fff0f7230 */ /* 0x000fe20000004100 */
[----:B------:R-:W-:Y:S01]  /*5950*/  F2FP.SATFINITE.E4M3.F32.PACK_AB_MERGE_C R32, R32, R33, RZ ;  /* 0x000000212020723e */ /* 0x000fe200048070ff */
[----:B------:R-:W-:Y:S02]  /*5960*/  HADD2.F32 R8, -RZ, R8.H0_H0 ;  /* 0x20000008ff087230 */ /* 0x000fe40000004100 */
[-C--:B------:R-:W-:Y:S01]  /*5970*/  FMUL.FTZ R6, R12, R14.reuse ;  /* 0x0000000e0c067220 */ /* 0x080fe20000410000 */
[----:B------:R-:W-:Y:S01]  /*5980*/  FMUL.FTZ R13, R5, R14 ;  /* 0x0000000e050d7220 */ /* 0x000fe20000410000 */
[-C--:B------:R-:W-:Y:S01]  /*5990*/  FFMA.FTZ R7, R4, R15.reuse, -R7 ;  /* 0x0000000f04077223 */ /* 0x080fe20000010807 */
[----:B------:R-:W-:Y:S01]  /*59a0*/  FFMA.FTZ R34, R9, R15, R34 ;  /* 0x0000000f09227223 */ /* 0x000fe20000010022 */
[-C--:B------:R-:W-:Y:S01]  /*59b0*/  FFMA.FTZ R6, R5, R8.reuse, -R6 ;  /* 0x0000000805067223 */ /* 0x080fe20000010806 */
[----:B------:R-:W-:Y:S01]  /*59c0*/  FFMA.FTZ R13, R12, R8, R13 ;  /* 0x000000080c0d7223 */ /* 0x000fe2000001000d */
[----:B------:R-:W-:-:S02]  /*59d0*/  F2FP.SATFINITE.E4M3.F32.PACK_AB_MERGE_C R39, R40, R39, RZ ;  /* 0x000000272827723e */ /* 0x000fc400048070ff */
[----:B------:R-:W-:Y:S02]  /*59e0*/  F2FP.SATFINITE.E4M3.F32.PACK_AB_MERGE_C R32, R34, R7, R32 ;  /* 0x000000072220723e */ /* 0x000fe40004807020 */
[----:B------:R-:W-:Y:S02]  /*59f0*/  F2FP.SATFINITE.E4M3.F32.PACK_AB_MERGE_C R7, R13, R6, R39 ;  /* 0x000000060d07723e */ /* 0x000fe40004807027 */
[----:B------:R-:W-:Y:S01]  /*5a00*/  F2FP.SATFINITE.E4M3.F32.PACK_AB_MERGE_C R5, R38, R37, R42 ;  /* 0x000000252605723e */ /* 0x000fe2000480702a */
[----:B------:R-:W-:Y:S01]  /*5a10*/  IMAD.MOV.U32 R6, RZ, RZ, R32 ;  /* 0x000000ffff067224 */ /* 0x000fe200078e0020 */
[----:B------:R-:W-:-:S07]  /*5a20*/  F2FP.SATFINITE.E4M3.F32.PACK_AB_MERGE_C R4, R36, R35, R41 ;  /* 0x000000232404723e */ /* 0x000fce0004807029 */
.L_x_559:
[----:B------:R-:W-:Y:S05]  /*5a30*/  BSYNC B1 ;  /* 0x0000000000017941 */ /* 0x000fea0003800000 */
.L_x_558:
[----:B0-----:R0:W-:Y:S01]  /*5a40*/  ST.E.128 desc[UR36][R10.64], R4 ;  /* 0x000000040a007985 */ /* 0x0011e2000c101d24 */
[----:B------:R-:W-:Y:S05]  /*5a50*/  BRA `(.L_x_553) ;  /* 0x0000003400f07947 */ /* 0x000fea0003800000 */
.L_x_524:
[----:B------:R-:W-:Y:S02]  /*5a60*/  IADD3 R8, R190, 0x40, RZ ;  /* 0x00000040be087810 */ /* 0x000fe40007ffe0ff */
[----:B------:R-:W-:Y:S02]  /*5a70*/  CS2R R34, SRZ ;  /* 0x0000000000227805 */ /* 0x000fe4000001ff00 */
[----:B------:R-:W-:Y:S02]  /*5a80*/  CS2R R32, SRZ ;  /* 0x0000000000207805 */ /* 0x000fe4000001ff00 */
[----:B------:R-:W-:Y:S01]  /*5a90*/  ISETP.GE.AND P3, PT, R8, R94, PT ;  /* 0x0000005e0800720c */ /* 0x000fe20003f66270 */
[----:B------:R-:W-:-:S03]  /*5aa0*/  VIADD R8, R190, 0x80 ;  /* 0x00000080be087836 */ /* 0x000fc60000000000 */
[----:B------:R-:W-:-:S13]  /*5ab0*/  ISETP.GE.OR P3, PT, R16, R105, P3 ;  /* 0x000000691000720c */ /* 0x000fda0001f66670 */
[----:B------:R-:W-:Y:S01]  /*5ac0*/  @!P3 IADD3 R11, P2, P4, R30, R4, R83 ;  /* 0x000000041e0bb210 */ /* 0x000fe20007c5e053 */
[----:B------:R-:W0:Y:S03]  /*5ad0*/  @!P3 LDC.64 R12, c[0x0][0x3e8] ;  /* 0x0000fa00ff0cbb82 */ /* 0x000e260000000a00 */
[----:B------:R-:W-:Y:S02]  /*5ae0*/  @!P3 IADD3.X R14, R68, R88, R85, P2, P4 ;  /* 0x00000058440eb210 */ /* 0x000fe400017e8455 */
[----:B------:R-:W-:-:S04]  /*5af0*/  ISETP.GE.AND P4, PT, R190, R94, PT ;  /* 0x0000005ebe00720c */ /* 0x000fc80003f86270 */
[----:B------:R-:W-:-:S13]  /*5b00*/  ISETP.GE.OR P4, PT, R16, R105, P4 ;  /* 0x000000691000720c */ /* 0x000fda0002786670 */
[----:B------:R-:W1:Y:S08]  /*5b10*/  @!P4 LDC.64 R36, c[0x0][0x3e8] ;  /* 0x0000fa00ff24cb82 */ /* 0x000e700000000a00 */
[----:B------:R-:W2:Y:S01]  /*5b20*/  @!P4 LDC.64 R38, c[0x0][0x400] ;  /* 0x00010000ff26cb82 */ /* 0x000ea20000000a00 */
[----:B-1----:R-:W-:-:S04]  /*5b30*/  @!P4 IADD3 R36, P2, P5, R30, R36, R4 ;  /* 0x000000241e24c210 */ /* 0x002fc80007d5e004 */
[----:B------:R-:W-:Y:S02]  /*5b40*/  @!P4 IADD3.X R37, R68, R37, R88, P2, P5 ;  /* 0x000000254425c210 */ /* 0x000fe400017ea458 */
[----:B--2---:R-:W-:-:S04]  /*5b50*/  @!P4 IADD3 R38, P2, P5, R56, R38, R6 ;  /* 0x000000263826c210 */ /* 0x004fc80007d5e006 */
[----:B------:R-:W-:Y:S02]  /*5b60*/  @!P4 IADD3.X R39, R66, R39, R106, P2, P5 ;  /* 0x000000274227c210 */ /* 0x000fe400017ea46a */
[----:B------:R-:W-:Y:S02]  /*5b70*/  ISETP.GE.AND P2, PT, R8, R94, PT ;  /* 0x0000005e0800720c */ /* 0x000fe40003f46270 */
[----:B------:R-:W-:Y:S02]  /*5b80*/  CS2R R42, SRZ ;  /* 0x00000000002a7805 */ /* 0x000fe4000001ff00 */
[----:B------:R-:W-:Y:S01]  /*5b90*/  CS2R R40, SRZ ;  /* 0x0000000000287805 */ /* 0x000fe2000001ff00 */
[----:B------:R1:W2:Y:S01]  /*5ba0*/  @!P4 LDG.E.128 R32, desc[UR36][R38.64] ;  /* 0x000000242620c981 */ /* 0x0002a2000c1e1d00 */
[----:B------:R-:W-:-:S13]  /*5bb0*/  ISETP.GE.OR P2, PT, R16, R105, P2 ;  /* 0x000000691000720c */ /* 0x000fda0001746670 */
[----:B------:R-:W-:-:S04]  /*5bc0*/  @!P2 IADD3 R5, P5, P6, R30, R82, R4 ;  /* 0x000000521e05a210 */ /* 0x000fc80007ebe004 */
[----:B------:R-:W-:Y:S02]  /*5bd0*/  @!P2 IADD3.X R10, R68, R84, R88, P5, P6 ;  /* 0x00000054440aa210 */ /* 0x000fe40002fec458 */
[----:B------:R-:W-:-:S04]  /*5be0*/  @!P3 IADD3 R9, P5, P6, R56, R6, R78 ;  /* 0x000000063809b210 */ /* 0x000fc80007ebe04e */
[----:B------:R-:W-:Y:S02]  /*5bf0*/  @!P3 IADD3.X R8, R66, R106, R80, P5, P6 ;  /* 0x0000006a4208b210 */ /* 0x000fe40002fec450 */
[----:B------:R-:W-:-:S04]  /*5c00*/  @!P2 IADD3 R7, P5, P6, R56, R77, R6 ;  /* 0x0000004d3807a210 */ /* 0x000fc80007ebe006 */
[----:B------:R-:W-:Y:S02]  /*5c10*/  @!P2 IADD3.X R4, R66, R79, R106, P5, P6 ;  /* 0x0000004f4204a210 */ /* 0x000fe40002fec46a */
[----:B0-----:R-:W-:-:S05]  /*5c20*/  @!P3 IADD3 R12, P5, R11, R12, RZ ;  /* 0x0000000c0b0cb210 */ /* 0x001fca0007fbe0ff */
[----:B------:R-:W-:Y:S02]  /*5c30*/  @!P3 IMAD.X R13, R14, 0x1, R13, P5 ;  /* 0x000000010e0db824 */ /* 0x000fe400028e060d */
[----:B------:R-:W0:Y:S02]  /*5c40*/  @!P3 LDC.64 R14, c[0x0][0x400] ;  /* 0x00010000ff0ebb82 */ /* 0x000e240000000a00 */
[----:B0-----:R-:W-:-:S05]  /*5c50*/  @!P3 IADD3 R14, P5, R9, R14, RZ ;  /* 0x0000000e090eb210 */ /* 0x001fca0007fbe0ff */
[----:B------:R-:W-:Y:S02]  /*5c60*/  @!P3 IMAD.X R15, R8, 0x1, R15, P5 ;  /* 0x00000001080fb824 */ /* 0x000fe400028e060f */
[----:B------:R-:W0:Y:S01]  /*5c70*/  @!P2 LDC.64 R8, c[0x0][0x3e8] ;  /* 0x0000fa00ff08ab82 */ /* 0x000e220000000a00 */
[----:B-1----:R-:W-:Y:S02]  /*5c80*/  CS2R R38, SRZ ;  /* 0x0000000000267805 */ /* 0x002fe4000001ff00 */
[----:B------:R-:W-:Y:S02]  /*5c90*/  CS2R R46, SRZ ;  /* 0x00000000002e7805 */ /* 0x000fe4000001ff00 */
[----:B------:R-:W-:Y:S02]  /*5ca0*/  CS2R R44, SRZ ;  /* 0x00000000002c7805 */ /* 0x000fe4000001ff00 */
[----:B------:R-:W-:Y:S02]  /*5cb0*/  CS2R R50, SRZ ;  /* 0x0000000000327805 */ /* 0x000fe4000001ff00 */
[----:B------:R-:W-:Y:S01]  /*5cc0*/  CS2R R48, SRZ ;  /* 0x0000000000307805 */ /* 0x000fe2000001ff00 */
[----:B------:R-:W3:Y:S01]  /*5cd0*/  @!P3 LDG.E.128 R40, desc[UR36][R14.64] ;  /* 0x000000240e28b981 */ /* 0x000ee2000c1e1d00 */
[----:B0-----:R-:W-:-:S05]  /*5ce0*/  @!P2 IADD3 R8, P5, R5, R8, RZ ;  /* 0x000000080508a210 */ /* 0x001fca0007fbe0ff */
[----:B------:R-:W-:Y:S02]  /*5cf0*/  @!P2 IMAD.X R9, R10, 0x1, R9, P5 ;  /* 0x000000010a09a824 */ /* 0x000fe400028e0609 */
[----:B------:R-:W0:Y:S03]  /*5d00*/  @!P2 LDC.64 R10, c[0x0][0x400] ;  /* 0x00010000ff0aab82 */ /* 0x000e260000000a00 */
[----:B------:R-:W4:Y:S01]  /*5d10*/  @!P2 LDG.E.128 R44, desc[UR36][R8.64] ;  /* 0x00000024082ca981 */ /* 0x000f22000c1e1d00 */
[----:B0-----:R-:W-:Y:S02]  /*5d20*/  @!P2 IADD3 R10, P5, R7, R10, RZ ;  /* 0x0000000a070aa210 */ /* 0x001fe40007fbe0ff */
[----:B------:R-:W-:Y:S02]  /*5d30*/  CS2R R6, SRZ ;  /* 0x0000000000067805 */ /* 0x000fe4000001ff00 */
[----:B------:R-:W-:-:S02]  /*5d40*/  @!P2 IADD3.X R11, R4, R11, RZ, P5, !PT ;  /* 0x0000000b040ba210 */ /* 0x000fc40002ffe4ff */
[----:B------:R-:W-:-:S03]  /*5d50*/  CS2R R4, SRZ ;  /* 0x0000000000047805 */ /* 0x000fc6000001ff00 */
[----:B------:R-:W5:Y:S04]  /*5d60*/  @!P2 LDG.E.128 R48, desc[UR36][R10.64] ;  /* 0x000000240a30a981 */ /* 0x000f68000c1e1d00 */
[----:B------:R0:W5:Y:S02]  /*5d70*/  @!P4 LDG.E.128 R4, desc[UR36][R36.64] ;  /* 0x000000242404c981 */ /* 0x000164000c1e1d00 */
[----:B0-----:R-:W-:-:S06]  /*5d80*/  CS2R R36, SRZ ;  /* 0x0000000000247805 */ /* 0x001fcc000001ff00 */
[----:B------:R-:W5:Y:S01]  /*5d90*/  @!P3 LDG.E.128 R36, desc[UR36][R12.64] ;  /* 0x000000240c24b981 */ /* 0x000f62000c1e1d00 */
[----:B------:R-:W-:-:S06]  /*5da0*/  UISETP.NE.AND UP0, UPT, UR60, 0x3, UPT ;  /* 0x000000033c00788c */ /* 0x000fcc000bf05270 */
[----:B------:R-:W-:Y:S02]  /*5db0*/  PLOP3.LUT P5, PT, PT, PT, UP0, 0x80, 0x0 ;  /* 0x000000000000781c */ /* 0x000fe40003faf008 */
[----:B------:R-:W-:Y:S01]  /*5dc0*/  ISETP.GE.AND P2, PT, R16, R105, PT ;  /* 0x000000691000720c */ /* 0x000fe20003f46270 */
[----:B--2---:R-:W-:Y:S02]  /*5dd0*/  IMAD.MOV.U32 R119, RZ, RZ, R34 ;  /* 0x000000ffff777224 */ /* 0x004fe400078e0022 */
[----:B------:R-:W-:Y:S02]  /*5de0*/  IMAD.MOV.U32 R121, RZ, RZ, R32 ;  /* 0x000000ffff797224 */ /* 0x000fe400078e0020 */
[----:B---3--:R-:W-:Y:S02]  /*5df0*/  IMAD.MOV.U32 R115, RZ, RZ, R42 ;  /* 0x000000ffff737224 */ /* 0x008fe400078e002a */
[----:B------:R-:W-:Y:S02]  /*5e00*/  IMAD.MOV.U32 R116, RZ, RZ, R40 ;  /* 0x000000ffff747224 */ /* 0x000fe400078e0028 */
[----:B----4-:R-:W-:Y:S01]  /*5e10*/  IMAD.MOV.U32 R106, RZ, RZ, R46 ;  /* 0x000000ffff6a7224 */ /* 0x010fe200078e002e */
[----:B------:R-:W-:Y:S01]  /*5e20*/  MOV R108, R44 ;  /* 0x0000002c006c7202 */ /* 0x000fe20000000f00 */
[----:B-----5:R-:W-:-:S02]  /*5e30*/  IMAD.MOV.U32 R109, RZ, RZ, R50 ;  /* 0x000000ffff6d7224 */ /* 0x020fc400078e0032 */
[----:B------:R-:W-:Y:S02]  /*5e40*/  IMAD.MOV.U32 R110, RZ, RZ, R48 ;  /* 0x000000ffff6e7224 */ /* 0x000fe400078e0030 */
[----:B------:R-:W-:Y:S02]  /*5e50*/  IMAD.MOV.U32 R117, RZ, RZ, R6 ;  /* 0x000000ffff757224 */ /* 0x000fe400078e0006 */
[----:B------:R-:W-:Y:S01]  /*5e60*/  IMAD.MOV.U32 R120, RZ, RZ, R4 ;  /* 0x000000ffff787224 */ /* 0x000fe200078e0004 */
[----:B------:R-:W-:Y:S01]  /*5e70*/  MOV R111, R38 ;  /* 0x00000026006f7202 */ /* 0x000fe20000000f00 */
[----:B------:R-:W-:Y:S01]  /*5e80*/  IMAD.MOV.U32 R113, RZ, RZ, R36 ;  /* 0x000000ffff717224 */ /* 0x000fe200078e0024 */
[----:B------:R-:W-:Y:S06]  /*5e90*/  @!P5 BRA `(.L_x_560) ;  /* 0x000000000004d947 */ /* 0x000fec0003800000 */
[----:B------:R-:W-:Y:S01]  /*5ea0*/  BPT.TRAP 0x1 ;  /* 0x000000040000795c */ /* 0x000fe20000300000 */
.L_x_560:
[----:B------:R-:W-:Y:S01]  /*5eb0*/  IMAD R88, R188, 0x8, R18 ;  /* 0x00000008bc587824 */ /* 0x000fe200078e0212 */
[----:B------:R-:W-:Y:S01]  /*5ec0*/  SHF.L.U32 R93, R193, 0x1f, RZ ;  /* 0x0000001fc15d7819 */ /* 0x000fe200000006ff */
[----:B------:R-:W0:Y:S01]  /*5ed0*/  LDC R112, c[0x0][0x2f4] ;  /* 0x0000bd00ff707b82 */ /* 0x000e220000000800 */
[----:B------:R-:W-:Y:S02]  /*5ee0*/  BSSY B1, `(.L_x_561) ;  /* 0x0000003000017945 */ /* 0x000fe40003800000 */
[----:B------:R-:W1:Y:S02]  /*5ef0*/  SYNCS.PHASECHK.TRANS64.TRYWAIT P3, [R88+URZ+0x22890], R93 ;  /* 0x0228905d580075a7 */ /* 0x000e64000806017f */
[----:B-1----:R-:W-:Y:S05]  /*5f00*/  @!P3 BRA `(.L_x_562) ;  /* 0x000001cc0024b947 */ /* 0x002fea0003800000 */
.L_x_834:
[----:B------:R-:W-:Y:S05]  /*5f10*/  BSYNC B1 ;  /* 0x0000000000017941 */ /* 0x000fea0003800000 */
.L_x_561:
[----:B------:R-:W-:Y:S01]  /*5f20*/  UMOV UR4, 0xffffffff ;  /* 0xffffffff00047882 */ /* 0x000fe20000000000 */
[----:B0-----:R-:W-:Y:S02]  /*5f30*/  IMAD.IADD R114, R112, 0x1, -R73 ;  /* 0x0000000170727824 */ /* 0x001fe400078e0a49 */
[----:B------:R-:W-:Y:S05]  /*5f40*/  BRA.DIV UR4, `(.L_x_563) ;  /* 0x000001ce04287947 */ /* 0x000fea000b800000 */
[----:B------:R0:W2:Y:S04]  /*5f50*/  SHFL.IDX PT, R105, R104, RZ, 0x1c1f ;  /* 0x001c1fff68697589 */ /* 0x0000a800000e0000 */
[----:B------:R0:W3:Y:S02]  /*5f60*/  SHFL.IDX PT, R107, R103, RZ, 0x1c1f ;  /* 0x001c1fff676b7589 */ /* 0x0000e400000e0000 */
.L_x_838:
[----:B------:R-:W-:Y:S01]  /*5f70*/  ISETP.GE.OR P3, PT, R190, R94, P1 ;  /* 0x0000005ebe00720c */ /* 0x000fe20000f66670 */
[----:B------:R-:W-:-:S12]  /*5f80*/  BSSY B1, `(.L_x_564) ;  /* 0x00000e8000017945 */ /* 0x000fd80003800000 */
[----:B------:R-:W-:Y:S05]  /*5f90*/  @P3 BRA `(.L_x_565) ;  /* 0x0000000c00983947 */ /* 0x000fea0003800000 */
[----:B------:R-:W-:Y:S01]  /*5fa0*/  SEL R8, R73, R114, !P0 ;  /* 0x0000007249087207 */ /* 0x000fe20004000000 */
[----:B------:R-:W-:Y:S01]  /*5fb0*/  BSSY B2, `(.L_x_566) ;  /* 0x00000df000027945 */ /* 0x000fe20003800000 */
[----:B---3--:R-:W-:Y:S02]  /*5fc0*/  IADD3 R98, P3, R64, R107, RZ ;  /* 0x0000006b40627210 */ /* 0x008fe40007f7e0ff */
[----:B------:R-:W-:Y:S02]  /*5fd0*/  SHF.R.S32.HI R9, RZ, 0x1f, R8 ;  /* 0x0000001fff097819 */ /* 0x000fe40000011408 */
[----:B--2---:R-:W-:Y:S02]  /*5fe0*/  IADD3.X R99, R105, R62, RZ, P3, !PT ;  /* 0x0000003e69637210 */ /* 0x004fe40001ffe4ff */
[----:B------:R-:W-:-:S04]  /*5ff0*/  LEA.HI R8, R9, R8, RZ, 0x5 ;  /* 0x0000000809087211 */ /* 0x000fc800078f28ff */
[----:B------:R-:W-:-:S05]  /*6000*/  LEA.HI.SX32 R8, R8, R65, 0x1b ;  /* 0x0000004108087211 */ /* 0x000fca00078fdaff */
[----:B------:R-:W-:-:S05]  /*6010*/  IMAD.SHL.U32 R118, R8, 0x10, RZ ;  /* 0x0000001008767824 */ /* 0x000fca00078e00ff */
[----:B------:R-:W-:-:S04]  /*6020*/  LOP3.LUT R9, R81, 0x70, R118, 0xf8, !PT ;  /* 0x0000007051097812 */ /* 0x000fc800078ef876 */
[----:B------:R-:W-:Y:S01]  /*6030*/  LOP3.LUT R8, R9, R76, RZ, 0x3c, !PT ;  /* 0x0000004c09087212 */ /* 0x000fe200078e3cff */
[----:B------:R-:W-:-:S04]  /*6040*/  IMAD R9, R188, 0x5000, R61 ;  /* 0x00005000bc097824 */ /* 0x000fc800078e023d */
[----:B------:R-:W-:Y:S02]  /*6050*/  IMAD.IADD R11, R199, 0x1, R8 ;  /* 0x00000001c70b7824 */ /* 0x000fe400078e0208 */
[----:B------:R-:W-:Y:S02]  /*6060*/  IMAD.IADD R9, R18, 0x1, R9 ;  /* 0x0000000112097824 */ /* 0x000fe400078e0209 */
[----:B------:R-:W-:-:S04]  /*6070*/  IMAD R11, R188, 0x5000, R11 ;  /* 0x00005000bc0b7824 */ /* 0x000fc800078e020b */
[----:B------:R-:W-:Y:S02]  /*6080*/  IMAD.IADD R12, R18, 0x1, R11 ;  /* 0x00000001120c7824 */ /* 0x000fe400078e020b */
[----:B------:R-:W2:Y:S04]  /*6090*/  LDS.128 R8, [R9+0x18400] ;  /* 0x0184000009087984 */ /* 0x000ea80000000c00 */
[----:B------:R-:W3:Y:S01]  /*60a0*/  LDS.128 R12, [R12+0x18400] ;  /* 0x018400000c0c7984 */ /* 0x000ee20000000c00 */
[----:B------:R-:W-:Y:S05]  /*60b0*/  @P2 BRA `(.L_x_567) ;  /* 0x0000000c00382947 */ /* 0x000fea0003800000 */
[----:B------:R-:W-:Y:S02]  /*60c0*/  SHF.R.U32.HI R130, RZ, 0x8, R5 ;  /* 0x00000008ff827819 */ /* 0x000fe40000011605 */
[----:B------:R-:W-:Y:S02]  /*60d0*/  SHF.R.U32.HI R124, RZ, 0x8, R33 ;  /* 0x00000008ff7c7819 */ /* 0x000fe40000011621 */
[----:B------:R-:W-:Y:S02]  /*60e0*/  LOP3.LUT R4, R5, 0xff0000ff, RZ, 0xc0, !PT ;  /* 0xff0000ff05047812 */ /* 0x000fe400078ec0ff */
[----:B------:R-:W-:Y:S01]  /*60f0*/  SHF.R.U32.HI R127, RZ, 0x10, R5 ;  /* 0x00000010ff7f7819 */ /* 0x000fe20000011605 */
[----:B------:R-:W-:Y:S01]  /*6100*/  IMAD.SHL.U32 R5, R130, 0x100, RZ ;  /* 0x0000010082057824 */ /* 0x000fe200078e00ff */
[----:B------:R-:W-:Y:S02]  /*6110*/  SHF.R.U32.HI R125, RZ, 0x8, R7 ;  /* 0x00000008ff7d7819 */ /* 0x000fe40000011607 */
[----:B------:R-:W-:-:S02]  /*6120*/  SHF.R.U32.HI R123, RZ, 0x8, R35 ;  /* 0x00000008ff7b7819 */ /* 0x000fc40000011623 */
[----:B------:R-:W-:Y:S02]  /*6130*/  LOP3.LUT R122, R35, 0xff0000ff, RZ, 0xc0, !PT ;  /* 0xff0000ff237a7812 */ /* 0x000fe400078ec0ff */
[----:B------:R-:W-:Y:S01]  /*6140*/  SHF.R.U32.HI R128, RZ, 0x10, R35 ;  /* 0x00000010ff807819 */ /* 0x000fe20000011623 */
[----:B------:R-:W-:Y:S01]  /*6150*/  IMAD.SHL.U32 R35, R124, 0x100, RZ ;  /* 0x000001007c237824 */ /* 0x000fe200078e00ff */
[----:B------:R-:W-:Y:S02]  /*6160*/  LOP3.LUT R34, R33, 0xff0000ff, RZ, 0xc0, !PT ;  /* 0xff0000ff21227812 */ /* 0x000fe400078ec0ff */
[----:B------:R-:W-:Y:S01]  /*6170*/  SHF.R.U32.HI R126, RZ, 0x10, R33 ;  /* 0x00000010ff7e7819 */ /* 0x000fe20000011621 */
[----:B---3--:R-:W-:Y:S01]  /*6180*/  IMAD.MOV.U32 R33, RZ, RZ, R12 ;  /* 0x000000ffff217224 */ /* 0x008fe200078e000c */
[----:B--2---:R-:W-:Y:S01]  /*6190*/  MOV R32, R8 ;  /* 0x0000000800207202 */ /* 0x004fe20000000f00 */
[----:B------:R-:W-:Y:S01]  /*61a0*/  IMAD.U32 R128, R128, 0x10000, RZ ;  /* 0x0001000080807824 */ /* 0x000fe200078e00ff */
[----:B------:R-:W-:Y:S01]  /*61b0*/  LOP3.LUT R6, R7, 0xff0000ff, RZ, 0xc0, !PT ;  /* 0xff0000ff07067812 */ /* 0x000fe200078ec0ff */
[----:B------:R-:W-:Y:S01]  /*61c0*/  IMAD.U32 R126, R126, 0x10000, RZ ;  /* 0x000100007e7e7824 */ /* 0x000fe200078e00ff */
[----:B------:R-:W-:Y:S01]  /*61d0*/  SHF.R.U32.HI R129, RZ, 0x10, R7 ;  /* 0x00000010ff817819 */ /* 0x000fe20000011607 */
[----:B------:R-:W-:Y:S01]  /*61e0*/  IMAD.SHL.U32 R7, R125, 0x100, RZ ;  /* 0x000001007d077824 */ /* 0x000fe200078e00ff */
[----:B------:R-:W-:Y:S01]  /*61f0*/  LOP3.LUT R4, R4, 0xff00, R5, 0xf8, !PT ;  /* 0x0000ff0004047812 */ /* 0x000fe200078ef805 */
[----:B------:R-:W-:Y:S01]  /*6200*/  IMAD.U32 R5, R127, 0x10000, RZ ;  /* 0x000100007f057824 */ /* 0x000fe200078e00ff */
[----:B------:R-:W-:-:S02]  /*6210*/  SHF.L.U32 R123, R123, 0x8, RZ ;  /* 0x000000087b7b7819 */ /* 0x000fc400000006ff */
[----:B------:R-:W-:Y:S02]  /*6220*/  LOP3.LUT R125, R34, 0xff00, R35, 0xf8, !PT ;  /* 0x0000ff00227d7812 */ /* 0x000fe400078ef823 */
[----:B------:R-:W-:Y:S02]  /*6230*/  F2FP.F16.E4M3.UNPACK_B R124, R121.H1 ;  /* 0x00000079ff7c723e */ /* 0x000fe400030006ff */
[----:B------:R-:W-:Y:S02]  /*6240*/  F2FP.F16.E4M3.UNPACK_B R35, R33.H1 ;  /* 0x00000021ff23723e */ /* 0x000fe400030006ff */
[----:B------:R-:W-:Y:S02]  /*6250*/  F2FP.F16.E4M3.UNPACK_B R34, R32.H1 ;  /* 0x00000020ff22723e */ /* 0x000fe400030006ff */
[----:B------:R-:W-:Y:S01]  /*6260*/  LOP3.LUT R7, R6, 0xff00, R7, 0xf8, !PT ;  /* 0x0000ff0006077812 */ /* 0x000fe200078ef807 */
[----:B------:R-:W-:Y:S01]  /*6270*/  HADD2.F32 R12, -RZ, R35.H0_H0 ;  /* 0x20000023ff0c7230 */ /* 0x000fe20000004100 */
[----:B------:R-:W-:Y:S01]  /*6280*/  LOP3.LUT R127, R122, 0xff00, R123, 0xf8, !PT ;  /* 0x0000ff007a7f7812 */ /* 0x000fe200078ef87b */
[----:B------:R-:W-:Y:S01]  /*6290*/  HADD2.F32 R8, -RZ, R34.H0_H0 ;  /* 0x20000022ff087230 */ /* 0x000fe20000004100 */
[----:B------:R-:W-:Y:S01]  /*62a0*/  LOP3.LUT R6, R4, 0xff0000, R5, 0xf8, !PT ;  /* 0x00ff000004067812 */ /* 0x000fe200078ef805 */
[----:B------:R-:W-:Y:S01]  /*62b0*/  HADD2.F32 R5, -RZ, R124.H0_H0 ;  /* 0x2000007cff057230 */ /* 0x000fe20000004100 */
[----:B------:R-:W-:Y:S01]  /*62c0*/  F2FP.F16.E4M3.UNPACK_B R122, R120.H1 ;  /* 0x00000078ff7a723e */ /* 0x000fe200030006ff */
[----:B------:R-:W-:-:S02]  /*62d0*/  IMAD.U32 R4, R129, 0x10000, RZ ;  /* 0x0001000081047824 */ /* 0x000fc400078e00ff */
[----:B------:R-:W-:Y:S02]  /*62e0*/  HADD2.F32 R34, -RZ, R34.H1_H1 ;  /* 0x30000022ff227230 */ /* 0x000fe40000004100 */
[-C--:B------:R-:W-:Y:S01]  /*62f0*/  FMUL.FTZ R129, R12, R5.reuse ;  /* 0x000000050c817220 */ /* 0x080fe20000410000 */
[--C-:B------:R-:W-:Y:S02]  /*6300*/  HADD2.F32 R123, -RZ, R122.reuse.H0_H0 ;  /* 0x2000007aff7b7230 */ /* 0x100fe40000004100 */
[C---:B------:R-:W-:Y:S01]  /*6310*/  FMUL.FTZ R131, R8.reuse, R5 ;  /* 0x0000000508837220 */ /* 0x040fe20000410000 */
[----:B------:R-:W-:Y:S01]  /*6320*/  LOP3.LUT R4, R7, 0xff0000, R4, 0xf8, !PT ;  /* 0x00ff000007047812 */ /* 0x000fe200078ef804 */
[----:B------:R-:W-:Y:S01]  /*6330*/  HADD2.F32 R35, -RZ, R35.H1_H1 ;  /* 0x30000023ff237230 */ /* 0x000fe20000004100 */
[----:B------:R-:W-:Y:S01]  /*6340*/  LOP3.LUT R7, R125, 0xff0000, R126, 0xf8, !PT ;  /* 0x00ff00007d077812 */ /* 0x000fe200078ef87e */
[-C--:B------:R-:W-:Y:S01]  /*6350*/  FFMA.FTZ R8, R8, R123.reuse, -R129 ;  /* 0x0000007b08087223 */ /* 0x080fe20000010881 */
[----:B------:R-:W-:Y:S01]  /*6360*/  FFMA.FTZ R12, R12, R123, R131 ;  /* 0x0000007b0c0c7223 */ /* 0x000fe20000010083 */
[----:B------:R-:W-:Y:S01]  /*6370*/  HADD2.F32 R123, -RZ, R122.H1_H1 ;  /* 0x3000007aff7b7230 */ /* 0x000fe20000004100 */
[----:B------:R-:W-:Y:S01]  /*6380*/  F2FP.F16.E4M3.UNPACK_B R126, R121 ;  /* 0x00000079ff7e723e */ /* 0x000fe200020006ff */
[----:B------:R-:W-:Y:S01]  /*6390*/  HADD2.F32 R122, -RZ, R124.H1_H1 ;  /* 0x3000007cff7a7230 */ /* 0x000fe20000004100 */
[----:B------:R-:W-:-:S02]  /*63a0*/  F2FP.F16.E4M3.UNPACK_B R124, R120 ;  /* 0x00000078ff7c723e */ /* 0x000fc400020006ff */
[----:B------:R-:W-:Y:S02]  /*63b0*/  F2FP.F16.E4M3.UNPACK_B R121, R33 ;  /* 0x00000021ff79723e */ /* 0x000fe400020006ff */
[----:B------:R-:W-:Y:S01]  /*63c0*/  F2FP.F16.E4M3.UNPACK_B R120, R32 ;  /* 0x00000020ff78723e */ /* 0x000fe200020006ff */
[-C--:B------:R-:W-:Y:S01]  /*63d0*/  FMUL.FTZ R33, R35, R122.reuse ;  /* 0x0000007a23217220 */ /* 0x080fe20000410000 */
[----:B------:R-:W-:Y:S01]  /*63e0*/  LOP3.LUT R5, R127, 0xff0000, R128, 0xf8, !PT ;  /* 0x00ff00007f057812 */ /* 0x000fe200078ef880 */
[C---:B------:R-:W-:Y:S01]  /*63f0*/  FMUL.FTZ R128, R34.reuse, R122 ;  /* 0x0000007a22807220 */ /* 0x040fe20000410000 */
[----:B------:R-:W-:Y:S02]  /*6400*/  HADD2.F32 R127, -RZ, R126.H0_H0 ;  /* 0x2000007eff7f7230 */ /* 0x000fe40000004100 */
[-C--:B------:R-:W-:Y:S01]  /*6410*/  FFMA.FTZ R33, R34, R123.reuse, -R33 ;  /* 0x0000007b22217223 */ /* 0x080fe20000010821 */
[----:B------:R-:W-:Y:S02]  /*6420*/  HADD2.F32 R122, -RZ, R121.H0_H0 ;  /* 0x20000079ff7a7230 */ /* 0x000fe40000004100 */
[----:B------:R-:W-:Y:S01]  /*6430*/  FFMA.FTZ R35, R35, R123, R128 ;  /* 0x0000007b23237223 */ /* 0x000fe20000010080 */
[----:B------:R-:W-:-:S02]  /*6440*/  HADD2.F32 R32, -RZ, R120.H0_H0 ;  /* 0x20000078ff207230 */ /* 0x000fc40000004100 */
[----:B------:R-:W-:Y:S02]  /*6450*/  HADD2.F32 R125, -RZ, R124.H0_H0 ;  /* 0x2000007cff7d7230 */ /* 0x000fe40000004100 */
[-C--:B------:R-:W-:Y:S01]  /*6460*/  FMUL.FTZ R129, R122, R127.reuse ;  /* 0x0000007f7a817220 */ /* 0x080fe20000410000 */
[----:B------:R-:W-:Y:S02]  /*6470*/  HADD2.F32 R126, -RZ, R126.H1_H1 ;  /* 0x3000007eff7e7230 */ /* 0x000fe40000004100 */
[C---:B------:R-:W-:Y:S01]  /*6480*/  FMUL.FTZ R127, R32.reuse, R127 ;  /* 0x0000007f207f7220 */ /* 0x040fe20000410000 */
[----:B------:R-:W-:Y:S02]  /*6490*/  HADD2.F32 R123, -RZ, R121.H1_H1 ;  /* 0x30000079ff7b7230 */ /* 0x000fe40000004100 */
[-C--:B------:R-:W-:Y:S01]  /*64a0*/  FFMA.FTZ R32, R32, R125.reuse, -R129 ;  /* 0x0000007d20207223 */ /* 0x080fe20000010881 */
[----:B------:R-:W-:Y:S02]  /*64b0*/  HADD2.F32 R120, -RZ, R120.H1_H1 ;  /* 0x30000078ff787230 */ /* 0x000fe40000004100 */
[----:B------:R-:W-:Y:S01]  /*64c0*/  FFMA.FTZ R34, R122, R125, R127 ;  /* 0x0000007d7a227223 */ /* 0x000fe2000001007f */
[----:B------:R-:W-:-:S02]  /*64d0*/  HADD2.F32 R122, -RZ, R124.H1_H1 ;  /* 0x3000007cff7a7230 */ /* 0x000fc40000004100 */
[CC--:B------:R-:W-:Y:S01]  /*64e0*/  FMUL.FTZ R121, R123.reuse, R126.reuse ;  /* 0x0000007e7b797220 */ /* 0x0c0fe20000410000 */
[----:B------:R-:W-:Y:S01]  /*64f0*/  F2FP.F16.E4M3.UNPACK_B R127, R119.H1 ;  /* 0x00000077ff7f723e */ /* 0x000fe200030006ff */
[C---:B------:R-:W-:Y:S01]  /*6500*/  FMUL.FTZ R130, R120.reuse, R126 ;  /* 0x0000007e78827220 */ /* 0x040fe20000410000 */
[----:B------:R-:W-:Y:S01]  /*6510*/  F2FP.F16.E4M3.UNPACK_B R124, R14.H1 ;  /* 0x0000000eff7c723e */ /* 0x000fe200030006ff */
[----:B------:R-:W-:Y:S01]  /*6520*/  FFMA.FTZ R121, R120, R122, -R121 ;  /* 0x0000007a78797223 */ /* 0x000fe20000010879 */
[----:B------:R-:W-:Y:S01]  /*6530*/  F2FP.F16.E4M3.UNPACK_B R120, R10.H1 ;  /* 0x0000000aff78723e */ /* 0x000fe200030006ff */
[--C-:B------:R-:W-:Y:S01]  /*6540*/  HADD2.F32 R128, -RZ, R127.reuse.H0_H0 ;  /* 0x2000007fff807230 */ /* 0x100fe20000004100 */
[----:B------:R-:W-:Y:S01]  /*6550*/  F2FP.F16.E4M3.UNPACK_B R126, R117.H1 ;  /* 0x00000075ff7e723e */ /* 0x000fe200030006ff */
[----:B------:R-:W-:Y:S02]  /*6560*/  HADD2.F32 R125, -RZ, R124.H0_H0 ;  /* 0x2000007cff7d7230 */ /* 0x000fe40000004100 */
[----:B------:R-:W-:Y:S01]  /*6570*/  FFMA.FTZ R123, R123, R122, R130 ;  /* 0x0000007a7b7b7223 */ /* 0x000fe20000010082 */
[----:B------:R-:W-:Y:S01]  /*6580*/  HADD2.F32 R131, -RZ, R127.H1_H1 ;  /* 0x3000007fff837230 */ /* 0x000fe20000004100 */
[----:B------:R-:W-:Y:S01]  /*6590*/  F2FP.F16.E4M3.UNPACK_B R10, R10 ;  /* 0x0000000aff0a723e */ /* 0x000fe200020006ff */
[----:B------:R-:W-:-:S02]  /*65a0*/  HADD2.F32 R122, -RZ, R120.H0_H0 ;  /* 0x20000078ff7a7230 */ /* 0x000fc40000004100 */
[----:B------:R-:W-:Y:S01]  /*65b0*/  FMUL.FTZ R129, R125, R128 ;  /* 0x000000807d817220 */ /* 0x000fe20000410000 */
[----:B------:R-:W-:Y:S01]  /*65c0*/  HADD2.F32 R127, -RZ, R126.H0_H0 ;  /* 0x2000007eff7f7230 */ /* 0x000fe20000004100 */
[----:B------:R-:W-:Y:S01]  /*65d0*/  F2FP.SATFINITE.E4M3.F32.PACK_AB_MERGE_C R8, R33, R8, RZ ;  /* 0x000000082108723e */ /* 0x000fe200048070ff */
[----:B------:R-:W-:Y:S02]  /*65e0*/  HADD2.F32 R124, -RZ, R124.H1_H1 ;  /* 0x3000007cff7c7230 */ /* 0x000fe40000004100 */
[C---:B------:R-:W-:Y:S01]  /*65f0*/  FMUL.FTZ R130, R122.reuse, R128 ;  /* 0x000000807a827220 */ /* 0x040fe20000410000 */
[----:B------:R-:W-:Y:S02]  /*6600*/  HADD2.F32 R120, -RZ, R120.H1_H1 ;  /* 0x30000078ff787230 */ /* 0x000fe40000004100 */
[----:B------:R-:W-:Y:S01]  /*6610*/  FFMA.FTZ R128, R122, R127, -R129 ;  /* 0x0000007f7a807223 */ /* 0x000fe20000010881 */
[----:B------:R-:W-:Y:S02]  /*6620*/  HADD2.F32 R129, -RZ, R126.H1_H1 ;  /* 0x3000007eff817230 */ /* 0x000fe40000004100 */
[----:B------:R-:W-:Y:S01]  /*6630*/  FMUL.FTZ R133, R124, R131 ;  /* 0x000000837c857220 */ /* 0x000fe20000410000 */
[----:B------:R-:W-:Y:S01]  /*6640*/  F2FP.F16.E4M3.UNPACK_B R122, R119 ;  /* 0x00000077ff7a723e */ /* 0x000fe200020006ff */
[C---:B------:R-:W-:Y:S01]  /*6650*/  FMUL.FTZ R131, R120.reuse, R131 ;  /* 0x0000008378837220 */ /* 0x040fe20000410000 */
[----:B------:R-:W-:Y:S01]  /*6660*/  F2FP.F16.E4M3.UNPACK_B R119, R14 ;  /* 0x0000000eff77723e */ /* 0x000fe200020006ff */
[----:B------:R-:W-:Y:S01]  /*6670*/  FFMA.FTZ R133, R120, R129, -R133 ;  /* 0x0000008178857223 */ /* 0x000fe20000010885 */
[----:B------:R-:W-:Y:S01]  /*6680*/  F2FP.F16.E4M3.UNPACK_B R120, R117 ;  /* 0x00000075ff78723e */ /* 0x000fe200020006ff */
[----:B------:R-:W-:Y:S01]  /*6690*/  FFMA.FTZ R131, R124, R129, R131 ;  /* 0x000000817c837223 */ /* 0x000fe20000010083 */
[----:B------:R-:W-:-:S02]  /*66a0*/  HADD2.F32 R124, -RZ, R122.H0_H0 ;  /* 0x2000007aff7c7230 */ /* 0x000fc40000004100 */
[----:B------:R-:W-:Y:S01]  /*66b0*/  FFMA.FTZ R130, R125, R127, R130 ;  /* 0x0000007f7d827223 */ /* 0x000fe20000010082 */
[--C-:B------:R-:W-:Y:S01]  /*66c0*/  HADD2.F32 R117, -RZ, R119.reuse.H0_H0 ;  /* 0x20000077ff757230 */ /* 0x100fe20000004100 */
[----:B------:R-:W-:Y:S01]  /*66d0*/  F2FP.SATFINITE.E4M3.F32.PACK_AB_MERGE_C R12, R35, R12, RZ ;  /* 0x0000000c230c723e */ /* 0x000fe200048070ff */
[----:B------:R-:W-:Y:S01]  /*66e0*/  HADD2.F32 R14, -RZ, R10.H0_H0 ;  /* 0x2000000aff0e7230 */ /* 0x000fe20000004100 */
[----:B------:R-:W-:Y:S01]  /*66f0*/  F2FP.F16.E4M3.UNPACK_B R35, R13 ;  /* 0x0000000dff23723e */ /* 0x000fe200020006ff */
[----:B------:R-:W-:Y:S02]  /*6700*/  HADD2.F32 R125, -RZ, R122.H1_H1 ;  /* 0x3000007aff7d7230 */ /* 0x000fe40000004100 */
[-C--:B------:R-:W-:Y:S01]  /*6710*/  FMUL.FTZ R127, R117, R124.reuse ;  /* 0x0000007c757f7220 */ /* 0x080fe20000410000 */
[----:B------:R-:W-:Y:S02]  /*6720*/  HADD2.F32 R122, -RZ, R120.H0_H0 ;  /* 0x20000078ff7a7230 */ /* 0x000fe40000004100 */
[----:B------:R-:W-:Y:S01]  /*6730*/  FMUL.FTZ R124, R14, R124 ;  /* 0x0000007c0e7c7220 */ /* 0x000fe20000410000 */
[----:B------:R-:W-:Y:S01]  /*6740*/  HADD2.F32 R10, -RZ, R10.H1_H1 ;  /* 0x3000000aff0a7230 */ /* 0x000fe20000004100 */
[----:B------:R-:W-:Y:S01]  /*6750*/  F2FP.F16.E4M3.UNPACK_B R33, R9 ;  /* 0x00000009ff21723e */ /* 0x000fe200020006ff */
[----:B------:R-:W-:-:S02]  /*6760*/  HADD2.F32 R119, -RZ, R119.H1_H1 ;  /* 0x30000077ff777230 */ /* 0x000fc40000004100 */
[-C--:B------:R-:W-:Y:S01]  /*6770*/  FFMA.FTZ R127, R14, R122.reuse, -R127 ;  /* 0x0000007a0e7f7223 */ /* 0x080fe2000001087f */
[----:B------:R-:W-:Y:S02]  /*6780*/  HADD2.F32 R120, -RZ, R120.H1_H1 ;  /* 0x30000078ff787230 */ /* 0x000fe40000004100 */
[CC--:B------:R-:W-:Y:S01]  /*6790*/  FMUL.FTZ R126, R10.reuse, R125.reuse ;  /* 0x0000007d0a7e7220 */ /* 0x0c0fe20000410000 */
[----:B------:R-:W-:Y:S01]  /*67a0*/  FFMA.FTZ R14, R117, R122, R124 ;  /* 0x0000007a750e7223 */ /* 0x000fe2000001007c */
[C---:B------:R-:W-:Y:S01]  /*67b0*/  FMUL.FTZ R129, R119.reuse, R125 ;  /* 0x0000007d77817220 */ /* 0x040fe20000410000 */
[----:B------:R-:W-:Y:S01]  /*67c0*/  F2FP.F16.E4M3.UNPACK_B R122, R7 ;  /* 0x00000007ff7a723e */ /* 0x000fe200020006ff */
[----:B------:R-:W-:Y:S01]  /*67d0*/  FFMA.FTZ R119, R119, R120, R126 ;  /* 0x0000007877777223 */ /* 0x000fe2000001007e */
[----:B------:R-:W-:Y:S01]  /*67e0*/  F2FP.SATFINITE.E4M3.F32.PACK_AB_MERGE_C R8, R121, R32, R8 ;  /* 0x000000207908723e */ /* 0x000fe20004807008 */
[----:B------:R-:W-:Y:S01]  /*67f0*/  FFMA.FTZ R10, R10, R120, -R129 ;  /* 0x000000780a0a7223 */ /* 0x000fe20000010881 */
[----:B------:R-:W-:Y:S01]  /*6800*/  F2FP.SATFINITE.E4M3.F32.PACK_AB_MERGE_C R12, R123, R34, R12 ;  /* 0x000000227b0c723e */ /* 0x000fe2000480700c */
[----:B------:R-:W-:Y:S01]  /*6810*/  HADD2.F32 R117, -RZ, R35.H0_H0 ;  /* 0x20000023ff757230 */ /* 0x000fe20000004100 */
[----:B------:R-:W-:Y:S01]  /*6820*/  F2FP.F16.E4M3.UNPACK_B R120, R6 ;  /* 0x00000006ff78723e */ /* 0x000fe200020006ff */
[----:B------:R-:W-:Y:S01]  /*6830*/  HADD2.F32 R34, -RZ, R122.H0_H0 ;  /* 0x2000007aff227230 */ /* 0x000fe20000004100 */
[----:B------:R-:W-:Y:S01]  /*6840*/  F2FP.SATFINITE.E4M3.F32.PACK_AB_MERGE_C R130, R131, R130, RZ ;  /* 0x000000828382723e */ /* 0x000fe200048070ff */
[----:B------:R-:W-:Y:S01]  /*6850*/  HADD2.F32 R32, -RZ, R33.H0_H0 ;  /* 0x20000021ff207230 */ /* 0x000fe20000004100 */
[----:B------:R-:W-:Y:S01]  /*6860*/  F2FP.F16.E4M3.UNPACK_B R13, R13.H1 ;  /* 0x0000000dff0d723e */ /* 0x000fe200030006ff */
[----:B------:R-:W-:Y:S01]  /*6870*/  HADD2.F32 R121, -RZ, R120.H0_H0 ;  /* 0x20000078ff797230 */ /* 0x000fe20000004100 */
[----:B------:R-:W-:Y:S01]  /*6880*/  F2FP.SATFINITE.E4M3.F32.PACK_AB_MERGE_C R14, R119, R14, R130 ;  /* 0x0000000e770e723e */ /* 0x000fe20004807082 */
[----:B------:R-:W-:Y:S01]  /*6890*/  FMUL.FTZ R123, R117, R34 ;  /* 0x00000022757b7220 */ /* 0x000fe20000410000 */
[----:B------:R-:W-:-:S02]  /*68a0*/  HADD2.F32 R119, -RZ, R35.H1_H1 ;  /* 0x30000023ff777230 */ /* 0x000fc40000004100 */
[C---:B------:R-:W-:Y:S01]  /*68b0*/  FMUL.FTZ R124, R32.reuse, R34 ;  /* 0x00000022207c7220 */ /* 0x040fe20000410000 */
[----:B------:R-:W-:Y:S02]  /*68c0*/  HADD2.F32 R122, -RZ, R122.H1_H1 ;  /* 0x3000007aff7a7230 */ /* 0x000fe40000004100 */
[-C--:B------:R-:W-:Y:S01]  /*68d0*/  FFMA.FTZ R32, R32, R121.reuse, -R123 ;  /* 0x0000007920207223 */ /* 0x080fe2000001087b */
[----:B------:R-:W-:Y:S02]  /*68e0*/  HADD2.F32 R34, -RZ, R33.H1_H1 ;  /* 0x30000021ff227230 */ /* 0x000fe40000004100 */
[----:B------:R-:W-:Y:S01]  /*68f0*/  FFMA.FTZ R33, R117, R121, R124 ;  /* 0x0000007975217223 */ /* 0x000fe2000001007c */
[----:B------:R-:W-:Y:S02]  /*6900*/  HADD2.F32 R120, -RZ, R120.H1_H1 ;  /* 0x30000078ff787230 */ /* 0x000fe40000004100 */
[CC--:B------:R-:W-:Y:S01]  /*6910*/  FMUL.FTZ R117, R119.reuse, R122.reuse ;  /* 0x0000007a77757220 */ /* 0x0c0fe20000410000 */
[----:B------:R-:W-:Y:S01]  /*6920*/  F2FP.F16.E4M3.UNPACK_B R35, R9.H1 ;  /* 0x00000009ff23723e */ /* 0x000fe200030006ff */
[C---:B------:R-:W-:Y:S01]  /*6930*/  FMUL.FTZ R122, R34.reuse, R122 ;  /* 0x0000007a227a7220 */ /* 0x040fe20000410000 */
[----:B------:R-:W-:Y:S01]  /*6940*/  F2FP.F16.E4M3.UNPACK_B R121, R7.H1 ;  /* 0x00000007ff79723e */ /* 0x000fe200030006ff */
[----:B------:R-:W-:Y:S01]  /*6950*/  FFMA.FTZ R9, R34, R120, -R117 ;  /* 0x0000007822097223 */ /* 0x000fe20000010875 */
[----:B------:R-:W-:Y:S01]  /*6960*/  F2FP.F16.E4M3.UNPACK_B R6, R6.H1 ;  /* 0x00000006ff06723e */ /* 0x000fe200030006ff */
[----:B------:R-:W-:Y:S01]  /*6970*/  FFMA.FTZ R34, R119, R120, R122 ;  /* 0x0000007877227223 */ /* 0x000fe2000001007a */
[----:B------:R-:W-:Y:S01]  /*6980*/  F2FP.SATFINITE.E4M3.F32.PACK_AB_MERGE_C R128, R133, R128, RZ ;  /* 0x000000808580723e */ /* 0x000fe200048070ff */
[----:B------:R-:W-:Y:S01]  /*6990*/  HADD2.F32 R7, -RZ, R35.H0_H0 ;  /* 0x20000023ff077230 */ /* 0x000fe20000004100 */
[----:B------:R-:W-:Y:S01]  /*69a0*/  F2FP.F16.E4M3.UNPACK_B R125, R5.H1 ;  /* 0x00000005ff7d723e */ /* 0x000fe200030006ff */
[----:B------:R-:W-:Y:S01]  /*69b0*/  HADD2.F32 R117, -RZ, R13.H0_H0 ;  /* 0x2000000dff757230 */ /* 0x000fe20000004100 */
[----:B------:R-:W-:Y:S01]  /*69c0*/  F2FP.SATFINITE.E4M3.F32.PACK_AB_MERGE_C R10, R10, R127, R128 ;  /* 0x0000007f0a0a723e */ /* 0x000fe20004807080 */
[----:B------:R-:W-:-:S02]  /*69d0*/  HADD2.F32 R122, -RZ, R121.H0_H0 ;  /* 0x20000079ff7a7230 */ /* 0x000fc40000004100 */
[----:B------:R-:W-:Y:S01]  /*69e0*/  HADD2.F32 R119, -RZ, R13.H1_H1 ;  /* 0x3000000dff777230 */ /* 0x000fe20000004100 */
[----:B------:R-:W-:Y:S01]  /*69f0*/  F2FP.F16.E4M3.UNPACK_B R13, R11 ;  /* 0x0000000bff0d723e */ /* 0x000fe200020006ff */
[----:B------:R-:W-:Y:S02]  /*6a00*/  HADD2.F32 R124, -RZ, R121.H1_H1 ;  /* 0x30000079ff7c7230 */ /* 0x000fe40000004100 */
[-C--:B------:R-:W-:Y:S01]  /*6a10*/  FMUL.FTZ R126, R117, R122.reuse ;  /* 0x0000007a757e7220 */ /* 0x080fe20000410000 */
[----:B------:R-:W-:Y:S02]  /*6a20*/  HADD2.F32 R35, -RZ, R35.H1_H1 ;  /* 0x30000023ff237230 */ /* 0x000fe40000004100 */
[----:B------:R-:W-:Y:S01]  /*6a30*/  FMUL.FTZ R128, R7, R122 ;  /* 0x0000007a07807220 */ /* 0x000fe20000410000 */
[--C-:B------:R-:W-:Y:S02]  /*6a40*/  HADD2.F32 R120, -RZ, R6.reuse.H0_H0 ;  /* 0x20000006ff787230 */ /* 0x100fe40000004100 */
[----:B------:R-:W-:Y:S01]  /*6a50*/  FMUL.FTZ R130, R119, R124 ;  /* 0x0000007c77827220 */ /* 0x000fe20000410000 */
[----:B------:R-:W-:-:S02]  /*6a60*/  HADD2.F32 R122, -RZ, R6.H1_H1 ;  /* 0x30000006ff7a7230 */ /* 0x000fc40000004100 */
[----:B------:R-:W-:Y:S01]  /*6a70*/  FMUL.FTZ R124, R35, R124 ;  /* 0x0000007c237c7220 */ /* 0x000fe20000410000 */
[----:B------:R-:W-:Y:S01]  /*6a80*/  F2FP.F16.E4M3.UNPACK_B R11, R11.H1 ;  /* 0x0000000bff0b723e */ /* 0x000fe200030006ff */
[-C--:B------:R-:W-:Y:S01]  /*6a90*/  FFMA.FTZ R6, R7, R120.reuse, -R126 ;  /* 0x0000007807067223 */ /* 0x080fe2000001087e */
[----:B------:R-:W-:Y:S01]  /*6aa0*/  FFMA.FTZ R7, R117, R120, R128 ;  /* 0x0000007875077223 */ /* 0x000fe20000010080 */
[-C--:B------:R-:W-:Y:S01]  /*6ab0*/  FFMA.FTZ R128, R119, R122.reuse, R124 ;  /* 0x0000007a77807223 */ /* 0x080fe2000001007c */
[----:B------:R-:W-:Y:S01]  /*6ac0*/  F2FP.F16.E4M3.UNPACK_B R117, R15 ;  /* 0x0000000fff75723e */ /* 0x000fe200020006ff */
[----:B------:R-:W-:Y:S01]  /*6ad0*/  FFMA.FTZ R129, R35, R122, -R130 ;  /* 0x0000007a23817223 */ /* 0x000fe20000010882 */
[----:B------:R-:W-:Y:S01]  /*6ae0*/  F2FP.F16.E4M3.UNPACK_B R124, R5 ;  /* 0x00000005ff7c723e */ /* 0x000fe200020006ff */
[----:B------:R-:W-:Y:S01]  /*6af0*/  HADD2.F32 R127, -RZ, R125.H0_H0 ;  /* 0x2000007dff7f7230 */ /* 0x000fe20000004100 */
[----:B------:R-:W-:Y:S01]  /*6b00*/  F2FP.F16.E4M3.UNPACK_B R119, R15.H1 ;  /* 0x0000000fff77723e */ /* 0x000fe200030006ff */
[----:B------:R-:W-:Y:S01]  /*6b10*/  HADD2.F32 R15, -RZ, R13.H0_H0 ;  /* 0x2000000dff0f7230 */ /* 0x000fe20000004100 */
[-C--:B------:R-:W-:Y:S01]  /*6b20*/  F2FP.F16.E4M3.UNPACK_B R5, R4.reuse ;  /* 0x00000004ff05723e */ /* 0x080fe200020006ff */
[----:B------:R-:W-:Y:S01]  /*6b30*/  HADD2.F32 R120, -RZ, R117.H0_H0 ;  /* 0x20000075ff787230 */ /* 0x000fe20000004100 */
[----:B------:R-:W-:Y:S01]  /*6b40*/  F2FP.F16.E4M3.UNPACK_B R121, R4.H1 ;  /* 0x00000004ff79723e */ /* 0x000fe200030006ff */
[----:B------:R-:W-:Y:S01]  /*6b50*/  HADD2.F32 R126, -RZ, R124.H0_H0 ;  /* 0x2000007cff7e7230 */ /* 0x000fe20000004100 */
[----:B------:R-:W-:Y:S01]  /*6b60*/  F2FP.SATFINITE.E4M3.F32.PACK_AB_MERGE_C R6, R129, R6, RZ ;  /* 0x000000068106723e */ /* 0x000fe200048070ff */
[----:B------:R-:W-:Y:S01]  /*6b70*/  HADD2.F32 R122, -RZ, R5.H0_H0 ;  /* 0x20000005ff7a7230 */ /* 0x000fe20000004100 */
[----:B------:R-:W-:Y:S01]  /*6b80*/  F2FP.SATFINITE.E4M3.F32.PACK_AB_MERGE_C R7, R128, R7, RZ ;  /* 0x000000078007723e */ /* 0x000fe200048070ff */
[----:B------:R-:W-:-:S02]  /*6b90*/  HADD2.F32 R4, -RZ, R119.H0_H0 ;  /* 0x20000077ff047230 */ /* 0x000fc40000004100 */
[CC--:B------:R-:W-:Y:S01]  /*6ba0*/  FMUL.FTZ R130, R120.reuse, R126.reuse ;  /* 0x0000007e78827220 */ /* 0x0c0fe20000410000 */
[----:B------:R-:W-:Y:S01]  /*6bb0*/  FMUL.FTZ R131, R15, R126 ;  /* 0x0000007e0f837220 */ /* 0x000fe20000410000 */
[----:B------:R-:W-:Y:S01]  /*6bc0*/  HADD2.F32 R35, -RZ, R11.H0_H0 ;  /* 0x2000000bff237230 */ /* 0x000fe20000004100 */
[----:B------:R-:W-:Y:S01]  /*6bd0*/  F2FP.SATFINITE.E4M3.F32.PACK_AB_MERGE_C R9, R9, R32, R6 ;  /* 0x000000200909723e */ /* 0x000fe20004807006 */
[-C--:B------:R-:W-:Y:S01]  /*6be0*/  FFMA.FTZ R130, R15, R122.reuse, -R130 ;  /* 0x0000007a0f827223 */ /* 0x080fe20000010882 */
[----:B------:R-:W-:Y:S01]  /*6bf0*/  FFMA.FTZ R131, R120, R122, R131 ;  /* 0x0000007a78837223 */ /* 0x000fe20000010083 */
[----:B------:R-:W-:Y:S02]  /*6c00*/  HADD2.F32 R119, -RZ, R119.H1_H1 ;  /* 0x30000077ff777230 */ /* 0x000fe40000004100 */
[-C--:B------:R-:W-:Y:S01]  /*6c10*/  FMUL.FTZ R126, R4, R127.reuse ;  /* 0x0000007f047e7220 */ /* 0x080fe20000410000 */
[----:B------:R-:W-:Y:S02]  /*6c20*/  HADD2.F32 R122, -RZ, R125.H1_H1 ;  /* 0x3000007dff7a7230 */ /* 0x000fe40000004100 */
[----:B------:R-:W-:Y:S01]  /*6c30*/  FMUL.FTZ R127, R35, R127 ;  /* 0x0000007f237f7220 */ /* 0x000fe20000410000 */
[----:B------:R-:W-:-:S02]  /*6c40*/  HADD2.F32 R11, -RZ, R11.H1_H1 ;  /* 0x3000000bff0b7230 */ /* 0x000fc40000004100 */
[----:B------:R-:W-:Y:S02]  /*6c50*/  HADD2.F32 R123, -RZ, R121.H0_H0 ;  /* 0x20000079ff7b7230 */ /* 0x000fe40000004100 */
[-C--:B------:R-:W-:Y:S01]  /*6c60*/  FMUL.FTZ R132, R119, R122.reuse ;  /* 0x0000007a77847220 */ /* 0x080fe20000410000 */
[----:B------:R-:W-:Y:S02]  /*6c70*/  HADD2.F32 R117, -RZ, R117.H1_H1 ;  /* 0x30000075ff757230 */ /* 0x000fe40000004100 */
[----:B------:R-:W-:Y:S01]  /*6c80*/  FMUL.FTZ R134, R11, R122 ;  /* 0x0000007a0b867220 */ /* 0x000fe20000410000 */
[----:B------:R-:W-:Y:S02]  /*6c90*/  HADD2.F32 R124, -RZ, R124.H1_H1 ;  /* 0x3000007cff7c7230 */ /* 0x000fe40000004100 */
[-C--:B------:R-:W-:Y:S01]  /*6ca0*/  FFMA.FTZ R127, R4, R123.reuse, R127 ;  /* 0x0000007b047f7223 */ /* 0x080fe2000001007f */
[----:B------:R-:W-:Y:S02]  /*6cb0*/  HADD2.F32 R120, -RZ, R121.H1_H1 ;  /* 0x30000079ff787230 */ /* 0x000fe40000004100 */
[----:B------:R-:W-:Y:S01]  /*6cc0*/  FFMA.FTZ R126, R35, R123, -R126 ;  /* 0x0000007b237e7223 */ /* 0x000fe2000001087e */
[----:B------:R-:W-:-:S02]  /*6cd0*/  HADD2.F32 R13, -RZ, R13.H1_H1 ;  /* 0x3000000dff0d7230 */ /* 0x000fc40000004100 */
[----:B------:R-:W-:Y:S01]  /*6ce0*/  FMUL.FTZ R122, R117, R124 ;  /* 0x0000007c757a7220 */ /* 0x000fe20000410000 */
[----:B------:R-:W-:Y:S02]  /*6cf0*/  HADD2.F32 R4, -RZ, R5.H1_H1 ;  /* 0x30000005ff047230 */ /* 0x000fe40000004100 */
[-C--:B------:R-:W-:Y:S01]  /*6d00*/  FFMA.FTZ R11, R11, R120.reuse, -R132 ;  /* 0x000000780b0b7223 */ /* 0x080fe20000010884 */
[----:B------:R-:W-:Y:S01]  /*6d10*/  FFMA.FTZ R134, R119, R120, R134 ;  /* 0x0000007877867223 */ /* 0x000fe20000010086 */
[C---:B------:R-:W-:Y:S01]  /*6d20*/  FMUL.FTZ R124, R13.reuse, R124 ;  /* 0x0000007c0d7c7220 */ /* 0x040fe20000410000 */
[----:B------:R-:W-:Y:S02]  /*6d30*/  FFMA.FTZ R13, R13, R4, -R122 ;  /* 0x000000040d0d7223 */ /* 0x000fe4000001087a */
[----:B------:R-:W-:Y:S01]  /*6d40*/  F2FP.SATFINITE.E4M3.F32.PACK_AB_MERGE_C R11, R11, R126, RZ ;  /* 0x0000007e0b0b723e */ /* 0x000fe200048070ff */
[----:B------:R-:W-:Y:S01]  /*6d50*/  FFMA.FTZ R124, R117, R4, R124 ;  /* 0x00000004757c7223 */ /* 0x000fe2000001007c */
[----:B------:R-:W-:-:S02]  /*6d60*/  F2FP.SATFINITE.E4M3.F32.PACK_AB_MERGE_C R127, R134, R127, RZ ;  /* 0x0000007f867f723e */ /* 0x000fc400048070ff */
[----:B------:R-:W-:Y:S02]  /*6d70*/  F2FP.SATFINITE.E4M3.F32.PACK_AB_MERGE_C R11, R13, R130, R11 ;  /* 0x000000820d0b723e */ /* 0x000fe4000480700b */
[----:B------:R-:W-:Y:S02]  /*6d80*/  F2FP.SATFINITE.E4M3.F32.PACK_AB_MERGE_C R13, R34, R33, R7 ;  /* 0x00000021220d723e */ /* 0x000fe40004807007 */
[----:B------:R-:W-:-:S07]  /*6d90*/  F2FP.SATFINITE.E4M3.F32.PACK_AB_MERGE_C R15, R124, R131, R127 ;  /* 0x000000837c0f723e */ /* 0x000fce000480707f */
.L_x_567:
[----:B------:R-:W-:Y:S05]  /*6da0*/  BSYNC B2 ;  /* 0x0000000000027941 */ /* 0x000fea0003800000 */
.L_x_566:
[----:B------:R-:W-:Y:S01]  /*6db0*/  ISETP.GE.AND P3, PT, R118, R112, PT ;  /* 0x000000707600720c */ /* 0x000fe20003f66270 */
[----:B--2---:R4:W-:-:S12]  /*6dc0*/  ST.E.128 desc[UR36][R98.64], R8 ;  /* 0x0000000862007985 */ /* 0x0049d8000c101d24 */
[----:B------:R-:W-:-:S04]  /*6dd0*/  @!P3 IADD3 R4, P4, R107, R118, RZ ;  /* 0x000000766b04b210 */ /* 0x000fc80007f9e0ff */
[----:B------:R-:W-:-:S05]  /*6de0*/  @!P3 LEA.HI.X.SX32 R5, R118, R105, 0x1, P4 ;  /* 0x000000697605b211 */ /* 0x000fca00020f0eff */
[----:B---3--:R4:W-:Y:S04]  /*6df0*/  @!P3 ST.E.128 desc[UR36][R4.64], R12 ;  /* 0x0000000c0400b985 */ /* 0x0089e8000c101d24 */
.L_x_565:
[----:B------:R-:W-:Y:S05]  /*6e00*/  BSYNC B1 ;  /* 0x0000000000017941 */ /* 0x000fea0003800000 */
.L_x_564:
[----:B------:R-:W-:-:S03]  /*6e10*/  UMOV UR4, 0xffffffff ;  /* 0xffffffff00047882 */ /* 0x000fc60000000000 */
[----:B------:R-:W-:Y:S05]  /*6e20*/  BRA.DIV UR4, `(.L_x_568) ;  /* 0x000001be04bc7947 */ /* 0x000fea000b800000 */
[----:B------:R0:W0:Y:S04]  /*6e30*/  SHFL.IDX PT, R33, R104, 0x1, 0x1c1f ;  /* 0x003c1f0068217f89 */ /* 0x00002800000e0000 */
[----:B----4-:R4:W0:Y:S02]  /*6e40*/  SHFL.IDX PT, R14, R103, 0x1, 0x1c1f ;  /* 0x003c1f00670e7f89 */ /* 0x01082400000e0000 */
.L_x_842:
[----:B------:R-:W-:Y:S01]  /*6e50*/  IADD3 R4, R190, 0x40, RZ ;  /* 0x00000040be047810 */ /* 0x000fe20007ffe0ff */
[----:B------:R-:W-:Y:S03]  /*6e60*/  BSSY B1, `(.L_x_569) ;  /* 0x00000f0000017945 */ /* 0x000fe60003800000 */
[----:B------:R-:W-:-:S13]  /*6e70*/  ISETP.GE.OR P3, PT, R4, R94, P1 ;  /* 0x0000005e0400720c */ /* 0x000fda0000f66670 */
[----:B------:R-:W-:Y:S05]  /*6e80*/  @P3 BRA `(.L_x_570) ;  /* 0x0000000c00b43947 */ /* 0x000fea0003800000 */
[----:B------:R-:W-:Y:S01]  /*6e90*/  SEL R4, R73, R114, !P0 ;  /* 0x0000007249047207 */ /* 0x000fe20004000000 */
[----:B------:R-:W-:Y:S01]  /*6ea0*/  BSSY B2, `(.L_x_571) ;  /* 0x00000e6000027945 */ /* 0x000fe20003800000 */
[----:B------:R-:W-:Y:S02]  /*6eb0*/  SHF.R.U32.HI R6, RZ, 0x3, R196 ;  /* 0x00000003ff067819 */ /* 0x000fe400000116c4 */
[----:B------:R-:W-:Y:S02]  /*6ec0*/  SHF.R.S32.HI R5, RZ, 0x1f, R4 ;  /* 0x0000001fff057819 */ /* 0x000fe40000011404 */
[----:B0-----:R-:W-:Y:S02]  /*6ed0*/  IADD3 R12, P3, R64, R14, RZ ;  /* 0x0000000e400c7210 */ /* 0x001fe40007f7e0ff */
[----:B------:R-:W-:Y:S01]  /*6ee0*/  LEA.HI R4, R5, R4, RZ, 0x5 ;  /* 0x0000000405047211 */ /* 0x000fe200078f28ff */
[----:B------:R-:W-:Y:S02]  /*6ef0*/  IMAD R5, R188, 0x5000, R3 ;  /* 0x00005000bc057824 */ /* 0x000fe400078e0203 */
[----:B------:R-:W-:Y:S01]  /*6f00*/  IMAD.X R13, R33, 0x1, R62, P3 ;  /* 0x00000001210d7824 */ /* 0x000fe200018e063e */
[----:B------:R-:W-:Y:S01]  /*6f10*/  LEA.HI.SX32 R4, R4, R65, 0x1b ;  /* 0x0000004104047211 */ /* 0x000fe200078fdaff */
[----:B------:R-:W-:-:S04]  /*6f20*/  IMAD.IADD R5, R18, 0x1, R5 ;  /* 0x0000000112057824 */ /* 0x000fc800078e0205 */
[----:B------:R-:W-:-:S05]  /*6f30*/  IMAD.SHL.U32 R15, R4, 0x10, RZ ;  /* 0x00000010040f7824 */ /* 0x000fca00078e00ff */
[----:B------:R-:W-:-:S04]  /*6f40*/  LOP3.LUT R4, R196, 0x70, R15, 0xf8, !PT ;  /* 0x00000070c4047812 */ /* 0x000fc800078ef80f */
[----:B------:R-:W-:-:S05]  /*6f50*/  LOP3.LUT R4, R4, R6, RZ, 0x3c, !PT ;  /* 0x0000000604047212 */ /* 0x000fca00078e3cff */
[----:B------:R-:W-:-:S04]  /*6f60*/  IMAD.IADD R7, R203, 0x1, R4 ;  /* 0x00000001cb077824 */ /* 0x000fc800078e0204 */
[----:B------:R-:W-:-:S05]  /*6f70*/  IMAD R7, R188, 0x5000, R7 ;  /* 0x00005000bc077824 */ /* 0x000fca00078e0207 */
[----:B------:R-:W-:Y:S02]  /*6f80*/  IADD3 R8, R18, R7, RZ ;  /* 0x0000000712087210 */ /* 0x000fe40007ffe0ff */
[----:B------:R-:W0:Y:S04]  /*6f90*/  LDS.128 R4, [R5+0x18400] ;  /* 0x0184000005047984 */ /* 0x000e280000000c00 */
[----:B------:R-:W0:Y:S01]  /*6fa0*/  LDS.128 R8, [R8+0x18400] ;  /* 0x0184000008087984 */ /* 0x000e220000000c00 */
[----:B------:R-:W-:Y:S05]  /*6fb0*/  @P2 BRA `(.L_x_572) ;  /* 0x0000000c00502947 */ /* 0x000fea0003800000 */
[----:B------:R-:W-:Y:S01]  /*6fc0*/  SHF.R.U32.HI R34, RZ, 0x8, R37 ;  /* 0x00000008ff227819 */ /* 0x000fe20000011625 */
[----:B0-----:R-:W-:Y:S01]  /*6fd0*/  IMAD.MOV.U32 R32, RZ, RZ, R5 ;  /* 0x000000ffff207224 */ /* 0x001fe200078e0005 */
[----:B---3--:R-:W-:Y:S02]  /*6fe0*/  SHF.R.U32.HI R107, RZ, 0x10, R37 ;  /* 0x00000010ff6b7819 */ /* 0x008fe40000011625 */
[----:B------:R-:W-:Y:S01]  /*6ff0*/  LOP3.LUT R35, R37, 0xff0000ff, RZ, 0xc0, !PT ;  /* 0xff0000ff25237812 */ /* 0x000fe200078ec0ff */
[----:B------:R-:W-:Y:S01]  /*7000*/  IMAD.MOV.U32 R37, RZ, RZ, R4 ;  /* 0x000000ffff257224 */ /* 0x000fe200078e0004 */
[----:B------:R-:W-:Y:S01]  /*7010*/  SHF.R.U32.HI R38, RZ, 0x8, R43 ;  /* 0x00000008ff267819 */ /* 0x000fe2000001162b */
[----:B------:R-:W-:Y:S01]  /*7020*/  IMAD.SHL.U32 R4, R34, 0x100, RZ ;  /* 0x0000010022047824 */ /* 0x000fe200078e00ff */
[--C-:B------:R-:W-:Y:S02]  /*7030*/  SHF.R.U32.HI R117, RZ, 0x10, R39.reuse ;  /* 0x00000010ff757819 */ /* 0x100fe40000011627 */
[----:B--2---:R-:W-:-:S02]  /*7040*/  SHF.R.U32.HI R105, RZ, 0x8, R39 ;  /* 0x00000008ff697819 */ /* 0x004fc40000011627 */
[----:B------:R-:W-:Y:S01]  /*7050*/  LOP3.LUT R99, R39, 0xff0000ff, RZ, 0xc0, !PT ;  /* 0xff0000ff27637812 */ /* 0x000fe200078ec0ff */
[----:B------:R-:W-:Y:S01]  /*7060*/  IMAD.MOV.U32 R39, RZ, RZ, R8 ;  /* 0x000000ffff277224 */ /* 0x000fe200078e0008 */
[--C-:B------:R-:W-:Y:S01]  /*7070*/  SHF.R.U32.HI R40, RZ, 0x8, R41.reuse ;  /* 0x00000008ff287819 */ /* 0x100fe20000011629 */
[----:B------:R-:W-:Y:S01]  /*7080*/  IMAD.SHL.U32 R8, R38, 0x100, RZ ;  /* 0x0000010026087824 */ /* 0x000fe200078e00ff */
[----:B------:R-:W-:Y:S02]  /*7090*/  SHF.R.U32.HI R42, RZ, 0x10, R41 ;  /* 0x00000010ff2a7819 */ /* 0x000fe40000011629 */
[----:B------:R-:W-:Y:S01]  /*70a0*/  LOP3.LUT R36, R41, 0xff0000ff, RZ, 0xc0, !PT ;  /* 0xff0000ff29247812 */ /* 0x000fe200078ec0ff */
[----:B------:R-:W-:Y:S01]  /*70b0*/  IMAD.SHL.U32 R5, R40, 0x100, RZ ;  /* 0x0000010028057824 */ /* 0x000fe200078e00ff */
[----:B------:R-:W-:Y:S01]  /*70c0*/  MOV R34, R6 ;  /* 0x0000000600227202 */ /* 0x000fe20000000f00 */
[----:B------:R-:W-:Y:S01]  /*70d0*/  IMAD.U32 R6, R107, 0x10000, RZ ;  /* 0x000100006b067824 */ /* 0x000fe200078e00ff */
[----:B------:R-:W-:Y:S01]  /*70e0*/  LOP3.LUT R35, R35, 0xff00, R4, 0xf8, !PT ;  /* 0x0000ff0023237812 */ /* 0x000fe200078ef804 */
[----:B------:R-:W-:Y:S01]  /*70f0*/  IMAD.SHL.U32 R4, R105, 0x100, RZ ;  /* 0x0000010069047824 */ /* 0x000fe200078e00ff */
[----:B------:R-:W-:-:S02]  /*7100*/  SHF.R.U32.HI R98, RZ, 0x10, R43 ;  /* 0x00000010ff627819 */ /* 0x000fc4000001162b */
[----:B------:R-:W-:Y:S02]  /*7110*/  LOP3.LUT R41, R43, 0xff0000ff, RZ, 0xc0, !PT ;  /* 0xff0000ff2b297812 */ /* 0x000fe400078ec0ff */
[----:B------:R-:W-:Y:S01]  /*7120*/  F2FP.F16.E4M3.UNPACK_B R43, R116.H1 ;  /* 0x00000074ff2b723e */ /* 0x000fe200030006ff */
[----:B------:R-:W-:Y:S01]  /*7130*/  IMAD.U32 R98, R98, 0x10000, RZ ;  /* 0x0001000062627824 */ /* 0x000fe200078e00ff */
[----:B------:R-:W-:Y:S02]  /*7140*/  F2FP.F16.E4M3.UNPACK_B R40, R39.H1 ;  /* 0x00000027ff28723e */ /* 0x000fe400030006ff */
[----:B------:R-:W-:Y:S02]  /*7150*/  F2FP.F16.E4M3.UNPACK_B R38, R37.H1 ;  /* 0x00000025ff26723e */ /* 0x000fe400030006ff */
[----:B------:R-:W-:Y:S01]  /*7160*/  LOP3.LUT R107, R41, 0xff00, R8, 0xf8, !PT ;  /* 0x0000ff00296b7812 */ /* 0x000fe200078ef808 */
[----:B------:R-:W-:Y:S01]  /*7170*/  IMAD.U32 R8, R42, 0x10000, RZ ;  /* 0x000100002a087824 */ /* 0x000fe200078e00ff */
[----:B------:R-:W-:-:S02]  /*7180*/  LOP3.LUT R99, R99, 0xff00, R4, 0xf8, !PT ;  /* 0x0000ff0063637812 */ /* 0x000fc400078ef804 */
[----:B------:R-:W-:Y:S01]  /*7190*/  LOP3.LUT R105, R36, 0xff00, R5, 0xf8, !PT ;  /* 0x0000ff0024697812 */ /* 0x000fe200078ef805 */
[----:B------:R-:W-:Y:S01]  /*71a0*/  HADD2.F32 R5, -RZ, R43.H0_H0 ;  /* 0x2000002bff057230 */ /* 0x000fe20000004100 */
[----:B------:R-:W-:Y:S01]  /*71b0*/  LOP3.LUT R6, R35, 0xff0000, R6, 0xf8, !PT ;  /* 0x00ff000023067812 */ /* 0x000fe200078ef806 */
[----:B------:R-:W-:Y:S01]  /*71c0*/  HADD2.F32 R36, -RZ, R40.H0_H0 ;  /* 0x20000028ff247230 */ /* 0x000fe20000004100 */
[----:B------:R-:W-:Y:S01]  /*71d0*/  F2FP.F16.E4M3.UNPACK_B R41, R113.H1 ;  /* 0x00000071ff29723e */ /* 0x000fe200030006ff */
[--C-:B------:R-:W-:Y:S01]  /*71e0*/  HADD2.F32 R35, -RZ, R38.reuse.H0_H0 ;  /* 0x20000026ff237230 */ /* 0x100fe20000004100 */
[----:B------:R-:W-:Y:S01]  /*71f0*/  SHF.L.U32 R4, R117, 0x10, RZ ;  /* 0x0000001075047819 */ /* 0x000fe200000006ff */
[----:B------:R-:W-:Y:S02]  /*7200*/  HADD2.F32 R38, -RZ, R38.H1_H1 ;  /* 0x30000026ff267230 */ /* 0x000fe40000004100 */
[-C--:B------:R-:W-:Y:S01]  /*7210*/  FMUL.FTZ R118, R36, R5.reuse ;  /* 0x0000000524767220 */ /* 0x080fe20000410000 */
[--C-:B------:R-:W-:Y:S01]  /*7220*/  HADD2.F32 R42, -RZ, R41.reuse.H0_H0 ;  /* 0x20000029ff2a7230 */ /* 0x100fe20000004100 */
[----:B------:R-:W-:Y:S01]  /*7230*/  LOP3.LUT R4, R99, 0xff0000, R4, 0xf8, !PT ;  /* 0x00ff000063047812 */ /* 0x000fe200078ef804 */
[----:B------:R-:W-:Y:S01]  /*7240*/  FMUL.FTZ R99, R35, R5 ;  /* 0x0000000523637220 */ /* 0x000fe20000410000 */
[----:B------:R-:W-:Y:S01]  /*7250*/  LOP3.LUT R5, R107, 0xff0000, R98, 0xf8, !PT ;  /* 0x00ff00006b057812 */ /* 0x000fe200078ef862 */
[----:B------:R-:W-:-:S02]  /*7260*/  HADD2.F32 R98, -RZ, R41.H1_H1 ;  /* 0x30000029ff627230 */ /* 0x000fc40000004100 */
[-C--:B------:R-:W-:Y:S01]  /*7270*/  FFMA.FTZ R35, R35, R42.reuse, -R118 ;  /* 0x0000002a23237223 */ /* 0x080fe20000010876 */
[----:B------:R-:W-:Y:S01]  /*7280*/  FFMA.FTZ R36, R36, R42, R99 ;  /* 0x0000002a24247223 */ /* 0x000fe20000010063 */
[----:B------:R-:W-:Y:S01]  /*7290*/  HADD2.F32 R42, -RZ, R43.H1_H1 ;  /* 0x3000002bff2a7230 */ /* 0x000fe20000004100 */
[----:B------:R-:W-:Y:S01]  /*72a0*/  F2FP.F16.E4M3.UNPACK_B R116, R116 ;  /* 0x00000074ff74723e */ /* 0x000fe200020006ff */
[----:B------:R-:W-:Y:S01]  /*72b0*/  HADD2.F32 R43, -RZ, R40.H1_H1 ;  /* 0x30000028ff2b7230 */ /* 0x000fe20000004100 */
[----:B------:R-:W-:Y:S02]  /*72c0*/  F2FP.F16.E4M3.UNPACK_B R40, R39 ;  /* 0x00000027ff28723e */ /* 0x000fe400020006ff */
[----:B------:R-:W-:Y:S01]  /*72d0*/  F2FP.F16.E4M3.UNPACK_B R41, R37 ;  /* 0x00000025ff29723e */ /* 0x000fe200020006ff */
[-C--:B------:R-:W-:Y:S01]  /*72e0*/  FMUL.FTZ R118, R38, R42.reuse ;  /* 0x0000002a26767220 */ /* 0x080fe20000410000 */
[----:B------:R-:W-:Y:S01]  /*72f0*/  FMUL.FTZ R37, R43, R42 ;  /* 0x0000002a2b257220 */ /* 0x000fe20000410000 */
[----:B------:R-:W-:Y:S01]  /*7300*/  F2FP.F16.E4M3.UNPACK_B R113, R113 ;  /* 0x00000071ff71723e */ /* 0x000fe200020006ff */
[----:B------:R-:W-:Y:S01]  /*7310*/  HADD2.F32 R99, -RZ, R116.H0_H0 ;  /* 0x20000074ff637230 */ /* 0x000fe20000004100 */
[----:B------:R-:W-:Y:S01]  /*7320*/  F2FP.F16.E4M3.UNPACK_B R107, R115.H1 ;  /* 0x00000073ff6b723e */ /* 0x000fe200030006ff */
[----:B------:R-:W-:-:S02]  /*7330*/  HADD2.F32 R42, -RZ, R40.H0_H0 ;  /* 0x20000028ff2a7230 */ /* 0x000fc40000004100 */
[-C--:B------:R-:W-:Y:S01]  /*7340*/  FFMA.FTZ R38, R38, R98.reuse, -R37 ;  /* 0x0000006226267223 */ /* 0x080fe20000010825 */
[----:B------:R-:W-:Y:S02]  /*7350*/  HADD2.F32 R39, -RZ, R41.H0_H0 ;  /* 0x20000029ff277230 */ /* 0x000fe40000004100 */
[----:B------:R-:W-:Y:S01]  /*7360*/  FFMA.FTZ R37, R43, R98, R118 ;  /* 0x000000622b257223 */ /* 0x000fe20000010076 */
[----:B------:R-:W-:Y:S02]  /*7370*/  HADD2.F32 R98, -RZ, R113.H0_H0 ;  /* 0x20000071ff627230 */ /* 0x000fe40000004100 */
[-C--:B------:R-:W-:Y:S01]  /*7380*/  FMUL.FTZ R118, R42, R99.reuse ;  /* 0x000000632a767220 */ /* 0x080fe20000410000 */
[----:B------:R-:W-:Y:S02]  /*7390*/  HADD2.F32 R116, -RZ, R116.H1_H1 ;  /* 0x30000074ff747230 */ /* 0x000fe40000004100 */
[----:B------:R-:W-:Y:S01]  /*73a0*/  FMUL.FTZ R99, R39, R99 ;  /* 0x0000006327637220 */ /* 0x000fe20000410000 */
[----:B------:R-:W-:-:S02]  /*73b0*/  HADD2.F32 R43, -RZ, R40.H1_H1 ;  /* 0x30000028ff2b7230 */ /* 0x000fc40000004100 */
[-C--:B------:R-:W-:Y:S01]  /*73c0*/  FFMA.FTZ R39, R39, R98.reuse, -R118 ;  /* 0x0000006227277223 */ /* 0x080fe20000010876 */
[----:B------:R-:W-:Y:S02]  /*73d0*/  HADD2.F32 R41, -RZ, R41.H1_H1 ;  /* 0x30000029ff297230 */ /* 0x000fe40000004100 */
[----:B------:R-:W-:Y:S01]  /*73e0*/  FFMA.FTZ R40, R42, R98, R99 ;  /* 0x000000622a287223 */ /* 0x000fe20000010063 */
[----:B------:R-:W-:Y:S02]  /*73f0*/  HADD2.F32 R42, -RZ, R113.H1_H1 ;  /* 0x30000071ff2a7230 */ /* 0x000fe40000004100 */
[----:B------:R-:W-:Y:S01]  /*7400*/  FMUL.FTZ R118, R43, R116 ;  /* 0x000000742b767220 */ /* 0x000fe20000410000 */
[----:B------:R-:W-:Y:S01]  /*7410*/  F2FP.F16.E4M3.UNPACK_B R98, R10.H1 ;  /* 0x0000000aff62723e */ /* 0x000fe200030006ff */
[----:B------:R-:W-:Y:S01]  /*7420*/  FMUL.FTZ R116, R41, R116 ;  /* 0x0000007429747220 */ /* 0x000fe20000410000 */
[----:B------:R-:W-:Y:S01]  /*7430*/  LOP3.LUT R8, R105, 0xff0000, R8, 0xf8, !PT ;  /* 0x00ff000069087812 */ /* 0x000fe200078ef808 */
[----:B------:R-:W-:Y:S01]  /*7440*/  FFMA.FTZ R118, R41, R42, -R118 ;  /* 0x0000002a29767223 */ /* 0x000fe20000010876 */
[----:B------:R-:W-:Y:S01]  /*7450*/  F2FP.F16.E4M3.UNPACK_B R105, R111.H1 ;  /* 0x0000006fff69723e */ /* 0x000fe200030006ff */
[----:B------:R-:W-:Y:S01]  /*7460*/  HADD2.F32 R113, -RZ, R107.H0_H0 ;  /* 0x2000006bff717230 */ /* 0x000fe20000004100 */
[----:B------:R-:W-:Y:S01]  /*7470*/  F2FP.F16.E4M3.UNPACK_B R41, R34.H1 ;  /* 0x00000022ff29723e */ /* 0x000fe200030006ff */
[----:B------:R-:W-:-:S02]  /*7480*/  HADD2.F32 R99, -RZ, R98.H0_H0 ;  /* 0x20000062ff637230 */ /* 0x000fc40000004100 */
[----:B------:R-:W-:Y:S01]  /*7490*/  FFMA.FTZ R117, R43, R42, R116 ;  /* 0x0000002a2b757223 */ /* 0x000fe20000010074 */
[----:B------:R-:W-:Y:S01]  /*74a0*/  HADD2.F32 R43, -RZ, R105.H0_H0 ;  /* 0x20000069ff2b7230 */ /* 0x000fe20000004100 */
[----:B------:R-:W-:Y:S01]  /*74b0*/  F2FP.F16.E4M3.UNPACK_B R115, R115 ;  /* 0x00000073ff73723e */ /* 0x000fe200020006ff */
[----:B------:R-:W-:Y:S02]  /*74c0*/  HADD2.F32 R42, -RZ, R41.H0_H0 ;  /* 0x20000029ff2a7230 */ /* 0x000fe40000004100 */
[-C--:B------:R-:W-:Y:S01]  /*74d0*/  FMUL.FTZ R119, R99, R113.reuse ;  /* 0x0000007163777220 */ /* 0x080fe20000410000 */
[----:B------:R-:W-:Y:S01]  /*74e0*/  HADD2.F32 R107, -RZ, R107.H1_H1 ;  /* 0x3000006bff6b7230 */ /* 0x000fe20000004100 */
[----:B------:R-:W-:Y:S01]  /*74f0*/  F2FP.F16.E4M3.UNPACK_B R34, R34 ;  /* 0x00000022ff22723e */ /* 0x000fe200020006ff */
[----:B------:R-:W-:Y:S02]  /*7500*/  HADD2.F32 R98, -RZ, R98.H1_H1 ;  /* 0x30000062ff627230 */ /* 0x000fe40000004100 */
[----:B------:R-:W-:Y:S01]  /*7510*/  FMUL.FTZ R116, R42, R113 ;  /* 0x000000712a747220 */ /* 0x000fe20000410000 */
[----:B------:R-:W-:-:S02]  /*7520*/  HADD2.F32 R41, -RZ, R41.H1_H1 ;  /* 0x30000029ff297230 */ /* 0x000fc40000004100 */
[----:B------:R-:W-:Y:S01]  /*7530*/  FFMA.FTZ R119, R42, R43, -R119 ;  /* 0x0000002b2a777223 */ /* 0x000fe20000010877 */
[----:B------:R-:W-:Y:S02]  /*7540*/  HADD2.F32 R105, -RZ, R105.H1_H1 ;  /* 0x30000069ff697230 */ /* 0x000fe40000004100 */
[C---:B------:R-:W-:Y:S01]  /*7550*/  FMUL.FTZ R42, R98.reuse, R107 ;  /* 0x0000006b622a7220 */ /* 0x040fe20000410000 */
[----:B------:R-:W-:Y:S01]  /*7560*/  FFMA.FTZ R116, R99, R43, R116 ;  /* 0x0000002b63747223 */ /* 0x000fe20000010074 */
[C---:B------:R-:W-:Y:S01]  /*7570*/  FMUL.FTZ R107, R41.reuse, R107 ;  /* 0x0000006b296b7220 */ /* 0x040fe20000410000 */
[----:B------:R-:W-:Y:S01]  /*7580*/  F2FP.F16.E4M3.UNPACK_B R111, R111 ;  /* 0x0000006fff6f723e */ /* 0x000fe200020006ff */
[-C--:B------:R-:W-:Y:S01]  /*7590*/  FFMA.FTZ R120, R41, R105.reuse, -R42 ;  /* 0x0000006929787223 */ /* 0x080fe2000001082a */
[----:B------:R-:W-:Y:S01]  /*75a0*/  F2FP.F16.E4M3.UNPACK_B R41, R10 ;  /* 0x0000000aff29723e */ /* 0x000fe200020006ff */
[--C-:B------:R-:W-:Y:S02]  /*75b0*/  HADD2.F32 R99, -RZ, R115.reuse.H0_H0 ;  /* 0x20000073ff637230 */ /* 0x100fe40000004100 */
[----:B------:R-:W-:Y:S01]  /*75c0*/  FFMA.FTZ R113, R98, R105, R107 ;  /* 0x0000006962717223 */ /* 0x000fe2000001006b */
[----:B------:R-:W-:Y:S01]  /*75d0*/  HADD2.F32 R115, -RZ, R115.H1_H1 ;  /* 0x30000073ff737230 */ /* 0x000fe20000004100 */
[----:B------:R-:W-:Y:S01]  /*75e0*/  F2FP.SATFINITE.E4M3.F32.PACK_AB_MERGE_C R35, R38, R35, RZ ;  /* 0x000000232623723e */ /* 0x000fe200048070ff */
[--C-:B------:R-:W-:Y:S01]  /*75f0*/  HADD2.F32 R42, -RZ, R41.reuse.H0_H0 ;  /* 0x20000029ff2a7230 */ /* 0x100fe20000004100 */
[----:B------:R-:W-:Y:S01]  /*7600*/  F2FP.SATFINITE.E4M3.F32.PACK_AB_MERGE_C R37, R37, R36, RZ ;  /* 0x000000242525723e */ /* 0x000fe200048070ff */
[----:B------:R-:W-:Y:S01]  /*7610*/  HADD2.F32 R10, -RZ, R34.H0_H0 ;  /* 0x20000022ff0a7230 */ /* 0x000fe20000004100 */
[----:B------:R-:W-:Y:S01]  /*7620*/  F2FP.F16.E4M3.UNPACK_B R38, R32 ;  /* 0x00000020ff26723e */ /* 0x000fe200020006ff */
[----:B------:R-:W-:-:S02]  /*7630*/  HADD2.F32 R41, -RZ, R41.H1_H1 ;  /* 0x30000029ff297230 */ /* 0x000fc40000004100 */
[-C--:B------:R-:W-:Y:S01]  /*7640*/  FMUL.FTZ R105, R42, R99.reuse ;  /* 0x000000632a697220 */ /* 0x080fe20000410000 */
[----:B------:R-:W-:Y:S02]  /*7650*/  HADD2.F32 R34, -RZ, R34.H1_H1 ;  /* 0x30000022ff227230 */ /* 0x000fe40000004100 */
[----:B------:R-:W-:Y:S01]  /*7660*/  FMUL.FTZ R99, R10, R99 ;  /* 0x000000630a637220 */ /* 0x000fe20000410000 */
[--C-:B------:R-:W-:Y:S02]  /*7670*/  HADD2.F32 R43, -RZ, R111.reuse.H0_H0 ;  /* 0x2000006fff2b7230 */ /* 0x100fe40000004100 */
[CC--:B------:R-:W-:Y:S01]  /*7680*/  FMUL.FTZ R107, R41.reuse, R115.reuse ;  /* 0x00000073296b7220 */ /* 0x0c0fe20000410000 */
[----:B------:R-:W-:Y:S02]  /*7690*/  HADD2.F32 R111, -RZ, R111.H1_H1 ;  /* 0x3000006fff6f7230 */ /* 0x000fe40000004100 */
[----:B------:R-:W-:Y:S01]  /*76a0*/  FMUL.FTZ R98, R34, R115 ;  /* 0x0000007322627220 */ /* 0x000fe20000410000 */
[----:B------:R-:W-:Y:S01]  /*76b0*/  F2FP.SATFINITE.E4M3.F32.PACK_AB_MERGE_C R36, R118, R39, R35 ;  /* 0x000000277624723e */ /* 0x000fe20004807023 */
[-C--:B------:R-:W-:Y:S01]  /*76c0*/  FFMA.FTZ R105, R10, R43.reuse, -R105 ;  /* 0x0000002b0a697223 */ /* 0x080fe20000010869 */
[----:B------:R-:W-:Y:S01]  /*76d0*/  FFMA.FTZ R10, R42, R43, R99 ;  /* 0x0000002b2a0a7223 */ /* 0x000fe20000010063 */
[-C--:B------:R-:W-:Y:S01]  /*76e0*/  FFMA.FTZ R34, R34, R111.reuse, -R107 ;  /* 0x0000006f22227223 */ /* 0x080fe2000001086b */
[----:B------:R-:W-:Y:S01]  /*76f0*/  FFMA.FTZ R111, R41, R111, R98 ;  /* 0x0000006f296f7223 */ /* 0x000fe20000010062 */
[----:B------:R-:W-:-:S02]  /*7700*/  F2FP.F16.E4M3.UNPACK_B R41, R9 ;  /* 0x00000009ff29723e */ /* 0x000fc400020006ff */
[----:B------:R-:W-:Y:S02]  /*7710*/  F2FP.F16.E4M3.UNPACK_B R99, R8 ;  /* 0x00000008ff63723e */ /* 0x000fe400020006ff */
[----:B------:R-:W-:Y:S01]  /*7720*/  F2FP.SATFINITE.E4M3.F32.PACK_AB_MERGE_C R35, R117, R40, R37 ;  /* 0x000000287523723e */ /* 0x000fe20004807025 */
[----:B------:R-:W-:Y:S01]  /*7730*/  HADD2.F32 R39, -RZ, R41.H0_H0 ;  /* 0x20000029ff277230 */ /* 0x000fe20000004100 */
[----:B------:R-:W-:Y:S01]  /*7740*/  F2FP.F16.E4M3.UNPACK_B R43, R6 ;  /* 0x00000006ff2b723e */ /* 0x000fe200020006ff */
[----:B------:R-:W-:Y:S01]  /*7750*/  HADD2.F32 R40, -RZ, R99.H0_H0 ;  /* 0x20000063ff287230 */ /* 0x000fe20000004100 */
[----:B------:R-:W-:Y:S01]  /*7760*/  F2FP.SATFINITE.E4M3.F32.PACK_AB_MERGE_C R113, R113, R116, RZ ;  /* 0x000000747171723e */ /* 0x000fe200048070ff */
[----:B------:R-:W-:Y:S01]  /*7770*/  HADD2.F32 R37, -RZ, R38.H0_H0 ;  /* 0x20000026ff257230 */ /* 0x000fe20000004100 */
[----:B------:R-:W-:Y:S01]  /*7780*/  F2FP.SATFINITE.E4M3.F32.PACK_AB_MERGE_C R119, R120, R119, RZ ;  /* 0x000000777877723e */ /* 0x000fe200048070ff */
[----:B------:R-:W-:Y:S02]  /*7790*/  HADD2.F32 R98, -RZ, R43.H0_H0 ;  /* 0x2000002bff627230 */ /* 0x000fe40000004100 */
[----:B------:R-:W-:Y:S01]  /*77a0*/  FMUL.FTZ R116, R39, R40 ;  /* 0x0000002827747220 */ /* 0x000fe20000410000 */
[----:B------:R-:W-:-:S02]  /*77b0*/  HADD2.F32 R42, -RZ, R41.H1_H1 ;  /* 0x30000029ff2a7230 */ /* 0x000fc40000004100 */
[C---:B------:R-:W-:Y:S01]  /*77c0*/  FMUL.FTZ R118, R37.reuse, R40 ;  /* 0x0000002825767220 */ /* 0x040fe20000410000 */
[----:B------:R-:W-:Y:S01]  /*77d0*/  HADD2.F32 R99, -RZ, R99.H1_H1 ;  /* 0x30000063ff637230 */ /* 0x000fe20000004100 */
[----:B------:R-:W-:Y:S01]  /*77e0*/  F2FP.SATFINITE.E4M3.F32.PACK_AB_MERGE_C R34, R34, R105, R119 ;  /* 0x000000692222723e */ /* 0x000fe20004807077 */
[----:B------:R-:W-:Y:S02]  /*77f0*/  HADD2.F32 R40, -RZ, R38.H1_H1 ;  /* 0x30000026ff287230 */ /* 0x000fe40000004100 */
[-C--:B------:R-:W-:Y:S01]  /*7800*/  FFMA.FTZ R37, R37, R98.reuse, -R116 ;  /* 0x0000006225257223 */ /* 0x080fe20000010874 */
[----:B------:R-:W-:Y:S01]  /*7810*/  FFMA.FTZ R38, R39, R98, R118 ;  /* 0x0000006227267223 */ /* 0x000fe20000010076 */
[----:B------:R-:W-:Y:S02]  /*7820*/  HADD2.F32 R43, -RZ, R43.H1_H1 ;  /* 0x3000002bff2b7230 */ /* 0x000fe40000004100 */
[-C--:B------:R-:W-:Y:S01]  /*7830*/  FMUL.FTZ R105, R42, R99.reuse ;  /* 0x000000632a697220 */ /* 0x080fe20000410000 */
[----:B------:R-:W-:Y:S01]  /*7840*/  FMUL.FTZ R99, R40, R99 ;  /* 0x0000006328637220 */ /* 0x000fe20000410000 */
[----:B------:R-:W-:-:S02]  /*7850*/  F2FP.F16.E4M3.UNPACK_B R41, R9.H1 ;  /* 0x00000009ff29723e */ /* 0x000fc400030006ff */
[----:B------:R-:W-:Y:S01]  /*7860*/  F2FP.F16.E4M3.UNPACK_B R98, R8.H1 ;  /* 0x00000008ff62723e */ /* 0x000fe200030006ff */
[-C--:B------:R-:W-:Y:S01]  /*7870*/  FFMA.FTZ R9, R42, R43.reuse, R99 ;  /* 0x0000002b2a097223 */ /* 0x080fe20000010063 */
[----:B------:R-:W-:Y:S01]  /*7880*/  F2FP.F16.E4M3.UNPACK_B R39, R32.H1 ;  /* 0x00000020ff27723e */ /* 0x000fe200030006ff */
[----:B------:R-:W-:Y:S01]  /*7890*/  FFMA.FTZ R32, R40, R43, -R105 ;  /* 0x0000002b28207223 */ /* 0x000fe20000010869 */
[----:B------:R-:W-:Y:S01]  /*78a0*/  HADD2.F32 R40, -RZ, R41.H0_H0 ;  /* 0x20000029ff287230 */ /* 0x000fe20000004100 */
[----:B------:R-:W-:Y:S01]  /*78b0*/  F2FP.F16.E4M3.UNPACK_B R6, R6.H1 ;  /* 0x00000006ff06723e */ /* 0x000fe200030006ff */
[----:B------:R-:W-:Y:S01]  /*78c0*/  HADD2.F32 R99, -RZ, R98.H0_H0 ;  /* 0x20000062ff637230 */ /* 0x000fe20000004100 */
[----:B------:R-:W-:Y:S01]  /*78d0*/  F2FP.SATFINITE.E4M3.F32.PACK_AB_MERGE_C R10, R111, R10, R113 ;  /* 0x0000000a6f0a723e */ /* 0x000fe20004807071 */
[----:B------:R-:W-:Y:S02]  /*78e0*/  HADD2.F32 R8, -RZ, R39.H0_H0 ;  /* 0x20000027ff087230 */ /* 0x000fe40000004100 */
[----:B------:R-:W-:-:S02]  /*78f0*/  HADD2.F32 R41, -RZ, R41.H1_H1 ;  /* 0x30000029ff297230 */ /* 0x000fc40000004100 */
[-C--:B------:R-:W-:Y:S01]  /*7900*/  FMUL.FTZ R105, R40, R99.reuse ;  /* 0x0000006328697220 */ /* 0x080fe20000410000 */
[----:B------:R-:W-:Y:S02]  /*7910*/  HADD2.F32 R98, -RZ, R98.H1_H1 ;  /* 0x30000062ff627230 */ /* 0x000fe40000004100 */
[----:B------:R-:W-:Y:S01]  /*7920*/  FMUL.FTZ R99, R8, R99 ;  /* 0x0000006308637220 */ /* 0x000fe20000410000 */
[----:B------:R-:W-:Y:S02]  /*7930*/  HADD2.F32 R39, -RZ, R39.H1_H1 ;  /* 0x30000027ff277230 */ /* 0x000fe40000004100 */
[--C-:B------:R-:W-:Y:S02]  /*7940*/  HADD2.F32 R43, -RZ, R6.reuse.H0_H0 ;  /* 0x20000006ff2b7230 */ /* 0x100fe40000004100 */
[----:B------:R-:W-:Y:S02]  /*7950*/  HADD2.F32 R42, -RZ, R6.H1_H1 ;  /* 0x30000006ff2a7230 */ /* 0x000fe40000004100 */
[-C--:B------:R-:W-:Y:S01]  /*7960*/  FMUL.FTZ R6, R41, R98.reuse ;  /* 0x0000006229067220 */ /* 0x080fe20000410000 */
[C---:B------:R-:W-:Y:S01]  /*7970*/  FMUL.FTZ R98, R39.reuse, R98 ;  /* 0x0000006227627220 */ /* 0x040fe20000410000 */
[----:B------:R-:W-:Y:S01]  /*7980*/  FFMA.FTZ R115, R40, R43, R99 ;  /* 0x0000002b28737223 */ /* 0x000fe20000010063 */
[----:B------:R-:W-:Y:S01]  /*7990*/  F2FP.F16.E4M3.UNPACK_B R99, R5 ;  /* 0x00000005ff63723e */ /* 0x000fe200020006ff */
[-C--:B------:R-:W-:Y:S01]  /*79a0*/  FFMA.FTZ R116, R39, R42.reuse, -R6 ;  /* 0x0000002a27747223 */ /* 0x080fe20000010806 */
[----:B------:R-:W-:Y:S01]  /*79b0*/  F2FP.F16.E4M3.UNPACK_B R39, R11 ;  /* 0x0000000bff27723e */ /* 0x000fe200020006ff */
[----:B------:R-:W-:Y:S01]  /*79c0*/  FFMA.FTZ R113, R8, R43, -R105 ;  /* 0x0000002b08717223 */ /* 0x000fe20000010869 */
[----:B------:R-:W-:Y:S01]  /*79d0*/  F2FP.F16.E4M3.UNPACK_B R105, R5.H1 ;  /* 0x00000005ff69723e */ /* 0x000fe200030006ff */
[----:B------:R-:W-:Y:S01]  /*79e0*/  FFMA.FTZ R118, R41, R42, R98 ;  /* 0x0000002a29767223 */ /* 0x000fe20000010062 */
        /* <DEDUP_REMOVED lines=8> */
[----:B------:R-:W-:Y:S01]  /*7a70*/  F2FP.F16.E4M3.UNPACK_B R42, R4.H1 ;  /* 0x00000004ff2a723e */ /* 0x000fe200030006ff */
[----:B------:R-:W-:-:S02]  /*7a80*/  HADD2.F32 R4, -RZ, R40.H0_H0 ;  /* 0x20000028ff047230 */ /* 0x000fc40000004100 */
[-C--:B------:R-:W-:Y:S01]  /*7a90*/  FMUL.FTZ R117, R41, R107.reuse ;  /* 0x0000006b29757220 */ /* 0x080fe20000410000 */
[----:B------:R-:W-:Y:S02]  /*7aa0*/  HADD2.F32 R43, -RZ, R5.H0_H0 ;  /* 0x20000005ff2b7230 */ /* 0x000fe40000004100 */
[----:B------:R-:W-:Y:S01]  /*7ab0*/  FMUL.FTZ R120, R8, R107 ;  /* 0x0000006b08787220 */ /* 0x000fe20000410000 */
[----:B------:R-:W-:Y:S02]  /*7ac0*/  HADD2.F32 R11, -RZ, R7.H0_H0 ;  /* 0x20000007ff0b7230 */ /* 0x000fe40000004100 */
[----:B------:R-:W-:Y:S01]  /*7ad0*/  FMUL.FTZ R122, R4, R111 ;  /* 0x0000006f047a7220 */ /* 0x000fe20000410000 */
[----:B------:R-:W-:Y:S02]  /*7ae0*/  HADD2.F32 R40, -RZ, R40.H1_H1 ;  /* 0x30000028ff287230 */ /* 0x000fe40000004100 */
[----:B------:R-:W-:Y:S01]  /*7af0*/  FFMA.FTZ R117, R8, R43, -R117 ;  /* 0x0000002b08757223 */ /* 0x000fe20000010875 */
[----:B------:R-:W-:-:S02]  /*7b00*/  HADD2.F32 R105, -RZ, R105.H1_H1 ;  /* 0x30000069ff697230 */ /* 0x000fc40000004100 */
[----:B------:R-:W-:Y:S01]  /*7b10*/  FMUL.FTZ R111, R11, R111 ;  /* 0x0000006f0b6f7220 */ /* 0x000fe20000410000 */
[----:B------:R-:W-:Y:S01]  /*7b20*/  HADD2.F32 R7, -RZ, R7.H1_H1 ;  /* 0x30000007ff077230 */ /* 0x000fe20000004100 */
[----:B------:R-:W-:Y:S01]  /*7b30*/  F2FP.SATFINITE.E4M3.F32.PACK_AB_MERGE_C R113, R116, R113, RZ ;  /* 0x000000717471723e */ /* 0x000fe200048070ff */
[----:B------:R-:W-:Y:S02]  /*7b40*/  HADD2.F32 R98, -RZ, R42.H0_H0 ;  /* 0x2000002aff627230 */ /* 0x000fe40000004100 */
[-C--:B------:R-:W-:Y:S01]  /*7b50*/  FMUL.FTZ R8, R40, R105.reuse ;  /* 0x0000006928087220 */ /* 0x080fe20000410000 */
[----:B------:R-:W-:Y:S02]  /*7b60*/  HADD2.F32 R39, -RZ, R39.H1_H1 ;  /* 0x30000027ff277230 */ /* 0x000fe40000004100 */
[----:B------:R-:W-:Y:S01]  /*7b70*/  FMUL.FTZ R105, R7, R105 ;  /* 0x0000006907697220 */ /* 0x000fe20000410000 */
[----:B------:R-:W-:Y:S02]  /*7b80*/  HADD2.F32 R99, -RZ, R99.H1_H1 ;  /* 0x30000063ff637230 */ /* 0x000fe40000004100 */
[----:B------:R-:W-:Y:S01]  /*7b90*/  FFMA.FTZ R122, R11, R98, -R122 ;  /* 0x000000620b7a7223 */ /* 0x000fe2000001087a */
[----:B------:R-:W-:-:S02]  /*7ba0*/  HADD2.F32 R6, -RZ, R6.H1_H1 ;  /* 0x30000006ff067230 */ /* 0x000fc40000004100 */
[----:B------:R-:W-:Y:S01]  /*7bb0*/  FFMA.FTZ R111, R4, R98, R111 ;  /* 0x00000062046f7223 */ /* 0x000fe2000001006f */
[----:B------:R-:W-:Y:S02]  /*7bc0*/  HADD2.F32 R42, -RZ, R42.H1_H1 ;  /* 0x3000002aff2a7230 */ /* 0x000fe40000004100 */
[-C--:B------:R-:W-:Y:S01]  /*7bd0*/  FMUL.FTZ R11, R39, R99.reuse ;  /* 0x00000063270b7220 */ /* 0x080fe20000410000 */
[----:B------:R-:W-:Y:S02]  /*7be0*/  HADD2.F32 R5, -RZ, R5.H1_H1 ;  /* 0x30000005ff057230 */ /* 0x000fe40000004100 */
[----:B------:R-:W-:Y:S01]  /*7bf0*/  FMUL.FTZ R4, R6, R99 ;  /* 0x0000006306047220 */ /* 0x000fe20000410000 */
[----:B------:R-:W-:Y:S01]  /*7c00*/  FFMA.FTZ R120, R41, R43, R120 ;  /* 0x0000002b29787223 */ /* 0x000fe20000010078 */
[-C--:B------:R-:W-:Y:S01]  /*7c10*/  FFMA.FTZ R7, R7, R42.reuse, -R8 ;  /* 0x0000002a07077223 */ /* 0x080fe20000010808 */
[----:B------:R-:W-:Y:S01]  /*7c20*/  FFMA.FTZ R40, R40, R42, R105 ;  /* 0x0000002a28287223 */ /* 0x000fe20000010069 */
[-C--:B------:R-:W-:Y:S01]  /*7c30*/  FFMA.FTZ R6, R6, R5.reuse, -R11 ;  /* 0x0000000506067223 */ /* 0x080fe2000001080b */
[----:B------:R-:W-:Y:S01]  /*7c40*/  FFMA.FTZ R5, R39, R5, R4 ;  /* 0x0000000527057223 */ /* 0x000fe20000010004 */
[----:B------:R-:W-:Y:S01]  /*7c50*/  F2FP.SATFINITE.E4M3.F32.PACK_AB_MERGE_C R37, R32, R37, R113 ;  /* 0x000000252025723e */ /* 0x000fe20004807071 */
[----:B------:R-:W-:Y:S01]  /*7c60*/  IMAD.MOV.U32 R4, RZ, RZ, R36 ;  /* 0x000000ffff047224 */ /* 0x000fe200078e0024 */
[----:B------:R-:W-:-:S02]  /*7c70*/  F2FP.SATFINITE.E4M3.F32.PACK_AB_MERGE_C R7, R7, R122, RZ ;  /* 0x0000007a0707723e */ /* 0x000fc400048070ff */
[----:B------:R-:W-:Y:S02]  /*7c80*/  F2FP.SATFINITE.E4M3.F32.PACK_AB_MERGE_C R40, R40, R111, RZ ;  /* 0x0000006f2828723e */ /* 0x000fe400048070ff */
[----:B------:R-:W-:Y:S02]  /*7c90*/  F2FP.SATFINITE.E4M3.F32.PACK_AB_MERGE_C R115, R118, R115, RZ ;  /* 0x000000737673723e */ /* 0x000fe400048070ff */
[----:B------:R-:W-:Y:S01]  /*7ca0*/  F2FP.SATFINITE.E4M3.F32.PACK_AB_MERGE_C R7, R6, R117, R7 ;  /* 0x000000750607723e */ /* 0x000fe20004807007 */
[----:B------:R-:W-:Y:S01]  /*7cb0*/  IMAD.MOV.U32 R6, RZ, RZ, R34 ;  /* 0x000000ffff067224 */ /* 0x000fe200078e0022 */
[----:B------:R-:W-:Y:S01]  /*7cc0*/  F2FP.SATFINITE.E4M3.F32.PACK_AB_MERGE_C R11, R5, R120, R40 ;  /* 0x00000078050b723e */ /* 0x000fe20004807028 */
[----:B------:R-:W-:Y:S01]  /*7cd0*/  IMAD.MOV.U32 R5, RZ, RZ, R37 ;  /* 0x000000ffff057224 */ /* 0x000fe200078e0025 */
[----:B------:R-:W-:Y:S02]  /*7ce0*/  F2FP.SATFINITE.E4M3.F32.PACK_AB_MERGE_C R9, R9, R38, R115 ;  /* 0x000000260909723e */ /* 0x000fe40004807073 */
[----:B------:R-:W-:-:S07]  /*7cf0*/  MOV R8, R35 ;  /* 0x0000002300087202 */ /* 0x000fce0000000f00 */
.L_x_572:
[----:B------:R-:W-:Y:S05]  /*7d00*/  BSYNC B2 ;  /* 0x0000000000027941 */ /* 0x000fea0003800000 */
.L_x_571:
[----:B------:R-:W-:Y:S01]  /*7d10*/  ISETP.GE.AND P3, PT, R15, R112, PT ;  /* 0x000000700f00720c */ /* 0x000fe20003f66270 */
[----:B0-----:R0:W-:-:S12]  /*7d20*/  ST.E.128 desc[UR36][R12.64], R4 ;  /* 0x000000040c007985 */ /* 0x0011d8000c101d24 */
[----:B------:R-:W-:-:S04]  /*7d30*/  @!P3 IADD3 R14, P4, R15, R14, RZ ;  /* 0x0000000e0f0eb210 */ /* 0x000fc80007f9e0ff */
[----:B------:R-:W-:-:S05]  /*7d40*/  @!P3 LEA.HI.X.SX32 R15, R15, R33, 0x1, P4 ;  /* 0x000000210f0fb211 */ /* 0x000fca00020f0eff */
[----:B------:R0:W-:Y:S04]  /*7d50*/  @!P3 ST.E.128 desc[UR36][R14.64], R8 ;  /* 0x000000080e00b985 */ /* 0x0001e8000c101d24 */
.L_x_570:
[----:B------:R-:W-:Y:S05]  /*7d60*/  BSYNC B1 ;  /* 0x0000000000017941 */ /* 0x000fea0003800000 */
.L_x_569:
[----:B------:R-:W-:-:S03]  /*7d70*/  UMOV UR4, 0xffffffff ;  /* 0xffffffff00047882 */ /* 0x000fc60000000000 */
[----:B------:R-:W-:Y:S05]  /*7d80*/  BRA.DIV UR4, `(.L_x_573) ;  /* 0x000001b2042c7947 */ /* 0x000fea000b800000 */
[----:B0-----:R0:W0:Y:S04]  /*7d90*/  SHFL.IDX PT, R33, R104, 0x2, 0x1c1f ;  /* 0x005c1f0068217f89 */ /* 0x00102800000e0000 */
[----:B------:R0:W0:Y:S02]  /*7da0*/  SHFL.IDX PT, R14, R103, 0x2, 0x1c1f ;  /* 0x005c1f00670e7f89 */ /* 0x00002400000e0000 */
.L_x_846:
[----:B------:R-:W-:-:S05]  /*7db0*/  VIADD R4, R190, 0x80 ;  /* 0x00000080be047836 */ /* 0x000fca0000000000 */
[----:B------:R-:W-:-:S13]  /*7dc0*/  ISETP.GE.OR P3, PT, R4, R94, P1 ;  /* 0x0000005e0400720c */ /* 0x000fda0000f66670 */
[----:B------:R-:W-:Y:S05]  /*7dd0*/  @P3 BRA `(.L_x_553) ;  /* 0x0000001400103947 */ /* 0x000fea0003800000 */
[----:B------:R-:W-:Y:S01]  /*7de0*/  SEL R114, R73, R114, !P0 ;  /* 0x0000007249727207 */ /* 0x000fe20004000000 */
[----:B------:R-:W-:Y:S01]  /*7df0*/  BSSY B1, `(.L_x_574) ;  /* 0x00000e5000017945 */ /* 0x000fe20003800000 */
[----:B0-----:R-:W-:Y:S02]  /*7e00*/  IADD3 R12, P3, R64, R14, RZ ;  /* 0x0000000e400c7210 */ /* 0x001fe40007f7e0ff */
[----:B------:R-:W-:-:S03]  /*7e10*/  SHF.R.S32.HI R5, RZ, 0x1f, R114 ;  /* 0x0000001fff057819 */ /* 0x000fc60000011472 */
[----:B------:R-:W-:Y:S01]  /*7e20*/  IMAD.X R13, R33, 0x1, R62, P3 ;  /* 0x00000001210d7824 */ /* 0x000fe200018e063e */
[----:B------:R-:W-:-:S04]  /*7e30*/  LEA.HI R114, R5, R114, RZ, 0x5 ;  /* 0x0000007205727211 */ /* 0x000fc800078f28ff */
[----:B------:R-:W-:-:S05]  /*7e40*/  LEA.HI.SX32 R15, R114, R65, 0x1b ;  /* 0x00000041720f7211 */ /* 0x000fca00078fdaff */
[----:B------:R-:W-:-:S05]  /*7e50*/  IMAD.SHL.U32 R15, R15, 0x10, RZ ;  /* 0x000000100f0f7824 */ /* 0x000fca00078e00ff */
[----:B------:R-:W-:-:S04]  /*7e60*/  LOP3.LUT R5, R197, 0x70, R15, 0xf8, !PT ;  /* 0x00000070c5057812 */ /* 0x000fc800078ef80f */
[----:B------:R-:W-:-:S04]  /*7e70*/  LOP3.LUT R5, R5, R102, RZ, 0x3c, !PT ;  /* 0x0000006605057212 */ /* 0x000fc800078e3cff */
[----:B------:R-:W-:Y:S01]  /*7e80*/  IADD3 R7, R204, R5, RZ ;  /* 0x00000005cc077210 */ /* 0x000fe20007ffe0ff */
[----:B------:R-:W-:-:S04]  /*7e90*/  IMAD R5, R188, 0x5000, R0 ;  /* 0x00005000bc057824 */ /* 0x000fc800078e0200 */
[----:B------:R-:W-:Y:S02]  /*7ea0*/  IMAD R7, R188, 0x5000, R7 ;  /* 0x00005000bc077824 */ /* 0x000fe400078e0207 */
[C---:B------:R-:W-:Y:S02]  /*7eb0*/  IMAD.IADD R5, R18.reuse, 0x1, R5 ;  /* 0x0000000112057824 */ /* 0x040fe400078e0205 */
[----:B------:R-:W-:-:S04]  /*7ec0*/  IMAD.IADD R8, R18, 0x1, R7 ;  /* 0x0000000112087824 */ /* 0x000fc800078e0207 */
[----:B------:R-:W0:Y:S04]  /*7ed0*/  LDS.128 R4, [R5+0x18400] ;  /* 0x0184000005047984 */ /* 0x000e280000000c00 */
[----:B------:R-:W0:Y:S01]  /*7ee0*/  LDS.128 R8, [R8+0x18400] ;  /* 0x0184000008087984 */ /* 0x000e220000000c00 */
[----:B------:R-:W-:Y:S05]  /*7ef0*/  @P2 BRA `(.L_x_575) ;  /* 0x0000000c00502947 */ /* 0x000fea0003800000 */
[--C-:B------:R-:W-:Y:S01]  /*7f00*/  SHF.R.U32.HI R32, RZ, 0x8, R45.reuse ;  /* 0x00000008ff207819 */ /* 0x100fe2000001162d */
[----:B0-----:R-:W-:Y:S01]  /*7f10*/  IMAD.MOV.U32 R37, RZ, RZ, R4 ;  /* 0x000000ffff257224 */ /* 0x001fe200078e0004 */
[----:B------:R-:W-:Y:S01]  /*7f20*/  LOP3.LUT R35, R45, 0xff0000ff, RZ, 0xc0, !PT ;  /* 0xff0000ff2d237812 */ /* 0x000fe200078ec0ff */
[----:B------:R-:W-:Y:S01]  /*7f30*/  IMAD.MOV.U32 R40, RZ, RZ, R8 ;  /* 0x000000ffff287224 */ /* 0x000fe200078e0008 */
[----:B------:R-:W-:Y:S01]  /*7f40*/  SHF.R.U32.HI R45, RZ, 0x10, R45 ;  /* 0x00000010ff2d7819 */ /* 0x000fe2000001162d */
[----:B------:R-:W-:Y:S01]  /*7f50*/  IMAD.MOV.U32 R34, RZ, RZ, R10 ;  /* 0x000000ffff227224 */ /* 0x000fe200078e000a */
[----:B------:R-:W-:Y:S01]  /*7f60*/  SHF.L.U32 R4, R32, 0x8, RZ ;  /* 0x0000000820047819 */ /* 0x000fe200000006ff */
[----:B------:R-:W-:Y:S01]  /*7f70*/  IMAD.MOV.U32 R32, RZ, RZ, R6 ;  /* 0x000000ffff207224 */ /* 0x000fe200078e0006 */
[----:B------:R-:W-:Y:S02]  /*7f80*/  SHF.R.U32.HI R41, RZ, 0x8, R49 ;  /* 0x00000008ff297819 */ /* 0x000fe40000011631 */
[----:B------:R-:W-:-:S02]  /*7f90*/  SHF.R.U32.HI R39, RZ, 0x8, R47 ;  /* 0x00000008ff277819 */ /* 0x000fc4000001162f */
[----:B------:R-:W-:Y:S01]  /*7fa0*/  LOP3.LUT R4, R35, 0xff00, R4, 0xf8, !PT ;  /* 0x0000ff0023047812 */ /* 0x000fe200078ef804 */
[----:B------:R-:W-:Y:S01]  /*7fb0*/  IMAD.U32 R35, R45, 0x10000, RZ ;  /* 0x000100002d237824 */ /* 0x000fe200078e00ff */
[----:B------:R-:W-:Y:S01]  /*7fc0*/  SHF.R.U32.HI R44, RZ, 0x10, R47 ;  /* 0x00000010ff2c7819 */ /* 0x000fe2000001162f */
[----:B------:R-:W-:Y:S01]  /*7fd0*/  IMAD.SHL.U32 R41, R41, 0x100, RZ ;  /* 0x0000010029297824 */ /* 0x000fe200078e00ff */
[----:B------:R-:W-:Y:S01]  /*7fe0*/  LOP3.LUT R38, R49, 0xff0000ff, RZ, 0xc0, !PT ;  /* 0xff0000ff31267812 */ /* 0x000fe200078ec0ff */
[----:B------:R-:W-:Y:S01]  /*7ff0*/  IMAD.SHL.U32 R39, R39, 0x100, RZ ;  /* 0x0000010027277824 */ /* 0x000fe200078e00ff */
[----:B------:R-:W-:Y:S02]  /*8000*/  LOP3.LUT R36, R47, 0xff0000ff, RZ, 0xc0, !PT ;  /* 0xff0000ff2f247812 */ /* 0x000fe400078ec0ff */
[----:B------:R-:W-:Y:S01]  /*8010*/  LOP3.LUT R8, R4, 0xff0000, R35, 0xf8, !PT ;  /* 0x00ff000004087812 */ /* 0x000fe200078ef823 */
[----:B------:R-:W-:Y:S01]  /*8020*/  IMAD.U32 R35, R44, 0x10000, RZ ;  /* 0x000100002c237824 */ /* 0x000fe200078e00ff */
[----:B------:R-:W-:-:S02]  /*8030*/  LOP3.LUT R10, R38, 0xff00, R41, 0xf8, !PT ;  /* 0x0000ff00260a7812 */ /* 0x000fc400078ef829 */
[----:B------:R-:W-:Y:S02]  /*8040*/  SHF.R.U32.HI R43, RZ, 0x8, R51 ;  /* 0x00000008ff2b7819 */ /* 0x000fe40000011633 */
[----:B------:R-:W-:Y:S02]  /*8050*/  LOP3.LUT R36, R36, 0xff00, R39, 0xf8, !PT ;  /* 0x0000ff0024247812 */ /* 0x000fe400078ef827 */
[----:B------:R-:W-:Y:S02]  /*8060*/  F2FP.F16.E4M3.UNPACK_B R44, R110.H1 ;  /* 0x0000006eff2c723e */ /* 0x000fe400030006ff */
[----:B------:R-:W-:Y:S02]  /*8070*/  F2FP.F16.E4M3.UNPACK_B R41, R40.H1 ;  /* 0x00000028ff29723e */ /* 0x000fe400030006ff */
[----:B------:R-:W-:Y:S01]  /*8080*/  F2FP.F16.E4M3.UNPACK_B R38, R37.H1 ;  /* 0x00000025ff26723e */ /* 0x000fe200030006ff */
[----:B------:R-:W-:Y:S01]  /*8090*/  HADD2.F32 R6, -RZ, R44.H0_H0 ;  /* 0x2000002cff067230 */ /* 0x000fe20000004100 */
[----:B------:R-:W-:-:S02]  /*80a0*/  SHF.R.U32.HI R47, RZ, 0x10, R49 ;  /* 0x00000010ff2f7819 */ /* 0x000fc40000011631 */
[----:B------:R-:W-:Y:S02]  /*80b0*/  LOP3.LUT R42, R51, 0xff0000ff, RZ, 0xc0, !PT ;  /* 0xff0000ff332a7812 */ /* 0x000fe400078ec0ff */
[----:B------:R-:W-:Y:S02]  /*80c0*/  SHF.R.U32.HI R46, RZ, 0x10, R51 ;  /* 0x00000010ff2e7819 */ /* 0x000fe40000011633 */
[----:B------:R-:W-:Y:S02]  /*80d0*/  SHF.L.U32 R43, R43, 0x8, RZ ;  /* 0x000000082b2b7819 */ /* 0x000fe400000006ff */
[----:B------:R-:W-:Y:S01]  /*80e0*/  LOP3.LUT R4, R36, 0xff0000, R35, 0xf8, !PT ;  /* 0x00ff000024047812 */ /* 0x000fe200078ef823 */
[----:B------:R-:W-:Y:S01]  /*80f0*/  HADD2.F32 R36, -RZ, R41.H0_H0 ;  /* 0x20000029ff247230 */ /* 0x000fe20000004100 */
[----:B------:R-:W-:Y:S01]  /*8100*/  F2FP.F16.E4M3.UNPACK_B R39, R108.H1 ;  /* 0x0000006cff27723e */ /* 0x000fe200030006ff */
[----:B------:R-:W-:Y:S01]  /*8110*/  HADD2.F32 R35, -RZ, R38.H0_H0 ;  /* 0x20000026ff237230 */ /* 0x000fe20000004100 */
[----:B------:R-:W-:Y:S01]  /*8120*/  LOP3.LUT R45, R42, 0xff00, R43, 0xf8, !PT ;  /* 0x0000ff002a2d7812 */ /* 0x000fe200078ef82b */
[----:B------:R-:W-:-:S02]  /*8130*/  IMAD.U32 R43, R47, 0x10000, RZ ;  /* 0x000100002f2b7824 */ /* 0x000fc400078e00ff */
[-C--:B------:R-:W-:Y:S01]  /*8140*/  FMUL.FTZ R48, R36, R6.reuse ;  /* 0x0000000624307220 */ /* 0x080fe20000410000 */
[----:B------:R-:W-:Y:S02]  /*8150*/  IMAD.U32 R46, R46, 0x10000, RZ ;  /* 0x000100002e2e7824 */ /* 0x000fe400078e00ff */
[----:B------:R-:W-:Y:S01]  /*8160*/  FMUL.FTZ R47, R35, R6 ;  /* 0x00000006232f7220 */ /* 0x000fe20000410000 */
[--C-:B------:R-:W-:Y:S01]  /*8170*/  HADD2.F32 R42, -RZ, R39.reuse.H0_H0 ;  /* 0x20000027ff2a7230 */ /* 0x100fe20000004100 */
[----:B------:R-:W-:Y:S01]  /*8180*/  LOP3.LUT R10, R10, 0xff0000, R43, 0xf8, !PT ;  /* 0x00ff00000a0a7812 */ /* 0x000fe200078ef82b */
[----:B------:R-:W-:Y:S01]  /*8190*/  HADD2.F32 R43, -RZ, R39.H1_H1 ;  /* 0x30000027ff2b7230 */ /* 0x000fe20000004100 */
[----:B------:R-:W-:Y:S01]  /*81a0*/  LOP3.LUT R6, R45, 0xff0000, R46, 0xf8, !PT ;  /* 0x00ff00002d067812 */ /* 0x000fe200078ef82e */
[----:B------:R-:W-:Y:S02]  /*81b0*/  HADD2.F32 R45, -RZ, R44.H1_H1 ;  /* 0x3000002cff2d7230 */ /* 0x000fe40000004100 */
[-C--:B------:R-:W-:Y:S01]  /*81c0*/  FFMA.FTZ R35, R35, R42.reuse, -R48 ;  /* 0x0000002a23237223 */ /* 0x080fe20000010830 */
[----:B------:R-:W-:Y:S01]  /*81d0*/  FFMA.FTZ R36, R36, R42, R47 ;  /* 0x0000002a24247223 */ /* 0x000fe2000001002f */
[----:B------:R-:W-:Y:S01]  /*81e0*/  HADD2.F32 R42, -RZ, R41.H1_H1 ;  /* 0x30000029ff2a7230 */ /* 0x000fe20000004100 */
[----:B------:R-:W-:Y:S01]  /*81f0*/  F2FP.F16.E4M3.UNPACK_B R110, R110 ;  /* 0x0000006eff6e723e */ /* 0x000fe200020006ff */
[----:B------:R-:W-:Y:S01]  /*8200*/  HADD2.F32 R39, -RZ, R38.H1_H1 ;  /* 0x30000026ff277230 */ /* 0x000fe20000004100 */
[----:B------:R-:W-:-:S02]  /*8210*/  F2FP.F16.E4M3.UNPACK_B R40, R40 ;  /* 0x00000028ff28723e */ /* 0x000fc400020006ff */
[----:B------:R-:W-:Y:S01]  /*8220*/  F2FP.F16.E4M3.UNPACK_B R37, R37 ;  /* 0x00000025ff25723e */ /* 0x000fe200020006ff */
[CC--:B------:R-:W-:Y:S01]  /*8230*/  FMUL.FTZ R46, R42.reuse, R45.reuse ;  /* 0x0000002d2a2e7220 */ /* 0x0c0fe20000410000 */
[----:B------:R-:W-:Y:S01]  /*8240*/  F2FP.F16.E4M3.UNPACK_B R108, R108 ;  /* 0x0000006cff6c723e */ /* 0x000fe200020006ff */
[----:B------:R-:W-:Y:S02]  /*8250*/  HADD2.F32 R44, -RZ, R110.H0_H0 ;  /* 0x2000006eff2c7230 */ /* 0x000fe40000004100 */
[C---:B------:R-:W-:Y:S01]  /*8260*/  FMUL.FTZ R45, R39.reuse, R45 ;  /* 0x0000002d272d7220 */ /* 0x040fe20000410000 */
[----:B------:R-:W-:Y:S02]  /*8270*/  HADD2.F32 R41, -RZ, R40.H0_H0 ;  /* 0x20000028ff297230 */ /* 0x000fe40000004100 */
[-C--:B------:R-:W-:Y:S01]  /*8280*/  FFMA.FTZ R50, R39, R43.reuse, -R46 ;  /* 0x0000002b27327223 */ /* 0x080fe2000001082e */
[----:B------:R-:W-:Y:S02]  /*8290*/  HADD2.F32 R38, -RZ, R37.H0_H0 ;  /* 0x20000025ff267230 */ /* 0x000fe40000004100 */
[----:B------:R-:W-:Y:S01]  /*82a0*/  FFMA.FTZ R49, R42, R43, R45 ;  /* 0x0000002b2a317223 */ /* 0x000fe2000001002d */
[----:B------:R-:W-:-:S02]  /*82b0*/  HADD2.F32 R39, -RZ, R108.H0_H0 ;  /* 0x2000006cff277230 */ /* 0x000fc40000004100 */
[CC--:B------:R-:W-:Y:S01]  /*82c0*/  FMUL.FTZ R43, R41.reuse, R44.reuse ;  /* 0x0000002c292b7220 */ /* 0x0c0fe20000410000 */
        /* <DEDUP_REMOVED lines=8> */
[-C--:B------:R-:W-:Y:S01]  /*8350*/  F2FP.F16.E4M3.UNPACK_B R38, R109.reuse.H1 ;  /* 0x0000006dff26723e */ /* 0x080fe200030006ff */
        /* <DEDUP_REMOVED lines=11> */
[-C--:B------:R-:W-:Y:S01]  /*8410*/  FMUL.FTZ R51, R41, R43.reuse ;  /* 0x0000002b29337220 */ /* 0x080fe20000410000 */
[--C-:B------:R-:W-:Y:S01]  /*8420*/  HADD2.F32 R40, -RZ, R42.reuse.H0_H0 ;  /* 0x2000002aff287230 */ /* 0x100fe20000004100 */
[----:B------:R-:W-:Y:S01]  /*8430*/  F2FP.F16.E4M3.UNPACK_B R32, R32 ;  /* 0x00000020ff20723e */ /* 0x000fe200020006ff */
[----:B------:R-:W-:Y:S02]  /*8440*/  HADD2.F32 R39, -RZ, R39.H1_H1 ;  /* 0x30000027ff277230 */ /* 0x000fe40000004100 */
[C---:B------:R-:W-:Y:S01]  /*8450*/  FMUL.FTZ R104, R38.reuse, R43 ;  /* 0x0000002b26687220 */ /* 0x040fe20000410000 */
[----:B------:R-:W-:Y:S02]  /*8460*/  HADD2.F32 R37, -RZ, R37.H1_H1 ;  /* 0x30000025ff257230 */ /* 0x000fe40000004100 */
[----:B------:R-:W-:Y:S01]  /*8470*/  FFMA.FTZ R98, R38, R40, -R51 ;  /* 0x0000002826627223 */ /* 0x000fe20000010833 */
[----:B------:R-:W-:Y:S02]  /*8480*/  HADD2.F32 R42, -RZ, R42.H1_H1 ;  /* 0x3000002aff2a7230 */ /* 0x000fe40000004100 */
[----:B------:R-:W-:Y:S01]  /*8490*/  FMUL.FTZ R38, R39, R44 ;  /* 0x0000002c27267220 */ /* 0x000fe20000410000 */
[----:B------:R-:W-:Y:S01]  /*84a0*/  FFMA.FTZ R104, R41, R40, R104 ;  /* 0x0000002829687223 */ /* 0x000fe20000010068 */
[----:B------:R-:W-:Y:S01]  /*84b0*/  FMUL.FTZ R44, R37, R44 ;  /* 0x0000002c252c7220 */ /* 0x000fe20000410000 */
[----:B------:R-:W-:-:S02]  /*84c0*/  HADD2.F32 R41, -RZ, R109.H0_H0 ;  /* 0x2000006dff297230 */ /* 0x000fc40000004100 */
[----:B------:R-:W-:Y:S01]  /*84d0*/  FFMA.FTZ R99, R37, R42, -R38 ;  /* 0x0000002a25637223 */ /* 0x000fe20000010826 */
[----:B------:R-:W-:Y:S01]  /*84e0*/  F2FP.F16.E4M3.UNPACK_B R37, R34 ;  /* 0x00000022ff25723e */ /* 0x000fe200020006ff */
[----:B------:R-:W-:Y:S01]  /*84f0*/  HADD2.F32 R34, -RZ, R32.H0_H0 ;  /* 0x20000020ff227230 */ /* 0x000fe20000004100 */
[----:B------:R-:W-:Y:S01]  /*8500*/  F2FP.F16.E4M3.UNPACK_B R106, R106 ;  /* 0x0000006aff6a723e */ /* 0x000fe200020006ff */
[----:B----4-:R-:W-:Y:S01]  /*8510*/  FFMA.FTZ R103, R39, R42, R44 ;  /* 0x0000002a27677223 */ /* 0x010fe2000001002c */
[----:B------:R-:W-:Y:S01]  /*8520*/  HADD2.F32 R109, -RZ, R109.H1_H1 ;  /* 0x3000006dff6d7230 */ /* 0x000fe20000004100 */
[----:B------:R-:W-:Y:S01]  /*8530*/  F2FP.SATFINITE.E4M3.F32.PACK_AB_MERGE_C R35, R50, R35, RZ ;  /* 0x000000233223723e */ /* 0x000fe200048070ff */
[--C-:B------:R-:W-:Y:S01]  /*8540*/  HADD2.F32 R38, -RZ, R37.reuse.H0_H0 ;  /* 0x20000025ff267230 */ /* 0x100fe20000004100 */
[----:B------:R-:W-:Y:S01]  /*8550*/  F2FP.F16.E4M3.UNPACK_B R44, R10 ;  /* 0x0000000aff2c723e */ /* 0x000fe200020006ff */
[----:B------:R-:W-:Y:S01]  /*8560*/  HADD2.F32 R37, -RZ, R37.H1_H1 ;  /* 0x30000025ff257230 */ /* 0x000fe20000004100 */
[----:B------:R-:W-:Y:S01]  /*8570*/  F2FP.SATFINITE.E4M3.F32.PACK_AB_MERGE_C R49, R49, R36, RZ ;  /* 0x000000243131723e */ /* 0x000fe200048070ff */
[----:B------:R-:W-:-:S02]  /*8580*/  HADD2.F32 R39, -RZ, R106.H0_H0 ;  /* 0x2000006aff277230 */ /* 0x000fc40000004100 */
[-C--:B------:R-:W-:Y:S01]  /*8590*/  FMUL.FTZ R43, R38, R41.reuse ;  /* 0x00000029262b7220 */ /* 0x080fe20000410000 */
[----:B------:R-:W-:Y:S02]  /*85a0*/  HADD2.F32 R32, -RZ, R32.H1_H1 ;  /* 0x30000020ff207230 */ /* 0x000fe40000004100 */
[C---:B------:R-:W-:Y:S01]  /*85b0*/  FMUL.FTZ R41, R34.reuse, R41 ;  /* 0x0000002922297220 */ /* 0x040fe20000410000 */
[----:B------:R-:W-:Y:S02]  /*85c0*/  HADD2.F32 R106, -RZ, R106.H1_H1 ;  /* 0x3000006aff6a7230 */ /* 0x000fe40000004100 */
[C---:B------:R-:W-:Y:S01]  /*85d0*/  FMUL.FTZ R51, R37.reuse, R109 ;  /* 0x0000006d25337220 */ /* 0x040fe20000410000 */
[-C--:B------:R-:W-:Y:S01]  /*85e0*/  FFMA.FTZ R34, R34, R39.reuse, -R43 ;  /* 0x0000002722227223 */ /* 0x080fe2000001082b */
[----:B------:R-:W-:Y:S01]  /*85f0*/  FFMA.FTZ R41, R38, R39, R41 ;  /* 0x0000002726297223 */ /* 0x000fe20000010029 */
[C---:B------:R-:W-:Y:S01]  /*8600*/  FMUL.FTZ R40, R32.reuse, R109 ;  /* 0x0000006d20287220 */ /* 0x040fe20000410000 */
[----:B------:R-:W-:Y:S01]  /*8610*/  F2FP.F16.E4M3.UNPACK_B R39, R9 ;  /* 0x00000009ff27723e */ /* 0x000fe200020006ff */
[-C--:B------:R-:W-:Y:S01]  /*8620*/  FFMA.FTZ R51, R32, R106.reuse, -R51 ;  /* 0x0000006a20337223 */ /* 0x080fe20000010833 */
[----:B------:R-:W-:Y:S01]  /*8630*/  F2FP.F16.E4M3.UNPACK_B R38, R5 ;  /* 0x00000005ff26723e */ /* 0x000fe200020006ff */
[----:B------:R-:W-:Y:S01]  /*8640*/  FFMA.FTZ R32, R37, R106, R40 ;  /* 0x0000006a25207223 */ /* 0x000fe20000010028 */
[----:B------:R-:W-:Y:S01]  /*8650*/  F2FP.SATFINITE.E4M3.F32.PACK_AB_MERGE_C R36, R48, R45, R35 ;  /* 0x0000002d3024723e */ /* 0x000fe20004807023 */
[--C-:B------:R-:W-:Y:S01]  /*8660*/  HADD2.F32 R40, -RZ, R39.reuse.H0_H0 ;  /* 0x20000027ff287230 */ /* 0x100fe20000004100 */
[----:B------:R-:W-:Y:S01]  /*8670*/  F2FP.F16.E4M3.UNPACK_B R42, R8 ;  /* 0x00000008ff2a723e */ /* 0x000fe200020006ff */
[----:B------:R-:W-:Y:S01]  /*8680*/  HADD2.F32 R45, -RZ, R44.H0_H0 ;  /* 0x2000002cff2d7230 */ /* 0x000fe20000004100 */
[----:B------:R-:W-:Y:S01]  /*8690*/  F2FP.SATFINITE.E4M3.F32.PACK_AB_MERGE_C R103, R103, R104, RZ ;  /* 0x000000686767723e */ /* 0x000fe200048070ff */
[----:B------:R-:W-:Y:S01]  /*86a0*/  HADD2.F32 R37, -RZ, R38.H0_H0 ;  /* 0x20000026ff257230 */ /* 0x000fe20000004100 */
[----:B------:R-:W-:Y:S01]  /*86b0*/  F2FP.SATFINITE.E4M3.F32.PACK_AB_MERGE_C R35, R47, R46, R49 ;  /* 0x0000002e2f23723e */ /* 0x000fe20004807031 */
        /* <DEDUP_REMOVED lines=10> */
[-C--:B------:R-:W-:Y:S01]  /*8760*/  FMUL.FTZ R46, R41, R44.reuse ;  /* 0x0000002c292e7220 */ /* 0x080fe20000410000 */
[----:B------:R-:W-:Y:S01]  /*8770*/  F2FP.F16.E4M3.UNPACK_B R40, R9.H1 ;  /* 0x00000009ff28723e */ /* 0x000fe200030006ff */
[C---:B------:R-:W-:Y:S01]  /*8780*/  FMUL.FTZ R44, R39.reuse, R44 ;  /* 0x0000002c272c7220 */ /* 0x040fe20000410000 */
[----:B------:R-:W-:Y:S01]  /*8790*/  F2FP.F16.E4M3.UNPACK_B R5, R5.H1 ;  /* 0x00000005ff05723e */ /* 0x000fe200030006ff */
[----:B------:R-:W-:Y:S01]  /*87a0*/  FFMA.FTZ R48, R39, R42, -R46 ;  /* 0x0000002a27307223 */ /* 0x000fe2000001082e */
[----:B------:R-:W-:Y:S01]  /*87b0*/  F2FP.F16.E4M3.UNPACK_B R39, R10.H1 ;  /* 0x0000000aff27723e */ /* 0x000fe200030006ff */
[----:B------:R-:W-:Y:S01]  /*87c0*/  FFMA.FTZ R47, R41, R42, R44 ;  /* 0x0000002a292f7223 */ /* 0x000fe2000001002c */
[--C-:B------:R-:W-:Y:S01]  /*87d0*/  HADD2.F32 R10, -RZ, R40.reuse.H0_H0 ;  /* 0x20000028ff0a7230 */ /* 0x100fe20000004100 */
[----:B------:R-:W-:Y:S01]  /*87e0*/  F2FP.F16.E4M3.UNPACK_B R8, R8.H1 ;  /* 0x00000008ff08723e */ /* 0x000fe200030006ff */
[----:B------:R-:W-:Y:S01]  /*87f0*/  HADD2.F32 R9, -RZ, R5.H0_H0 ;  /* 0x20000005ff097230 */ /* 0x000fe20000004100 */
[----:B------:R-:W-:Y:S01]  /*8800*/  F2FP.SATFINITE.E4M3.F32.PACK_AB_MERGE_C R98, R99, R98, RZ ;  /* 0x000000626362723e */ /* 0x000fe200048070ff */
[--C-:B------:R-:W-:Y:S01]  /*8810*/  HADD2.F32 R41, -RZ, R39.reuse.H0_H0 ;  /* 0x20000027ff297230 */ /* 0x100fe20000004100 */
[----:B------:R-:W-:Y:S01]  /*8820*/  F2FP.F16.E4M3.UNPACK_B R43, R6 ;  /* 0x00000006ff2b723e */ /* 0x000fe200020006ff */
[----:B------:R-:W-:Y:S01]  /*8830*/  HADD2.F32 R40, -RZ, R40.H1_H1 ;  /* 0x30000028ff287230 */ /* 0x000fe20000004100 */
[----:B------:R-:W-:Y:S01]  /*8840*/  F2FP.SATFINITE.E4M3.F32.PACK_AB_MERGE_C R34, R51, R34, R98 ;  /* 0x000000223322723e */ /* 0x000fe20004807062 */
[----:B------:R-:W-:-:S02]  /*8850*/  HADD2.F32 R42, -RZ, R39.H1_H1 ;  /* 0x30000027ff2a7230 */ /* 0x000fc40000004100 */
[-C--:B------:R-:W-:Y:S01]  /*8860*/  FMUL.FTZ R44, R10, R41.reuse ;  /* 0x000000290a2c7220 */ /* 0x080fe20000410000 */
[--C-:B------:R-:W-:Y:S02]  /*8870*/  HADD2.F32 R39, -RZ, R8.reuse.H0_H0 ;  /* 0x20000008ff277230 */ /* 0x100fe40000004100 */
[C---:B------:R-:W-:Y:S01]  /*8880*/  FMUL.FTZ R41, R9.reuse, R41 ;  /* 0x0000002909297220 */ /* 0x040fe20000410000 */
[----:B------:R-:W-:Y:S02]  /*8890*/  HADD2.F32 R5, -RZ, R5.H1_H1 ;  /* 0x30000005ff057230 */ /* 0x000fe40000004100 */
[-C--:B------:R-:W-:Y:S01]  /*88a0*/  FMUL.FTZ R46, R40, R42.reuse ;  /* 0x0000002a282e7220 */ /* 0x080fe20000410000 */
[----:B------:R-:W-:Y:S02]  /*88b0*/  HADD2.F32 R8, -RZ, R8.H1_H1 ;  /* 0x30000008ff087230 */ /* 0x000fe40000004100 */
[----:B------:R-:W-:Y:S01]  /*88c0*/  FFMA.FTZ R50, R10, R39, R41 ;  /* 0x000000270a327223 */ /* 0x000fe20000010029 */
[----:B------:R-:W-:Y:S01]  /*88d0*/  F2FP.F16.E4M3.UNPACK_B R10, R11 ;  /* 0x0000000bff0a723e */ /* 0x000fe200020006ff */
[----:B------:R-:W-:Y:S01]  /*88e0*/  FFMA.FTZ R49, R9, R39, -R44 ;  /* 0x0000002709317223 */ /* 0x000fe2000001082c */
[C---:B------:R-:W-:Y:S01]  /*88f0*/  FMUL.FTZ R9, R5.reuse, R42 ;  /* 0x0000002a05097220 */ /* 0x040fe20000410000 */
[----:B------:R-:W-:Y:S01]  /*8900*/  FFMA.FTZ R98, R5, R8, -R46 ;  /* 0x0000000805627223 */ /* 0x000fe2000001082e */
[-C--:B------:R-:W-:Y:S01]  /*8910*/  F2FP.F16.E4M3.UNPACK_B R5, R7.reuse ;  /* 0x00000007ff05723e */ /* 0x080fe200020006ff */
[----:B------:R-:W-:Y:S01]  /*8920*/  HADD2.F32 R39, -RZ, R10.H0_H0 ;  /* 0x2000000aff277230 */ /* 0x000fe20000004100 */
[----:B------:R-:W-:Y:S01]  /*8930*/  F2FP.F16.E4M3.UNPACK_B R44, R6.H1 ;  /* 0x00000006ff2c723e */ /* 0x000fe200030006ff */
[----:B------:R-:W-:Y:S01]  /*8940*/  HADD2.F32 R45, -RZ, R43.H0_H0 ;  /* 0x2000002bff2d7230 */ /* 0x000fe20000004100 */
[----:B------:R-:W-:Y:S01]  /*8950*/  F2FP.F16.E4M3.UNPACK_B R7, R7.H1 ;  /* 0x00000007ff07723e */ /* 0x000fe200030006ff */
[----:B------:R-:W-:Y:S01]  /*8960*/  FFMA.FTZ R51, R40, R8, R9 ;  /* 0x0000000828337223 */ /* 0x000fe20000010009 */
[----:B------:R-:W-:Y:S01]  /*8970*/  F2FP.F16.E4M3.UNPACK_B R11, R11.H1 ;  /* 0x0000000bff0b723e */ /* 0x000fe200030006ff */
[----:B------:R-:W-:Y:S01]  /*8980*/  HADD2.F32 R8, -RZ, R5.H0_H0 ;  /* 0x20000005ff087230 */ /* 0x000fe20000004100 */
[-C--:B------:R-:W-:Y:S01]  /*8990*/  F2FP.F16.E4M3.UNPACK_B R6, R4.reuse ;  /* 0x00000004ff06723e */ /* 0x080fe200020006ff */
[----:B------:R-:W-:Y:S01]  /*89a0*/  HADD2.F32 R9, -RZ, R7.H0_H0 ;  /* 0x20000007ff097230 */ /* 0x000fe20000004100 */
[----:B------:R-:W-:Y:S01]  /*89b0*/  F2FP.F16.E4M3.UNPACK_B R40, R4.H1 ;  /* 0x00000004ff28723e */ /* 0x000fe200030006ff */
[----:B------:R-:W-:-:S02]  /*89c0*/  HADD2.F32 R4, -RZ, R11.H0_H0 ;  /* 0x2000000bff047230 */ /* 0x000fc40000004100 */
[-C--:B------:R-:W-:Y:S01]  /*89d0*/  FMUL.FTZ R99, R39, R45.reuse ;  /* 0x0000002d27637220 */ /* 0x080fe20000410000 */
[----:B------:R-:W-:Y:S02]  /*89e0*/  HADD2.F32 R46, -RZ, R44.H0_H0 ;  /* 0x2000002cff2e7230 */ /* 0x000fe40000004100 */
[----:B------:R-:W-:Y:S01]  /*89f0*/  FMUL.FTZ R104, R8, R45 ;  /* 0x0000002d08687220 */ /* 0x000fe20000410000 */
[----:B------:R-:W-:Y:S01]  /*8a00*/  HADD2.F32 R41, -RZ, R6.H0_H0 ;  /* 0x20000006ff297230 */ /* 0x000fe20000004100 */
[----:B------:R-:W-:Y:S01]  /*8a10*/  F2FP.SATFINITE.E4M3.F32.PACK_AB_MERGE_C R49, R98, R49, RZ ;  /* 0x000000316231723e */ /* 0x000fe200048070ff */
[----:B------:R-:W-:Y:S02]  /*8a20*/  HADD2.F32 R11, -RZ, R11.H1_H1 ;  /* 0x3000000bff0b7230 */ /* 0x000fe40000004100 */
[----:B------:R-:W-:Y:S01]  /*8a30*/  FMUL.FTZ R45, R9, R46 ;  /* 0x0000002e092d7220 */ /* 0x000fe20000410000 */
[----:B------:R-:W-:Y:S02]  /*8a40*/  HADD2.F32 R44, -RZ, R44.H1_H1 ;  /* 0x3000002cff2c7230 */ /* 0x000fe40000004100 */
[----:B------:R-:W-:Y:S01]  /*8a50*/  FFMA.FTZ R99, R8, R41, -R99 ;  /* 0x0000002908637223 */ /* 0x000fe20000010863 */
[----:B------:R-:W-:-:S02]  /*8a60*/  HADD2.F32 R7, -RZ, R7.H1_H1 ;  /* 0x30000007ff077230 */ /* 0x000fc40000004100 */
[C---:B------:R-:W-:Y:S01]  /*8a70*/  FMUL.FTZ R106, R4.reuse, R46 ;  /* 0x0000002e046a7220 */ /* 0x040fe20000410000 */
[----:B------:R-:W-:Y:S02]  /*8a80*/  HADD2.F32 R42, -RZ, R40.H0_H0 ;  /* 0x20000028ff2a7230 */ /* 0x000fe40000004100 */
[-C--:B------:R-:W-:Y:S01]  /*8a90*/  FMUL.FTZ R8, R11, R44.reuse ;  /* 0x0000002c0b087220 */ /* 0x080fe20000410000 */
[----:B------:R-:W-:Y:S02]  /*8aa0*/  HADD2.F32 R10, -RZ, R10.H1_H1 ;  /* 0x3000000aff0a7230 */ /* 0x000fe40000004100 */
[----:B------:R-:W-:Y:S01]  /*8ab0*/  FMUL.FTZ R44, R7, R44 ;  /* 0x0000002c072c7220 */ /* 0x000fe20000410000 */
[----:B------:R-:W-:Y:S02]  /*8ac0*/  HADD2.F32 R43, -RZ, R43.H1_H1 ;  /* 0x3000002bff2b7230 */ /* 0x000fe40000004100 */
[----:B------:R-:W-:Y:S01]  /*8ad0*/  FFMA.FTZ R45, R4, R42, R45 ;  /* 0x0000002a042d7223 */ /* 0x000fe2000001002d */
[----:B------:R-:W-:-:S02]  /*8ae0*/  HADD2.F32 R40, -RZ, R40.H1_H1 ;  /* 0x30000028ff287230 */ /* 0x000fc40000004100 */
[----:B------:R-:W-:Y:S01]  /*8af0*/  FFMA.FTZ R106, R9, R42, -R106 ;  /* 0x0000002a096a7223 */ /* 0x000fe2000001086a */
[----:B------:R-:W-:Y:S02]  /*8b00*/  HADD2.F32 R5, -RZ, R5.H1_H1 ;  /* 0x30000005ff057230 */ /* 0x000fe40000004100 */
[CC--:B------:R-:W-:Y:S01]  /*8b10*/  FMUL.FTZ R4, R10.reuse, R43.reuse ;  /* 0x0000002b0a047220 */ /* 0x0c0fe20000410000 */
[----:B------:R-:W-:Y:S02]  /*8b20*/  HADD2.F32 R6, -RZ, R6.H1_H1 ;  /* 0x30000006ff067230 */ /* 0x000fe40000004100 */
[-C--:B------:R-:W-:Y:S01]  /*8b30*/  FFMA.FTZ R7, R7, R40.reuse, -R8 ;  /* 0x0000002807077223 */ /* 0x080fe20000010808 */
[----:B------:R-:W-:Y:S01]  /*8b40*/  FFMA.FTZ R44, R11, R40, R44 ;  /* 0x000000280b2c7223 */ /* 0x000fe2000001002c */
[----:B------:R-:W-:Y:S01]  /*8b50*/  FMUL.FTZ R43, R5, R43 ;  /* 0x0000002b052b7220 */ /* 0x000fe20000410000 */
[----:B------:R-:W-:Y:S01]  /*8b60*/  FFMA.FTZ R104, R39, R41, R104 ;  /* 0x0000002927687223 */ /* 0x000fe20000010068 */
[----:B------:R-:W-:Y:S01]  /*8b70*/  FFMA.FTZ R4, R5, R6, -R4 ;  /* 0x0000000605047223 */ /* 0x000fe20000010804 */
[----:B------:R-:W-:Y:S01]  /*8b80*/  F2FP.SATFINITE.E4M3.F32.PACK_AB_MERGE_C R7, R7, R106, RZ ;  /* 0x0000006a0707723e */ /* 0x000fe200048070ff */
[----:B------:R-:W-:Y:S01]  /*8b90*/  FFMA.FTZ R43, R10, R6, R43 ;  /* 0x000000060a2b7223 */ /* 0x000fe2000001002b */
[----:B------:R-:W-:Y:S01]  /*8ba0*/  F2FP.SATFINITE.E4M3.F32.PACK_AB_MERGE_C R50, R51, R50, RZ ;  /* 0x000000323332723e */ /* 0x000fe200048070ff */
[----:B------:R-:W-:Y:S01]  /*8bb0*/  IMAD.MOV.U32 R8, RZ, RZ, R35 ;  /* 0x000000ffff087224 */ /* 0x000fe200078e0023 */
[----:B------:R-:W-:Y:S01]  /*8bc0*/  F2FP.SATFINITE.E4M3.F32.PACK_AB_MERGE_C R44, R44, R45, RZ ;  /* 0x0000002d2c2c723e */ /* 0x000fe200048070ff */
[----:B------:R-:W-:Y:S01]  /*8bd0*/  IMAD.MOV.U32 R6, RZ, RZ, R34 ;  /* 0x000000ffff067224 */ /* 0x000fe200078e0022 */
[----:B------:R-:W-:Y:S01]  /*8be0*/  F2FP.SATFINITE.E4M3.F32.PACK_AB_MERGE_C R7, R4, R99, R7 ;  /* 0x000000630407723e */ /* 0x000fe20004807007 */
[----:B------:R-:W-:Y:S01]  /*8bf0*/  IMAD.MOV.U32 R10, RZ, RZ, R32 ;  /* 0x000000ffff0a7224 */ /* 0x000fe200078e0020 */
[----:B------:R-:W-:-:S02]  /*8c00*/  F2FP.SATFINITE.E4M3.F32.PACK_AB_MERGE_C R5, R48, R37, R49 ;  /* 0x000000253005723e */ /* 0x000fc40004807031 */
[----:B------:R-:W-:Y:S02]  /*8c10*/  F2FP.SATFINITE.E4M3.F32.PACK_AB_MERGE_C R9, R47, R38, R50 ;  /* 0x000000262f09723e */ /* 0x000fe40004807032 */
[----:B------:R-:W-:Y:S02]  /*8c20*/  F2FP.SATFINITE.E4M3.F32.PACK_AB_MERGE_C R11, R43, R104, R44 ;  /* 0x000000682b0b723e */ /* 0x000fe4000480702c */
[----:B------:R-:W-:-:S07]  /*8c30*/  MOV R4, R36 ;  /* 0x0000002400047202 */ /* 0x000fce0000000f00 */
.L_x_575:
[----:B------:R-:W-:Y:S05]  /*8c40*/  BSYNC B1 ;  /* 0x0000000000017941 */ /* 0x000fea0003800000 */
.L_x_574:
[----:B0-----:R0:W-:Y:S01]  /*8c50*/  ST.E.128 desc[UR36][R12.64], R4 ;  /* 0x000000040c007985 */ /* 0x0011e2000c101d24 */
[----:B------:R-:W-:-:S13]  /*8c60*/  ISETP.GE.AND P2, PT, R15, R112, PT ;  /* 0x000000700f00720c */ /* 0x000fda0003f46270 */
[----:B------:R-:W-:Y:S05]  /*8c70*/  @P2 BRA `(.L_x_553) ;  /* 0x0000000400682947 */ /* 0x000fea0003800000 */
[----:B0-----:R-:W-:-:S04]  /*8c80*/  IADD3 R4, P2, R15, R14, RZ ;  /* 0x0000000e0f047210 */ /* 0x001fc80007f5e0ff */
[----:B------:R-:W-:-:S05]  /*8c90*/  LEA.HI.X.SX32 R5, R15, R33, 0x1, P2 ;  /* 0x000000210f057211 */ /* 0x000fca00010f0eff */
[----:B------:R0:W-:Y:S01]  /*8ca0*/  ST.E.128 desc[UR36][R4.64], R8 ;  /* 0x0000000804007985 */ /* 0x0001e2000c101d24 */
[----:B------:R-:W-:Y:S05]  /*8cb0*/  BRA `(.L_x_553) ;  /* 0x0000000400587947 */ /* 0x000fea0003800000 */
.L_x_523:
[----:B------:R-:W-:-:S06]  /*8cc0*/  UISETP.NE.AND UP0, UPT, UR60, 0x3, UPT ;  /* 0x000000033c00788c */ /* 0x000fcc000bf05270 */
[----:B------:R-:W-:-:S13]  /*8cd0*/  PLOP3.LUT P5, PT, PT, PT, UP0, 0x80, 0x0 ;  /* 0x000000000000781c */ /* 0x000fda0003faf008 */
[----:B------:R-:W-:Y:S05]  /*8ce0*/  @!P5 BRA `(.L_x_576) ;  /* 0x000000000004d947 */ /* 0x000fea0003800000 */
[----:B------:R-:W-:Y:S01]  /*8cf0*/  BPT.TRAP 0x1 ;  /* 0x000000040000795c */ /* 0x000fe20000300000 */
.L_x_576:
[----:B------:R-:W-:Y:S01]  /*8d00*/  IMAD R88, R188, 0x8, R18 ;  /* 0x00000008bc587824 */ /* 0x000fe200078e0212 */
[----:B------:R-:W-:Y:S01]  /*8d10*/  SHF.L.U32 R93, R193, 0x1f, RZ ;  /* 0x0000001fc15d7819 */ /* 0x000fe200000006ff */
[----:B------:R-:W-:Y:S01]  /*8d20*/  BSSY B1, `(.L_x_577) ;  /* 0x0000004000017945 */ /* 0x000fe20003800000 */
[----:B------:R-:W-:Y:S02]  /*8d30*/  SHF.R.S32.HI R96, RZ, 0x1f, R97 ;  /* 0x0000001fff607819 */ /* 0x000fe40000011461 */
[----:B------:R-:W0:Y:S02]  /*8d40*/  SYNCS.PHASECHK.TRANS64.TRYWAIT P2, [R88+URZ+0x22890], R93 ;  /* 0x0228905d580075a7 */ /* 0x000e24000804017f */
[----:B0-----:R-:W-:Y:S05]  /*8d50*/  @!P2 BRA `(.L_x_578) ;  /* 0x000001a00080a947 */ /* 0x001fea0003800000 */
.L_x_847:
[----:B------:R-:W-:Y:S05]  /*8d60*/  BSYNC B1 ;  /* 0x0000000000017941 */ /* 0x000fea0003800000 */
.L_x_577:
[----:B------:R-:W-:Y:S01]  /*8d70*/  ULDC.64 UR4, c[0x0][0x300] ;  /* 0x0000c00000047ab9 */ /* 0x000fe20000000a00 */
[----:B-----5:R-:W-:Y:S01]  /*8d80*/  SHF.R.S32.HI R95, RZ, 0x1f, R100 ;  /* 0x0000001fff5f7819 */ /* 0x020fe20000011464 */
[----:B------:R-:W-:Y:S01]  /*8d90*/  IMAD R6, R96, UR4, RZ ;  /* 0x0000000460067c24 */ /* 0x000fe2000f8e02ff */
[----:B------:R-:W-:Y:S01]  /*8da0*/  ULDC.64 UR6, c[0x0][0x2e8] ;  /* 0x0000ba0000067ab9 */ /* 0x000fe20000000a00 */
[----:B------:R-:W-:-:S04]  /*8db0*/  IMAD.WIDE.U32 R4, R97, UR4, RZ ;  /* 0x0000000461047c25 */ /* 0x000fc8000f8e00ff */
[----:B------:R-:W-:Y:S01]  /*8dc0*/  IMAD R7, R97, UR5, R6 ;  /* 0x0000000561077c24 */ /* 0x000fe2000f8e0206 */
[----:B------:R-:W-:Y:S01]  /*8dd0*/  ULDC.64 UR4, c[0x0][0x310] ;  /* 0x0000c40000047ab9 */ /* 0x000fe20000000a00 */
[----:B------:R-:W-:Y:S02]  /*8de0*/  IMAD R94, R28, -0xa0, R27 ;  /* 0xffffff601c5e7824 */ /* 0x000fe400078e021b */
[----:B------:R-:W-:Y:S01]  /*8df0*/  IMAD R9, R95, UR4, RZ ;  /* 0x000000045f097c24 */ /* 0x000fe2000f8e02ff */
[----:B------:R-:W-:Y:S02]  /*8e00*/  IADD3 R5, R5, R7, RZ ;  /* 0x0000000705057210 */ /* 0x000fe40007ffe0ff */
[----:B------:R-:W-:Y:S01]  /*8e10*/  VIMNMX R94, R94, 0xa0, PT ;  /* 0x000000a05e5e7848 */ /* 0x000fe20003fe0100 */
[C---:B------:R-:W-:Y:S02]  /*8e20*/  IMAD R9, R100.reuse, UR5, R9 ;  /* 0x0000000564097c24 */ /* 0x040fe4000f8e0209 */
[----:B------:R-:W-:Y:S01]  /*8e30*/  IMAD.WIDE.U32 R4, R100, UR4, R4 ;  /* 0x0000000464047c25 */ /* 0x000fe2000f8e0004 */
[----:B------:R-:W-:-:S03]  /*8e40*/  ULDC.64 UR4, c[0x0][0x308] ;  /* 0x0000c20000047ab9 */ /* 0x000fc60000000a00 */
[----:B------:R-:W-:Y:S02]  /*8e50*/  IMAD.IADD R5, R5, 0x1, R9 ;  /* 0x0000000105057824 */ /* 0x000fe400078e0209 */
[----:B------:R-:W-:Y:S02]  /*8e60*/  IMAD.IADD R34, R94, 0x1, -R190 ;  /* 0x000000015e227824 */ /* 0x000fe400078e0abe */
[----:B------:R-:W-:Y:S01]  /*8e70*/  IMAD.WIDE.U32 R4, R191, UR4, R4 ;  /* 0x00000004bf047c25 */ /* 0x000fe2000f8e0004 */
[----:B------:R-:W-:-:S03]  /*8e80*/  UMOV UR4, 0xffffffff ;  /* 0xffffffff00047882 */ /* 0x000fc60000000000 */
[----:B------:R-:W-:Y:S01]  /*8e90*/  IMAD R33, R191, UR5, R5 ;  /* 0x00000005bf217c24 */ /* 0x000fe2000f8e0205 */
[----:B------:R-:W-:-:S04]  /*8ea0*/  IADD3 R32, P2, R4, UR6, RZ ;  /* 0x0000000604207c10 */ /* 0x000fc8000ff5e0ff */
[----:B------:R-:W-:Y:S02]  /*8eb0*/  IADD3.X R33, R33, UR7, RZ, P2, !PT ;  /* 0x0000000721217c10 */ /* 0x000fe400097fe4ff */
[----:B------:R-:W-:Y:S01]  /*8ec0*/  ISETP.GE.AND P2, PT, R34, 0x1, PT ;  /* 0x000000012200780c */ /* 0x000fe20003f46270 */
[----:B------:R-:W-:-:S12]  /*8ed0*/  BRA.DIV UR4, `(.L_x_579) ;  /* 0x000001a204347947 */ /* 0x000fd8000b800000 */
[----:B------:R1:W2:Y:S04]  /*8ee0*/  SHFL.IDX PT, R4, R33, RZ, 0x1c1f ;  /* 0x001c1fff21047589 */ /* 0x0002a800000e0000 */
[----:B------:R1:W3:Y:S02]  /*8ef0*/  SHFL.IDX PT, R14, R32, RZ, 0x1c1f ;  /* 0x001c1fff200e7589 */ /* 0x0002e400000e0000 */
.L_x_851:
[----:B------:R-:W-:Y:S04]  /*8f00*/  BSSY B1, `(.L_x_580) ;  /* 0x000000d000017945 */ /* 0x000fe80003800000 */
[----:B------:R-:W-:Y:S05]  /*8f10*/  @!P2 BRA `(.L_x_581) ;  /* 0x00000000002ca947 */ /* 0x000fea0003800000 */
[----:B------:R-:W-:Y:S02]  /*8f20*/  ULDC UR4, c[0x0][0x2f4] ;  /* 0x0000bd0000047ab9 */ /* 0x000fe40000000800 */
[----:B------:R-:W-:-:S13]  /*8f30*/  ISETP.GE.AND P2, PT, R16, UR4, PT ;  /* 0x0000000410007c0c */ /* 0x000fda000bf46270 */
[----:B---3--:R-:W-:-:S05]  /*8f40*/  @!P2 IADD3 R10, P3, R16, R14, RZ ;  /* 0x0000000e100aa210 */ /* 0x008fca0007f7e0ff */
[----:B--2---:R-:W-:Y:S01]  /*8f50*/  @!P2 IMAD.X R11, R4, 0x1, R17, P3 ;  /* 0x00000001040ba824 */ /* 0x004fe200018e0611 */
[----:B------:R-:W-:-:S13]  /*8f60*/  ISETP.GE.AND P3, PT, R19, UR4, PT ;  /* 0x0000000413007c0c */ /* 0x000fda000bf66270 */
[----:B------:R-:W-:-:S05]  /*8f70*/  @!P3 IADD3 R8, P4, R19, R14, RZ ;  /* 0x0000000e1308b210 */ /* 0x000fca0007f9e0ff */
[----:B------:R-:W-:Y:S02]  /*8f80*/  @!P3 IMAD.X R9, R4, 0x1, R189, P4 ;  /* 0x000000010409b824 */ /* 0x000fe400020e06bd */
[----:B------:R-:W2:Y:S04]  /*8f90*/  @!P2 LDS.128 R4, [R92+0x18400] ;  /* 0x018400005c04a984 */ /* 0x000ea80000000c00 */
[----:B--2---:R-:W-:Y:S04]  /*8fa0*/  @!P2 ST.E.128 desc[UR36][R10.64], R4 ;  /* 0x000000040a00a985 */ /* 0x004fe8000c101d24 */
[----:B------:R-:W2:Y:S04]  /*8fb0*/  @!P3 LDS.128 R4, [R91+0x18400] ;  /* 0x018400005b04b984 */ /* 0x000ea80000000c00 */
[----:B--2---:R4:W-:Y:S02]  /*8fc0*/  @!P3 ST.E.128 desc[UR36][R8.64], R4 ;  /* 0x000000040800b985 */ /* 0x0049e4000c101d24 */
.L_x_581:
[----:B------:R-:W-:Y:S05]  /*8fd0*/  BSYNC B1 ;  /* 0x0000000000017941 */ /* 0x000fea0003800000 */
.L_x_580:
[----:B------:R-:W-:-:S03]  /*8fe0*/  UMOV UR4, 0xffffffff ;  /* 0xffffffff00047882 */ /* 0x000fc60000000000 */
[----:B------:R-:W-:Y:S05]  /*8ff0*/  BRA.DIV UR4, `(.L_x_582) ;  /* 0x000001a204347947 */ /* 0x000fea000b800000 */
[----:B--2-4-:R2:W4:Y:S04]  /*9000*/  SHFL.IDX PT, R4, R33, 0x1, 0x1c1f ;  /* 0x003c1f0021047f89 */ /* 0x01452800000e0000 */
[----:B---3--:R2:W3:Y:S02]  /*9010*/  SHFL.IDX PT, R14, R32, 0x1, 0x1c1f ;  /* 0x003c1f00200e7f89 */ /* 0x0084e400000e0000 */
.L_x_855:
[----:B------:R-:W-:Y:S01]  /*9020*/  ISETP.GE.AND P2, PT, R34, 0x41, PT ;  /* 0x000000412200780c */ /* 0x000fe20003f46270 */
[----:B------:R-:W-:-:S12]  /*9030*/  BSSY B1, `(.L_x_583) ;  /* 0x000000d000017945 */ /* 0x000fd80003800000 */
[----:B------:R-:W-:Y:S05]  /*9040*/  @!P2 BRA `(.L_x_584) ;  /* 0x00000000002ca947 */ /* 0x000fea0003800000 */
[----:B------:R-:W-:Y:S02]  /*9050*/  ULDC UR4, c[0x0][0x2f4] ;  /* 0x0000bd0000047ab9 */ /* 0x000fe40000000800 */
[----:B------:R-:W-:-:S13]  /*9060*/  ISETP.GE.AND P2, PT, R16, UR4, PT ;  /* 0x0000000410007c0c */ /* 0x000fda000bf46270 */
[----:B---3--:R-:W-:-:S04]  /*9070*/  @!P2 IADD3 R10, P3, R16, R14, RZ ;  /* 0x0000000e100aa210 */ /* 0x008fc80007f7e0ff */
[----:B----4-:R-:W-:Y:S02]  /*9080*/  @!P2 IADD3.X R11, R4, R17, RZ, P3, !PT ;  /* 0x00000011040ba210 */ /* 0x010fe40001ffe4ff */
[----:B------:R-:W-:-:S13]  /*9090*/  ISETP.GE.AND P3, PT, R19, UR4, PT ;  /* 0x0000000413007c0c */ /* 0x000fda000bf66270 */
[----:B------:R-:W-:-:S05]  /*90a0*/  @!P3 IADD3 R8, P4, R19, R14, RZ ;  /* 0x0000000e1308b210 */ /* 0x000fca0007f9e0ff */
[----:B------:R-:W-:Y:S02]  /*90b0*/  @!P3 IMAD.X R9, R4, 0x1, R189, P4 ;  /* 0x000000010409b824 */ /* 0x000fe400020e06bd */
[----:B------:R-:W3:Y:S04]  /*90c0*/  @!P2 LDS.128 R4, [R92+0x1a400] ;  /* 0x01a400005c04a984 */ /* 0x000ee80000000c00 */
[----:B---3--:R-:W-:Y:S04]  /*90d0*/  @!P2 ST.E.128 desc[UR36][R10.64], R4 ;  /* 0x000000040a00a985 */ /* 0x008fe8000c101d24 */
[----:B------:R-:W3:Y:S04]  /*90e0*/  @!P3 LDS.128 R4, [R91+0x1a400] ;  /* 0x01a400005b04b984 */ /* 0x000ee80000000c00 */
[----:B---3--:R3:W-:Y:S02]  /*90f0*/  @!P3 ST.E.128 desc[UR36][R8.64], R4 ;  /* 0x000000040800b985 */ /* 0x0087e4000c101d24 */
.L_x_584:
[----:B------:R-:W-:Y:S05]  /*9100*/  BSYNC B1 ;  /* 0x0000000000017941 */ /* 0x000fea0003800000 */
.L_x_583:
[----:B------:R-:W-:-:S03]  /*9110*/  UMOV UR4, 0xffffffff ;  /* 0xffffffff00047882 */ /* 0x000fc60000000000 */
[----:B------:R-:W-:Y:S05]  /*9120*/  BRA.DIV UR4, `(.L_x_585) ;  /* 0x000001a204307947 */ /* 0x000fea000b800000 */
[----:B---34-:R3:W4:Y:S04]  /*9130*/  SHFL.IDX PT, R4, R33, 0x2, 0x1c1f ;  /* 0x005c1f0021047f89 */ /* 0x01872800000e0000 */
[----:B------:R3:W0:Y:S02]  /*9140*/  SHFL.IDX PT, R14, R32, 0x2, 0x1c1f ;  /* 0x005c1f00200e7f89 */ /* 0x00062400000e0000 */
.L_x_859:
[----:B------:R-:W-:-:S13]  /*9150*/  ISETP.GE.AND P2, PT, R34, 0x81, PT ;  /* 0x000000812200780c */ /* 0x000fda0003f46270 */
[----:B------:R-:W-:Y:S05]  /*9160*/  @!P2 BRA `(.L_x_553) ;  /* 0x00000000002ca947 */ /* 0x000fea0003800000 */
[----:B------:R-:W-:Y:S02]  /*9170*/  ULDC UR4, c[0x0][0x2f4] ;  /* 0x0000bd0000047ab9 */ /* 0x000fe40000000800 */
[----:B------:R-:W-:-:S13]  /*9180*/  ISETP.GE.AND P2, PT, R16, UR4, PT ;  /* 0x0000000410007c0c */ /* 0x000fda000bf46270 */
[----:B0-----:R-:W-:-:S05]  /*9190*/  @!P2 IADD3 R10, P3, R16, R14, RZ ;  /* 0x0000000e100aa210 */ /* 0x001fca0007f7e0ff */
[----:B----4-:R-:W-:Y:S01]  /*91a0*/  @!P2 IMAD.X R11, R4, 0x1, R17, P3 ;  /* 0x00000001040ba824 */ /* 0x010fe200018e0611 */
[----:B------:R-:W-:-:S13]  /*91b0*/  ISETP.GE.AND P3, PT, R19, UR4, PT ;  /* 0x0000000413007c0c */ /* 0x000fda000bf66270 */
[----:B------:R-:W-:-:S05]  /*91c0*/  @!P3 IADD3 R8, P4, R19, R14, RZ ;  /* 0x0000000e1308b210 */ /* 0x000fca0007f9e0ff */
[----:B------:R-:W-:Y:S02]  /*91d0*/  @!P3 IMAD.X R9, R4, 0x1, R189, P4 ;  /* 0x000000010409b824 */ /* 0x000fe400020e06bd */
[----:B------:R-:W0:Y:S04]  /*91e0*/  @!P2 LDS.128 R4, [R92+0x1c400] ;  /* 0x01c400005c04a984 */ /* 0x000e280000000c00 */
[----:B0-----:R-:W-:Y:S04]  /*91f0*/  @!P2 ST.E.128 desc[UR36][R10.64], R4 ;  /* 0x000000040a00a985 */ /* 0x001fe8000c101d24 */
[----:B------:R-:W0:Y:S04]  /*9200*/  @!P3 LDS.128 R4, [R91+0x1c400] ;  /* 0x01c400005b04b984 */ /* 0x000e280000000c00 */
[----:B0-----:R0:W-:Y:S02]  /*9210*/  @!P3 ST.E.128 desc[UR36][R8.64], R4 ;  /* 0x000000040800b985 */ /* 0x0011e4000c101d24 */
.L_x_553:
[----:B------:R-:W-:Y:S05]  /*9220*/  BSYNC B0 ;  /* 0x0000000000007941 */ /* 0x000fea0003800000 */
.L_x_522:
[----:B0---4-:R-:W0:Y:S01]  /*9230*/  S2R R4, SR_TID.X ;  /* 0x0000000000047919 */ /* 0x011e220000002100 */
[----:B------:R-:W-:Y:S01]  /*9240*/  @!PT LDS RZ, [RZ] ;  /* 0x00000000fffff984 */ /* 0x000fe20000000800 */
[----:B------:R-:W-:Y:S01]  /*9250*/  @!PT LDS RZ, [RZ] ;  /* 0x00000000fffff984 */ /* 0x000fe20000000800 */
[----:B------:R-:W-:Y:S01]  /*9260*/  @!PT LDS RZ, [RZ] ;  /* 0x00000000fffff984 */ /* 0x000fe20000000800 */
[----:B------:R-:W-:Y:S01]  /*9270*/  @!PT LDS RZ, [RZ] ;  /* 0x00000000fffff984 */ /* 0x000fe20000000800 */
[----:B------:R4:W-:Y:S06]  /*9280*/  MEMBAR.ALL.CTA ;  /* 0x0000000000007992 */ /* 0x0009ec0000008000 */
[----:B----4-:R-:W4:Y:S01]  /*9290*/  FENCE.VIEW.ASYNC.S ;  /* 0x00000000000073c6 */ /* 0x010f220000000000 */
[----:B------:R-:W-:Y:S05]  /*92a0*/  WARPSYNC.ALL ;  /* 0x0000000000007948 */ /* 0x000fea0003800000 */
[----:B------:R-:W-:Y:S01]  /*92b0*/  BSSY B0, `(.L_x_586) ;  /* 0x0000008000007945 */ /* 0x000fe20003800000 */
[----:B----4-:R4:W-:Y:S01]  /*92c0*/  BAR.SYNC.DEFER_BLOCKING R75, 0x80 ;  /* 0x0002004b0000751d */ /* 0x0109e20000010000 */
[----:B0-----:R-:W-:-:S13]  /*92d0*/  LOP3.LUT P2, RZ, R4, 0x7f, RZ, 0xc0, !PT ;  /* 0x0000007f04ff7812 */ /* 0x001fda000784c0ff */
[----:B------:R-:W-:-:S05]  /*92e0*/  @!P2 VIADD R4, R88, 0x228a0 ;  /* 0x000228a05804a836 */ /* 0x000fca0000000000 */
[----:B------:R-:W-:-:S04]  /*92f0*/  @!P2 PRMT R4, RZ, 0x654, R4 ;  /* 0x00000654ff04a816 */ /* 0x000fc80000000004 */
[----:B------:R4:W-:Y:S01]  /*9300*/  @!P2 SYNCS.ARRIVE.TRANS64.RED.A1T0 RZ, [R4+URZ], RZ ;  /* 0x000000ff04ffa9a7 */ /* 0x0009e2000810043f */
[----:B------:R-:W-:Y:S05]  /*9310*/  @!P5 BRA `(.L_x_587) ;  /* 0x000000000004d947 */ /* 0x000fea0003800000 */
[----:B------:R-:W-:Y:S01]  /*9320*/  BPT.TRAP 0x1 ;  /* 0x000000040000795c */ /* 0x000fe20000300000 */
.L_x_587:
[----:B------:R-:W-:Y:S05]  /*9330*/  BSYNC B0 ;  /* 0x0000000000007941 */ /* 0x000fea0003800000 */
.L_x_586:
[----:B------:R-:W0:Y:S01]  /*9340*/  SYNCS.PHASECHK.TRANS64.TRYWAIT P3, [R88+URZ+0x228b0], R93 ;  /* 0x0228b05d580075a7 */ /* 0x000e22000806017f */
[----:B------:R-:W-:Y:S01]  /*9350*/  ULDC UR61, c[0x0][0x2f4] ;  /* 0x0000bd00003d7ab9 */ /* 0x000fe20000000800 */
[----:B------:R-:W-:Y:S04]  /*9360*/  BSSY B0, `(.L_x_588) ;  /* 0x0000002000007945 */ /* 0x000fe80003800000 */
[----:B0-----:R-:W-:Y:S05]  /*9370*/  @!P3 BRA `(.L_x_589) ;  /* 0x0000019c00e4b947 */ /* 0x001fea0003800000 */
.L_x_860:
[----:B------:R-:W-:Y:S05]  /*9380*/  BSYNC B0 ;  /* 0x0000000000007941 */ /* 0x000fea0003800000 */
.L_x_588:
[----:B------:R-:W-:Y:S01]  /*9390*/  ULDC.64 UR4, c[0x0][0x328] ;  /* 0x0000ca0000047ab9 */ /* 0x000fe20000000a00 */
[----:B------:R-:W-:Y:S01]  /*93a0*/  ULDC.64 UR6, c[0x0][0x318] ;  /* 0x0000c60000067ab9 */ /* 0x000fe20000000a00 */
[----:B------:R-:W-:Y:S01]  /*93b0*/  IMAD R96, R96, UR4, RZ ;  /* 0x0000000460607c24 */ /* 0x000fe2000f8e02ff */
[----:B------:R-:W-:Y:S01]  /*93c0*/  BSSY B0, `(.L_x_590) ;  /* 0x000001d000007945 */ /* 0x000fe20003800000 */
[----:B----4-:R-:W-:-:S04]  /*93d0*/  IMAD.WIDE.U32 R4, R97, UR4, RZ ;  /* 0x0000000461047c25 */ /* 0x010fc8000f8e00ff */
[----:B------:R-:W-:Y:S01]  /*93e0*/  IMAD R97, R97, UR5, R96 ;  /* 0x0000000561617c24 */ /* 0x000fe2000f8e0260 */
[----:B------:R-:W-:Y:S01]  /*93f0*/  ULDC.64 UR4, c[0x0][0x338] ;  /* 0x0000ce0000047ab9 */ /* 0x000fe20000000a00 */
[----:B------:R-:W-:Y:S02]  /*9400*/  IMAD.IADD R94, R94, 0x1, -R190 ;  /* 0x000000015e5e7824 */ /* 0x000fe400078e0abe */
[----:B------:R-:W-:Y:S01]  /*9410*/  IMAD R95, R95, UR4, RZ ;  /* 0x000000045f5f7c24 */ /* 0x000fe2000f8e02ff */
[----:B------:R-:W-:-:S03]  /*9420*/  IADD3 R5, R5, R97, RZ ;  /* 0x0000006105057210 */ /* 0x000fc60007ffe0ff */
[C---:B------:R-:W-:Y:S02]  /*9430*/  IMAD R95, R100.reuse, UR5, R95 ;  /* 0x00000005645f7c24 */ /* 0x040fe4000f8e025f */
[----:B------:R-:W-:Y:S01]  /*9440*/  IMAD.WIDE.U32 R4, R100, UR4, R4 ;  /* 0x0000000464047c25 */ /* 0x000fe2000f8e0004 */
[----:B------:R-:W-:-:S03]  /*9450*/  ULDC.64 UR4, c[0x0][0x330] ;  /* 0x0000cc0000047ab9 */ /* 0x000fc60000000a00 */
[----:B------:R-:W-:Y:S02]  /*9460*/  IMAD.IADD R5, R5, 0x1, R95 ;  /* 0x0000000105057824 */ /* 0x000fe400078e025f */
[----:B------:R-:W-:-:S04]  /*9470*/  IMAD.WIDE.U32 R4, R191, UR4, R4 ;  /* 0x00000004bf047c25 */ /* 0x000fc8000f8e0004 */
[----:B------:R-:W-:Y:S01]  /*9480*/  IMAD R5, R191, UR5, R5 ;  /* 0x00000005bf057c24 */ /* 0x000fe2000f8e0205 */
[----:B------:R-:W-:-:S04]  /*9490*/  IADD3 R12, P3, R4, UR6, RZ ;  /* 0x00000006040c7c10 */ /* 0x000fc8000ff7e0ff */
[----:B------:R-:W-:Y:S01]  /*94a0*/  IADD3.X R13, R5, UR7, RZ, P3, !PT ;  /* 0x00000007050d7c10 */ /* 0x000fe20009ffe4ff */
[----:B------:R0:W4:Y:S01]  /*94b0*/  SHFL.IDX PT, R8, R12, RZ, 0x1c1f ;  /* 0x001c1fff0c087589 */ /* 0x00012200000e0000 */
[----:B------:R-:W-:-:S03]  /*94c0*/  ISETP.GE.AND P3, PT, R94, 0x1, PT ;  /* 0x000000015e00780c */ /* 0x000fc60003f66270 */
[----:B------:R0:W0:Y:S10]  /*94d0*/  SHFL.IDX PT, R4, R13, RZ, 0x1c1f ;  /* 0x001c1fff0d047589 */ /* 0x00003400000e0000 */
[----:B------:R-:W-:Y:S05]  /*94e0*/  @!P3 BRA `(.L_x_591) ;  /* 0x000000000028b947 */ /* 0x000fea0003800000 */
[----:B------:R-:W-:-:S13]  /*94f0*/  ISETP.GE.AND P3, PT, R16, UR61, PT ;  /* 0x0000003d10007c0c */ /* 0x000fda000bf66270 */
[----:B----4-:R-:W-:-:S05]  /*9500*/  @!P3 IADD3 R10, P4, R16, R8, RZ ;  /* 0x00000008100ab210 */ /* 0x010fca0007f9e0ff */
[----:B0-----:R-:W-:Y:S01]  /*9510*/  @!P3 IMAD.X R11, R4, 0x1, R17, P4 ;  /* 0x00000001040bb824 */ /* 0x001fe200020e0611 */
[----:B------:R-:W-:-:S13]  /*9520*/  ISETP.GE.AND P4, PT, R19, UR61, PT ;  /* 0x0000003d13007c0c */ /* 0x000fda000bf86270 */
[----:B------:R-:W-:-:S05]  /*9530*/  @!P4 IADD3 R8, P5, R19, R8, RZ ;  /* 0x000000081308c210 */ /* 0x000fca0007fbe0ff */
[----:B------:R-:W-:Y:S02]  /*9540*/  @!P4 IMAD.X R9, R4, 0x1, R189, P5 ;  /* 0x000000010409c824 */ /* 0x000fe400028e06bd */
[----:B------:R-:W0:Y:S04]  /*9550*/  @!P3 LDS.128 R4, [R92+0xa400] ;  /* 0x00a400005c04b984 */ /* 0x000e280000000c00 */
[----:B0-----:R-:W-:Y:S04]  /*9560*/  @!P3 ST.E.128 desc[UR36][R10.64], R4 ;  /* 0x000000040a00b985 */ /* 0x001fe8000c101d24 */
[----:B------:R-:W0:Y:S04]  /*9570*/  @!P4 LDS.128 R4, [R91+0xa400] ;  /* 0x00a400005b04c984 */ /* 0x000e280000000c00 */
[----:B0-----:R0:W-:Y:S02]  /*9580*/  @!P4 ST.E.128 desc[UR36][R8.64], R4 ;  /* 0x000000040800c985 */ /* 0x0011e4000c101d24 */
.L_x_591:
[----:B------:R-:W-:Y:S05]  /*9590*/  BSYNC B0 ;  /* 0x0000000000007941 */ /* 0x000fea0003800000 */
.L_x_590:
[----:B------:R-:W-:Y:S01]  /*95a0*/  ISETP.GE.AND P3, PT, R94, 0x41, PT ;  /* 0x000000415e00780c */ /* 0x000fe20003f66270 */
[----:B0-----:R0:W0:Y:S01]  /*95b0*/  SHFL.IDX PT, R4, R13, 0x1, 0x1c1f ;  /* 0x003c1f000d047f89 */ /* 0x00102200000e0000 */
[----:B------:R-:W-:Y:S03]  /*95c0*/  BSSY B0, `(.L_x_592) ;  /* 0x000000d000007945 */ /* 0x000fe60003800000 */
[----:B----4-:R4:W0:Y:S08]  /*95d0*/  SHFL.IDX PT, R8, R12, 0x1, 0x1c1f ;  /* 0x003c1f000c087f89 */ /* 0x01083000000e0000 */
[----:B----4-:R-:W-:Y:S05]  /*95e0*/  @!P3 BRA `(.L_x_593) ;  /* 0x000000000028b947 */ /* 0x010fea0003800000 */
[----:B------:R-:W-:-:S13]  /*95f0*/  ISETP.GE.AND P3, PT, R16, UR61, PT ;  /* 0x0000003d10007c0c */ /* 0x000fda000bf66270 */
[----:B0-----:R-:W-:-:S04]  /*9600*/  @!P3 IADD3 R10, P4, R16, R8, RZ ;  /* 0x00000008100ab210 */ /* 0x001fc80007f9e0ff */
[----:B------:R-:W-:Y:S02]  /*9610*/  @!P3 IADD3.X R11, R4, R17, RZ, P4, !PT ;  /* 0x00000011040bb210 */ /* 0x000fe400027fe4ff */
[----:B------:R-:W-:-:S13]  /*9620*/  ISETP.GE.AND P4, PT, R19, UR61, PT ;  /* 0x0000003d13007c0c */ /* 0x000fda000bf86270 */
[----:B------:R-:W-:-:S05]  /*9630*/  @!P4 IADD3 R8, P5, R19, R8, RZ ;  /* 0x000000081308c210 */ /* 0x000fca0007fbe0ff */
[----:B------:R-:W-:Y:S02]  /*9640*/  @!P4 IMAD.X R9, R4, 0x1, R189, P5 ;  /* 0x000000010409c824 */ /* 0x000fe400028e06bd */
[----:B------:R-:W0:Y:S04]  /*9650*/  @!P3 LDS.128 R4, [R92+0xc400] ;  /* 0x00c400005c04b984 */ /* 0x000e280000000c00 */
[----:B0-----:R-:W-:Y:S04]  /*9660*/  @!P3 ST.E.128 desc[UR36][R10.64], R4 ;  /* 0x000000040a00b985 */ /* 0x001fe8000c101d24 */
[----:B------:R-:W0:Y:S04]  /*9670*/  @!P4 LDS.128 R4, [R91+0xc400] ;  /* 0x00c400005b04c984 */ /* 0x000e280000000c00 */
[----:B0-----:R4:W-:Y:S02]  /*9680*/  @!P4 ST.E.128 desc[UR36][R8.64], R4 ;  /* 0x000000040800c985 */ /* 0x0019e4000c101d24 */
.L_x_593:
[----:B------:R-:W-:Y:S05]  /*9690*/  BSYNC B0 ;  /* 0x0000000000007941 */ /* 0x000fea0003800000 */
.L_x_592:
[----:B------:R-:W-:Y:S01]  /*96a0*/  ISETP.GE.AND P3, PT, R94, 0x81, PT ;  /* 0x000000815e00780c */ /* 0x000fe20003f66270 */
[----:B0-----:R-:W0:Y:S01]  /*96b0*/  SHFL.IDX PT, R13, R13, 0x2, 0x1c1f ;  /* 0x005c1f000d0d7f89 */ /* 0x001e2200000e0000 */
[----:B------:R-:W-:Y:S03]  /*96c0*/  BSSY B0, `(.L_x_594) ;  /* 0x000000d000007945 */ /* 0x000fe60003800000 */
[----:B----4-:R4:W0:Y:S08]  /*96d0*/  SHFL.IDX PT, R8, R12, 0x2, 0x1c1f ;  /* 0x005c1f000c087f89 */ /* 0x01083000000e0000 */
[----:B----4-:R-:W-:Y:S05]  /*96e0*/  @!P3 BRA `(.L_x_595) ;  /* 0x000000000028b947 */ /* 0x010fea0003800000 */
[----:B------:R-:W-:-:S13]  /*96f0*/  ISETP.GE.AND P3, PT, R16, UR61, PT ;  /* 0x0000003d10007c0c */ /* 0x000fda000bf66270 */
[----:B------:R-:W4:Y:S01]  /*9700*/  @!P3 LDS.128 R4, [R92+0xe400] ;  /* 0x00e400005c04b984 */ /* 0x000f220000000c00 */
[----:B0-----:R-:W-:-:S05]  /*9710*/  @!P3 IADD3 R10, P4, R16, R8, RZ ;  /* 0x00000008100ab210 */ /* 0x001fca0007f9e0ff */
[----:B------:R-:W-:Y:S01]  /*9720*/  @!P3 IMAD.X R11, R13, 0x1, R17, P4 ;  /* 0x000000010d0bb824 */ /* 0x000fe200020e0611 */
[----:B------:R-:W-:-:S13]  /*9730*/  ISETP.GE.AND P4, PT, R19, UR61, PT ;  /* 0x0000003d13007c0c */ /* 0x000fda000bf86270 */
[----:B------:R-:W-:-:S05]  /*9740*/  @!P4 IADD3 R8, P5, R19, R8, RZ ;  /* 0x000000081308c210 */ /* 0x000fca0007fbe0ff */
[----:B------:R-:W-:Y:S01]  /*9750*/  @!P4 IMAD.X R9, R13, 0x1, R189, P5 ;  /* 0x000000010d09c824 */ /* 0x000fe200028e06bd */
[----:B----4-:R-:W-:Y:S04]  /*9760*/  @!P3 ST.E.128 desc[UR36][R10.64], R4 ;  /* 0x000000040a00b985 */ /* 0x010fe8000c101d24 */
[----:B------:R-:W0:Y:S04]  /*9770*/  @!P4 LDS.128 R4, [R91+0xe400] ;  /* 0x00e400005b04c984 */ /* 0x000e280000000c00 */
[----:B0-----:R4:W-:Y:S02]  /*9780*/  @!P4 ST.E.128 desc[UR36][R8.64], R4 ;  /* 0x000000040800c985 */ /* 0x0019e4000c101d24 */
.L_x_595:
[----:B------:R-:W-:Y:S05]  /*9790*/  BSYNC B0 ;  /* 0x0000000000007941 */ /* 0x000fea0003800000 */
.L_x_594:
[----:B------:R-:W-:Y:S01]  /*97a0*/  @!PT LDS RZ, [RZ] ;  /* 0x00000000fffff984 */ /* 0x000fe20000000800 */
[----:B------:R-:W-:Y:S01]  /*97b0*/  @!PT LDS RZ, [RZ] ;  /* 0x00000000fffff984 */ /* 0x000fe20000000800 */
[----:B------:R-:W-:Y:S01]  /*97c0*/  @!PT LDS RZ, [RZ] ;  /* 0x00000000fffff984 */ /* 0x000fe20000000800 */
[----:B------:R-:W-:Y:S01]  /*97d0*/  @!PT LDS RZ, [RZ] ;  /* 0x00000000fffff984 */ /* 0x000fe20000000800 */
[----:B------:R5:W-:Y:S06]  /*97e0*/  MEMBAR.ALL.CTA ;  /* 0x0000000000007992 */ /* 0x000bec0000008000 */
[----:B-----5:R-:W5:Y:S01]  /*97f0*/  FENCE.VIEW.ASYNC.S ;  /* 0x00000000000073c6 */ /* 0x020f620000000000 */
[----:B-1----:R-:W-:Y:S01]  /*9800*/  @!P2 VIADD R88, R88, 0x228c0 ;  /* 0x000228c05858a836 */ /* 0x002fe20000000000 */
[----:B-----5:R1:W-:Y:S01]  /*9810*/  BAR.SYNC.DEFER_BLOCKING R75, 0x80 ;  /* 0x0002004b0000751d */ /* 0x0203e20000010000 */
[----:B------:R-:W-:-:S03]  /*9820*/  ISETP.NE.AND P3, PT, R90, RZ, PT ;  /* 0x000000ff5a00720c */ /* 0x000fc60003f65270 */
[----:B------:R-:W-:Y:S02]  /*9830*/  @!P2 PRMT R88, RZ, 0x654, R88 ;  /* 0x00000654ff58a816 */ /* 0x000fe40000000058 */
[----:B------:R-:W-:Y:S02]  /*9840*/  IADD3 R188, R188, 0x1, RZ ;  /* 0x00000001bcbc7810 */ /* 0x000fe40007ffe0ff */
[----:B------:R1:W-:Y:S02]  /*9850*/  @!P2 SYNCS.ARRIVE.TRANS64.RED.A1T0 RZ, [R88+URZ], RZ ;  /* 0x000000ff58ffa9a7 */ /* 0x0003e4000810043f */
[----:B------:R-:W-:-:S04]  /*9860*/  ISETP.NE.AND P2, PT, R188, 0x2, PT ;  /* 0x00000002bc00780c */ /* 0x000fc80003f45270 */
[----:B----4-:R-:W-:Y:S02]  /*9870*/  SEL R4, RZ, 0x1, P2 ;  /* 0x00000001ff047807 */ /* 0x010fe40001000000 */
[----:B------:R-:W-:Y:S02]  /*9880*/  SEL R188, R188, RZ, P2 ;  /* 0x000000ffbcbc7207 */ /* 0x000fe40001000000 */
[----:B------:R-:W-:Y:S01]  /*9890*/  LOP3.LUT R193, R193, R4, RZ, 0x3c, !PT ;  /* 0x00000004c1c17212 */ /* 0x000fe200078e3cff */
[----:B-1----:R-:W-:Y:S06]  /*98a0*/  @P3 BRA `(.L_x_596) ;  /* 0xffffff8800c03947 */ /* 0x002fec000383ffff */
[----:B------:R-:W1:Y:S01]  /*98b0*/  S2R R5, SR_TID.X ;  /* 0x0000000000057919 */ /* 0x000e620000002100 */
[----:B------:R-:W-:Y:S02]  /*98c0*/  PLOP3.LUT P0, PT, PT, PT, PT, 0x8, 0x0 ;  /* 0x000000000000781c */ /* 0x000fe40003f0e170 */
[----:B-1----:R-:W-:-:S04]  /*98d0*/  SHF.R.U32.HI R5, RZ, 0x7, R5 ;  /* 0x00000007ff057819 */ /* 0x002fc80000011605 */
[----:B------:R-:W-:-:S13]  /*98e0*/  ISETP.NE.AND P3, PT, R5, 0x1, PT ;  /* 0x000000010500780c */ /* 0x000fda0003f65270 */
[----:B------:R-:W-:Y:S06]  /*98f0*/  @!P3 BAR.ARV 0x9, 0x100 ;  /* 0x024400000000bb1d */ /* 0x000fec0000002000 */
.L_x_517:
[----:B------:R-:W-:Y:S01]  /*9900*/  IMAD.MOV.U32 R27, RZ, RZ, RZ ;  /* 0x000000ffff1b7224 */ /* 0x000fe200078e00ff */
[----:B------:R-:W-:Y:S06]  /*9910*/  @P0 BRA `(.L_x_597) ;  /* 0x00000000000c0947 */ /* 0x000fec0003800000 */
[----:B------:R-:W1:Y:S01]  /*9920*/  FENCE.VIEW.ASYNC.G ;  /* 0x00000000000073c6 */ /* 0x000e620000000100 */
[----:B------:R-:W-:Y:S05]  /*9930*/  WARPSYNC.ALL ;  /* 0x0000000000007948 */ /* 0x000fea0003800000 */
[----:B-1----:R-:W-:Y:S06]  /*9940*/  BAR.ARV 0xc, 0x180 ;  /* 0x0306000000007b1d */ /* 0x002fec0000002000 */
.L_x_597:
[----:B------:R-:W-:Y:S01]  /*9950*/  ISETP.NE.AND P0, PT, R101, RZ, PT ;  /* 0x000000ff6500720c */ /* 0x000fe20003f05270 */
[----:B------:R-:W-:-:S12]  /*9960*/  BSSY B0, `(.L_x_598) ;  /* 0x000001f000007945 */ /* 0x000fd80003800000 */
[----:B------:R-:W-:Y:S05]  /*9970*/  @!P0 BRA `(.L_x_599) ;  /* 0x0000000000748947 */ /* 0x000fea0003800000 */
[----:B------:R-:W-:Y:S01]  /*9980*/  ISETP.NE.AND P0, PT, R208, RZ, PT ;  /* 0x000000ffd000720c */ /* 0x000fe20003f05270 */
[----:B------:R-:W-:-:S03]  /*9990*/  ULDC UR4, c[0x0][0x9f0] ;  /* 0x00027c0000047ab9 */ /* 0x000fc60000000800 */
[----:B------:R-:W-:-:S04]  /*99a0*/  SEL R9, R208, UR4, P0 ;  /* 0x00000004d0097c07 */ /* 0x000fc80008000000 */
[-C--:B------:R-:W-:Y:S02]  /*99b0*/  IABS R6, R9.reuse ;  /* 0x0000000900067213 */ /* 0x080fe40000000000 */
[----:B------:R-:W-:Y:S02]  /*99c0*/  IADD3 R0, R2, -0x1, R9 ;  /* 0xffffffff02007810 */ /* 0x000fe40007ffe009 */
[----:B------:R-:W1:Y:S01]  /*99d0*/  I2F.RP R3, R6 ;  /* 0x0000000600037306 */ /* 0x000e620000209400 */
[-C--:B------:R-:W-:Y:S02]  /*99e0*/  IABS R10, R9.reuse ;  /* 0x00000009000a7213 */ /* 0x080fe40000000000 */
[----:B0-----:R-:W-:Y:S02]  /*99f0*/  IABS R8, R0 ;  /* 0x0000000000087213 */ /* 0x001fe40000000000 */
[----:B------:R-:W-:-:S04]  /*9a00*/  LOP3.LUT R0, R0, R9, RZ, 0x3c, !PT ;  /* 0x0000000900007212 */ /* 0x000fc800078e3cff */
[----:B------:R-:W-:Y:S01]  /*9a10*/  ISETP.GE.AND P2, PT, R0, RZ, PT ;  /* 0x000000ff0000720c */ /* 0x000fe20003f46270 */
[----:B-1----:R-:W0:Y:S02]  /*9a20*/  MUFU.RCP R3, R3 ;  /* 0x0000000300037308 */ /* 0x002e240000001000 */
[----:B0-----:R-:W-:Y:S02]  /*9a30*/  VIADD R4, R3, 0xffffffe ;  /* 0x0ffffffe03047836 */ /* 0x001fe40000000000 */
[----:B------:R-:W-:-:S04]  /*9a40*/  IMAD.MOV R3, RZ, RZ, -R10 ;  /* 0x000000ffff037224 */ /* 0x000fc800078e0a0a */
[----:B------:R0:W1:Y:S02]  /*9a50*/  F2I.FTZ.U32.TRUNC.NTZ R5, R4 ;  /* 0x0000000400057305 */ /* 0x000064000021f000 */
[----:B0-----:R-:W-:Y:S01]  /*9a60*/  MOV R4, RZ ;  /* 0x000000ff00047202 */ /* 0x001fe20000000f00 */
[----:B-1----:R-:W-:-:S04]  /*9a70*/  IMAD.MOV R7, RZ, RZ, -R5 ;  /* 0x000000ffff077224 */ /* 0x002fc800078e0a05 */
[----:B------:R-:W-:-:S04]  /*9a80*/  IMAD R7, R7, R6, RZ ;  /* 0x0000000607077224 */ /* 0x000fc800078e02ff */
[----:B------:R-:W-:-:S06]  /*9a90*/  IMAD.HI.U32 R5, R5, R7, R4 ;  /* 0x0000000705057227 */ /* 0x000fcc00078e0004 */
[----:B------:R-:W-:-:S04]  /*9aa0*/  IMAD.HI.U32 R5, R5, R8, RZ ;  /* 0x0000000805057227 */ /* 0x000fc800078e00ff */
[----:B------:R-:W-:-:S05]  /*9ab0*/  IMAD R3, R5, R3, R8 ;  /* 0x0000000305037224 */ /* 0x000fca00078e0208 */
[----:B------:R-:W-:-:S13]  /*9ac0*/  ISETP.GT.U32.AND P1, PT, R6, R3, PT ;  /* 0x000000030600720c */ /* 0x000fda0003f24070 */
[----:B------:R-:W-:Y:S02]  /*9ad0*/  @!P1 IMAD.IADD R3, R3, 0x1, -R6 ;  /* 0x0000000103039824 */ /* 0x000fe400078e0a06 */
[----:B------:R-:W-:Y:S01]  /*9ae0*/  @!P1 VIADD R5, R5, 0x1 ;  /* 0x0000000105059836 */ /* 0x000fe20000000000 */
[----:B------:R-:W-:Y:S02]  /*9af0*/  ISETP.NE.AND P1, PT, R9, RZ, PT ;  /* 0x000000ff0900720c */ /* 0x000fe40003f25270 */
[----:B------:R-:W-:-:S13]  /*9b00*/  ISETP.GE.U32.AND P0, PT, R3, R6, PT ;  /* 0x000000060300720c */ /* 0x000fda0003f06070 */
[----:B------:R-:W-:-:S04]  /*9b10*/  @P0 VIADD R5, R5, 0x1 ;  /* 0x0000000105050836 */ /* 0x000fc80000000000 */
[----:B------:R-:W-:Y:S01]  /*9b20*/  @!P2 IMAD.MOV R5, RZ, RZ, -R5 ;  /* 0x000000ffff05a224 */ /* 0x000fe200078e0a05 */
[----:B------:R-:W-:-:S04]  /*9b30*/  @!P1 LOP3.LUT R5, RZ, R9, RZ, 0x33, !PT ;  /* 0x00000009ff059212 */ /* 0x000fc800078e33ff */
[----:B------:R-:W-:-:S07]  /*9b40*/  MOV R27, R5 ;  /* 0x00000005001b7202 */ /* 0x000fce0000000f00 */
.L_x_599:
[----:B------:R-:W-:Y:S05]  /*9b50*/  BSYNC B0 ;  /* 0x0000000000007941 */ /* 0x000fea0003800000 */
.L_x_598:
[-C--:B------:R-:W-:Y:S01]  /*9b60*/  IMAD R201, R214, R27.reuse, RZ ;  /* 0x0000001bd6c97224 */ /* 0x080fe200078e02ff */
[----:B------:R-:W-:Y:S02]  /*9b70*/  PLOP3.LUT P0, PT, PT, PT, PT, 0x80, 0x0 ;  /* 0x000000000000781c */ /* 0x000fe40003f0f070 */
[----:B------:R-:W-:Y:S02]  /*9b80*/  CS2R R14, SRZ ;  /* 0x00000000000e7805 */ /* 0x000fe4000001ff00 */
[----:B------:R-:W-:Y:S02]  /*9b90*/  CS2R R90, SRZ ;  /* 0x00000000005a7805 */ /* 0x000fe4000001ff00 */
[----:B------:R-:W-:Y:S02]  /*9ba0*/  CS2R R88, SRZ ;  /* 0x0000000000587805 */ /* 0x000fe4000001ff00 */
[----:B------:R-:W-:Y:S02]  /*9bb0*/  VIADDMNMX R27, R201, R27, R2, PT ;  /* 0x0000001bc91b7246 */ /* 0x000fe40003800102 */
[----:B------:R-:W-:Y:S01]  /*9bc0*/  CS2R R10, SRZ ;  /* 0x00000000000a7805 */ /* 0x000fe2000001ff00 */
[----:B------:R-:W-:Y:S01]  /*9bd0*/  IMAD.MOV.U32 R81, RZ, RZ, RZ ;  /* 0x000000ffff517224 */ /* 0x000fe200078e00ff */
[----:B------:R-:W-:-:S02]  /*9be0*/  CS2R R64, SRZ ;  /* 0x0000000000407805 */ /* 0x000fc4000001ff00 */
[----:B------:R-:W-:Y:S02]  /*9bf0*/  ISETP.GT.AND P1, PT, R27, R201, PT ;  /* 0x000000c91b00720c */ /* 0x000fe40003f24270 */
[----:B------:R-:W-:Y:S02]  /*9c00*/  CS2R R60, SRZ ;  /* 0x00000000003c7805 */ /* 0x000fe4000001ff00 */
[----:B------:R-:W-:Y:S02]  /*9c10*/  CS2R R98, SRZ ;  /* 0x0000000000627805 */ /* 0x000fe4000001ff00 */
[----:B------:R-:W-:Y:S01]  /*9c20*/  CS2R R76, SRZ ;  /* 0x00000000004c7805 */ /* 0x000fe2000001ff00 */
[----:B------:R-:W-:Y:S01]  /*9c30*/  IMAD.MOV.U32 R55, RZ, RZ, RZ ;  /* 0x000000ffff377224 */ /* 0x000fe200078e00ff */
[----:B------:R-:W-:Y:S02]  /*9c40*/  CS2R R96, SRZ ;  /* 0x0000000000607805 */ /* 0x000fe4000001ff00 */
[----:B------:R-:W-:-:S02]  /*9c50*/  CS2R R52, SRZ ;  /* 0x0000000000347805 */ /* 0x000fc4000001ff00 */
[----:B------:R-:W-:Y:S02]  /*9c60*/  CS2R R116, SRZ ;  /* 0x0000000000747805 */ /* 0x000fe4000001ff00 */
[----:B------:R-:W-:Y:S01]  /*9c70*/  CS2R R92, SRZ ;  /* 0x00000000005c7805 */ /* 0x000fe2000001ff00 */
[----:B------:R-:W-:Y:S01]  /*9c80*/  IMAD.MOV.U32 R0, RZ, RZ, RZ ;  /* 0x000000ffff007224 */ /* 0x000fe200078e00ff */
[----:B------:R-:W-:Y:S01]  /*9c90*/  CS2R R38, SRZ ;  /* 0x0000000000267805 */ /* 0x000fe2000001ff00 */
        /* <DEDUP_REMOVED lines=8> */
[----:B------:R-:W-:Y:S02]  /*9d20*/  CS2R R112, SRZ ;  /* 0x0000000000707805 */ /* 0x000fe4000001ff00 */
[----:B------:R-:W-:Y:S01]  /*9d30*/  CS2R R70, SRZ ;  /* 0x0000000000467805 */ /* 0x000fe2000001ff00 */
[----:B------:R-:W-:Y:S01]  /*9d40*/  IMAD.MOV.U32 R48, RZ, RZ, RZ ;  /* 0x000000ffff307224 */ /* 0x000fe200078e00ff */
[----:B------:R-:W-:Y:S01]  /*9d50*/  MOV R101, RZ ;  /* 0x000000ff00657202 */ /* 0x000fe20000000f00 */
[----:B------:R-:W-:Y:S01]  /*9d60*/  IMAD.MOV.U32 R111, RZ, RZ, RZ ;  /* 0x000000ffff6f7224 */ /* 0x000fe200078e00ff */
[----:B0-----:R-:W-:Y:S01]  /*9d70*/  CS2R R8, SRZ ;  /* 0x0000000000087805 */ /* 0x001fe2000001ff00 */
[----:B------:R-:W-:Y:S01]  /*9d80*/  IMAD.MOV.U32 R121, RZ, RZ, RZ ;  /* 0x000000ffff797224 */ /* 0x000fe200078e00ff */
[----:B------:R-:W-:Y:S01]  /*9d90*/  CS2R R56, SRZ ;  /* 0x0000000000387805 */ /* 0x000fe2000001ff00 */
[----:B------:R-:W-:Y:S01]  /*9da0*/  IMAD.MOV.U32 R102, RZ, RZ, RZ ;  /* 0x000000ffff667224 */ /* 0x000fe200078e00ff */
[----:B------:R-:W-:Y:S01]  /*9db0*/  CS2R R74, SRZ ;  /* 0x00000000004a7805 */ /* 0x000fe2000001ff00 */
[----:B------:R-:W-:Y:S01]  /*9dc0*/  IMAD.MOV.U32 R12, RZ, RZ, RZ ;  /* 0x000000ffff0c7224 */ /* 0x000fe200078e00ff */
[----:B------:R-:W-:Y:S01]  /*9dd0*/  CS2R R72, SRZ ;  /* 0x0000000000487805 */ /* 0x000fe2000001ff00 */
[----:B------:R-:W-:Y:S01]  /*9de0*/  IMAD.MOV.U32 R59, RZ, RZ, RZ ;  /* 0x000000ffff3b7224 */ /* 0x000fe200078e00ff */
[----:B------:R-:W-:Y:S01]  /*9df0*/  CS2R R6, SRZ ;  /* 0x0000000000067805 */ /* 0x000fe2000001ff00 */
[----:B------:R-:W-:-:S02]  /*9e00*/  IMAD.MOV.U32 R4, RZ, RZ, RZ ;  /* 0x000000ffff047224 */ /* 0x000fc400078e00ff */
[----:B------:R-:W-:Y:S01]  /*9e10*/  IMAD.MOV.U32 R85, RZ, RZ, RZ ;  /* 0x000000ffff557224 */ /* 0x000fe200078e00ff */
[----:B------:R-:W-:Y:S06]  /*9e20*/  @!P1 BRA `(.L_x_600) ;  /* 0x000000c400789947 */ /* 0x000fec0003800000 */
[----:B------:R-:W-:-:S03]  /*9e30*/  UMOV UR4, 0xffffffff ;  /* 0xffffffff00047882 */ /* 0x000fc60000000000 */
[----:B------:R-:W-:Y:S05]  /*9e40*/  BRA.DIV UR4, `(.L_x_601) ;  /* 0x0000019604447947 */ /* 0x000fea000b800000 */
[----:B------:R-:W0:Y:S02]  /*9e50*/  S2R R0, SR_TID.X ;  /* 0x0000000000007919 */ /* 0x000e240000002100 */
[----:B0-----:R-:W-:-:S04]  /*9e60*/  IADD3 R2, R0, -0x80, RZ ;  /* 0xffffff8000027810 */ /* 0x001fc80007ffe0ff */
[----:B------:R-:W-:-:S04]  /*9e70*/  SHF.R.S32.HI R0, RZ, 0x1f, R2 ;  /* 0x0000001fff007819 */ /* 0x000fc80000011402 */
[----:B------:R-:W-:-:S04]  /*9e80*/  LEA.HI R0, R0, R2, RZ, 0x7 ;  /* 0x0000000200007211 */ /* 0x000fc800078f38ff */
[----:B------:R-:W-:-:S05]  /*9e90*/  SHF.R.S32.HI R0, RZ, 0x7, R0 ;  /* 0x00000007ff007819 */ /* 0x000fca0000011400 */
[----:B------:R0:W1:Y:S02]  /*9ea0*/  SHFL.IDX PT, R202, R0, RZ, 0x1f ;  /* 0x00001fff00ca7589 */ /* 0x00006400000e0000 */
.L_x_863:
[----:B01----:R-:W-:Y:S01]  /*9eb0*/  LEA.HI R0, R202, R202, RZ, 0x1 ;  /* 0x000000caca007211 */ /* 0x003fe200078f08ff */
[----:B------:R-:W-:Y:S01]  /*9ec0*/  VIADD R28, R18, 0x14400 ;  /* 0x00014400121c7836 */ /* 0x000fe20000000000 */
[----:B------:R-:W-:Y:S02]  /*9ed0*/  BSSY B6, `(.L_x_602) ;  /* 0x0000018000067945 */ /* 0x000fe40003800000 */
[----:B------:R-:W-:Y:S02]  /*9ee0*/  LOP3.LUT R3, R0, 0x1e, RZ, 0xc0, !PT ;  /* 0x0000001e00037812 */ /* 0x000fe400078ec0ff */
[----:B------:R-:W-:-:S03]  /*9ef0*/  LOP3.LUT P0, RZ, R28, 0x9f, RZ, 0xc0, !PT ;  /* 0x0000009f1cff7812 */ /* 0x000fc6000780c0ff */
[----:B------:R-:W-:-:S04]  /*9f00*/  IMAD.IADD R3, R202, 0x1, -R3 ;  /* 0x00000001ca037824 */ /* 0x000fc800078e0a03 */
[----:B------:R-:W-:-:S05]  /*9f10*/  IMAD R3, R3, 0x2000, R28 ;  /* 0x0000200003037824 */ /* 0x000fca00078e021c */
[----:B------:R-:W-:-:S04]  /*9f20*/  SHF.R.U32.HI R3, RZ, 0x4, R3 ;  /* 0x00000004ff037819 */ /* 0x000fc80000011603 */
[----:B------:R-:W-:Y:S01]  /*9f30*/  LOP3.LUT R34, R3, 0x3fff, RZ, 0xc0, !PT ;  /* 0x00003fff03227812 */ /* 0x000fe200078ec0ff */
[----:B------:R-:W-:Y:S06]  /*9f40*/  @!P0 BRA `(.L_x_603) ;  /* 0x0000000000408947 */ /* 0x000fec0003800000 */
[----:B------:R-:W-:Y:S01]  /*9f50*/  MOV R0, 0x0 ;  /* 0x0000000000007802 */ /* 0x000fe20000000f00 */
[----:B------:R-:W-:Y:S01]  /*9f60*/  ULDC.64 UR4, c[0x4][0x98] ;  /* 0x0100260000047ab9 */ /* 0x000fe20000000a00 */
[----:B------:R-:W-:Y:S01]  /*9f70*/  ULDC.64 UR6, c[0x4][0xa0] ;  /* 0x0100280000067ab9 */ /* 0x000fe20000000a00 */
[----:B------:R-:W-:Y:S01]  /*9f80*/  IMAD.U32 R4, RZ, RZ, UR4 ;  /* 0x00000004ff047e24 */ /* 0x000fe2000f8e00ff */
[----:B------:R0:W1:Y:S01]  /*9f90*/  LDC.64 R2, c[0x4][R0] ;  /* 0x0100000000027b82 */ /* 0x0000620000000a00 */
[----:B------:R-:W-:Y:S01]  /*9fa0*/  MOV R5, UR5 ;  /* 0x0000000500057c02 */ /* 0x000fe20008000f00 */
[----:B------:R-:W-:Y:S01]  /*9fb0*/  ULDC.64 UR4, c[0x4][0x30] ;  /* 0x01000c0000047ab9 */ /* 0x000fe20000000a00 */
[----:B------:R-:W-:Y:S01]  /*9fc0*/  IMAD.U32 R6, RZ, RZ, UR6 ;  /* 0x00000006ff067e24 */ /* 0x000fe2000f8e00ff */
[----:B------:R-:W-:Y:S01]  /*9fd0*/  MOV R8, 0x70 ;  /* 0x0000007000087802 */ /* 0x000fe20000000f00 */
[----:B------:R-:W-:Y:S02]  /*9fe0*/  IMAD.U32 R7, RZ, RZ, UR7 ;  /* 0x00000007ff077e24 */ /* 0x000fe4000f8e00ff */
[----:B------:R-:W-:-:S02]  /*9ff0*/  IMAD.U32 R10, RZ, RZ, UR4 ;  /* 0x00000004ff0a7e24 */ /* 0x000fc4000f8e00ff */
[----:B------:R-:W-:Y:S02]  /*a000*/  IMAD.U32 R11, RZ, RZ, UR5 ;  /* 0x00000005ff0b7e24 */ /* 0x000fe4000f8e00ff */
[----:B------:R-:W-:Y:S02]  /*a010*/  IMAD.MOV.U32 R12, RZ, RZ, 0x1 ;  /* 0x00000001ff0c7424 */ /* 0x000fe400078e00ff */
[----:B0-----:R-:W-:-:S07]  /*a020*/  IMAD.MOV.U32 R13, RZ, RZ, RZ ;  /* 0x000000ffff0d7224 */ /* 0x001fce00078e00ff */
[----:B------:R-:W-:-:S07]  /*a030*/  LEPC R20, `(.L_x_603) ;  /* 0x000000001014794e */ /* 0x000fce0000000000 */
[----:B-123-5:R-:W-:Y:S05]  /*a040*/  CALL.ABS.NOINC R2 ;  /* 0x0000000002007343 */ /* 0x02efea0003c00000 */
.L_x_603:
[----:B------:R-:W-:Y:S05]  /*a050*/  BSYNC B6 ;  /* 0x0000000000067941 */ /* 0x000fea0003800000 */
.L_x_602:
        /* <DEDUP_REMOVED lines=8> */
[----:B------:R-:W4:Y:S08]  /*a0e0*/  @P0 LDC.64 R10, c[0x0][0x9b0] ;  /* 0x00026c00ff0a0b82 */ /* 0x000f300000000a00 */
[----:B------:R-:W2:Y:S01]  /*a0f0*/  @P1 LDC.64 R12, c[0x0][0x9c0] ;  /* 0x00027000ff0c1b82 */ /* 0x000ea20000000a00 */
[----:B0-----:R-:W-:-:S02]  /*a100*/  @P1 IMAD R2, R212, R8, RZ ;  /* 0x00000008d4021224 */ /* 0x001fc400078e02ff */
[----:B------:R-:W-:-:S04]  /*a110*/  @P1 IMAD.WIDE.U32 R4, R205, R8, RZ ;  /* 0x00000008cd041225 */ /* 0x000fc800078e00ff */
[C---:B------:R-:W-:Y:S02]  /*a120*/  @P1 IMAD R9, R205.reuse, R9, R2 ;  /* 0x00000009cd091224 */ /* 0x040fe400078e0202 */
[-C--:B-1----:R-:W-:Y:S02]  /*a130*/  @P0 IMAD R0, R212, R6.reuse, RZ ;  /* 0x00000006d4000224 */ /* 0x082fe400078e02ff */
[----:B------:R-:W-:-:S04]  /*a140*/  @P0 IMAD.WIDE.U32 R2, R205, R6, RZ ;  /* 0x00000006cd020225 */ /* 0x000fc800078e00ff */
[----:B------:R-:W-:Y:S02]  /*a150*/  @P0 IMAD R7, R205, R7, R0 ;  /* 0x00000007cd070224 */ /* 0x000fe400078e0200 */
[----:B------:R-:W-:Y:S02]  /*a160*/  @P1 IMAD.IADD R5, R5, 0x1, R9 ;  /* 0x0000000105051824 */ /* 0x000fe400078e0209 */
[----:B------:R-:W-:Y:S02]  /*a170*/  @P0 IMAD.IADD R3, R3, 0x1, R7 ;  /* 0x0000000103030824 */ /* 0x000fe400078e0207 */
[----:B------:R-:W-:Y:S02]  /*a180*/  IMAD.MOV.U32 R0, RZ, RZ, 0x3f800000 ;  /* 0x3f800000ff007424 */ /* 0x000fe400078e00ff */
[----:B----4-:R-:W-:-:S04]  /*a190*/  @P0 IMAD.WIDE.U32 R2, R191, R10, R2 ;  /* 0x0000000abf020225 */ /* 0x010fc800078e0002 */
[C---:B--2---:R-:W-:Y:S01]  /*a1a0*/  @P1 IMAD.WIDE.U32 R6, R191.reuse, R12, R4 ;  /* 0x0000000cbf061225 */ /* 0x044fe200078e0004 */
[----:B------:R-:W-:Y:S01]  /*a1b0*/  @P0 LEA R4, P2, R2, UR4, 0x2 ;  /* 0x0000000402040c11 */ /* 0x000fe2000f8410ff */
[----:B------:R-:W-:Y:S02]  /*a1c0*/  ULDC UR4, c[0x0][0x3f4] ;  /* 0x0000fd0000047ab9 */ /* 0x000fe40000000800 */
[C---:B------:R-:W-:Y:S01]  /*a1d0*/  @P0 IMAD R5, R191.reuse, R11, R3 ;  /* 0x0000000bbf050224 */ /* 0x040fe200078e0203 */
[----:B------:R-:W-:Y:S01]  /*a1e0*/  @P1 LEA R8, P3, R6, UR6, 0x2 ;  /* 0x0000000606081c11 */ /* 0x000fe2000f8610ff */
[----:B------:R-:W-:-:S03]  /*a1f0*/  @P1 IMAD R3, R191, R13, R7 ;  /* 0x0000000dbf031224 */ /* 0x000fc600078e0207 */
[----:B------:R-:W-:Y:S02]  /*a200*/  @P0 LEA.HI.X R5, R2, UR5, R5, 0x2, P2 ;  /* 0x0000000502050c11 */ /* 0x000fe400090f1405 */
[----:B------:R-:W-:Y:S02]  /*a210*/  @P1 LEA.HI.X R9, R6, UR7, R3, 0x2, P3 ;  /* 0x0000000706091c11 */ /* 0x000fe400098f1403 */
[----:B------:R-:W-:-:S03]  /*a220*/  MOV R3, 0x3f800000 ;  /* 0x3f80000000037802 */ /* 0x000fc60000000f00 */
[----:B------:R-:W2:Y:S04]  /*a230*/  @P1 LDG.E R0, desc[UR36][R8.64] ;  /* 0x0000002408001981 */ /* 0x000ea8000c1e1900 */
[----:B------:R-:W2:Y:S01]  /*a240*/  @P0 LDG.E R3, desc[UR36][R4.64] ;  /* 0x0000002404030981 */ /* 0x000ea2000c1e1900 */
[----:B------:R-:W-:Y:S01]  /*a250*/  ISETP.LT.AND P0, PT, RZ, UR4, PT ;  /* 0x00000004ff007c0c */ /* 0x000fe2000bf01270 */
[----:B------:R-:W-:Y:S01]  /*a260*/  ULDC UR4, c[0x0][0x9d8] ;  /* 0x0002760000047ab9 */ /* 0x000fe20000000800 */
[----:B--2---:R-:W-:-:S04]  /*a270*/  FMUL.FTZ R0, R3, R0 ;  /* 0x0000000003007220 */ /* 0x004fc80000410000 */
[----:B------:R-:W-:-:S07]  /*a280*/  FMUL.FTZ R2, R0, UR4 ;  /* 0x0000000400027c20 */ /* 0x000fce0008410000 */
[----:B------:R-:W-:Y:S05]  /*a290*/  @P0 BRA `(.L_x_604) ;  /* 0x0000000000480947 */ /* 0x000fea0003800000 */
[----:B------:R-:W2:Y:S02]  /*a2a0*/  LDL R20, [R1+0x20] ;  /* 0x0000200001147983 */ /* 0x000ea40000100800 */
[----:B--2---:R-:W-:-:S13]  /*a2b0*/  R2UR UR5, R20 ;  /* 0x00000000140572ca */ /* 0x004fda00000e0000 */
[----:B------:R-:W-:-:S04]  /*a2c0*/  ULEA.HI UR4, UR5, UR5, URZ, 0x1 ;  /* 0x0000000505047291 */ /* 0x000fc8000f8f083f */
[----:B------:R-:W-:-:S04]  /*a2d0*/  ULOP3.LUT UR4, UR4, 0xfffffffe, URZ, 0xc0, !UPT ;  /* 0xfffffffe04047892 */ /* 0x000fc8000f8ec03f */
[----:B------:R-:W-:-:S06]  /*a2e0*/  UIADD3 UR4, UR5, -UR4, URZ ;  /* 0x8000000405047290 */ /* 0x000fcc000fffe03f */
[----:B------:R-:W-:-:S05]  /*a2f0*/  IMAD.U32 R3, RZ, RZ, UR4 ;  /* 0x00000004ff037e24 */ /* 0x000fca000f8e00ff */
[----:B------:R-:W-:-:S04]  /*a300*/  SHF.L.U32 R3, R3, 0x1f, RZ ;  /* 0x0000001f03037819 */ /* 0x000fc800000006ff */
[----:B------:R0:W1:Y:S03]  /*a310*/  SYNCS.PHASECHK.TRANS64.TRYWAIT P0, [R18+URZ+0x22800], R3 ;  /* 0x02280003120075a7 */ /* 0x000066000800017f */
[----:B-1----:R-:W-:Y:S05]  /*a320*/  @!P0 NANOSLEEP.SYNCS 0x989680 ;  /* 0x009896800000895d */ /* 0x002fea0003900000 */
[----:B------:R-:W1:Y:S01]  /*a330*/  @!P0 SYNCS.PHASECHK.TRANS64 P0, [R18+URZ+0x22800], R3 ;  /* 0x02280003120085a7 */ /* 0x000e62000800007f */
[----:B------:R-:W-:Y:S04]  /*a340*/  BSSY B0, `(.L_x_605) ;  /* 0x0000006000007945 */ /* 0x000fe80003800000 */
[----:B-1----:R-:W-:Y:S05]  /*a350*/  @P0 BRA `(.L_x_606) ;  /* 0x0000000000100947 */ /* 0x002fea0003800000 */
.L_x_607:
[----:B-1----:R1:W2:Y:S02]  /*a360*/  SYNCS.PHASECHK.TRANS64.TRYWAIT P0, [R18+URZ+0x22800], R3 ;  /* 0x02280003120075a7 */ /* 0x0022a4000800017f */
[----:B--2---:R-:W-:Y:S05]  /*a370*/  @!P0 NANOSLEEP.SYNCS 0x989680 ;  /* 0x009896800000895d */ /* 0x004fea0003900000 */
[----:B------:R-:W2:Y:S02]  /*a380*/  @!P0 SYNCS.PHASECHK.TRANS64 P0, [R18+URZ+0x22800], R3 ;  /* 0x02280003120085a7 */ /* 0x000ea4000800007f */
[----:B--2---:R-:W-:Y:S05]  /*a390*/  @!P0 BRA `(.L_x_607) ;  /* 0xfffffffc00f08947 */ /* 0x004fea000383ffff */
.L_x_606:
[----:B------:R-:W-:Y:S05]  /*a3a0*/  BSYNC B0 ;  /* 0x0000000000007941 */ /* 0x000fea0003800000 */
.L_x_605:
[----:B------:R-:W-:Y:S05]  /*a3b0*/  BRA `(.L_x_608) ;  /* 0x0000004000047947 */ /* 0x000fea0003800000 */
.L_x_604:
[----:B------:R-:W0:Y:S01]  /*a3c0*/  LDC.64 R30, c[0x0][0x3e8] ;  /* 0x0000fa00ff1e7b82 */ /* 0x000e220000000a00 */
[----:B------:R-:W-:Y:S01]  /*a3d0*/  LOP3.LUT P0, RZ, R28, 0x3ff, RZ, 0xc0, !PT ;  /* 0x000003ff1cff7812 */ /* 0x000fe2000780c0ff */
[----:B------:R-:W-:Y:S01]  /*a3e0*/  ULDC.64 UR4, c[0x0][0x3f8] ;  /* 0x0000fe0000047ab9 */ /* 0x000fe20000000a00 */
[----:B-----5:R-:W-:Y:S01]  /*a3f0*/  SHF.R.S32.HI R0, RZ, 0x1f, R26 ;  /* 0x0000001fff007819 */ /* 0x020fe2000001141a */
[----:B------:R-:W-:Y:S01]  /*a400*/  ULDC.64 UR6, c[0x0][0x408] ;  /* 0x0001020000067ab9 */ /* 0x000fe20000000a00 */
[----:B------:R-:W-:Y:S03]  /*a410*/  BSSY B6, `(.L_x_609) ;  /* 0x000001b000067945 */ /* 0x000fe60003800000 */
[----:B---3--:R-:W1:Y:S01]  /*a420*/  LDC.64 R32, c[0x0][0x400] ;  /* 0x00010000ff207b82 */ /* 0x008e620000000a00 */
[C---:B------:R-:W-:Y:S02]  /*a430*/  IMAD R3, R0.reuse, UR4, RZ ;  /* 0x0000000400037c24 */ /* 0x040fe4000f8e02ff */
[----:B------:R-:W-:-:S02]  /*a440*/  IMAD R5, R0, UR6, RZ ;  /* 0x0000000600057c24 */ /* 0x000fc4000f8e02ff */
[C---:B------:R-:W-:Y:S02]  /*a450*/  IMAD R3, R26.reuse, UR5, R3 ;  /* 0x000000051a037c24 */ /* 0x040fe4000f8e0203 */
[C---:B------:R-:W-:Y:S02]  /*a460*/  IMAD R5, R26.reuse, UR7, R5 ;  /* 0x000000071a057c24 */ /* 0x040fe4000f8e0205 */
[----:B0-----:R-:W-:-:S04]  /*a470*/  IMAD.WIDE.U32 R30, R26, UR4, R30 ;  /* 0x000000041a1e7c25 */ /* 0x001fc8000f8e001e */
[----:B-1----:R-:W-:-:S04]  /*a480*/  IMAD.WIDE.U32 R32, R26, UR6, R32 ;  /* 0x000000061a207c25 */ /* 0x002fc8000f8e0020 */
[----:B------:R-:W-:Y:S02]  /*a490*/  IMAD.IADD R26, R3, 0x1, R31 ;  /* 0x00000001031a7824 */ /* 0x000fe400078e021f */
[----:B------:R-:W-:Y:S01]  /*a4a0*/  IMAD.IADD R28, R5, 0x1, R33 ;  /* 0x00000001051c7824 */ /* 0x000fe200078e0221 */
[----:B------:R-:W-:Y:S06]  /*a4b0*/  @!P0 BRA `(.L_x_610) ;  /* 0x0000000000408947 */ /* 0x000fec0003800000 */
[----:B------:R-:W-:Y:S01]  /*a4c0*/  MOV R0, 0x0 ;  /* 0x0000000000007802 */ /* 0x000fe20000000f00 */
[----:B------:R-:W-:Y:S01]  /*a4d0*/  ULDC.64 UR4, c[0x4][0x98] ;  /* 0x0100260000047ab9 */ /* 0x000fe20000000a00 */
[----:B------:R-:W-:Y:S01]  /*a4e0*/  ULDC.64 UR6, c[0x4][0xa0] ;  /* 0x0100280000067ab9 */ /* 0x000fe20000000a00 */
[----:B------:R-:W-:Y:S01]  /*a4f0*/  MOV R4, UR4 ;  /* 0x0000000400047c02 */ /* 0x000fe20008000f00 */
[----:B------:R0:W1:Y:S01]  /*a500*/  LDC.64 R14, c[0x4][R0] ;  /* 0x01000000000e7b82 */ /* 0x0000620000000a00 */
[----:B------:R-:W-:Y:S01]  /*a510*/  IMAD.U32 R5, RZ, RZ, UR5 ;  /* 0x00000005ff057e24 */ /* 0x000fe2000f8e00ff */
[----:B------:R-:W-:Y:S01]  /*a520*/  ULDC.64 UR4, c[0x4][0x28] ;  /* 0x01000a0000047ab9 */ /* 0x000fe20000000a00 */
[----:B------:R-:W-:Y:S01]  /*a530*/  IMAD.U32 R6, RZ, RZ, UR6 ;  /* 0x00000006ff067e24 */ /* 0x000fe2000f8e00ff */
[----:B------:R-:W-:Y:S01]  /*a540*/  MOV R11, UR5 ;  /* 0x00000005000b7c02 */ /* 0x000fe20008000f00 */
[----:B------:R-:W-:Y:S02]  /*a550*/  IMAD.U32 R7, RZ, RZ, UR7 ;  /* 0x00000007ff077e24 */ /* 0x000fe4000f8e00ff */
[----:B------:R-:W-:-:S02]  /*a560*/  IMAD.U32 R10, RZ, RZ, UR4 ;  /* 0x00000004ff0a7e24 */ /* 0x000fc4000f8e00ff */
[----:B------:R-:W-:Y:S02]  /*a570*/  IMAD.MOV.U32 R8, RZ, RZ, 0x70 ;  /* 0x00000070ff087424 */ /* 0x000fe400078e00ff */
[----:B------:R-:W-:Y:S02]  /*a580*/  IMAD.MOV.U32 R12, RZ, RZ, 0x1 ;  /* 0x00000001ff0c7424 */ /* 0x000fe400078e00ff */
[----:B0-----:R-:W-:-:S07]  /*a590*/  IMAD.MOV.U32 R13, RZ, RZ, RZ ;  /* 0x000000ffff0d7224 */ /* 0x001fce00078e00ff */
[----:B------:R-:W-:-:S07]  /*a5a0*/  LEPC R20, `(.L_x_610) ;  /* 0x000000001014794e */ /* 0x000fce0000000000 */
[----:B-1----:R-:W-:Y:S05]  /*a5b0*/  CALL.ABS.NOINC R14 ;  /* 0x000000000e007343 */ /* 0x002fea0003c00000 */
.L_x_610:
[----:B------:R-:W-:Y:S05]  /*a5c0*/  BSYNC B6 ;  /* 0x0000000000067941 */ /* 0x000fea0003800000 */
.L_x_609:
[----:B------:R-:W-:Y:S01]  /*a5d0*/  ULDC.U8 UR4, c[0x0][0x410] ;  /* 0x0001040000047ab9 */ /* 0x000fe20000000000 */
[----:B------:R-:W-:Y:S01]  /*a5e0*/  BSSY B0, `(.L_x_611) ;  /* 0x00003d6000007945 */ /* 0x000fe20003800000 */
[----:B------:R-:W-:Y:S01]  /*a5f0*/  ISETP.NE.AND P0, PT, RZ, UR4, PT ;  /* 0x00000004ff007c0c */ /* 0x000fe2000bf05270 */
[----:B------:R-:W-:-:S12]  /*a600*/  IMAD R5, R29, 0x80, R190 ;  /* 0x000000801d057824 */ /* 0x000fd800078e02be */
[----:B------:R-:W-:Y:S05]  /*a610*/  @!P0 BRA `(.L_x_612) ;  /* 0x0000001c00c88947 */ /* 0x000fea0003800000 */
[----:B------:R-:W-:-:S03]  /*a620*/  UMOV UR4, 0xffffffff ;  /* 0xffffffff00047882 */ /* 0x000fc60000000000 */
[----:B------:R-:W-:Y:S05]  /*a630*/  BRA.DIV UR4, `(.L_x_613) ;  /* 0x0000018e04887947 */ /* 0x000fea000b800000 */
[----:B------:R0:W1:Y:S04]  /*a640*/  SHFL.IDX PT, R3, R30, RZ, 0x1c1f ;  /* 0x001c1fff1e037589 */ /* 0x00006800000e0000 */
[----:B------:R0:W2:Y:S04]  /*a650*/  SHFL.IDX PT, R14, R32, RZ, 0x1c1f ;  /* 0x001c1fff200e7589 */ /* 0x0000a800000e0000 */
[----:B------:R0:W3:Y:S04]  /*a660*/  SHFL.IDX PT, R0, R26, RZ, 0x1c1f ;  /* 0x001c1fff1a007589 */ /* 0x0000e800000e0000 */
[----:B------:R0:W4:Y:S02]  /*a670*/  SHFL.IDX PT, R4, R28, RZ, 0x1c1f ;  /* 0x001c1fff1c047589 */ /* 0x00012400000e0000 */
.L_x_869:
[----:B------:R-:W-:Y:S01]  /*a680*/  ULDC UR4, c[0x0][0x448] ;  /* 0x0001120000047ab9 */ /* 0x000fe20000000800 */
[C---:B------:R-:W-:Y:S01]  /*a690*/  SHF.L.U32 R6, R200.reuse, 0x7, RZ ;  /* 0x00000007c8067819 */ /* 0x040fe200000006ff */
[----:B0-----:R-:W-:Y:S01]  /*a6a0*/  IMAD R32, R25, UR4, RZ ;  /* 0x0000000419207c24 */ /* 0x001fe2000f8e02ff */
[----:B------:R-:W-:Y:S01]  /*a6b0*/  BSSY B1, `(.L_x_614) ;  /* 0x0000023000017945 */ /* 0x000fe20003800000 */
[----:B------:R-:W-:Y:S02]  /*a6c0*/  LOP3.LUT P0, RZ, R200, 0x4, RZ, 0xc0, !PT ;  /* 0x00000004c8ff7812 */ /* 0x000fe4000780c0ff */
[----:B------:R-:W-:Y:S02]  /*a6d0*/  CS2R R12, SRZ ;  /* 0x00000000000c7805 */ /* 0x000fe4000001ff00 */
[----:B------:R-:W-:Y:S02]  /*a6e0*/  LOP3.LUT R7, R6, 0x380, RZ, 0xc0, !PT ;  /* 0x0000038006077812 */ /* 0x000fe400078ec0ff */
[----:B------:R-:W-:-:S02]  /*a6f0*/  CS2R R8, SRZ ;  /* 0x0000000000087805 */ /* 0x000fc4000001ff00 */
[----:B------:R-:W-:Y:S01]  /*a700*/  ISETP.GE.AND P1, PT, R5, R32, PT ;  /* 0x000000200500720c */ /* 0x000fe20003f26270 */
[----:B------:R-:W-:Y:S01]  /*a710*/  IMAD R32, R29, -0x80, R32 ;  /* 0xffffff801d207824 */ /* 0x000fe200078e0220 */
[----:B------:R-:W-:Y:S02]  /*a720*/  LOP3.LUT R6, R7, 0x30, R16, 0xf8, !PT ;  /* 0x0000003007067812 */ /* 0x000fe400078ef810 */
[----:B------:R-:W-:Y:S02]  /*a730*/  CS2R R10, SRZ ;  /* 0x00000000000a7805 */ /* 0x000fe4000001ff00 */
[----:B------:R-:W-:-:S04]  /*a740*/  SHF.R.U32.HI R7, RZ, 0x3, R7 ;  /* 0x00000003ff077819 */ /* 0x000fc80000011607 */
[----:B------:R-:W-:Y:S02]  /*a750*/  LOP3.LUT R15, R6, R7, RZ, 0x3c, !PT ;  /* 0x00000007060f7212 */ /* 0x000fe400078e3cff */
[----:B------:R-:W-:Y:S02]  /*a760*/  CS2R R6, SRZ ;  /* 0x0000000000067805 */ /* 0x000fe4000001ff00 */
[----:B------:R-:W-:Y:S01]  /*a770*/  IADD3 R15, R18, R15, R199 ;  /* 0x0000000f120f7210 */ /* 0x000fe20007ffe0c7 */
[----:B------:R-:W-:Y:S06]  /*a780*/  @P1 BRA `(.L_x_615) ;  /* 0x0000000000541947 */ /* 0x000fec0003800000 */
[----:B------:R-:W-:Y:S01]  /*a790*/  ULDC UR4, c[0x0][0x3f4] ;  /* 0x0000fd0000047ab9 */ /* 0x000fe20000000800 */
[----:B------:R-:W-:Y:S02]  /*a7a0*/  SHF.R.S32.HI R7, RZ, 0x1f, R192 ;  /* 0x0000001fff077819 */ /* 0x000fe400000114c0 */
[----:B------:R-:W-:Y:S02]  /*a7b0*/  CS2R R10, SRZ ;  /* 0x00000000000a7805 */ /* 0x000fe4000001ff00 */
[----:B------:R-:W-:Y:S02]  /*a7c0*/  ISETP.GE.AND P1, PT, R22, UR4, PT ;  /* 0x0000000416007c0c */ /* 0x000fe4000bf26270 */
[----:B------:R-:W-:-:S11]  /*a7d0*/  ISETP.GE.AND P2, PT, R192, UR4, PT ;  /* 0x00000004c0007c0c */ /* 0x000fd6000bf46270 */
[-C--:B-1----:R-:W-:Y:S02]  /*a7e0*/  @!P1 IADD3 R20, P5, R22, R3.reuse, RZ ;  /* 0x0000000316149210 */ /* 0x082fe40007fbe0ff */
[----:B------:R-:W-:Y:S02]  /*a7f0*/  @!P1 SHF.R.S32.HI R5, RZ, 0x1f, R22 ;  /* 0x0000001fff059819 */ /* 0x000fe40000011416 */
[----:B------:R-:W-:Y:S02]  /*a800*/  @!P2 IADD3 R28, P4, R192, R3, RZ ;  /* 0x00000003c01ca210 */ /* 0x000fe40007f9e0ff */
[-C--:B--2---:R-:W-:Y:S01]  /*a810*/  @!P1 IADD3 R36, P3, R22, R14.reuse, RZ ;  /* 0x0000000e16249210 */ /* 0x084fe20007f7e0ff */
[----:B---3--:R-:W-:Y:S01]  /*a820*/  @!P1 IMAD.X R21, R0, 0x1, R5, P5 ;  /* 0x0000000100159824 */ /* 0x008fe200028e0605 */
[----:B------:R-:W-:Y:S01]  /*a830*/  @!P2 IADD3 R30, P5, R192, R14, RZ ;  /* 0x0000000ec01ea210 */ /* 0x000fe20007fbe0ff */
[----:B------:R-:W-:Y:S01]  /*a840*/  @!P2 IMAD.X R29, R0, 0x1, R7, P4 ;  /* 0x00000001001da824 */ /* 0x000fe200020e0607 */
[----:B------:R-:W-:-:S02]  /*a850*/  CS2R R12, SRZ ;  /* 0x00000000000c7805 */ /* 0x000fc4000001ff00 */
[----:B------:R-:W-:Y:S01]  /*a860*/  CS2R R8, SRZ ;  /* 0x0000000000087805 */ /* 0x000fe2000001ff00 */
[C---:B----4-:R-:W-:Y:S02]  /*a870*/  @!P1 IMAD.X R37, R4.reuse, 0x1, R5, P3 ;  /* 0x0000000104259824 */ /* 0x050fe400018e0605 */
[----:B------:R-:W-:Y:S01]  /*a880*/  @!P2 IMAD.X R31, R4, 0x1, R7, P5 ;  /* 0x00000001041fa824 */ /* 0x000fe200028e0607 */
[----:B------:R-:W-:Y:S01]  /*a890*/  CS2R R6, SRZ ;  /* 0x0000000000067805 */ /* 0x000fe2000001ff00 */
[----:B------:R0:W5:Y:S04]  /*a8a0*/  @!P2 LD.E.64 R10, desc[UR36][R28.64] ;  /* 0x000000241c0aa980 */ /* 0x000168000c101b00 */
[----:B------:R0:W5:Y:S04]  /*a8b0*/  @!P1 LD.E.64 R12, desc[UR36][R20.64] ;  /* 0x00000024140c9980 */ /* 0x000168000c101b00 */
[----:B------:R0:W5:Y:S04]  /*a8c0*/  @!P2 LD.E.64 R6, desc[UR36][R30.64] ;  /* 0x000000241e06a980 */ /* 0x000168000c101b00 */
[----:B------:R0:W5:Y:S02]  /*a8d0*/  @!P1 LD.E.64 R8, desc[UR36][R36.64] ;  /* 0x0000002424089980 */ /* 0x000164000c101b00 */
.L_x_615:
[----:B------:R-:W-:Y:S05]  /*a8e0*/  BSYNC B1 ;  /* 0x0000000000017941 */ /* 0x000fea0003800000 */
.L_x_614:
[----:B---3--:R-:W3:Y:S01]  /*a8f0*/  LDL R0, [R1+0x20] ;  /* 0x0000200001007983 */ /* 0x008ee20000100800 */
[----:B------:R-:W-:Y:S01]  /*a900*/  IADD3 R5, R15, 0x14400, RZ ;  /* 0x000144000f057810 */ /* 0x000fe20007ffe0ff */
[----:B------:R-:W-:Y:S01]  /*a910*/  BSSY B1, `(.L_x_616) ;  /* 0x0000043000017945 */ /* 0x000fe20003800000 */
[----:B-1---5:R-:W-:Y:S02]  /*a920*/  SHF.R.U32.HI R3, RZ, 0x8, R12 ;  /* 0x00000008ff037819 */ /* 0x022fe4000001160c */
[----:B0-----:R-:W-:Y:S02]  /*a930*/  SHF.R.U32.HI R21, RZ, 0x8, R13 ;  /* 0x00000008ff157819 */ /* 0x001fe4000001160d */
[----:B----4-:R-:W-:Y:S02]  /*a940*/  LOP3.LUT R4, R12, 0xff, RZ, 0xc0, !PT ;  /* 0x000000ff0c047812 */ /* 0x010fe400078ec0ff */
[----:B------:R-:W-:Y:S02]  /*a950*/  LOP3.LUT R3, R3, 0xff, RZ, 0xc0, !PT ;  /* 0x000000ff03037812 */ /* 0x000fe400078ec0ff */
[----:B--2---:R-:W-:-:S02]  /*a960*/  LOP3.LUT R14, R13, 0xff, RZ, 0xc0, !PT ;  /* 0x000000ff0d0e7812 */ /* 0x004fc400078ec0ff */
[----:B------:R-:W-:Y:S02]  /*a970*/  LOP3.LUT R21, R21, 0xff, RZ, 0xc0, !PT ;  /* 0x000000ff15157812 */ /* 0x000fe400078ec0ff */
[----:B------:R-:W-:Y:S02]  /*a980*/  SHF.R.U32.HI R26, RZ, 0x8, R11 ;  /* 0x00000008ff1a7819 */ /* 0x000fe4000001160b */
[----:B------:R-:W-:Y:S02]  /*a990*/  PRMT R14, R21, 0x7604, R14 ;  /* 0x00007604150e7816 */ /* 0x000fe4000000000e */
[----:B------:R-:W-:Y:S02]  /*a9a0*/  LOP3.LUT R21, R11, 0xff, RZ, 0xc0, !PT ;  /* 0x000000ff0b157812 */ /* 0x000fe400078ec0ff */
[----:B------:R-:W-:Y:S02]  /*a9b0*/  LOP3.LUT R26, R26, 0xff, RZ, 0xc0, !PT ;  /* 0x000000ff1a1a7812 */ /* 0x000fe400078ec0ff */
[----:B------:R-:W-:-:S02]  /*a9c0*/  LOP3.LUT R28, R8, 0xff, RZ, 0xc0, !PT ;  /* 0x000000ff081c7812 */ /* 0x000fc400078ec0ff */
[----:B------:R-:W-:Y:S02]  /*a9d0*/  PRMT R26, R26, 0x7604, R21 ;  /* 0x000076041a1a7816 */ /* 0x000fe40000000015 */
[----:B------:R-:W-:Y:S02]  /*a9e0*/  LOP3.LUT R20, R10, 0xff, RZ, 0xc0, !PT ;  /* 0x000000ff0a147812 */ /* 0x000fe400078ec0ff */
[--C-:B------:R-:W-:Y:S02]  /*a9f0*/  SHF.R.U32.HI R21, RZ, 0x8, R9.reuse ;  /* 0x00000008ff157819 */ /* 0x100fe40000011609 */
[----:B------:R-:W-:Y:S02]  /*aa00*/  SHF.R.U32.HI R33, RZ, 0x10, R9 ;  /* 0x00000010ff217819 */ /* 0x000fe40000011609 */
[----:B------:R-:W-:Y:S02]  /*aa10*/  LOP3.LUT R21, R21, 0xff, RZ, 0xc0, !PT ;  /* 0x000000ff15157812 */ /* 0x000fe400078ec0ff */
[----:B------:R-:W-:Y:S01]  /*aa20*/  SHF.R.U32.HI R37, RZ, 0x10, R7 ;  /* 0x00000010ff257819 */ /* 0x000fe20000011607 */
[----:B------:R-:W-:-:S04]  /*aa30*/  IMAD.U32 R33, R33, 0x10000, RZ ;  /* 0x0001000021217824 */ /* 0x000fc800078e00ff */
[----:B------:R-:W-:Y:S01]  /*aa40*/  IMAD.U32 R37, R37, 0x10000, RZ ;  /* 0x0001000025257824 */ /* 0x000fe200078e00ff */
[----:B---3--:R-:W-:Y:S01]  /*aa50*/  R2UR UR5, R0 ;  /* 0x00000000000572ca */ /* 0x008fe200000e0000 */
[----:B------:R-:W-:Y:S02]  /*aa60*/  VIADD R0, R15, 0x14440 ;  /* 0x000144400f007836 */ /* 0x000fe40000000000 */
[----:B------:R-:W-:Y:S01]  /*aa70*/  @P0 VIADD R0, R5, 0xffffffc0 ;  /* 0xffffffc005000836 */ /* 0x000fe20000000000 */
[----:B------:R-:W-:Y:S02]  /*aa80*/  PRMT R5, R3, 0x7604, R4 ;  /* 0x0000760403057816 */ /* 0x000fe40000000004 */
[----:B------:R-:W-:Y:S02]  /*aa90*/  SHF.R.U32.HI R4, RZ, 0x8, R8 ;  /* 0x00000008ff047819 */ /* 0x000fe40000011608 */
[----:B------:R-:W-:Y:S02]  /*aaa0*/  SHF.R.U32.HI R3, RZ, 0x8, R10 ;  /* 0x00000008ff037819 */ /* 0x000fe4000001160a */
[----:B------:R-:W-:-:S02]  /*aab0*/  LOP3.LUT R29, R4, 0xff, RZ, 0xc0, !PT ;  /* 0x000000ff041d7812 */ /* 0x000fc400078ec0ff */
[----:B------:R-:W-:Y:S01]  /*aac0*/  LOP3.LUT R3, R3, 0xff, RZ, 0xc0, !PT ;  /* 0x000000ff03037812 */ /* 0x000fe200078ec0ff */
[----:B------:R-:W-:Y:S01]  /*aad0*/  ULEA.HI UR4, UR5, UR5, URZ, 0x1 ;  /* 0x0000000505047291 */ /* 0x000fe2000f8f083f */
[----:B------:R-:W-:Y:S02]  /*aae0*/  PRMT R31, R29, 0x7604, R28 ;  /* 0x000076041d1f7816 */ /* 0x000fe4000000001c */
[----:B------:R-:W-:Y:S01]  /*aaf0*/  SHF.R.U32.HI R29, RZ, 0x8, R7 ;  /* 0x00000008ff1d7819 */ /* 0x000fe20000011607 */
[----:B------:R-:W-:Y:S01]  /*ab00*/  ULOP3.LUT UR4, UR4, 0xfffffffe, URZ, 0xc0, !UPT ;  /* 0xfffffffe04047892 */ /* 0x000fe2000f8ec03f */
[----:B------:R-:W-:Y:S02]  /*ab10*/  PRMT R25, R3, 0x7604, R20 ;  /* 0x0000760403197816 */ /* 0x000fe40000000014 */
[----:B------:R-:W-:Y:S01]  /*ab20*/  LOP3.LUT R4, R9, 0xff, RZ, 0xc0, !PT ;  /* 0x000000ff09047812 */ /* 0x000fe200078ec0ff */
[----:B------:R-:W-:Y:S01]  /*ab30*/  UIADD3 UR4, UR5, -UR4, URZ ;  /* 0x8000000405047290 */ /* 0x000fe2000fffe03f */
[----:B------:R-:W-:-:S02]  /*ab40*/  SHF.R.U32.HI R3, RZ, 0x8, R6 ;  /* 0x00000008ff037819 */ /* 0x000fc40000011606 */
[----:B------:R-:W-:Y:S02]  /*ab50*/  LOP3.LUT R28, R7, 0xff, RZ, 0xc0, !PT ;  /* 0x000000ff071c7812 */ /* 0x000fe400078ec0ff */
[----:B------:R-:W-:Y:S01]  /*ab60*/  LOP3.LUT R29, R29, 0xff, RZ, 0xc0, !PT ;  /* 0x000000ff1d1d7812 */ /* 0x000fe200078ec0ff */
[----:B------:R-:W-:Y:S01]  /*ab70*/  IMAD.U32 R39, RZ, RZ, UR4 ;  /* 0x00000004ff277e24 */ /* 0x000fe2000f8e00ff */
[----:B------:R-:W-:Y:S02]  /*ab80*/  PRMT R4, R21, 0x7604, R4 ;  /* 0x0000760415047816 */ /* 0x000fe40000000004 */
[----:B------:R-:W-:Y:S02]  /*ab90*/  LOP3.LUT R20, R6, 0xff, RZ, 0xc0, !PT ;  /* 0x000000ff06147812 */ /* 0x000fe400078ec0ff */
[----:B------:R-:W-:Y:S02]  /*aba0*/  SHF.L.U32 R39, R39, 0x1f, RZ ;  /* 0x0000001f27277819 */ /* 0x000fe400000006ff */
[----:B------:R-:W-:-:S02]  /*abb0*/  LOP3.LUT R3, R3, 0xff, RZ, 0xc0, !PT ;  /* 0x000000ff03037812 */ /* 0x000fc400078ec0ff */
[----:B------:R-:W0:Y:S01]  /*abc0*/  SYNCS.PHASECHK.TRANS64.TRYWAIT P0, [R18+URZ+0x22800], R39 ;  /* 0x02280027120075a7 */ /* 0x000e22000800017f */
[----:B------:R-:W-:Y:S02]  /*abd0*/  SHF.R.U32.HI R21, RZ, 0x10, R13 ;  /* 0x00000010ff157819 */ /* 0x000fe4000001160d */
[----:B------:R-:W-:Y:S02]  /*abe0*/  PRMT R28, R29, 0x7604, R28 ;  /* 0x000076041d1c7816 */ /* 0x000fe4000000001c */
[----:B------:R-:W-:Y:S02]  /*abf0*/  SHF.R.U32.HI R29, RZ, 0x10, R11 ;  /* 0x00000010ff1d7819 */ /* 0x000fe4000001160b */
[----:B------:R-:W-:Y:S01]  /*ac00*/  PRMT R35, R3, 0x7604, R20 ;  /* 0x0000760403237816 */ /* 0x000fe20000000014 */
[----:B------:R-:W-:Y:S01]  /*ac10*/  IMAD.U32 R3, R21, 0x10000, RZ ;  /* 0x0001000015037824 */ /* 0x000fe200078e00ff */
[----:B------:R-:W-:Y:S02]  /*ac20*/  SHF.L.U32 R29, R29, 0x10, RZ ;  /* 0x000000101d1d7819 */ /* 0x000fe400000006ff */
[----:B------:R-:W-:-:S02]  /*ac30*/  LOP3.LUT R33, R4, 0xff0000, R33, 0xf8, !PT ;  /* 0x00ff000004217812 */ /* 0x000fc400078ef821 */
[----:B------:R-:W-:Y:S02]  /*ac40*/  LOP3.LUT R21, R14, 0xff0000, R3, 0xf8, !PT ;  /* 0x00ff00000e157812 */ /* 0x000fe400078ef803 */
[----:B------:R-:W-:Y:S02]  /*ac50*/  LOP3.LUT R29, R26, 0xff0000, R29, 0xf8, !PT ;  /* 0x00ff00001a1d7812 */ /* 0x000fe400078ef81d */
[----:B------:R-:W-:Y:S02]  /*ac60*/  VIMNMX R3, R32, 0x80, PT ;  /* 0x0000008020037848 */ /* 0x000fe40003fe0100 */
[----:B------:R-:W-:Y:S02]  /*ac70*/  LOP3.LUT R5, R5, 0xff0000, R12, 0xf8, !PT ;  /* 0x00ff000005057812 */ /* 0x000fe400078ef80c */
[----:B------:R-:W-:Y:S02]  /*ac80*/  LOP3.LUT R25, R25, 0xff0000, R10, 0xf8, !PT ;  /* 0x00ff000019197812 */ /* 0x000fe400078ef80a */
[----:B------:R-:W-:-:S02]  /*ac90*/  LOP3.LUT R31, R31, 0xff0000, R8, 0xf8, !PT ;  /* 0x00ff00001f1f7812 */ /* 0x000fc400078ef808 */
[----:B------:R-:W-:Y:S02]  /*aca0*/  LOP3.LUT R37, R28, 0xff0000, R37, 0xf8, !PT ;  /* 0x00ff00001c257812 */ /* 0x000fe400078ef825 */
[----:B------:R-:W-:Y:S02]  /*acb0*/  ISETP.GE.AND P1, PT, R190, R3, PT ;  /* 0x00000003be00720c */ /* 0x000fe40003f26270 */
[----:B------:R-:W-:Y:S02]  /*acc0*/  LOP3.LUT R12, R5, 0xff000000, R12, 0xf8, !PT ;  /* 0xff000000050c7812 */ /* 0x000fe400078ef80c */
[----:B------:R-:W-:Y:S02]  /*acd0*/  LOP3.LUT R13, R21, 0xff000000, R13, 0xf8, !PT ;  /* 0xff000000150d7812 */ /* 0x000fe400078ef80d */
[----:B------:R-:W-:Y:S02]  /*ace0*/  LOP3.LUT R10, R25, 0xff000000, R10, 0xf8, !PT ;  /* 0xff000000190a7812 */ /* 0x000fe400078ef80a */
[----:B------:R-:W-:-:S02]  /*acf0*/  LOP3.LUT R11, R29, 0xff000000, R11, 0xf8, !PT ;  /* 0xff0000001d0b7812 */ /* 0x000fc400078ef80b */
[----:B------:R-:W-:Y:S02]  /*ad00*/  LOP3.LUT R14, R31, 0xff000000, R8, 0xf8, !PT ;  /* 0xff0000001f0e7812 */ /* 0x000fe400078ef808 */
[----:B------:R-:W-:Y:S02]  /*ad10*/  LOP3.LUT R20, R33, 0xff000000, R9, 0xf8, !PT ;  /* 0xff00000021147812 */ /* 0x000fe400078ef809 */
[----:B------:R-:W-:Y:S01]  /*ad20*/  LOP3.LUT R35, R35, 0xff0000, R6, 0xf8, !PT ;  /* 0x00ff000023237812 */ /* 0x000fe200078ef806 */
[----:B0-----:R-:W-:Y:S06]  /*ad30*/  @!P0 BRA `(.L_x_617) ;  /* 0x0000018800388947 */ /* 0x001fec0003800000 */
.L_x_870:
[----:B------:R-:W-:Y:S05]  /*ad40*/  BSYNC B1 ;  /* 0x0000000000017941 */ /* 0x000fea0003800000 */
.L_x_616:
[----:B------:R-:W-:Y:S01]  /*ad50*/  BSSY B1, `(.L_x_618) ;  /* 0x00000bf000017945 */ /* 0x000fe20003800000 */
[----:B------:R-:W-:Y:S02]  /*ad60*/  LOP3.LUT R8, R35, 0xff000000, R6, 0xf8, !PT ;  /* 0xff00000023087812 */ /* 0x000fe400078ef806 */
[----:B------:R-:W-:Y:S01]  /*ad70*/  LOP3.LUT R9, R37, 0xff000000, R7, 0xf8, !PT ;  /* 0xff00000025097812 */ /* 0x000fe200078ef807 */
[----:B------:R-:W-:Y:S06]  /*ad80*/  @P1 BRA `(.L_x_619) ;  /* 0x0000000800ec1947 */ /* 0x000fec0003800000 */
[----:B------:R-:W1:Y:S01]  /*ad90*/  LDC R5, c[0x0][0x3f4] ;  /* 0x0000fd00ff057b82 */ /* 0x000e620000000800 */
[----:B------:R-:W-:Y:S01]  /*ada0*/  BSSY B2, `(.L_x_620) ;  /* 0x000005e000027945 */ /* 0x000fe20003800000 */
[-C--:B-1----:R-:W-:Y:S02]  /*adb0*/  ISETP.GE.AND P0, PT, R22, R5.reuse, PT ;  /* 0x000000051600720c */ /* 0x082fe40003f06270 */
[----:B------:R-:W-:-:S11]  /*adc0*/  ISETP.GE.AND P1, PT, R192, R5, PT ;  /* 0x00000005c000720c */ /* 0x000fd60003f26270 */
[----:B------:R-:W-:Y:S05]  /*add0*/  @P0 BRA `(.L_x_621) ;  /* 0x0000000400680947 */ /* 0x000fea0003800000 */
[----:B------:R-:W1:Y:S01]  /*ade0*/  LDS.128 R4, [R15+0x14400] ;  /* 0x014400000f047984 */ /* 0x000e620000000c00 */
[----:B------:R-:W-:Y:S02]  /*adf0*/  F2FP.F16.E4M3.UNPACK_B R30, R12 ;  /* 0x0000000cff1e723e */ /* 0x000fe400020006ff */
[----:B------:R-:W-:-:S03]  /*ae00*/  F2FP.F16.E4M3.UNPACK_B R31, R14 ;  /* 0x0000000eff1f723e */ /* 0x000fc600020006ff */
[--C-:B------:R-:W-:Y:S02]  /*ae10*/  HADD2.F32 R32, -RZ, R30.reuse.H1_H1 ;  /* 0x3000001eff207230 */ /* 0x100fe40000004100 */
[----:B------:R-:W-:Y:S02]  /*ae20*/  HADD2.F32 R36, -RZ, R31.H1_H1 ;  /* 0x3000001fff247230 */ /* 0x000fe40000004100 */
[----:B------:R-:W-:Y:S01]  /*ae30*/  HADD2.F32 R30, -RZ, R30.H0_H0 ;  /* 0x2000001eff1e7230 */ /* 0x000fe20000004100 */
[-C--:B-1----:R-:W-:Y:S02]  /*ae40*/  F2FP.F16.E4M3.UNPACK_B R21, R4.reuse.H1 ;  /* 0x00000004ff15723e */ /* 0x082fe400030006ff */
[-C--:B------:R-:W-:Y:S02]  /*ae50*/  F2FP.F16.E4M3.UNPACK_B R26, R5.reuse ;  /* 0x00000005ff1a723e */ /* 0x080fe400020006ff */
[----:B------:R-:W-:Y:S01]  /*ae60*/  F2FP.F16.E4M3.UNPACK_B R28, R5.H1 ;  /* 0x00000005ff1c723e */ /* 0x000fe200030006ff */
[--C-:B------:R-:W-:Y:S01]  /*ae70*/  HADD2.F32 R25, -RZ, R21.reuse.H0_H0 ;  /* 0x20000015ff197230 */ /* 0x100fe20000004100 */
[----:B------:R-:W-:Y:S01]  /*ae80*/  F2FP.F16.E4M3.UNPACK_B R4, R4 ;  /* 0x00000004ff04723e */ /* 0x000fe200020006ff */
[----:B------:R-:W-:Y:S01]  /*ae90*/  HADD2.F32 R21, -RZ, R21.H1_H1 ;  /* 0x30000015ff157230 */ /* 0x000fe20000004100 */
[----:B------:R-:W-:-:S02]  /*aea0*/  F2FP.F16.E4M3.UNPACK_B R29, R6 ;  /* 0x00000006ff1d723e */ /* 0x000fc400020006ff */
[----:B------:R-:W-:Y:S02]  /*aeb0*/  F2FP.F16.E4M3.UNPACK_B R6, R6.H1 ;  /* 0x00000006ff06723e */ /* 0x000fe400030006ff */
[C---:B------:R-:W-:Y:S01]  /*aec0*/  FMUL.FTZ R38, R21.reuse, R36 ;  /* 0x0000002415267220 */ /* 0x040fe20000410000 */
[-C--:B------:R-:W-:Y:S01]  /*aed0*/  FMUL.FTZ R5, R21, R32.reuse ;  /* 0x0000002015057220 */ /* 0x080fe20000410000 */
[-C--:B------:R-:W-:Y:S02]  /*aee0*/  F2FP.F16.E4M3.UNPACK_B R21, R7.reuse ;  /* 0x00000007ff15723e */ /* 0x080fe400020006ff */
[C---:B------:R-:W-:Y:S01]  /*aef0*/  FFMA.FTZ R38, R25.reuse, R32, -R38 ;  /* 0x0000002019267223 */ /* 0x040fe20000010826 */
[----:B0-----:R-:W-:Y:S01]  /*af00*/  FFMA.FTZ R39, R25, R36, R5 ;  /* 0x0000002419277223 */ /* 0x001fe20000010005 */
[----:B------:R-:W-:Y:S01]  /*af10*/  HADD2.F32 R32, -RZ, R31.H0_H0 ;  /* 0x2000001fff207230 */ /* 0x000fe20000004100 */
[----:B------:R-:W-:Y:S01]  /*af20*/  F2FP.F16.E4M3.UNPACK_B R31, R14.H1 ;  /* 0x0000000eff1f723e */ /* 0x000fe200030006ff */
[--C-:B------:R-:W-:Y:S01]  /*af30*/  HADD2.F32 R5, -RZ, R4.reuse.H1_H1 ;  /* 0x30000004ff057230 */ /* 0x100fe20000004100 */
[----:B------:R-:W-:Y:S01]  /*af40*/  F2FP.F16.E4M3.UNPACK_B R25, R12.H1 ;  /* 0x0000000cff19723e */ /* 0x000fe200030006ff */
[----:B------:R-:W-:Y:S01]  /*af50*/  HADD2.F32 R4, -RZ, R4.H0_H0 ;  /* 0x20000004ff047230 */ /* 0x000fe20000004100 */
[----:B------:R-:W-:Y:S01]  /*af60*/  F2FP.F16.E4M3.UNPACK_B R7, R7.H1 ;  /* 0x00000007ff07723e */ /* 0x000fe200030006ff */
[----:B------:R-:W-:-:S02]  /*af70*/  HADD2.F32 R33, -RZ, R31.H1_H1 ;  /* 0x3000001fff217230 */ /* 0x000fc40000004100 */
[C---:B------:R-:W-:Y:S01]  /*af80*/  FMUL.FTZ R35, R5.reuse, R32 ;  /* 0x0000002005237220 */ /* 0x040fe20000410000 */
[-C--:B------:R-:W-:Y:S01]  /*af90*/  FMUL.FTZ R37, R5, R30.reuse ;  /* 0x0000001e05257220 */ /* 0x080fe20000410000 */
[--C-:B------:R-:W-:Y:S02]  /*afa0*/  HADD2.F32 R5, -RZ, R28.reuse.H1_H1 ;  /* 0x3000001cff057230 */ /* 0x100fe40000004100 */
[C---:B------:R-:W-:Y:S01]  /*afb0*/  FFMA.FTZ R35, R4.reuse, R30, -R35 ;  /* 0x0000001e04237223 */ /* 0x040fe20000010823 */
[----:B------:R-:W-:Y:S01]  /*afc0*/  FFMA.FTZ R36, R4, R32, R37 ;  /* 0x0000002004247223 */ /* 0x000fe20000010025 */
[----:B------:R-:W-:Y:S02]  /*afd0*/  HADD2.F32 R30, -RZ, R25.H1_H1 ;  /* 0x30000019ff1e7230 */ /* 0x000fe40000004100 */
[----:B------:R-:W-:Y:S01]  /*afe0*/  FMUL.FTZ R37, R5, R33 ;  /* 0x0000002105257220 */ /* 0x000fe20000410000 */
[----:B------:R-:W-:Y:S02]  /*aff0*/  HADD2.F32 R28, -RZ, R28.H0_H0 ;  /* 0x2000001cff1c7230 */ /* 0x000fe40000004100 */
[----:B------:R-:W-:-:S02]  /*b000*/  HADD2.F32 R31, -RZ, R31.H0_H0 ;  /* 0x2000001fff1f7230 */ /* 0x000fc40000004100 */
[-C--:B------:R-:W-:Y:S01]  /*b010*/  FMUL.FTZ R41, R5, R30.reuse ;  /* 0x0000001e05297220 */ /* 0x080fe20000410000 */
[--C-:B------:R-:W-:Y:S02]  /*b020*/  HADD2.F32 R4, -RZ, R26.reuse.H1_H1 ;  /* 0x3000001aff047230 */ /* 0x100fe40000004100 */
[----:B------:R-:W-:Y:S01]  /*b030*/  FFMA.FTZ R37, R28, R30, -R37 ;  /* 0x0000001e1c257223 */ /* 0x000fe20000010825 */
[----:B------:R-:W-:Y:S01]  /*b040*/  HADD2.F32 R25, -RZ, R25.H0_H0 ;  /* 0x20000019ff197230 */ /* 0x000fe20000004100 */
[----:B------:R-:W-:Y:S01]  /*b050*/  F2FP.F16.E4M3.UNPACK_B R30, R20 ;  /* 0x00000014ff1e723e */ /* 0x000fe200020006ff */
[----:B------:R-:W-:Y:S02]  /*b060*/  HADD2.F32 R26, -RZ, R26.H0_H0 ;  /* 0x2000001aff1a7230 */ /* 0x000fe40000004100 */
[----:B------:R-:W-:Y:S01]  /*b070*/  FMUL.FTZ R5, R4, R31 ;  /* 0x0000001f04057220 */ /* 0x000fe20000410000 */
[----:B------:R-:W-:Y:S01]  /*b080*/  FFMA.FTZ R42, R28, R33, R41 ;  /* 0x000000211c2a7223 */ /* 0x000fe20000010029 */
[----:B------:R-:W-:Y:S01]  /*b090*/  F2FP.F16.E4M3.UNPACK_B R28, R13 ;  /* 0x0000000dff1c723e */ /* 0x000fe200020006ff */
[-C--:B------:R-:W-:Y:S01]  /*b0a0*/  FMUL.FTZ R4, R4, R25.reuse ;  /* 0x0000001904047220 */ /* 0x080fe20000410000 */
[----:B------:R-:W-:Y:S01]  /*b0b0*/  FFMA.FTZ R33, R26, R25, -R5 ;  /* 0x000000191a217223 */ /* 0x000fe20000010805 */
[----:B------:R-:W-:Y:S01]  /*b0c0*/  HADD2.F32 R32, -RZ, R30.H1_H1 ;  /* 0x3000001eff207230 */ /* 0x000fe20000004100 */
[----:B------:R-:W-:Y:S01]  /*b0d0*/  F2FP.SATFINITE.E4M3.F32.PACK_AB_MERGE_C R37, R42, R37, RZ ;  /* 0x000000252a25723e */ /* 0x000fe200048070ff */
[----:B------:R-:W-:-:S02]  /*b0e0*/  HADD2.F32 R5, -RZ, R6.H1_H1 ;  /* 0x30000006ff057230 */ /* 0x000fc40000004100 */
[----:B------:R-:W-:Y:S01]  /*b0f0*/  FFMA.FTZ R40, R26, R31, R4 ;  /* 0x0000001f1a287223 */ /* 0x000fe20000010004 */
[----:B------:R-:W-:Y:S02]  /*b100*/  HADD2.F32 R25, -RZ, R28.H1_H1 ;  /* 0x3000001cff197230 */ /* 0x000fe40000004100 */
[----:B------:R-:W-:Y:S02]  /*b110*/  HADD2.F32 R6, -RZ, R6.H0_H0 ;  /* 0x20000006ff067230 */ /* 0x000fe40000004100 */
[C---:B------:R-:W-:Y:S01]  /*b120*/  FMUL.FTZ R31, R5.reuse, R32 ;  /* 0x00000020051f7220 */ /* 0x040fe20000410000 */
[----:B------:R-:W-:Y:S02]  /*b130*/  HADD2.F32 R28, -RZ, R28.H0_H0 ;  /* 0x2000001cff1c7230 */ /* 0x000fe40000004100 */
[-C--:B------:R-:W-:Y:S01]  /*b140*/  FMUL.FTZ R43, R5, R25.reuse ;  /* 0x00000019052b7220 */ /* 0x080fe20000410000 */
[----:B------:R-:W-:Y:S02]  /*b150*/  HADD2.F32 R30, -RZ, R30.H0_H0 ;  /* 0x2000001eff1e7230 */ /* 0x000fe40000004100 */
[----:B------:R-:W-:Y:S01]  /*b160*/  FFMA.FTZ R41, R6, R25, -R31 ;  /* 0x0000001906297223 */ /* 0x000fe2000001081f */
[--C-:B------:R-:W-:Y:S01]  /*b170*/  HADD2.F32 R4, -RZ, R29.reuse.H1_H1 ;  /* 0x3000001dff047230 */ /* 0x100fe20000004100 */
[----:B------:R-:W-:Y:S01]  /*b180*/  F2FP.F16.E4M3.UNPACK_B R5, R13.H1 ;  /* 0x0000000dff05723e */ /* 0x000fe200030006ff */
[----:B------:R-:W-:-:S02]  /*b190*/  HADD2.F32 R29, -RZ, R29.H0_H0 ;  /* 0x2000001dff1d7230 */ /* 0x000fc40000004100 */
[----:B------:R-:W-:Y:S01]  /*b1a0*/  FFMA.FTZ R32, R6, R32, R43 ;  /* 0x0000002006207223 */ /* 0x000fe2000001002b */
[C---:B------:R-:W-:Y:S01]  /*b1b0*/  FMUL.FTZ R26, R4.reuse, R30 ;  /* 0x0000001e041a7220 */ /* 0x040fe20000410000 */
[----:B------:R-:W-:Y:S01]  /*b1c0*/  FMUL.FTZ R25, R4, R28 ;  /* 0x0000001c04197220 */ /* 0x000fe20000410000 */
[----:B------:R-:W-:Y:S01]  /*b1d0*/  F2FP.F16.E4M3.UNPACK_B R4, R20.H1 ;  /* 0x00000014ff04723e */ /* 0x000fe200030006ff */
[--C-:B------:R-:W-:Y:S02]  /*b1e0*/  HADD2.F32 R6, -RZ, R5.reuse.H0_H0 ;  /* 0x20000005ff067230 */ /* 0x100fe40000004100 */
[C---:B------:R-:W-:Y:S01]  /*b1f0*/  FFMA.FTZ R31, R29.reuse, R28, -R26 ;  /* 0x0000001c1d1f7223 */ /* 0x040fe2000001081a */
[----:B------:R-:W-:Y:S02]  /*b200*/  HADD2.F32 R26, -RZ, R5.H1_H1 ;  /* 0x30000005ff1a7230 */ /* 0x000fe40000004100 */
[----:B------:R-:W-:Y:S01]  /*b210*/  FFMA.FTZ R30, R29, R30, R25 ;  /* 0x0000001e1d1e7223 */ /* 0x000fe20000010019 */
[----:B------:R-:W-:-:S02]  /*b220*/  HADD2.F32 R28, -RZ, R4.H1_H1 ;  /* 0x30000004ff1c7230 */ /* 0x000fc40000004100 */
[----:B------:R-:W-:Y:S02]  /*b230*/  HADD2.F32 R5, -RZ, R7.H1_H1 ;  /* 0x30000007ff057230 */ /* 0x000fe40000004100 */
[----:B------:R-:W-:Y:S02]  /*b240*/  HADD2.F32 R25, -RZ, R4.H0_H0 ;  /* 0x20000004ff197230 */ /* 0x000fe40000004100 */
[----:B------:R-:W-:Y:S02]  /*b250*/  HADD2.F32 R4, -RZ, R21.H1_H1 ;  /* 0x30000015ff047230 */ /* 0x000fe40000004100 */
[C---:B------:R-:W-:Y:S01]  /*b260*/  FMUL.FTZ R46, R5.reuse, R28 ;  /* 0x0000001c052e7220 */ /* 0x040fe20000410000 */
[----:B------:R-:W-:Y:S02]  /*b270*/  HADD2.F32 R7, -RZ, R7.H0_H0 ;  /* 0x20000007ff077230 */ /* 0x000fe40000004100 */
[----:B------:R-:W-:Y:S01]  /*b280*/  FMUL.FTZ R5, R5, R26 ;  /* 0x0000001a05057220 */ /* 0x000fe20000410000 */
[----:B------:R-:W-:-:S02]  /*b290*/  HADD2.F32 R21, -RZ, R21.H0_H0 ;  /* 0x20000015ff157230 */ /* 0x000fc40000004100 */
[CC--:B------:R-:W-:Y:S01]  /*b2a0*/  FMUL.FTZ R44, R4.reuse, R25.reuse ;  /* 0x00000019042c7220 */ /* 0x0c0fe20000410000 */
[----:B------:R-:W-:Y:S01]  /*b2b0*/  FMUL.FTZ R4, R4, R6 ;  /* 0x0000000604047220 */ /* 0x000fe20000410000 */
[C---:B------:R-:W-:Y:S01]  /*b2c0*/  FFMA.FTZ R46, R7.reuse, R26, -R46 ;  /* 0x0000001a072e7223 */ /* 0x040fe2000001082e */
[----:B------:R-:W-:Y:S01]  /*b2d0*/  FFMA.FTZ R5, R7, R28, R5 ;  /* 0x0000001c07057223 */ /* 0x000fe20000010005 */
[C---:B------:R-:W-:Y:S01]  /*b2e0*/  FFMA.FTZ R7, R21.reuse, R6, -R44 ;  /* 0x0000000615077223 */ /* 0x040fe2000001082c */
[----:B------:R-:W-:Y:S01]  /*b2f0*/  FFMA.FTZ R26, R21, R25, R4 ;  /* 0x00000019151a7223 */ /* 0x000fe20000010004 */
[----:B------:R-:W-:Y:S02]  /*b300*/  F2FP.SATFINITE.E4M3.F32.PACK_AB_MERGE_C R4, R39, R38, RZ ;  /* 0x000000262704723e */ /* 0x000fe400048070ff */
[----:B------:R-:W-:Y:S02]  /*b310*/  F2FP.SATFINITE.E4M3.F32.PACK_AB_MERGE_C R6, R32, R41, RZ ;  /* 0x000000292006723e */ /* 0x000fe400048070ff */
[----:B------:R-:W-:-:S02]  /*b320*/  F2FP.SATFINITE.E4M3.F32.PACK_AB_MERGE_C R46, R5, R46, RZ ;  /* 0x0000002e052e723e */ /* 0x000fc400048070ff */
[----:B------:R-:W-:Y:S02]  /*b330*/  F2FP.SATFINITE.E4M3.F32.PACK_AB_MERGE_C R4, R36, R35, R4 ;  /* 0x000000232404723e */ /* 0x000fe40004807004 */
[----:B------:R-:W-:Y:S02]  /*b340*/  F2FP.SATFINITE.E4M3.F32.PACK_AB_MERGE_C R5, R40, R33, R37 ;  /* 0x000000212805723e */ /* 0x000fe40004807025 */
[----:B------:R-:W-:Y:S02]  /*b350*/  F2FP.SATFINITE.E4M3.F32.PACK_AB_MERGE_C R6, R30, R31, R6 ;  /* 0x0000001f1e06723e */ /* 0x000fe40004807006 */
[----:B------:R-:W-:-:S05]  /*b360*/  F2FP.SATFINITE.E4M3.F32.PACK_AB_MERGE_C R7, R26, R7, R46 ;  /* 0x000000071a07723e */ /* 0x000fca000480702e */
[----:B------:R1:W-:Y:S02]  /*b370*/  STS.128 [R15+0x14400], R4 ;  /* 0x014400040f007388 */ /* 0x0003e40000000c00 */
.L_x_621:
[----:B------:R-:W-:Y:S05]  /*b380*/  BSYNC B2 ;  /* 0x0000000000027941 */ /* 0x000fea0003800000 */
.L_x_620:
[----:B------:R-:W-:Y:S05]  /*b390*/  @P1 BRA `(.L_x_619) ;  /* 0x0000000400681947 */ /* 0x000fea0003800000 */
[----:B-1----:R-:W1:Y:S01]  /*b3a0*/  LDS.128 R4, [R0] ;  /* 0x0000000000047984 */ /* 0x002e620000000c00 */
        /* <DEDUP_REMOVED lines=61> */
[-C--:B------:R-:W-:Y:S01]  /*b780*/  FMUL.FTZ R25, R4, R28.reuse ;  /* 0x0000001c04197220 */ /* 0x080fe20000410000 */
        /* <DEDUP_REMOVED lines=26> */
[----:B------:R2:W-:Y:S02]  /*b930*/  STS.128 [R0], R4 ;  /* 0x0000000400007388 */ /* 0x0005e40000000c00 */
.L_x_619:
[----:B------:R-:W-:Y:S05]  /*b940*/  BSYNC B1 ;  /* 0x0000000000017941 */ /* 0x000fea0003800000 */
.L_x_618:
[----:B-12---:R-:W-:-:S05]  /*b950*/  VIADD R4, R190, 0x40 ;  /* 0x00000040be047836 */ /* 0x006fca0000000000 */
[----:B------:R-:W-:-:S13]  /*b960*/  ISETP.GE.AND P0, PT, R4, R3, PT ;  /* 0x000000030400720c */ /* 0x000fda0003f06270 */
[----:B------:R-:W-:Y:S05]  /*b970*/  @P0 BRA `(.L_x_622) ;  /* 0x0000002800700947 */ /* 0x000fea0003800000 */
[----:B------:R-:W1:Y:S01]  /*b980*/  LDC R3, c[0x0][0x3f4] ;  /* 0x0000fd00ff037b82 */ /* 0x000e620000000800 */
[----:B------:R-:W-:Y:S01]  /*b990*/  BSSY B1, `(.L_x_623) ;  /* 0x000005e000017945 */ /* 0x000fe20003800000 */
[-C--:B-1----:R-:W-:Y:S02]  /*b9a0*/  ISETP.GE.AND P0, PT, R22, R3.reuse, PT ;  /* 0x000000031600720c */ /* 0x082fe40003f06270 */
[----:B------:R-:W-:-:S11]  /*b9b0*/  ISETP.GE.AND P1, PT, R192, R3, PT ;  /* 0x00000003c000720c */ /* 0x000fd60003f26270 */
[----:B------:R-:W-:Y:S05]  /*b9c0*/  @P0 BRA `(.L_x_624) ;  /* 0x0000000400680947 */ /* 0x000fea0003800000 */
[----:B------:R-:W1:Y:S01]  /*b9d0*/  LDS.128 R4, [R15+0x16400] ;  /* 0x016400000f047984 */ /* 0x000e620000000c00 */
[----:B------:R-:W-:Y:S02]  /*b9e0*/  F2FP.F16.E4M3.UNPACK_B R33, R12 ;  /* 0x0000000cff21723e */ /* 0x000fe400020006ff */
[-C--:B------:R-:W-:Y:S02]  /*b9f0*/  F2FP.F16.E4M3.UNPACK_B R35, R14.reuse ;  /* 0x0000000eff23723e */ /* 0x080fe400020006ff */
[----:B------:R-:W-:Y:S01]  /*ba00*/  F2FP.F16.E4M3.UNPACK_B R14, R14.H1 ;  /* 0x0000000eff0e723e */ /* 0x000fe200030006ff */
[----:B------:R-:W-:Y:S02]  /*ba10*/  HADD2.F32 R31, -RZ, R33.H1_H1 ;  /* 0x30000021ff1f7230 */ /* 0x000fe40000004100 */
[--C-:B------:R-:W-:Y:S02]  /*ba20*/  HADD2.F32 R37, -RZ, R35.reuse.H1_H1 ;  /* 0x30000023ff257230 */ /* 0x100fe40000004100 */
[----:B------:R-:W-:-:S02]  /*ba30*/  HADD2.F32 R38, -RZ, R35.H0_H0 ;  /* 0x20000023ff267230 */ /* 0x000fc40000004100 */
[----:B------:R-:W-:Y:S02]  /*ba40*/  HADD2.F32 R36, -RZ, R33.H0_H0 ;  /* 0x20000021ff247230 */ /* 0x000fe40000004100 */
[----:B0-----:R-:W-:Y:S01]  /*ba50*/  HADD2.F32 R39, -RZ, R14.H1_H1 ;  /* 0x3000000eff277230 */ /* 0x001fe20000004100 */
[-C--:B-1----:R-:W-:Y:S02]  /*ba60*/  F2FP.F16.E4M3.UNPACK_B R3, R4.reuse.H1 ;  /* 0x00000004ff03723e */ /* 0x082fe400030006ff */
[----:B------:R-:W-:Y:S02]  /*ba70*/  F2FP.F16.E4M3.UNPACK_B R4, R4 ;  /* 0x00000004ff04723e */ /* 0x000fe400020006ff */
[-C--:B------:R-:W-:Y:S01]  /*ba80*/  F2FP.F16.E4M3.UNPACK_B R26, R6.reuse ;  /* 0x00000006ff1a723e */ /* 0x080fe200020006ff */
[--C-:B------:R-:W-:Y:S01]  /*ba90*/  HADD2.F32 R21, -RZ, R3.reuse.H0_H0 ;  /* 0x20000003ff157230 */ /* 0x100fe20000004100 */
[----:B------:R-:W-:Y:S01]  /*baa0*/  F2FP.F16.E4M3.UNPACK_B R28, R6.H1 ;  /* 0x00000006ff1c723e */ /* 0x000fe200030006ff */
[----:B------:R-:W-:Y:S01]  /*bab0*/  HADD2.F32 R3, -RZ, R3.H1_H1 ;  /* 0x30000003ff037230 */ /* 0x000fe20000004100 */
[----:B------:R-:W-:-:S02]  /*bac0*/  F2FP.F16.E4M3.UNPACK_B R25, R5 ;  /* 0x00000005ff19723e */ /* 0x000fc400020006ff */
[----:B------:R-:W-:Y:S02]  /*bad0*/  F2FP.F16.E4M3.UNPACK_B R5, R5.H1 ;  /* 0x00000005ff05723e */ /* 0x000fe400030006ff */
[-C--:B------:R-:W-:Y:S01]  /*bae0*/  FMUL.FTZ R6, R37, R3.reuse ;  /* 0x0000000325067220 */ /* 0x080fe20000410000 */
[C---:B------:R-:W-:Y:S01]  /*baf0*/  FMUL.FTZ R32, R31.reuse, R3 ;  /* 0x000000031f207220 */ /* 0x040fe20000410000 */
[--C-:B------:R-:W-:Y:S01]  /*bb00*/  HADD2.F32 R3, -RZ, R4.reuse.H1_H1 ;  /* 0x30000004ff037230 */ /* 0x100fe20000004100 */
[----:B------:R-:W-:Y:S01]  /*bb10*/  F2FP.F16.E4M3.UNPACK_B R29, R7 ;  /* 0x00000007ff1d723e */ /* 0x000fe200020006ff */
[-C--:B------:R-:W-:Y:S01]  /*bb20*/  FFMA.FTZ R30, R31, R21.reuse, -R6 ;  /* 0x000000151f1e7223 */ /* 0x080fe20000010806 */
[----:B------:R-:W-:Y:S01]  /*bb30*/  FFMA.FTZ R31, R37, R21, R32 ;  /* 0x00000015251f7223 */ /* 0x000fe20000010020 */
[----:B------:R-:W-:Y:S01]  /*bb40*/  HADD2.F32 R4, -RZ, R4.H0_H0 ;  /* 0x20000004ff047230 */ /* 0x000fe20000004100 */
[----:B------:R-:W-:Y:S01]  /*bb50*/  F2FP.F16.E4M3.UNPACK_B R32, R12.H1 ;  /* 0x0000000cff20723e */ /* 0x000fe200030006ff */
[-C--:B------:R-:W-:Y:S01]  /*bb60*/  FMUL.FTZ R21, R38, R3.reuse ;  /* 0x0000000326157220 */ /* 0x080fe20000410000 */
[C---:B------:R-:W-:Y:S01]  /*bb70*/  FMUL.FTZ R3, R36.reuse, R3 ;  /* 0x0000000324037220 */ /* 0x040fe20000410000 */
[----:B------:R-:W-:Y:S01]  /*bb80*/  HADD2.F32 R6, -RZ, R5.H1_H1 ;  /* 0x30000005ff067230 */ /* 0x000fe20000004100 */
[----:B------:R-:W-:Y:S01]  /*bb90*/  F2FP.F16.E4M3.UNPACK_B R7, R7.H1 ;  /* 0x00000007ff07723e */ /* 0x000fe200030006ff */
[-C--:B------:R-:W-:Y:S01]  /*bba0*/  FFMA.FTZ R21, R36, R4.reuse, -R21 ;  /* 0x0000000424157223 */ /* 0x080fe20000010815 */
[----:B------:R-:W-:Y:S01]  /*bbb0*/  FFMA.FTZ R12, R38, R4, R3 ;  /* 0x00000004260c7223 */ /* 0x000fe20000010003 */
[----:B------:R-:W-:-:S02]  /*bbc0*/  HADD2.F32 R33, -RZ, R32.H1_H1 ;  /* 0x30000020ff217230 */ /* 0x000fc40000004100 */
[----:B------:R-:W-:Y:S01]  /*bbd0*/  FMUL.FTZ R4, R39, R6 ;  /* 0x0000000627047220 */ /* 0x000fe20000410000 */
[----:B------:R-:W-:Y:S01]  /*bbe0*/  HADD2.F32 R5, -RZ, R5.H0_H0 ;  /* 0x20000005ff057230 */ /* 0x000fe20000004100 */
[----:B------:R-:W-:Y:S01]  /*bbf0*/  F2FP.F16.E4M3.UNPACK_B R38, R20 ;  /* 0x00000014ff26723e */ /* 0x000fe200020006ff */
[----:B------:R-:W-:Y:S02]  /*bc00*/  HADD2.F32 R37, -RZ, R14.H0_H0 ;  /* 0x2000000eff257230 */ /* 0x000fe40000004100 */
[C---:B------:R-:W-:Y:S01]  /*bc10*/  FMUL.FTZ R6, R33.reuse, R6 ;  /* 0x0000000621067220 */ /* 0x040fe20000410000 */
[--C-:B------:R-:W-:Y:S02]  /*bc20*/  HADD2.F32 R3, -RZ, R25.reuse.H1_H1 ;  /* 0x30000019ff037230 */ /* 0x100fe40000004100 */
[----:B------:R-:W-:Y:S01]  /*bc30*/  FFMA.FTZ R14, R33, R5, -R4 ;  /* 0x00000005210e7223 */ /* 0x000fe20000010804 */
[----:B------:R-:W-:Y:S01]  /*bc40*/  HADD2.F32 R35, -RZ, R32.H0_H0 ;  /* 0x20000020ff237230 */ /* 0x000fe20000004100 */
[----:B------:R-:W-:Y:S01]  /*bc50*/  F2FP.F16.E4M3.UNPACK_B R32, R13 ;  /* 0x0000000dff20723e */ /* 0x000fe200020006ff */
[----:B------:R-:W-:-:S02]  /*bc60*/  HADD2.F32 R25, -RZ, R25.H0_H0 ;  /* 0x20000019ff197230 */ /* 0x000fc40000004100 */
[----:B------:R-:W-:Y:S01]  /*bc70*/  FMUL.FTZ R4, R37, R3 ;  /* 0x0000000325047220 */ /* 0x000fe20000410000 */
[----:B------:R-:W-:Y:S01]  /*bc80*/  FFMA.FTZ R33, R39, R5, R6 ;  /* 0x0000000527217223 */ /* 0x000fe20000010006 */
[C---:B------:R-:W-:Y:S01]  /*bc90*/  FMUL.FTZ R6, R35.reuse, R3 ;  /* 0x0000000323067220 */ /* 0x040fe20000410000 */
[----:B------:R-:W-:Y:S02]  /*bca0*/  HADD2.F32 R40, -RZ, R38.H1_H1 ;  /* 0x30000026ff287230 */ /* 0x000fe40000004100 */
[-C--:B------:R-:W-:Y:S01]  /*bcb0*/  FFMA.FTZ R5, R35, R25.reuse, -R4 ;  /* 0x0000001923057223 */ /* 0x080fe20000010804 */
[----:B------:R-:W-:Y:S02]  /*bcc0*/  HADD2.F32 R4, -RZ, R28.H1_H1 ;  /* 0x3000001cff047230 */ /* 0x000fe40000004100 */
[----:B------:R-:W-:Y:S01]  /*bcd0*/  FFMA.FTZ R6, R37, R25, R6 ;  /* 0x0000001925067223 */ /* 0x000fe20000010006 */
[----:B------:R-:W-:Y:S01]  /*bce0*/  HADD2.F32 R36, -RZ, R32.H1_H1 ;  /* 0x30000020ff247230 */ /* 0x000fe20000004100 */
[----:B------:R-:W-:Y:S01]  /*bcf0*/  F2FP.F16.E4M3.UNPACK_B R20, R20.H1 ;  /* 0x00000014ff14723e */ /* 0x000fe200030006ff */
[----:B------:R-:W-:-:S02]  /*bd00*/  HADD2.F32 R28, -RZ, R28.H0_H0 ;  /* 0x2000001cff1c7230 */ /* 0x000fc40000004100 */
[-C--:B------:R-:W-:Y:S01]  /*bd10*/  FMUL.FTZ R25, R40, R4.reuse ;  /* 0x0000000428197220 */ /* 0x080fe20000410000 */
[----:B------:R-:W-:Y:S02]  /*bd20*/  HADD2.F32 R38, -RZ, R38.H0_H0 ;  /* 0x20000026ff267230 */ /* 0x000fe40000004100 */
[C---:B------:R-:W-:Y:S01]  /*bd30*/  FMUL.FTZ R35, R36.reuse, R4 ;  /* 0x0000000424237220 */ /* 0x040fe20000410000 */
[----:B------:R-:W-:Y:S01]  /*bd40*/  HADD2.F32 R3, -RZ, R26.H1_H1 ;  /* 0x3000001aff037230 */ /* 0x000fe20000004100 */
[----:B------:R-:W-:Y:S01]  /*bd50*/  F2FP.F16.E4M3.UNPACK_B R4, R13.H1 ;  /* 0x0000000dff04723e */ /* 0x000fe200030006ff */
[----:B------:R-:W-:Y:S02]  /*bd60*/  HADD2.F32 R32, -RZ, R32.H0_H0 ;  /* 0x20000020ff207230 */ /* 0x000fe40000004100 */
[-C--:B------:R-:W-:Y:S01]  /*bd70*/  FFMA.FTZ R25, R36, R28.reuse, -R25 ;  /* 0x0000001c24197223 */ /* 0x080fe20000010819 */
[----:B------:R-:W-:Y:S02]  /*bd80*/  HADD2.F32 R26, -RZ, R26.H0_H0 ;  /* 0x2000001aff1a7230 */ /* 0x000fe40000004100 */
[-C--:B------:R-:W-:Y:S01]  /*bd90*/  FMUL.FTZ R13, R38, R3.reuse ;  /* 0x00000003260d7220 */ /* 0x080fe20000410000 */
[----:B------:R-:W-:Y:S01]  /*bda0*/  FFMA.FTZ R28, R40, R28, R35 ;  /* 0x0000001c281c7223 */ /* 0x000fe20000010023 */
[----:B------:R-:W-:Y:S01]  /*bdb0*/  FMUL.FTZ R3, R32, R3 ;  /* 0x0000000320037220 */ /* 0x000fe20000410000 */
[----:B------:R-:W-:-:S02]  /*bdc0*/  HADD2.F32 R37, -RZ, R4.H1_H1 ;  /* 0x30000004ff257230 */ /* 0x000fc40000004100 */
[-C--:B------:R-:W-:Y:S01]  /*bdd0*/  FFMA.FTZ R13, R32, R26.reuse, -R13 ;  /* 0x0000001a200d7223 */ /* 0x080fe2000001080d */
[----:B------:R-:W-:Y:S02]  /*bde0*/  HADD2.F32 R35, -RZ, R4.H0_H0 ;  /* 0x20000004ff237230 */ /* 0x000fe40000004100 */
[----:B------:R-:W-:Y:S01]  /*bdf0*/  FFMA.FTZ R26, R38, R26, R3 ;  /* 0x0000001a261a7223 */ /* 0x000fe20000010003 */
[--C-:B------:R-:W-:Y:S01]  /*be00*/  HADD2.F32 R41, -RZ, R20.reuse.H1_H1 ;  /* 0x30000014ff297230 */ /* 0x100fe20000004100 */
[----:B------:R-:W-:Y:S01]  /*be10*/  F2FP.SATFINITE.E4M3.F32.PACK_AB_MERGE_C R14, R33, R14, RZ ;  /* 0x0000000e210e723e */ /* 0x000fe200048070ff */
[----:B------:R-:W-:Y:S01]  /*be20*/  HADD2.F32 R4, -RZ, R7.H1_H1 ;  /* 0x30000007ff047230 */ /* 0x000fe20000004100 */
[----:B------:R-:W-:Y:S01]  /*be30*/  F2FP.SATFINITE.E4M3.F32.PACK_AB_MERGE_C R25, R28, R25, RZ ;  /* 0x000000191c19723e */ /* 0x000fe200048070ff */
[----:B------:R-:W-:Y:S01]  /*be40*/  HADD2.F32 R39, -RZ, R20.H0_H0 ;  /* 0x20000014ff277230 */ /* 0x000fe20000004100 */
[----:B------:R-:W-:Y:S01]  /*be50*/  F2FP.SATFINITE.E4M3.F32.PACK_AB_MERGE_C R5, R6, R5, R14 ;  /* 0x000000050605723e */ /* 0x000fe2000480700e */
[----:B------:R-:W-:-:S02]  /*be60*/  HADD2.F32 R3, -RZ, R29.H1_H1 ;  /* 0x3000001dff037230 */ /* 0x000fc40000004100 */
[-C--:B------:R-:W-:Y:S01]  /*be70*/  FMUL.FTZ R32, R41, R4.reuse ;  /* 0x0000000429207220 */ /* 0x080fe20000410000 */
[----:B------:R-:W-:Y:S02]  /*be80*/  HADD2.F32 R7, -RZ, R7.H0_H0 ;  /* 0x20000007ff077230 */ /* 0x000fe40000004100 */
[----:B------:R-:W-:Y:S01]  /*be90*/  FMUL.FTZ R36, R37, R4 ;  /* 0x0000000425247220 */ /* 0x000fe20000410000 */
        /* <DEDUP_REMOVED lines=8> */
[----:B------:R-:W-:Y:S02]  /*bf20*/  F2FP.SATFINITE.E4M3.F32.PACK_AB_MERGE_C R3, R3, R32, RZ ;  /* 0x000000200303723e */ /* 0x000fe400048070ff */
[----:B------:R-:W-:Y:S02]  /*bf30*/  F2FP.SATFINITE.E4M3.F32.PACK_AB_MERGE_C R4, R12, R21, R4 ;  /* 0x000000150c04723e */ /* 0x000fe40004807004 */
[----:B------:R-:W-:Y:S02]  /*bf40*/  F2FP.SATFINITE.E4M3.F32.PACK_AB_MERGE_C R6, R26, R13, R25 ;  /* 0x0000000d1a06723e */ /* 0x000fe40004807019 */
[----:B------:R-:W-:-:S05]  /*bf50*/  F2FP.SATFINITE.E4M3.F32.PACK_AB_MERGE_C R7, R20, R7, R3 ;  /* 0x000000071407723e */ /* 0x000fca0004807003 */
[----:B------:R1:W-:Y:S02]  /*bf60*/  STS.128 [R15+0x16400], R4 ;  /* 0x016400040f007388 */ /* 0x0003e40000000c00 */
.L_x_624:
[----:B------:R-:W-:Y:S05]  /*bf70*/  BSYNC B1 ;  /* 0x0000000000017941 */ /* 0x000fea0003800000 */
.L_x_623:
[----:B------:R-:W-:Y:S05]  /*bf80*/  @P1 BRA `(.L_x_622) ;  /* 0x0000002000ec1947 */ /* 0x000fea0003800000 */
[----:B-1----:R-:W1:Y:S01]  /*bf90*/  LDS.128 R4, [R0+0x2000] ;  /* 0x0020000000047984 */ /* 0x002e620000000c00 */
[----:B------:R-:W-:Y:S02]  /*bfa0*/  F2FP.F16.E4M3.UNPACK_B R29, R8 ;  /* 0x00000008ff1d723e */ /* 0x000fe400020006ff */
[----:B------:R-:W-:-:S03]  /*bfb0*/  F2FP.F16.E4M3.UNPACK_B R26, R10 ;  /* 0x0000000aff1a723e */ /* 0x000fc600020006ff */
[--C-:B------:R-:W-:Y:S02]  /*bfc0*/  HADD2.F32 R30, -RZ, R29.reuse.H1_H1 ;  /* 0x3000001dff1e7230 */ /* 0x100fe40000004100 */
[----:B------:R-:W-:Y:S02]  /*bfd0*/  HADD2.F32 R28, -RZ, R26.H1_H1 ;  /* 0x3000001aff1c7230 */ /* 0x000fe40000004100 */
[----:B------:R-:W-:Y:S01]  /*bfe0*/  HADD2.F32 R32, -RZ, R29.H0_H0 ;  /* 0x2000001dff207230 */ /* 0x000fe20000004100 */
[-C--:B-1----:R-:W-:Y:S02]  /*bff0*/  F2FP.F16.E4M3.UNPACK_B R3, R4.reuse.H1 ;  /* 0x00000004ff03723e */ /* 0x082fe400030006ff */
[----:B------:R-:W-:Y:S02]  /*c000*/  F2FP.F16.E4M3.UNPACK_B R4, R4 ;  /* 0x00000004ff04723e */ /* 0x000fe400020006ff */
[-C--:B------:R-:W-:Y:S01]  /*c010*/  F2FP.F16.E4M3.UNPACK_B R13, R5.reuse ;  /* 0x00000005ff0d723e */ /* 0x080fe200020006ff */
[--C-:B------:R-:W-:Y:S01]  /*c020*/  HADD2.F32 R12, -RZ, R3.reuse.H0_H0 ;  /* 0x20000003ff0c7230 */ /* 0x100fe20000004100 */
[----:B------:R-:W-:Y:S01]  /*c030*/  F2FP.F16.E4M3.UNPACK_B R5, R5.H1 ;  /* 0x00000005ff05723e */ /* 0x000fe200030006ff */
[----:B------:R-:W-:Y:S01]  /*c040*/  HADD2.F32 R3, -RZ, R3.H1_H1 ;  /* 0x30000003ff037230 */ /* 0x000fe20000004100 */
[----:B------:R-:W-:-:S02]  /*c050*/  F2FP.F16.E4M3.UNPACK_B R14, R6 ;  /* 0x00000006ff0e723e */ /* 0x000fc400020006ff */
[----:B------:R-:W-:Y:S01]  /*c060*/  F2FP.F16.E4M3.UNPACK_B R15, R6.H1 ;  /* 0x00000006ff0f723e */ /* 0x000fe200030006ff */
[--C-:B------:R-:W-:Y:S02]  /*c070*/  HADD2.F32 R6, -RZ, R5.reuse.H1_H1 ;  /* 0x30000005ff067230 */ /* 0x100fe40000004100 */
[-C--:B------:R-:W-:Y:S01]  /*c080*/  FMUL.FTZ R21, R30, R3.reuse ;  /* 0x000000031e157220 */ /* 0x080fe20000410000 */
[C---:B------:R-:W-:Y:S01]  /*c090*/  FMUL.FTZ R3, R28.reuse, R3 ;  /* 0x000000031c037220 */ /* 0x040fe20000410000 */
[----:B------:R-:W-:Y:S01]  /*c0a0*/  HADD2.F32 R5, -RZ, R5.H0_H0 ;  /* 0x20000005ff057230 */ /* 0x000fe20000004100 */
[----:B------:R-:W-:Y:S01]  /*c0b0*/  F2FP.F16.E4M3.UNPACK_B R20, R7 ;  /* 0x00000007ff14723e */ /* 0x000fe200020006ff */
[-C--:B------:R-:W-:Y:S01]  /*c0c0*/  FFMA.FTZ R25, R28, R12.reuse, -R21 ;  /* 0x0000000c1c197223 */ /* 0x080fe20000010815 */
[----:B------:R-:W-:Y:S01]  /*c0d0*/  FFMA.FTZ R12, R30, R12, R3 ;  /* 0x0000000c1e0c7223 */ /* 0x000fe20000010003 */
[----:B------:R-:W-:Y:S01]  /*c0e0*/  HADD2.F32 R3, -RZ, R4.H1_H1 ;  /* 0x30000004ff037230 */ /* 0x000fe20000004100 */
[----:B------:R-:W-:Y:S01]  /*c0f0*/  F2FP.F16.E4M3.UNPACK_B R30, R8.H1 ;  /* 0x00000008ff1e723e */ /* 0x000fe200030006ff */
[----:B------:R-:W-:Y:S01]  /*c100*/  HADD2.F32 R28, -RZ, R26.H0_H0 ;  /* 0x2000001aff1c7230 */ /* 0x000fe20000004100 */
[----:B------:R-:W-:Y:S01]  /*c110*/  F2FP.F16.E4M3.UNPACK_B R26, R10.H1 ;  /* 0x0000000aff1a723e */ /* 0x000fe200030006ff */
[----:B------:R-:W-:-:S02]  /*c120*/  HADD2.F32 R4, -RZ, R4.H0_H0 ;  /* 0x20000004ff047230 */ /* 0x000fc40000004100 */
[-C--:B------:R-:W-:Y:S01]  /*c130*/  FMUL.FTZ R21, R32, R3.reuse ;  /* 0x0000000320157220 */ /* 0x080fe20000410000 */
[----:B------:R-:W-:Y:S02]  /*c140*/  HADD2.F32 R35, -RZ, R30.H1_H1 ;  /* 0x3000001eff237230 */ /* 0x000fe40000004100 */
[C---:B------:R-:W-:Y:S01]  /*c150*/  FMUL.FTZ R3, R28.reuse, R3 ;  /* 0x000000031c037220 */ /* 0x040fe20000410000 */
[----:B------:R-:W-:Y:S02]  /*c160*/  HADD2.F32 R29, -RZ, R26.H1_H1 ;  /* 0x3000001aff1d7230 */ /* 0x000fe40000004100 */
[-C--:B------:R-:W-:Y:S01]  /*c170*/  FFMA.FTZ R21, R28, R4.reuse, -R21 ;  /* 0x000000041c157223 */ /* 0x080fe20000010815 */
[----:B------:R-:W-:Y:S02]  /*c180*/  HADD2.F32 R33, -RZ, R30.H0_H0 ;  /* 0x2000001eff217230 */ /* 0x000fe40000004100 */
[----:B------:R-:W-:Y:S01]  /*c190*/  FFMA.FTZ R8, R32, R4, R3 ;  /* 0x0000000420087223 */ /* 0x000fe20000010003 */
[----:B------:R-:W-:Y:S01]  /*c1a0*/  FMUL.FTZ R4, R35, R6 ;  /* 0x0000000623047220 */ /* 0x000fe20000410000 */
[----:B------:R-:W-:-:S02]  /*c1b0*/  HADD2.F32 R3, -RZ, R13.H1_H1 ;  /* 0x3000000dff037230 */ /* 0x000fc40000004100 */
[C---:B------:R-:W-:Y:S01]  /*c1c0*/  FMUL.FTZ R6, R29.reuse, R6 ;  /* 0x000000061d067220 */ /* 0x040fe20000410000 */
[----:B------:R-:W-:Y:S02]  /*c1d0*/  HADD2.F32 R31, -RZ, R26.H0_H0 ;  /* 0x2000001aff1f7230 */ /* 0x000fe40000004100 */
[----:B------:R-:W-:Y:S01]  /*c1e0*/  FFMA.FTZ R10, R29, R5, -R4 ;  /* 0x000000051d0a7223 */ /* 0x000fe20000010804 */
[----:B------:R-:W-:Y:S01]  /*c1f0*/  HADD2.F32 R13, -RZ, R13.H0_H0 ;  /* 0x2000000dff0d7230 */ /* 0x000fe20000004100 */
[----:B------:R-:W-:Y:S01]  /*c200*/  F2FP.F16.E4M3.UNPACK_B R30, R9 ;  /* 0x00000009ff1e723e */ /* 0x000fe200020006ff */
[----:B------:R-:W-:Y:S01]  /*c210*/  FMUL.FTZ R4, R33, R3 ;  /* 0x0000000321047220 */ /* 0x000fe20000410000 */
[----:B------:R-:W-:Y:S01]  /*c220*/  FFMA.FTZ R29, R35, R5, R6 ;  /* 0x00000005231d7223 */ /* 0x000fe20000010006 */
[----:B------:R-:W-:Y:S01]  /*c230*/  F2FP.F16.E4M3.UNPACK_B R26, R11 ;  /* 0x0000000bff1a723e */ /* 0x000fe200020006ff */
[C---:B------:R-:W-:Y:S01]  /*c240*/  FMUL.FTZ R6, R31.reuse, R3 ;  /* 0x000000031f067220 */ /* 0x040fe20000410000 */
[----:B------:R-:W-:Y:S01]  /*c250*/  FFMA.FTZ R5, R31, R13, -R4 ;  /* 0x0000000d1f057223 */ /* 0x000fe20000010804 */
[----:B------:R-:W-:Y:S01]  /*c260*/  HADD2.F32 R31, -RZ, R30.H1_H1 ;  /* 0x3000001eff1f7230 */ /* 0x000fe20000004100 */
[----:B------:R-:W-:Y:S01]  /*c270*/  F2FP.F16.E4M3.UNPACK_B R7, R7.H1 ;  /* 0x00000007ff07723e */ /* 0x000fe200030006ff */
[----:B------:R-:W-:-:S02]  /*c280*/  HADD2.F32 R4, -RZ, R15.H1_H1 ;  /* 0x3000000fff047230 */ /* 0x000fc40000004100 */
[----:B------:R-:W-:Y:S01]  /*c290*/  FFMA.FTZ R6, R33, R13, R6 ;  /* 0x0000000d21067223 */ /* 0x000fe20000010006 */
[--C-:B------:R-:W-:Y:S01]  /*c2a0*/  HADD2.F32 R13, -RZ, R26.reuse.H1_H1 ;  /* 0x3000001aff0d7230 */ /* 0x100fe20000004100 */
[----:B------:R-:W-:Y:S01]  /*c2b0*/  F2FP.F16.E4M3.UNPACK_B R9, R9.H1 ;  /* 0x00000009ff09723e */ /* 0x000fe200030006ff */
[----:B------:R-:W-:Y:S02]  /*c2c0*/  HADD2.F32 R28, -RZ, R26.H0_H0 ;  /* 0x2000001aff1c7230 */ /* 0x000fe40000004100 */
[-C--:B------:R-:W-:Y:S01]  /*c2d0*/  FMUL.FTZ R26, R31, R4.reuse ;  /* 0x000000041f1a7220 */ /* 0x080fe20000410000 */
[----:B------:R-:W-:Y:S02]  /*c2e0*/  HADD2.F32 R15, -RZ, R15.H0_H0 ;  /* 0x2000000fff0f7230 */ /* 0x000fe40000004100 */
[----:B------:R-:W-:Y:S01]  /*c2f0*/  FMUL.FTZ R4, R13, R4 ;  /* 0x000000040d047220 */ /* 0x000fe20000410000 */
[----:B------:R-:W-:Y:S01]  /*c300*/  HADD2.F32 R30, -RZ, R30.H0_H0 ;  /* 0x2000001eff1e7230 */ /* 0x000fe20000004100 */
[----:B------:R-:W-:Y:S01]  /*c310*/  F2FP.SATFINITE.E4M3.F32.PACK_AB_MERGE_C R10, R29, R10, RZ ;  /* 0x0000000a1d0a723e */ /* 0x000fe200048070ff */
[----:B------:R-:W-:-:S02]  /*c320*/  HADD2.F32 R3, -RZ, R14.H1_H1 ;  /* 0x3000000eff037230 */ /* 0x000fc40000004100 */
[----:B------:R-:W-:Y:S01]  /*c330*/  FFMA.FTZ R26, R13, R15, -R26 ;  /* 0x0000000f0d1a7223 */ /* 0x000fe2000001081a */
[----:B------:R-:W-:Y:S01]  /*c340*/  HADD2.F32 R14, -RZ, R14.H0_H0 ;  /* 0x2000000eff0e7230 */ /* 0x000fe20000004100 */
[----:B------:R-:W-:Y:S01]  /*c350*/  F2FP.F16.E4M3.UNPACK_B R13, R11.H1 ;  /* 0x0000000bff0d723e */ /* 0x000fe200030006ff */
[----:B------:R-:W-:Y:S01]  /*c360*/  FFMA.FTZ R15, R31, R15, R4 ;  /* 0x0000000f1f0f7223 */ /* 0x000fe20000010004 */
[-C--:B------:R-:W-:Y:S01]  /*c370*/  FMUL.FTZ R11, R30, R3.reuse ;  /* 0x000000031e0b7220 */ /* 0x080fe20000410000 */
[----:B------:R-:W-:Y:S01]  /*c380*/  FMUL.FTZ R3, R28, R3 ;  /* 0x000000031c037220 */ /* 0x000fe20000410000 */
[----:B------:R-:W-:Y:S01]  /*c390*/  HADD2.F32 R4, -RZ, R7.H1_H1 ;  /* 0x30000007ff047230 */ /* 0x000fe20000004100 */
[----:B------:R-:W-:Y:S01]  /*c3a0*/  F2FP.SATFINITE.E4M3.F32.PACK_AB_MERGE_C R5, R6, R5, R10 ;  /* 0x000000050605723e */ /* 0x000fe2000480700a */
[-C--:B------:R-:W-:Y:S01]  /*c3b0*/  FFMA.FTZ R11, R28, R14.reuse, -R11 ;  /* 0x0000000e1c0b7223 */ /* 0x080fe2000001080b */
[----:B------:R-:W-:Y:S01]  /*c3c0*/  FFMA.FTZ R14, R30, R14, R3 ;  /* 0x0000000e1e0e7223 */ /* 0x000fe20000010003 */
[--C-:B------:R-:W-:Y:S01]  /*c3d0*/  HADD2.F32 R31, -RZ, R13.reuse.H1_H1 ;  /* 0x3000000dff1f7230 */ /* 0x100fe20000004100 */
[----:B------:R-:W-:Y:S01]  /*c3e0*/  F2FP.SATFINITE.E4M3.F32.PACK_AB_MERGE_C R15, R15, R26, RZ ;  /* 0x0000001a0f0f723e */ /* 0x000fe200048070ff */
[----:B------:R-:W-:-:S02]  /*c3f0*/  HADD2.F32 R30, -RZ, R13.H0_H0 ;  /* 0x2000000dff1e7230 */ /* 0x000fc40000004100 */
[--C-:B------:R-:W-:Y:S01]  /*c400*/  HADD2.F32 R13, -RZ, R9.reuse.H1_H1 ;  /* 0x30000009ff0d7230 */ /* 0x100fe20000004100 */
[----:B------:R-:W-:Y:S01]  /*c410*/  F2FP.SATFINITE.E4M3.F32.PACK_AB_MERGE_C R6, R14, R11, R15 ;  /* 0x0000000b0e06723e */ /* 0x000fe2000480700f */
[----:B------:R-:W-:Y:S02]  /*c420*/  HADD2.F32 R32, -RZ, R9.H0_H0 ;  /* 0x20000009ff207230 */ /* 0x000fe40000004100 */
[--C-:B------:R-:W-:Y:S02]  /*c430*/  HADD2.F32 R3, -RZ, R20.reuse.H1_H1 ;  /* 0x30000014ff037230 */ /* 0x100fe40000004100 */
[-C--:B------:R-:W-:Y:S01]  /*c440*/  FMUL.FTZ R28, R13, R4.reuse ;  /* 0x000000040d1c7220 */ /* 0x080fe20000410000 */
[----:B------:R-:W-:Y:S02]  /*c450*/  HADD2.F32 R7, -RZ, R7.H0_H0 ;  /* 0x20000007ff077230 */ /* 0x000fe40000004100 */
[----:B------:R-:W-:Y:S01]  /*c460*/  FMUL.FTZ R4, R31, R4 ;  /* 0x000000041f047220 */ /* 0x000fe20000410000 */
[----:B------:R-:W-:-:S02]  /*c470*/  HADD2.F32 R20, -RZ, R20.H0_H0 ;  /* 0x20000014ff147230 */ /* 0x000fc40000004100 */
[-C--:B------:R-:W-:Y:S01]  /*c480*/  FMUL.FTZ R9, R32, R3.reuse ;  /* 0x0000000320097220 */ /* 0x080fe20000410000 */
[C---:B------:R-:W-:Y:S01]  /*c490*/  FMUL.FTZ R3, R30.reuse, R3 ;  /* 0x000000031e037220 */ /* 0x040fe20000410000 */
[-C--:B------:R-:W-:Y:S01]  /*c4a0*/  FFMA.FTZ R28, R31, R7.reuse, -R28 ;  /* 0x000000071f1c7223 */ /* 0x080fe2000001081c */
[----:B------:R-:W-:Y:S01]  /*c4b0*/  FFMA.FTZ R13, R13, R7, R4 ;  /* 0x000000070d0d7223 */ /* 0x000fe20000010004 */
[-C--:B------:R-:W-:Y:S01]  /*c4c0*/  FFMA.FTZ R7, R30, R20.reuse, -R9 ;  /* 0x000000141e077223 */ /* 0x080fe20000010809 */
[----:B------:R-:W-:Y:S01]  /*c4d0*/  FFMA.FTZ R20, R32, R20, R3 ;  /* 0x0000001420147223 */ /* 0x000fe20000010003 */
[----:B------:R-:W-:Y:S02]  /*c4e0*/  F2FP.SATFINITE.E4M3.F32.PACK_AB_MERGE_C R4, R12, R25, RZ ;  /* 0x000000190c04723e */ /* 0x000fe400048070ff */
[----:B------:R-:W-:Y:S02]  /*c4f0*/  F2FP.SATFINITE.E4M3.F32.PACK_AB_MERGE_C R13, R13, R28, RZ ;  /* 0x0000001c0d0d723e */ /* 0x000fe400048070ff */
[----:B------:R-:W-:-:S02]  /*c500*/  F2FP.SATFINITE.E4M3.F32.PACK_AB_MERGE_C R4, R8, R21, R4 ;  /* 0x000000150804723e */ /* 0x000fc40004807004 */
[----:B------:R-:W-:-:S05]  /*c510*/  F2FP.SATFINITE.E4M3.F32.PACK_AB_MERGE_C R7, R20, R7, R13 ;  /* 0x000000071407723e */ /* 0x000fca000480700d */
[----:B------:R2:W-:Y:S01]  /*c520*/  STS.128 [R0+0x2000], R4 ;  /* 0x0020000400007388 */ /* 0x0005e20000000c00 */
[----:B------:R-:W-:Y:S05]  /*c530*/  BRA `(.L_x_622) ;  /* 0x0000001c00807947 */ /* 0x000fea0003800000 */
.L_x_612:
[----:B------:R-:W-:-:S03]  /*c540*/  UMOV UR4, 0xffffffff ;  /* 0xffffffff00047882 */ /* 0x000fc60000000000 */
[----:B------:R-:W-:Y:S05]  /*c550*/  BRA.DIV UR4, `(.L_x_625) ;  /* 0x0000017204447947 */ /* 0x000fea000b800000 */
[----:B------:R0:W1:Y:S04]  /*c560*/  SHFL.IDX PT, R21, R30, RZ, 0x1c1f ;  /* 0x001c1fff1e157589 */ /* 0x00006800000e0000 */
[----:B------:R0:W2:Y:S04]  /*c570*/  SHFL.IDX PT, R14, R32, RZ, 0x1c1f ;  /* 0x001c1fff200e7589 */ /* 0x0000a800000e0000 */
[----:B------:R0:W3:Y:S04]  /*c580*/  SHFL.IDX PT, R3, R26, RZ, 0x1c1f ;  /* 0x001c1fff1a037589 */ /* 0x0000e800000e0000 */
[----:B------:R0:W4:Y:S02]  /*c590*/  SHFL.IDX PT, R31, R28, RZ, 0x1c1f ;  /* 0x001c1fff1c1f7589 */ /* 0x00012400000e0000 */
.L_x_876:
[----:B------:R-:W-:Y:S01]  /*c5a0*/  ULDC UR4, c[0x0][0x448] ;  /* 0x0001120000047ab9 */ /* 0x000fe20000000800 */
[----:B------:R-:W-:Y:S01]  /*c5b0*/  BSSY B1, `(.L_x_626) ;  /* 0x0000012000017945 */ /* 0x000fe20003800000 */
[----:B0-----:R-:W-:Y:S01]  /*c5c0*/  IMAD R28, R25, UR4, RZ ;  /* 0x00000004191c7c24 */ /* 0x001fe2000f8e02ff */
[----:B------:R-:W-:Y:S02]  /*c5d0*/  CS2R R8, SRZ ;  /* 0x0000000000087805 */ /* 0x000fe4000001ff00 */
[----:B------:R-:W-:Y:S02]  /*c5e0*/  CS2R R6, SRZ ;  /* 0x0000000000067805 */ /* 0x000fe4000001ff00 */
[----:B------:R-:W-:Y:S02]  /*c5f0*/  CS2R R10, SRZ ;  /* 0x00000000000a7805 */ /* 0x000fe4000001ff00 */
[----:B------:R-:W-:Y:S02]  /*c600*/  ISETP.GE.AND P0, PT, R5, R28, PT ;  /* 0x0000001c0500720c */ /* 0x000fe40003f06270 */
[----:B------:R-:W-:-:S11]  /*c610*/  CS2R R4, SRZ ;  /* 0x0000000000047805 */ /* 0x000fd6000001ff00 */
[----:B------:R-:W-:Y:S05]  /*c620*/  @P0 BRA `(.L_x_627) ;  /* 0x0000000000280947 */ /* 0x000fea0003800000 */
[----:B------:R-:W-:Y:S01]  /*c630*/  ULDC UR4, c[0x0][0x3f4] ;  /* 0x0000fd0000047ab9 */ /* 0x000fe20000000800 */
[C---:B-1----:R-:W-:Y:S02]  /*c640*/  IADD3 R12, P0, R16.reuse, R21, RZ ;  /* 0x00000015100c7210 */ /* 0x042fe40007f1e0ff */
[----:B------:R-:W-:Y:S02]  /*c650*/  CS2R R8, SRZ ;  /* 0x0000000000087805 */ /* 0x000fe4000001ff00 */
[C---:B------:R-:W-:Y:S02]  /*c660*/  ISETP.GE.AND P2, PT, R16.reuse, UR4, PT ;  /* 0x0000000410007c0c */ /* 0x040fe4000bf46270 */
[----:B--2---:R-:W-:Y:S01]  /*c670*/  IADD3 R14, P1, R16, R14, RZ ;  /* 0x0000000e100e7210 */ /* 0x004fe20007f3e0ff */
[----:B---3--:R-:W-:-:S03]  /*c680*/  IMAD.X R13, R3, 0x1, R17, P0 ;  /* 0x00000001030d7824 */ /* 0x008fc600000e0611 */
[----:B----4-:R-:W-:-:S07]  /*c690*/  IADD3.X R15, R31, R17, RZ, P1, !PT ;  /* 0x000000111f0f7210 */ /* 0x010fce0000ffe4ff */
[----:B------:R-:W-:Y:S05]  /*c6a0*/  @P2 BRA `(.L_x_627) ;  /* 0x0000000000082947 */ /* 0x000fea0003800000 */
[----:B------:R0:W5:Y:S04]  /*c6b0*/  LD.E.128 R4, desc[UR36][R12.64] ;  /* 0x000000240c047980 */ /* 0x000168000c101d00 */
[----:B------:R0:W5:Y:S02]  /*c6c0*/  LD.E.128 R8, desc[UR36][R14.64] ;  /* 0x000000240e087980 */ /* 0x000164000c101d00 */
.L_x_627:
[----:B------:R-:W-:Y:S05]  /*c6d0*/  BSYNC B1 ;  /* 0x0000000000017941 */ /* 0x000fea0003800000 */
.L_x_626:
[----:B------:R-:W4:Y:S01]  /*c6e0*/  LDL R0, [R1+0x20] ;  /* 0x0000200001007983 */ /* 0x000f220000100800 */
[----:B---3-5:R-:W-:Y:S01]  /*c6f0*/  LOP3.LUT R3, R4, 0xff, RZ, 0xc0, !PT ;  /* 0x000000ff04037812 */ /* 0x028fe200078ec0ff */
[----:B------:R-:W-:Y:S01]  /*c700*/  IMAD R28, R29, -0x80, R28 ;  /* 0xffffff801d1c7824 */ /* 0x000fe200078e021c */
[----:B0-----:R-:W-:Y:S01]  /*c710*/  SHF.R.U32.HI R15, RZ, 0x8, R5 ;  /* 0x00000008ff0f7819 */ /* 0x001fe20000011605 */
[----:B------:R-:W-:Y:S01]  /*c720*/  VIADD R30, R190, 0x40 ;  /* 0x00000040be1e7836 */ /* 0x000fe20000000000 */
[----:B------:R-:W-:Y:S01]  /*c730*/  LOP3.LUT R26, R8, 0xff, RZ, 0xc0, !PT ;  /* 0x000000ff081a7812 */ /* 0x000fe200078ec0ff */
[----:B------:R-:W-:Y:S01]  /*c740*/  BSSY B1, `(.L_x_628) ;  /* 0x0000043000017945 */ /* 0x000fe20003800000 */
[----:B------:R-:W-:Y:S02]  /*c750*/  LOP3.LUT R12, R5, 0xff, RZ, 0xc0, !PT ;  /* 0x000000ff050c7812 */ /* 0x000fe400078ec0ff */
[----:B------:R-:W-:Y:S02]  /*c760*/  LOP3.LUT R15, R15, 0xff, RZ, 0xc0, !PT ;  /* 0x000000ff0f0f7812 */ /* 0x000fe400078ec0ff */
[----:B------:R-:W-:-:S02]  /*c770*/  SHF.R.U32.HI R25, RZ, 0x8, R7 ;  /* 0x00000008ff197819 */ /* 0x000fc40000011607 */
[----:B--2---:R-:W-:Y:S02]  /*c780*/  LOP3.LUT R14, R6, 0xff, RZ, 0xc0, !PT ;  /* 0x000000ff060e7812 */ /* 0x004fe400078ec0ff */
[----:B------:R-:W-:Y:S02]  /*c790*/  PRMT R12, R15, 0x7604, R12 ;  /* 0x000076040f0c7816 */ /* 0x000fe4000000000c */
[----:B------:R-:W-:Y:S02]  /*c7a0*/  LOP3.LUT R20, R7, 0xff, RZ, 0xc0, !PT ;  /* 0x000000ff07147812 */ /* 0x000fe400078ec0ff */
[----:B------:R-:W-:Y:S02]  /*c7b0*/  LOP3.LUT R25, R25, 0xff, RZ, 0xc0, !PT ;  /* 0x000000ff19197812 */ /* 0x000fe400078ec0ff */
[----:B------:R-:W-:Y:S02]  /*c7c0*/  SHF.R.U32.HI R15, RZ, 0x8, R9 ;  /* 0x00000008ff0f7819 */ /* 0x000fe40000011609 */
[----:B------:R-:W-:-:S02]  /*c7d0*/  PRMT R20, R25, 0x7604, R20 ;  /* 0x0000760419147816 */ /* 0x000fc40000000014 */
[----:B------:R-:W-:Y:S02]  /*c7e0*/  LOP3.LUT R15, R15, 0xff, RZ, 0xc0, !PT ;  /* 0x000000ff0f0f7812 */ /* 0x000fe400078ec0ff */
[----:B------:R-:W-:Y:S02]  /*c7f0*/  LOP3.LUT R25, R10, 0xff, RZ, 0xc0, !PT ;  /* 0x000000ff0a197812 */ /* 0x000fe400078ec0ff */
[----:B----4-:R-:W-:Y:S02]  /*c800*/  SHF.R.U32.HI R31, RZ, 0x10, R9 ;  /* 0x00000010ff1f7819 */ /* 0x010fe40000011609 */
[----:B------:R-:W-:Y:S02]  /*c810*/  SHF.R.U32.HI R35, RZ, 0x10, R11 ;  /* 0x00000010ff237819 */ /* 0x000fe4000001160b */
[----:B------:R-:W-:Y:S01]  /*c820*/  VIMNMX R39, R28, 0x80, PT ;  /* 0x000000801c277848 */ /* 0x000fe20003fe0100 */
[----:B------:R-:W-:Y:S01]  /*c830*/  IMAD.U32 R31, R31, 0x10000, RZ ;  /* 0x000100001f1f7824 */ /* 0x000fe200078e00ff */
[----:B------:R-:W-:-:S02]  /*c840*/  SHF.L.U32 R35, R35, 0x10, RZ ;  /* 0x0000001023237819 */ /* 0x000fc400000006ff */
[----:B------:R-:W-:Y:S02]  /*c850*/  R2UR UR5, R0 ;  /* 0x00000000000572ca */ /* 0x000fe400000e0000 */
[----:B------:R-:W-:-:S04]  /*c860*/  SHF.R.U32.HI R0, RZ, 0x8, R4 ;  /* 0x00000008ff007819 */ /* 0x000fc80000011604 */
[----:B------:R-:W-:-:S04]  /*c870*/  LOP3.LUT R0, R0, 0xff, RZ, 0xc0, !PT ;  /* 0x000000ff00007812 */ /* 0x000fc800078ec0ff */
[----:B------:R-:W-:Y:S02]  /*c880*/  PRMT R13, R0, 0x7604, R3 ;  /* 0x00007604000d7816 */ /* 0x000fe40000000003 */
[----:B------:R-:W-:Y:S01]  /*c890*/  SHF.R.U32.HI R3, RZ, 0x8, R8 ;  /* 0x00000008ff037819 */ /* 0x000fe20000011608 */
[----:B------:R-:W-:Y:S01]  /*c8a0*/  ULEA.HI UR4, UR5, UR5, URZ, 0x1 ;  /* 0x0000000505047291 */ /* 0x000fe2000f8f083f */
[----:B------:R-:W-:Y:S02]  /*c8b0*/  SHF.R.U32.HI R0, RZ, 0x8, R6 ;  /* 0x00000008ff007819 */ /* 0x000fe40000011606 */
[----:B------:R-:W-:Y:S01]  /*c8c0*/  LOP3.LUT R3, R3, 0xff, RZ, 0xc0, !PT ;  /* 0x000000ff03037812 */ /* 0x000fe200078ec0ff */
[----:B------:R-:W-:Y:S01]  /*c8d0*/  ULOP3.LUT UR4, UR4, 0xfffffffe, URZ, 0xc0, !UPT ;  /* 0xfffffffe04047892 */ /* 0x000fe2000f8ec03f */
[----:B-1----:R-:W-:Y:S02]  /*c8e0*/  LOP3.LUT R21, R0, 0xff, RZ, 0xc0, !PT ;  /* 0x000000ff00157812 */ /* 0x002fe400078ec0ff */
[----:B------:R-:W-:Y:S01]  /*c8f0*/  PRMT R29, R3, 0x7604, R26 ;  /* 0x00007604031d7816 */ /* 0x000fe2000000001a */
[----:B------:R-:W-:Y:S01]  /*c900*/  UIADD3 UR4, UR5, -UR4, URZ ;  /* 0x8000000405047290 */ /* 0x000fe2000fffe03f */
[----:B------:R-:W0:Y:S01]  /*c910*/  LDC R3, c[0x0][0x3f4] ;  /* 0x0000fd00ff037b82 */ /* 0x000e220000000800 */
[----:B------:R-:W-:-:S02]  /*c920*/  SHF.R.U32.HI R0, RZ, 0x8, R10 ;  /* 0x00000008ff007819 */ /* 0x000fc4000001160a */
[----:B------:R-:W-:Y:S02]  /*c930*/  PRMT R21, R21, 0x7604, R14 ;  /* 0x0000760415157816 */ /* 0x000fe4000000000e */
[----:B------:R-:W-:Y:S01]  /*c940*/  IMAD.U32 R37, RZ, RZ, UR4 ;  /* 0x00000004ff257e24 */ /* 0x000fe2000f8e00ff */
[----:B------:R-:W-:Y:S02]  /*c950*/  LOP3.LUT R14, R9, 0xff, RZ, 0xc0, !PT ;  /* 0x000000ff090e7812 */ /* 0x000fe400078ec0ff */
[----:B------:R-:W-:Y:S02]  /*c960*/  LOP3.LUT R0, R0, 0xff, RZ, 0xc0, !PT ;  /* 0x000000ff00007812 */ /* 0x000fe400078ec0ff */
[----:B------:R-:W-:Y:S02]  /*c970*/  SHF.L.U32 R37, R37, 0x1f, RZ ;  /* 0x0000001f25257819 */ /* 0x000fe400000006ff */
[----:B------:R-:W-:Y:S02]  /*c980*/  SHF.R.U32.HI R26, RZ, 0x8, R11 ;  /* 0x00000008ff1a7819 */ /* 0x000fe4000001160b */
[----:B------:R-:W1:Y:S01]  /*c990*/  SYNCS.PHASECHK.TRANS64.TRYWAIT P1, [R18+URZ+0x22800], R37 ;  /* 0x02280025120075a7 */ /* 0x000e62000802017f */
[----:B------:R-:W-:-:S02]  /*c9a0*/  PRMT R14, R15, 0x7604, R14 ;  /* 0x000076040f0e7816 */ /* 0x000fc4000000000e */
[----:B------:R-:W-:Y:S02]  /*c9b0*/  PRMT R33, R0, 0x7604, R25 ;  /* 0x0000760400217816 */ /* 0x000fe40000000019 */
[----:B------:R-:W-:Y:S02]  /*c9c0*/  LOP3.LUT R15, R26, 0xff, RZ, 0xc0, !PT ;  /* 0x000000ff1a0f7812 */ /* 0x000fe400078ec0ff */
[----:B------:R-:W-:Y:S02]  /*c9d0*/  LOP3.LUT R0, R11, 0xff, RZ, 0xc0, !PT ;  /* 0x000000ff0b007812 */ /* 0x000fe400078ec0ff */
[----:B------:R-:W-:Y:S02]  /*c9e0*/  SHF.R.U32.HI R26, RZ, 0x10, R5 ;  /* 0x00000010ff1a7819 */ /* 0x000fe40000011605 */
[----:B------:R-:W-:Y:S02]  /*c9f0*/  SHF.R.U32.HI R25, RZ, 0x10, R7 ;  /* 0x00000010ff197819 */ /* 0x000fe40000011607 */
[----:B------:R-:W-:Y:S01]  /*ca00*/  PRMT R0, R15, 0x7604, R0 ;  /* 0x000076040f007816 */ /* 0x000fe20000000000 */
[----:B------:R-:W-:Y:S01]  /*ca10*/  IMAD.U32 R15, R26, 0x10000, RZ ;  /* 0x000100001a0f7824 */ /* 0x000fe200078e00ff */
[----:B------:R-:W-:Y:S01]  /*ca20*/  LOP3.LUT R13, R13, 0xff0000, R4, 0xf8, !PT ;  /* 0x00ff00000d0d7812 */ /* 0x000fe200078ef804 */
[----:B------:R-:W-:Y:S01]  /*ca30*/  IMAD.U32 R25, R25, 0x10000, RZ ;  /* 0x0001000019197824 */ /* 0x000fe200078e00ff */
[----:B0-----:R-:W-:-:S02]  /*ca40*/  ISETP.GE.AND P0, PT, R16, R3, PT ;  /* 0x000000031000720c */ /* 0x001fc40003f06270 */
[----:B------:R-:W-:Y:S02]  /*ca50*/  LOP3.LUT R15, R12, 0xff0000, R15, 0xf8, !PT ;  /* 0x00ff00000c0f7812 */ /* 0x000fe400078ef80f */
[----:B------:R-:W-:Y:S02]  /*ca60*/  LOP3.LUT R12, R13, 0xff000000, R4, 0xf8, !PT ;  /* 0xff0000000d0c7812 */ /* 0x000fe400078ef804 */
[----:B------:R-:W-:Y:S02]  /*ca70*/  LOP3.LUT R25, R20, 0xff0000, R25, 0xf8, !PT ;  /* 0x00ff000014197812 */ /* 0x000fe400078ef819 */
[----:B------:R-:W-:Y:S02]  /*ca80*/  LOP3.LUT R13, R21, 0xff0000, R6, 0xf8, !PT ;  /* 0x00ff0000150d7812 */ /* 0x000fe400078ef806 */
[----:B------:R-:W-:Y:S02]  /*ca90*/  LOP3.LUT R31, R14, 0xff0000, R31, 0xf8, !PT ;  /* 0x00ff00000e1f7812 */ /* 0x000fe400078ef81f */
[----:B------:R-:W-:-:S02]  /*caa0*/  LOP3.LUT R35, R0, 0xff0000, R35, 0xf8, !PT ;  /* 0x00ff000000237812 */ /* 0x000fc400078ef823 */
[----:B------:R-:W-:Y:S02]  /*cab0*/  LOP3.LUT R29, R29, 0xff0000, R8, 0xf8, !PT ;  /* 0x00ff00001d1d7812 */ /* 0x000fe400078ef808 */
[----:B------:R-:W-:Y:S02]  /*cac0*/  LOP3.LUT R21, R33, 0xff0000, R10, 0xf8, !PT ;  /* 0x00ff000021157812 */ /* 0x000fe400078ef80a */
[----:B------:R-:W-:Y:S02]  /*cad0*/  LOP3.LUT R0, R15, 0xff000000, R5, 0xf8, !PT ;  /* 0xff0000000f007812 */ /* 0x000fe400078ef805 */
[-C--:B------:R-:W-:Y:S02]  /*cae0*/  ISETP.GE.OR P2, PT, R190, R39.reuse, P0 ;  /* 0x00000027be00720c */ /* 0x080fe40000746670 */
[----:B------:R-:W-:Y:S02]  /*caf0*/  LOP3.LUT R14, R25, 0xff000000, R7, 0xf8, !PT ;  /* 0xff000000190e7812 */ /* 0x000fe400078ef807 */
[----:B------:R-:W-:-:S02]  /*cb00*/  ISETP.GE.OR P0, PT, R30, R39, P0 ;  /* 0x000000271e00720c */ /* 0x000fc40000706670 */
[----:B------:R-:W-:Y:S02]  /*cb10*/  LOP3.LUT R13, R13, 0xff000000, R6, 0xf8, !PT ;  /* 0xff0000000d0d7812 */ /* 0x000fe400078ef806 */
[----:B------:R-:W-:Y:S02]  /*cb20*/  LOP3.LUT R20, R29, 0xff000000, R8, 0xf8, !PT ;  /* 0xff0000001d147812 */ /* 0x000fe400078ef808 */
[----:B------:R-:W-:Y:S02]  /*cb30*/  LOP3.LUT R15, R31, 0xff000000, R9, 0xf8, !PT ;  /* 0xff0000001f0f7812 */ /* 0x000fe400078ef809 */
[----:B------:R-:W-:Y:S02]  /*cb40*/  LOP3.LUT R21, R21, 0xff000000, R10, 0xf8, !PT ;  /* 0xff00000015157812 */ /* 0x000fe400078ef80a */
[----:B------:R-:W-:Y:S01]  /*cb50*/  LOP3.LUT R25, R35, 0xff000000, R11, 0xf8, !PT ;  /* 0xff00000023197812 */ /* 0x000fe200078ef80b */
[----:B-1----:R-:W-:Y:S06]  /*cb60*/  @!P1 BRA `(.L_x_629) ;  /* 0x0000016c00309947 */ /* 0x002fec0003800000 */
.L_x_877:
[----:B------:R-:W-:Y:S05]  /*cb70*/  BSYNC B1 ;  /* 0x0000000000017941 */ /* 0x000fea0003800000 */
.L_x_628:
[----:B------:R-:W-:Y:S04]  /*cb80*/  BSSY B1, `(.L_x_630) ;  /* 0x00000c0000017945 */ /* 0x000fe80003800000 */
[----:B------:R-:W-:Y:S05]  /*cb90*/  @P2 BRA `(.L_x_631) ;  /* 0x0000000800f82947 */ /* 0x000fea0003800000 */
[----:B------:R-:W-:Y:S01]  /*cba0*/  IMAD.SHL.U32 R4, R200, 0x80, RZ ;  /* 0x00000080c8047824 */ /* 0x000fe200078e00ff */
[----:B------:R-:W-:Y:S01]  /*cbb0*/  F2FP.F16.E4M3.UNPACK_B R47, R20.H1 ;  /* 0x00000014ff2f723e */ /* 0x000fe200030006ff */
[----:B------:R-:W-:Y:S01]  /*cbc0*/  IMAD.IADD R5, R16, 0x1, R3 ;  /* 0x0000000110057824 */ /* 0x000fe200078e0203 */
[----:B------:R-:W-:Y:S02]  /*cbd0*/  F2FP.F16.E4M3.UNPACK_B R44, R12.H1 ;  /* 0x0000000cff2c723e */ /* 0x000fe400030006ff */
[----:B------:R-:W-:Y:S01]  /*cbe0*/  LOP3.LUT R6, R4, 0x380, RZ, 0xc0, !PT ;  /* 0x0000038004067812 */ /* 0x000fe200078ec0ff */
[--C-:B------:R-:W-:Y:S01]  /*cbf0*/  HADD2.F32 R48, -RZ, R47.reuse.H0_H0 ;  /* 0x2000002fff307230 */ /* 0x100fe20000004100 */
[----:B------:R-:W-:Y:S01]  /*cc00*/  F2FP.F16.E4M3.UNPACK_B R45, R20 ;  /* 0x00000014ff2d723e */ /* 0x000fe200020006ff */
[----:B------:R-:W-:Y:S01]  /*cc10*/  HADD2.F32 R46, -RZ, R44.H0_H0 ;  /* 0x2000002cff2e7230 */ /* 0x000fe20000004100 */
[----:B------:R-:W-:Y:S01]  /*cc20*/  LOP3.LUT R4, R6, 0x70, R16, 0xf8, !PT ;  /* 0x0000007006047812 */ /* 0x000fe200078ef810 */
[----:B------:R-:W-:Y:S01]  /*cc30*/  HADD2.F32 R47, -RZ, R47.H1_H1 ;  /* 0x3000002fff2f7230 */ /* 0x000fe20000004100 */
[----:B------:R-:W-:-:S02]  /*cc40*/  SHF.R.U32.HI R28, RZ, 0x3, R6 ;  /* 0x00000003ff1c7819 */ /* 0x000fc40000011606 */
[----:B------:R-:W-:Y:S02]  /*cc50*/  LOP3.LUT R5, R6, 0x70, R5, 0xf8, !PT ;  /* 0x0000007006057812 */ /* 0x000fe400078ef805 */
[-C--:B------:R-:W-:Y:S02]  /*cc60*/  LOP3.LUT R4, R4, R28.reuse, RZ, 0x3c, !PT ;  /* 0x0000001c04047212 */ /* 0x080fe400078e3cff */
[----:B------:R-:W-:Y:S02]  /*cc70*/  LOP3.LUT R28, R5, R28, RZ, 0x3c, !PT ;  /* 0x0000001c051c7212 */ /* 0x000fe400078e3cff */
[C-C-:B------:R-:W-:Y:S02]  /*cc80*/  IADD3 R26, R18.reuse, R4, R199.reuse ;  /* 0x00000004121a7210 */ /* 0x140fe40007ffe0c7 */
[----:B------:R-:W-:-:S03]  /*cc90*/  IADD3 R28, R18, R28, R199 ;  /* 0x0000001c121c7210 */ /* 0x000fc60007ffe0c7 */
[----:B------:R-:W1:Y:S04]  /*cca0*/  LDS.128 R4, [R26+0x14400] ;  /* 0x014400001a047984 */ /* 0x000e680000000c00 */
[----:B------:R-:W2:Y:S01]  /*ccb0*/  LDS.128 R8, [R28+0x14400] ;  /* 0x014400001c087984 */ /* 0x000ea20000000c00 */
[----:B-1----:R-:W-:Y:S02]  /*ccc0*/  F2FP.F16.E4M3.UNPACK_B R31, R4.H1 ;  /* 0x00000004ff1f723e */ /* 0x002fe400030006ff */
[-C--:B------:R-:W-:Y:S02]  /*ccd0*/  F2FP.F16.E4M3.UNPACK_B R32, R5.reuse ;  /* 0x00000005ff20723e */ /* 0x080fe400020006ff */
[----:B--2---:R-:W-:Y:S02]  /*cce0*/  F2FP.F16.E4M3.UNPACK_B R38, R8.H1 ;  /* 0x00000008ff26723e */ /* 0x004fe400030006ff */
[----:B------:R-:W-:-:S02]  /*ccf0*/  F2FP.F16.E4M3.UNPACK_B R33, R5.H1 ;  /* 0x00000005ff21723e */ /* 0x000fc400030006ff */
[----:B------:R-:W-:Y:S01]  /*cd00*/  F2FP.F16.E4M3.UNPACK_B R30, R4 ;  /* 0x00000004ff1e723e */ /* 0x000fe200020006ff */
[--C-:B------:R-:W-:Y:S01]  /*cd10*/  HADD2.F32 R5, -RZ, R38.reuse.H0_H0 ;  /* 0x20000026ff057230 */ /* 0x100fe20000004100 */
[-C--:B------:R-:W-:Y:S01]  /*cd20*/  F2FP.F16.E4M3.UNPACK_B R4, R7.reuse ;  /* 0x00000007ff04723e */ /* 0x080fe200020006ff */
[----:B------:R-:W-:Y:S01]  /*cd30*/  HADD2.F32 R38, -RZ, R38.H1_H1 ;  /* 0x30000026ff267230 */ /* 0x000fe20000004100 */
[----:B------:R-:W-:Y:S01]  /*cd40*/  F2FP.F16.E4M3.UNPACK_B R29, R7.H1 ;  /* 0x00000007ff1d723e */ /* 0x000fe200030006ff */
[--C-:B------:R-:W-:Y:S01]  /*cd50*/  HADD2.F32 R7, -RZ, R31.reuse.H0_H0 ;  /* 0x2000001fff077230 */ /* 0x100fe20000004100 */
[----:B0-----:R-:W-:Y:S01]  /*cd60*/  F2FP.F16.E4M3.UNPACK_B R37, R8 ;  /* 0x00000008ff25723e */ /* 0x001fe200020006ff */
[----:B------:R-:W-:Y:S01]  /*cd70*/  FMUL.FTZ R8, R5, R48 ;  /* 0x0000003005087220 */ /* 0x000fe20000410000 */
[-C--:B------:R-:W-:Y:S01]  /*cd80*/  F2FP.F16.E4M3.UNPACK_B R41, R10.reuse ;  /* 0x0000000aff29723e */ /* 0x080fe200020006ff */
[----:B------:R-:W-:Y:S01]  /*cd90*/  HADD2.F32 R31, -RZ, R31.H1_H1 ;  /* 0x3000001fff1f7230 */ /* 0x000fe20000004100 */
[----:B------:R-:W-:Y:S01]  /*cda0*/  F2FP.F16.E4M3.UNPACK_B R42, R10.H1 ;  /* 0x0000000aff2a723e */ /* 0x000fe200030006ff */
[----:B------:R-:W-:Y:S01]  /*cdb0*/  HADD2.F32 R10, -RZ, R44.H1_H1 ;  /* 0x3000002cff0a7230 */ /* 0x000fe20000004100 */
[----:B------:R-:W-:-:S02]  /*cdc0*/  F2FP.F16.E4M3.UNPACK_B R39, R9 ;  /* 0x00000009ff27723e */ /* 0x000fc400020006ff */
[----:B------:R-:W-:Y:S01]  /*cdd0*/  F2FP.F16.E4M3.UNPACK_B R40, R9.H1 ;  /* 0x00000009ff28723e */ /* 0x000fe200030006ff */
[----:B------:R-:W-:Y:S01]  /*cde0*/  FMUL.FTZ R9, R5, R46 ;  /* 0x0000002e05097220 */ /* 0x000fe20000410000 */
[----:B------:R-:W-:Y:S01]  /*cdf0*/  F2FP.F16.E4M3.UNPACK_B R44, R12 ;  /* 0x0000000cff2c723e */ /* 0x000fe200020006ff */
[C---:B------:R-:W-:Y:S01]  /*ce00*/  FFMA.FTZ R5, R7.reuse, R46, -R8 ;  /* 0x0000002e07057223 */ /* 0x040fe20000010808 */
[----:B------:R-:W-:Y:S02]  /*ce10*/  HADD2.F32 R46, -RZ, R45.H0_H0 ;  /* 0x2000002dff2e7230 */ /* 0x000fe40000004100 */
[----:B------:R-:W-:Y:S01]  /*ce20*/  FFMA.FTZ R7, R7, R48, R9 ;  /* 0x0000003007077223 */ /* 0x000fe20000010009 */
[----:B------:R-:W-:Y:S02]  /*ce30*/  HADD2.F32 R8, -RZ, R37.H0_H0 ;  /* 0x20000025ff087230 */ /* 0x000fe40000004100 */
[----:B------:R-:W-:Y:S01]  /*ce40*/  FMUL.FTZ R48, R38, R47 ;  /* 0x0000002f26307220 */ /* 0x000fe20000410000 */
[----:B------:R-:W-:-:S02]  /*ce50*/  HADD2.F32 R9, -RZ, R44.H0_H0 ;  /* 0x2000002cff097230 */ /* 0x000fc40000004100 */
[----:B------:R-:W-:Y:S01]  /*ce60*/  FMUL.FTZ R50, R38, R10 ;  /* 0x0000000a26327220 */ /* 0x000fe20000410000 */
[----:B------:R-:W-:Y:S01]  /*ce70*/  F2FP.F16.E4M3.UNPACK_B R35, R6 ;  /* 0x00000006ff23723e */ /* 0x000fe200020006ff */
[C---:B------:R-:W-:Y:S01]  /*ce80*/  FMUL.FTZ R38, R8.reuse, R46 ;  /* 0x0000002e08267220 */ /* 0x040fe20000410000 */
[----:B------:R-:W-:Y:S01]  /*ce90*/  F2FP.F16.E4M3.UNPACK_B R36, R6.H1 ;  /* 0x00000006ff24723e */ /* 0x000fe200030006ff */
[----:B------:R-:W-:Y:S01]  /*cea0*/  FMUL.FTZ R49, R8, R9 ;  /* 0x0000000908317220 */ /* 0x000fe20000410000 */
[-C--:B------:R-:W-:Y:S01]  /*ceb0*/  F2FP.F16.E4M3.UNPACK_B R6, R11.reuse ;  /* 0x0000000bff06723e */ /* 0x080fe200020006ff */
[C---:B------:R-:W-:Y:S01]  /*cec0*/  FFMA.FTZ R8, R31.reuse, R10, -R48 ;  /* 0x0000000a1f087223 */ /* 0x040fe20000010830 */
[----:B------:R-:W-:Y:S01]  /*ced0*/  F2FP.F16.E4M3.UNPACK_B R43, R11.H1 ;  /* 0x0000000bff2b723e */ /* 0x000fe200030006ff */
[----:B------:R-:W-:Y:S02]  /*cee0*/  HADD2.F32 R11, -RZ, R30.H0_H0 ;  /* 0x2000001eff0b7230 */ /* 0x000fe40000004100 */
[----:B------:R-:W-:Y:S01]  /*cef0*/  FFMA.FTZ R10, R31, R47, R50 ;  /* 0x0000002f1f0a7223 */ /* 0x000fe20000010032 */
[----:B------:R-:W-:Y:S01]  /*cf00*/  F2FP.F16.E4M3.UNPACK_B R48, R15.H1 ;  /* 0x0000000fff30723e */ /* 0x000fe200030006ff */
[----:B------:R-:W-:Y:S01]  /*cf10*/  HADD2.F32 R47, -RZ, R45.H1_H1 ;  /* 0x3000002dff2f7230 */ /* 0x000fe20000004100 */
[----:B------:R-:W-:Y:S01]  /*cf20*/  F2FP.F16.E4M3.UNPACK_B R45, R0.H1 ;  /* 0x00000000ff2d723e */ /* 0x000fe200030006ff */
[----:B------:R-:W-:-:S02]  /*cf30*/  HADD2.F32 R37, -RZ, R37.H1_H1 ;  /* 0x30000025ff257230 */ /* 0x000fc40000004100 */
[C---:B------:R-:W-:Y:S01]  /*cf40*/  FFMA.FTZ R9, R11.reuse, R9, -R38 ;  /* 0x000000090b097223 */ /* 0x040fe20000010826 */
[----:B------:R-:W-:Y:S01]  /*cf50*/  FFMA.FTZ R11, R11, R46, R49 ;  /* 0x0000002e0b0b7223 */ /* 0x000fe20000010031 */
[----:B------:R-:W-:Y:S02]  /*cf60*/  HADD2.F32 R44, -RZ, R44.H1_H1 ;  /* 0x3000002cff2c7230 */ /* 0x000fe40000004100 */
[----:B------:R-:W-:Y:S02]  /*cf70*/  HADD2.F32 R30, -RZ, R30.H1_H1 ;  /* 0x3000001eff1e7230 */ /* 0x000fe40000004100 */
[C---:B------:R-:W-:Y:S01]  /*cf80*/  FMUL.FTZ R51, R37.reuse, R47 ;  /* 0x0000002f25337220 */ /* 0x040fe20000410000 */
[----:B------:R-:W-:Y:S02]  /*cf90*/  HADD2.F32 R49, -RZ, R48.H0_H0 ;  /* 0x20000030ff317230 */ /* 0x000fe40000004100 */
[----:B------:R-:W-:Y:S01]  /*cfa0*/  FMUL.FTZ R52, R37, R44 ;  /* 0x0000002c25347220 */ /* 0x000fe20000410000 */
[----:B------:R-:W-:-:S02]  /*cfb0*/  HADD2.F32 R38, -RZ, R40.H0_H0 ;  /* 0x20000028ff267230 */ /* 0x000fc40000004100 */
[----:B------:R-:W-:Y:S01]  /*cfc0*/  FFMA.FTZ R50, R30, R44, -R51 ;  /* 0x0000002c1e327223 */ /* 0x000fe20000010833 */
[----:B------:R-:W-:Y:S01]  /*cfd0*/  HADD2.F32 R46, -RZ, R45.H0_H0 ;  /* 0x2000002dff2e7230 */ /* 0x000fe20000004100 */
[----:B------:R-:W-:Y:S01]  /*cfe0*/  F2FP.F16.E4M3.UNPACK_B R44, R15 ;  /* 0x0000000fff2c723e */ /* 0x000fe200020006ff */
[----:B------:R-:W-:Y:S02]  /*cff0*/  HADD2.F32 R31, -RZ, R33.H0_H0 ;  /* 0x20000021ff1f7230 */ /* 0x000fe40000004100 */
[C---:B------:R-:W-:Y:S01]  /*d000*/  FMUL.FTZ R54, R38.reuse, R49 ;  /* 0x0000003126367220 */ /* 0x040fe20000410000 */
[----:B------:R-:W-:Y:S02]  /*d010*/  HADD2.F32 R48, -RZ, R48.H1_H1 ;  /* 0x30000030ff307230 */ /* 0x000fe40000004100 */
[----:B------:R-:W-:Y:S01]  /*d020*/  FMUL.FTZ R38, R38, R46 ;  /* 0x0000002e26267220 */ /* 0x000fe20000410000 */
[----:B------:R-:W-:Y:S01]  /*d030*/  HADD2.F32 R40, -RZ, R40.H1_H1 ;  /* 0x30000028ff287230 */ /* 0x000fe20000004100 */
[----:B------:R-:W-:Y:S01]  /*d040*/  F2FP.F16.E4M3.UNPACK_B R37, R0 ;  /* 0x00000000ff25723e */ /* 0x000fe200020006ff */
[----:B------:R-:W-:-:S02]  /*d050*/  HADD2.F32 R45, -RZ, R45.H1_H1 ;  /* 0x3000002dff2d7230 */ /* 0x000fc40000004100 */
[C---:B------:R-:W-:Y:S01]  /*d060*/  FFMA.FTZ R54, R31.reuse, R46, -R54 ;  /* 0x0000002e1f367223 */ /* 0x040fe20000010836 */
[----:B------:R-:W-:Y:S01]  /*d070*/  FFMA.FTZ R51, R31, R49, R38 ;  /* 0x000000311f337223 */ /* 0x000fe20000010026 */
[----:B------:R-:W-:Y:S02]  /*d080*/  HADD2.F32 R33, -RZ, R33.H1_H1 ;  /* 0x30000021ff217230 */ /* 0x000fe40000004100 */
[C---:B------:R-:W-:Y:S01]  /*d090*/  FMUL.FTZ R56, R40.reuse, R48 ;  /* 0x0000003028387220 */ /* 0x040fe20000410000 */
[----:B------:R-:W-:Y:S02]  /*d0a0*/  HADD2.F32 R46, -RZ, R44.H0_H0 ;  /* 0x2000002cff2e7230 */ /* 0x000fe40000004100 */
[----:B------:R-:W-:Y:S01]  /*d0b0*/  FMUL.FTZ R49, R40, R45 ;  /* 0x0000002d28317220 */ /* 0x000fe20000410000 */
[----:B------:R-:W-:Y:S02]  /*d0c0*/  HADD2.F32 R31, -RZ, R39.H0_H0 ;  /* 0x20000027ff1f7230 */ /* 0x000fe40000004100 */
[----:B------:R-:W-:Y:S01]  /*d0d0*/  FFMA.FTZ R52, R30, R47, R52 ;  /* 0x0000002f1e347223 */ /* 0x000fe20000010034 */
[----:B------:R-:W-:-:S02]  /*d0e0*/  HADD2.F32 R38, -RZ, R37.H0_H0 ;  /* 0x20000025ff267230 */ /* 0x000fc40000004100 */
[----:B------:R-:W-:Y:S01]  /*d0f0*/  FFMA.FTZ R53, R33, R45, -R56 ;  /* 0x0000002d21357223 */ /* 0x000fe20000010838 */
[----:B------:R-:W-:Y:S02]  /*d100*/  HADD2.F32 R30, -RZ, R32.H0_H0 ;  /* 0x20000020ff1e7230 */ /* 0x000fe40000004100 */
[----:B------:R-:W-:Y:S01]  /*d110*/  FMUL.FTZ R47, R31, R46 ;  /* 0x0000002e1f2f7220 */ /* 0x000fe20000410000 */
[----:B------:R-:W-:Y:S01]  /*d120*/  FFMA.FTZ R56, R33, R48, R49 ;  /* 0x0000003021387223 */ /* 0x000fe20000010031 */
[----:B------:R-:W-:Y:S02]  /*d130*/  HADD2.F32 R44, -RZ, R44.H1_H1 ;  /* 0x3000002cff2c7230 */ /* 0x000fe40000004100 */
[----:B------:R-:W-:Y:S01]  /*d140*/  FMUL.FTZ R31, R31, R38 ;  /* 0x000000261f1f7220 */ /* 0x000fe20000410000 */
[----:B------:R-:W-:Y:S01]  /*d150*/  HADD2.F32 R39, -RZ, R39.H1_H1 ;  /* 0x30000027ff277230 */ /* 0x000fe20000004100 */
[----:B------:R-:W-:Y:S01]  /*d160*/  F2FP.F16.E4M3.UNPACK_B R33, R13.H1 ;  /* 0x0000000dff21723e */ /* 0x000fe200030006ff */
[----:B------:R-:W-:Y:S01]  /*d170*/  HADD2.F32 R37, -RZ, R37.H1_H1 ;  /* 0x30000025ff257230 */ /* 0x000fe20000004100 */
[----:B------:R-:W-:Y:S01]  /*d180*/  F2FP.F16.E4M3.UNPACK_B R40, R21.H1 ;  /* 0x00000015ff28723e */ /* 0x000fe200030006ff */
[----:B------:R-:W-:-:S02]  /*d190*/  HADD2.F32 R32, -RZ, R32.H1_H1 ;  /* 0x30000020ff207230 */ /* 0x000fc40000004100 */
[C---:B------:R-:W-:Y:S01]  /*d1a0*/  FFMA.FTZ R47, R30.reuse, R38, -R47 ;  /* 0x000000261e2f7223 */ /* 0x040fe2000001082f */
[----:B------:R-:W-:Y:S01]  /*d1b0*/  FFMA.FTZ R46, R30, R46, R31 ;  /* 0x0000002e1e2e7223 */ /* 0x000fe2000001001f */
[CC--:B------:R-:W-:Y:S01]  /*d1c0*/  FMUL.FTZ R49, R39.reuse, R44.reuse ;  /* 0x0000002c27317220 */ /* 0x0c0fe20000410000 */
[----:B------:R-:W-:Y:S02]  /*d1d0*/  HADD2.F32 R31, -RZ, R42.H0_H0 ;  /* 0x2000002aff1f7230 */ /* 0x000fe40000004100 */
[-C--:B------:R-:W-:Y:S01]  /*d1e0*/  FMUL.FTZ R39, R39, R37.reuse ;  /* 0x0000002527277220 */ /* 0x080fe20000410000 */
[----:B------:R-:W-:Y:S02]  /*d1f0*/  HADD2.F32 R38, -RZ, R33.H0_H0 ;  /* 0x20000021ff267230 */ /* 0x000fe40000004100 */
[C---:B------:R-:W-:Y:S01]  /*d200*/  FFMA.FTZ R48, R32.reuse, R37, -R49 ;  /* 0x0000002520307223 */ /* 0x040fe20000010831 */
[----:B------:R-:W-:Y:S02]  /*d210*/  HADD2.F32 R45, -RZ, R40.H0_H0 ;  /* 0x20000028ff2d7230 */ /* 0x000fe40000004100 */
[----:B------:R-:W-:Y:S01]  /*d220*/  FFMA.FTZ R49, R32, R44, R39 ;  /* 0x0000002c20317223 */ /* 0x000fe20000010027 */
[----:B------:R-:W-:-:S02]  /*d230*/  HADD2.F32 R30, -RZ, R36.H0_H0 ;  /* 0x20000024ff1e7230 */ /* 0x000fc40000004100 */
[CC--:B------:R-:W-:Y:S01]  /*d240*/  FMUL.FTZ R58, R31.reuse, R38.reuse ;  /* 0x000000261f3a7220 */ /* 0x0c0fe20000410000 */
[----:B------:R-:W-:Y:S02]  /*d250*/  HADD2.F32 R39, -RZ, R40.H1_H1 ;  /* 0x30000028ff277230 */ /* 0x000fe40000004100 */
[----:B------:R-:W-:Y:S01]  /*d260*/  FMUL.FTZ R55, R31, R45 ;  /* 0x0000002d1f377220 */ /* 0x000fe20000410000 */
[----:B------:R-:W-:Y:S01]  /*d270*/  HADD2.F32 R42, -RZ, R42.H1_H1 ;  /* 0x3000002aff2a7230 */ /* 0x000fe20000004100 */
[----:B------:R-:W-:Y:S01]  /*d280*/  F2FP.F16.E4M3.UNPACK_B R37, R21 ;  /* 0x00000015ff25723e */ /* 0x000fe200020006ff */
[----:B------:R-:W-:Y:S02]  /*d290*/  HADD2.F32 R33, -RZ, R33.H1_H1 ;  /* 0x30000021ff217230 */ /* 0x000fe40000004100 */
[----:B------:R-:W-:Y:S01]  /*d2a0*/  FFMA.FTZ R58, R30, R45, R58 ;  /* 0x0000002d1e3a7223 */ /* 0x000fe2000001003a */
[----:B------:R-:W-:Y:S01]  /*d2b0*/  HADD2.F32 R36, -RZ, R36.H1_H1 ;  /* 0x30000024ff247230 */ /* 0x000fe20000004100 */
[----:B------:R-:W-:Y:S01]  /*d2c0*/  F2FP.F16.E4M3.UNPACK_B R32, R13 ;  /* 0x0000000dff20723e */ /* 0x000fe200020006ff */
[----:B------:R-:W-:Y:S01]  /*d2d0*/  FMUL.FTZ R45, R42, R39 ;  /* 0x000000272a2d7220 */ /* 0x000fe20000410000 */
[----:B------:R-:W-:Y:S01]  /*d2e0*/  FFMA.FTZ R55, R30, R38, -R55 ;  /* 0x000000261e377223 */ /* 0x000fe20000010837 */
[----:B------:R-:W-:Y:S01]  /*d2f0*/  FMUL.FTZ R42, R42, R33 ;  /* 0x000000212a2a7220 */ /* 0x000fe20000410000 */
[----:B------:R-:W-:-:S02]  /*d300*/  HADD2.F32 R38, -RZ, R37.H0_H0 ;  /* 0x20000025ff267230 */ /* 0x000fc40000004100 */
[C---:B------:R-:W-:Y:S01]  /*d310*/  FFMA.FTZ R44, R36.reuse, R33, -R45 ;  /* 0x00000021242c7223 */ /* 0x040fe2000001082d */
[----:B------:R-:W-:Y:S02]  /*d320*/  HADD2.F32 R31, -RZ, R41.H0_H0 ;  /* 0x20000029ff1f7230 */ /* 0x000fe40000004100 */
[----:B------:R-:W-:Y:S01]  /*d330*/  FFMA.FTZ R45, R36, R39, R42 ;  /* 0x00000027242d7223 */ /* 0x000fe2000001002a */
[----:B------:R-:W-:Y:S01]  /*d340*/  HADD2.F32 R33, -RZ, R32.H0_H0 ;  /* 0x20000020ff217230 */ /* 0x000fe20000004100 */
[----:B------:R-:W-:Y:S01]  /*d350*/  F2FP.SATFINITE.E4M3.F32.PACK_AB_MERGE_C R51, R56, R51, RZ ;  /* 0x000000333833723e */ /* 0x000fe200048070ff */
[----:B------:R-:W-:Y:S02]  /*d360*/  HADD2.F32 R30, -RZ, R35.H0_H0 ;  /* 0x20000023ff1e7230 */ /* 0x000fe40000004100 */
[C---:B------:R-:W-:Y:S01]  /*d370*/  FMUL.FTZ R39, R31.reuse, R38 ;  /* 0x000000261f277220 */ /* 0x040fe20000410000 */
[----:B------:R-:W-:Y:S02]  /*d380*/  HADD2.F32 R36, -RZ, R37.H1_H1 ;  /* 0x30000025ff247230 */ /* 0x000fe40000004100 */
[----:B------:R-:W-:Y:S01]  /*d390*/  FMUL.FTZ R31, R31, R33 ;  /* 0x000000211f1f7220 */ /* 0x000fe20000410000 */
[----:B------:R-:W-:-:S02]  /*d3a0*/  HADD2.F32 R41, -RZ, R41.H1_H1 ;  /* 0x30000029ff297230 */ /* 0x000fc40000004100 */
[C---:B------:R-:W-:Y:S01]  /*d3b0*/  FFMA.FTZ R39, R30.reuse, R33, -R39 ;  /* 0x000000211e277223 */ /* 0x040fe20000010827 */
[----:B------:R-:W-:Y:S01]  /*d3c0*/  HADD2.F32 R32, -RZ, R32.H1_H1 ;  /* 0x30000020ff207230 */ /* 0x000fe20000004100 */
[----:B------:R-:W-:Y:S01]  /*d3d0*/  F2FP.F16.E4M3.UNPACK_B R33, R25.H1 ;  /* 0x00000019ff21723e */ /* 0x000fe200030006ff */
[----:B------:R-:W-:Y:S02]  /*d3e0*/  HADD2.F32 R35, -RZ, R35.H1_H1 ;  /* 0x30000023ff237230 */ /* 0x000fe40000004100 */
[----:B------:R-:W-:Y:S01]  /*d3f0*/  FFMA.FTZ R40, R30, R38, R31 ;  /* 0x000000261e287223 */ /* 0x000fe2000001001f */
[C---:B------:R-:W-:Y:S01]  /*d400*/  FMUL.FTZ R42, R41.reuse, R36 ;  /* 0x00000024292a7220 */ /* 0x040fe20000410000 */
[----:B------:R-:W-:Y:S01]  /*d410*/  F2FP.F16.E4M3.UNPACK_B R30, R14.H1 ;  /* 0x0000000eff1e723e */ /* 0x000fe200030006ff */
[-C--:B------:R-:W-:Y:S01]  /*d420*/  FMUL.FTZ R41, R41, R32.reuse ;  /* 0x0000002029297220 */ /* 0x080fe20000410000 */
[----:B------:R-:W-:Y:S02]  /*d430*/  HADD2.F32 R37, -RZ, R33.H0_H0 ;  /* 0x20000021ff257230 */ /* 0x000fe40000004100 */
[----:B------:R-:W-:Y:S01]  /*d440*/  FFMA.FTZ R42, R35, R32, -R42 ;  /* 0x00000020232a7223 */ /* 0x000fe2000001082a */
[----:B------:R-:W-:-:S02]  /*d450*/  HADD2.F32 R31, -RZ, R43.H0_H0 ;  /* 0x2000002bff1f7230 */ /* 0x000fc40000004100 */
[----:B------:R-:W-:Y:S01]  /*d460*/  FFMA.FTZ R41, R35, R36, R41 ;  /* 0x0000002423297223 */ /* 0x000fe20000010029 */
[--C-:B------:R-:W-:Y:S02]  /*d470*/  HADD2.F32 R32, -RZ, R30.reuse.H0_H0 ;  /* 0x2000001eff207230 */ /* 0x100fe40000004100 */
[----:B------:R-:W-:Y:S02]  /*d480*/  HADD2.F32 R36, -RZ, R30.H1_H1 ;  /* 0x3000001eff247230 */ /* 0x000fe40000004100 */
[C---:B------:R-:W-:Y:S01]  /*d490*/  FMUL.FTZ R35, R31.reuse, R37 ;  /* 0x000000251f237220 */ /* 0x040fe20000410000 */
[----:B------:R-:W-:Y:S02]  /*d4a0*/  HADD2.F32 R30, -RZ, R29.H0_H0 ;  /* 0x2000001dff1e7230 */ /* 0x000fe40000004100 */
[----:B------:R-:W-:Y:S02]  /*d4b0*/  HADD2.F32 R38, -RZ, R33.H1_H1 ;  /* 0x30000021ff267230 */ /* 0x000fe40000004100 */
[----:B------:R-:W-:Y:S01]  /*d4c0*/  FMUL.FTZ R33, R31, R32 ;  /* 0x000000201f217220 */ /* 0x000fe20000410000 */
[----:B------:R-:W-:-:S02]  /*d4d0*/  HADD2.F32 R43, -RZ, R43.H1_H1 ;  /* 0x3000002bff2b7230 */ /* 0x000fc40000004100 */
[C---:B------:R-:W-:Y:S01]  /*d4e0*/  FFMA.FTZ R57, R30.reuse, R32, -R35 ;  /* 0x000000201e397223 */ /* 0x040fe20000010823 */
[----:B------:R-:W-:Y:S01]  /*d4f0*/  HADD2.F32 R29, -RZ, R29.H1_H1 ;  /* 0x3000001dff1d7230 */ /* 0x000fe20000004100 */
[----:B------:R-:W-:Y:S01]  /*d500*/  F2FP.F16.E4M3.UNPACK_B R31, R14 ;  /* 0x0000000eff1f723e */ /* 0x000fe200020006ff */
[C---:B------:R-:W-:Y:S01]  /*d510*/  FMUL.FTZ R32, R43.reuse, R38 ;  /* 0x000000262b207220 */ /* 0x040fe20000410000 */
[-C--:B------:R-:W-:Y:S01]  /*d520*/  FMUL.FTZ R35, R43, R36.reuse ;  /* 0x000000242b237220 */ /* 0x080fe20000410000 */
[----:B------:R-:W-:Y:S01]  /*d530*/  FFMA.FTZ R43, R30, R37, R33 ;  /* 0x000000251e2b7223 */ /* 0x000fe20000010021 */
[----:B------:R-:W-:Y:S01]  /*d540*/  F2FP.F16.E4M3.UNPACK_B R30, R25 ;  /* 0x00000019ff1e723e */ /* 0x000fe200020006ff */
[C---:B------:R-:W-:Y:S01]  /*d550*/  FFMA.FTZ R60, R29.reuse, R36, -R32 ;  /* 0x000000241d3c7223 */ /* 0x040fe20000010820 */
[----:B------:R-:W-:Y:S01]  /*d560*/  FFMA.FTZ R62, R29, R38, R35 ;  /* 0x000000261d3e7223 */ /* 0x000fe20000010023 */
[----:B------:R-:W-:Y:S02]  /*d570*/  HADD2.F32 R32, -RZ, R31.H0_H0 ;  /* 0x2000001fff207230 */ /* 0x000fe40000004100 */
[----:B------:R-:W-:-:S02]  /*d580*/  HADD2.F32 R33, -RZ, R30.H0_H0 ;  /* 0x2000001eff217230 */ /* 0x000fc40000004100 */
[----:B------:R-:W-:Y:S01]  /*d590*/  HADD2.F32 R29, -RZ, R6.H0_H0 ;  /* 0x20000006ff1d7230 */ /* 0x000fe20000004100 */
[----:B------:R-:W-:Y:S01]  /*d5a0*/  F2FP.SATFINITE.E4M3.F32.PACK_AB_MERGE_C R43, R62, R43, RZ ;  /* 0x0000002b3e2b723e */ /* 0x000fe200048070ff */
[----:B------:R-:W-:Y:S02]  /*d5b0*/  HADD2.F32 R35, -RZ, R30.H1_H1 ;  /* 0x3000001eff237230 */ /* 0x000fe40000004100 */
[----:B------:R-:W-:Y:S02]  /*d5c0*/  HADD2.F32 R31, -RZ, R31.H1_H1 ;  /* 0x3000001fff1f7230 */ /* 0x000fe40000004100 */
[C---:B------:R-:W-:Y:S01]  /*d5d0*/  FMUL.FTZ R37, R29.reuse, R33 ;  /* 0x000000211d257220 */ /* 0x040fe20000410000 */
[----:B------:R-:W-:Y:S02]  /*d5e0*/  HADD2.F32 R30, -RZ, R6.H1_H1 ;  /* 0x30000006ff1e7230 */ /* 0x000fe40000004100 */
[----:B------:R-:W-:Y:S01]  /*d5f0*/  FMUL.FTZ R36, R29, R32 ;  /* 0x000000201d247220 */ /* 0x000fe20000410000 */
[----:B------:R-:W-:-:S02]  /*d600*/  HADD2.F32 R6, -RZ, R4.H0_H0 ;  /* 0x20000004ff067230 */ /* 0x000fc40000004100 */
[----:B------:R-:W-:Y:S02]  /*d610*/  HADD2.F32 R4, -RZ, R4.H1_H1 ;  /* 0x30000004ff047230 */ /* 0x000fe40000004100 */
[C---:B------:R-:W-:Y:S01]  /*d620*/  FMUL.FTZ R29, R30.reuse, R35 ;  /* 0x000000231e1d7220 */ /* 0x040fe20000410000 */
[----:B------:R-:W-:Y:S01]  /*d630*/  FMUL.FTZ R38, R30, R31 ;  /* 0x0000001f1e267220 */ /* 0x000fe20000410000 */
[C---:B------:R-:W-:Y:S01]  /*d640*/  FFMA.FTZ R37, R6.reuse, R32, -R37 ;  /* 0x0000002006257223 */ /* 0x040fe20000010825 */
[----:B------:R-:W-:Y:S01]  /*d650*/  FFMA.FTZ R36, R6, R33, R36 ;  /* 0x0000002106247223 */ /* 0x000fe20000010024 */
[C---:B------:R-:W-:Y:S01]  /*d660*/  FFMA.FTZ R30, R4.reuse, R31, -R29 ;  /* 0x0000001f041e7223 */ /* 0x040fe2000001081d */
[----:B------:R-:W-:Y:S01]  /*d670*/  FFMA.FTZ R35, R4, R35, R38 ;  /* 0x0000002304237223 */ /* 0x000fe20000010026 */
[----:B------:R-:W-:Y:S02]  /*d680*/  F2FP.SATFINITE.E4M3.F32.PACK_AB_MERGE_C R4, R8, R5, RZ ;  /* 0x000000050804723e */ /* 0x000fe400048070ff */
[----:B------:R-:W-:-:S02]  /*d690*/  F2FP.SATFINITE.E4M3.F32.PACK_AB_MERGE_C R8, R10, R7, RZ ;  /* 0x000000070a08723e */ /* 0x000fc400048070ff */
[----:B------:R-:W-:Y:S02]  /*d6a0*/  F2FP.SATFINITE.E4M3.F32.PACK_AB_MERGE_C R5, R53, R54, RZ ;  /* 0x000000363505723e */ /* 0x000fe400048070ff */
[----:B------:R-:W-:Y:S02]  /*d6b0*/  F2FP.SATFINITE.E4M3.F32.PACK_AB_MERGE_C R6, R44, R55, RZ ;  /* 0x000000372c06723e */ /* 0x000fe400048070ff */
[----:B------:R-:W-:Y:S02]  /*d6c0*/  F2FP.SATFINITE.E4M3.F32.PACK_AB_MERGE_C R7, R60, R57, RZ ;  /* 0x000000393c07723e */ /* 0x000fe400048070ff */
[----:B------:R-:W-:Y:S02]  /*d6d0*/  F2FP.SATFINITE.E4M3.F32.PACK_AB_MERGE_C R10, R45, R58, RZ ;  /* 0x0000003a2d0a723e */ /* 0x000fe400048070ff */
[----:B------:R-:W-:Y:S02]  /*d6e0*/  F2FP.SATFINITE.E4M3.F32.PACK_AB_MERGE_C R4, R50, R9, R4 ;  /* 0x000000093204723e */ /* 0x000fe40004807004 */
[----:B------:R-:W-:-:S02]  /*d6f0*/  F2FP.SATFINITE.E4M3.F32.PACK_AB_MERGE_C R8, R52, R11, R8 ;  /* 0x0000000b3408723e */ /* 0x000fc40004807008 */
[----:B------:R-:W-:Y:S02]  /*d700*/  F2FP.SATFINITE.E4M3.F32.PACK_AB_MERGE_C R5, R48, R47, R5 ;  /* 0x0000002f3005723e */ /* 0x000fe40004807005 */
[----:B------:R-:W-:Y:S02]  /*d710*/  F2FP.SATFINITE.E4M3.F32.PACK_AB_MERGE_C R6, R42, R39, R6 ;  /* 0x000000272a06723e */ /* 0x000fe40004807006 */
[----:B------:R-:W-:Y:S02]  /*d720*/  F2FP.SATFINITE.E4M3.F32.PACK_AB_MERGE_C R7, R30, R37, R7 ;  /* 0x000000251e07723e */ /* 0x000fe40004807007 */
[----:B------:R-:W-:Y:S02]  /*d730*/  F2FP.SATFINITE.E4M3.F32.PACK_AB_MERGE_C R9, R49, R46, R51 ;  /* 0x0000002e3109723e */ /* 0x000fe40004807033 */
[----:B------:R-:W-:Y:S01]  /*d740*/  F2FP.SATFINITE.E4M3.F32.PACK_AB_MERGE_C R10, R41, R40, R10 ;  /* 0x00000028290a723e */ /* 0x000fe2000480700a */
[----:B------:R1:W-:Y:S01]  /*d750*/  STS.128 [R26+0x14400], R4 ;  /* 0x014400041a007388 */ /* 0x0003e20000000c00 */
[----:B------:R-:W-:-:S05]  /*d760*/  F2FP.SATFINITE.E4M3.F32.PACK_AB_MERGE_C R11, R35, R36, R43 ;  /* 0x00000024230b723e */ /* 0x000fca000480702b */
[----:B------:R1:W-:Y:S02]  /*d770*/  STS.128 [R28+0x14400], R8 ;  /* 0x014400081c007388 */ /* 0x0003e40000000c00 */
.L_x_631:
[----:B------:R-:W-:Y:S05]  /*d780*/  BSYNC B1 ;  /* 0x0000000000017941 */ /* 0x000fea0003800000 */
.L_x_630:
[----:B------:R-:W-:Y:S05]  /*d790*/  @P0 BRA `(.L_x_622) ;  /* 0x0000000800e80947 */ /* 0x000fea0003800000 */
[----:B------:R-:W2:Y:S01]  /*d7a0*/  LDL R50, [R1+0x3c] ;  /* 0x00003c0001327983 */ /* 0x000ea20000100800 */
[----:B------:R-:W-:Y:S01]  /*d7b0*/  IMAD.IADD R3, R16, 0x1, R3 ;  /* 0x0000000110037824 */ /* 0x000fe200078e0203 */
[----:B-1----:R-:W-:-:S04]  /*d7c0*/  SHF.R.U32.HI R4, RZ, 0x3, R196 ;  /* 0x00000003ff047819 */ /* 0x002fc800000116c4 */
[----:B------:R-:W-:-:S04]  /*d7d0*/  LOP3.LUT R3, R196, 0x70, R3, 0xf8, !PT ;  /* 0x00000070c4037812 */ /* 0x000fc800078ef803 */
[----:B------:R-:W-:-:S04]  /*d7e0*/  LOP3.LUT R3, R3, R4, RZ, 0x3c, !PT ;  /* 0x0000000403037212 */ /* 0x000fc800078e3cff */
[----:B------:R-:W-:-:S05]  /*d7f0*/  IADD3 R3, R18, R3, R203 ;  /* 0x0000000312037210 */ /* 0x000fca0007ffe0cb */
[----:B------:R-:W1:Y:S01]  /*d800*/  LDS.128 R8, [R3+0x14400] ;  /* 0x0144000003087984 */ /* 0x000e620000000c00 */
[----:B------:R-:W-:Y:S02]  /*d810*/  F2FP.F16.E4M3.UNPACK_B R45, R20.H1 ;  /* 0x00000014ff2d723e */ /* 0x000fe400030006ff */
[----:B------:R-:W-:-:S03]  /*d820*/  F2FP.F16.E4M3.UNPACK_B R42, R12.H1 ;  /* 0x0000000cff2a723e */ /* 0x000fc600030006ff */
[----:B------:R-:W-:Y:S02]  /*d830*/  HADD2.F32 R46, -RZ, R45.H0_H0 ;  /* 0x2000002dff2e7230 */ /* 0x000fe40000004100 */
[--C-:B------:R-:W-:Y:S02]  /*d840*/  HADD2.F32 R44, -RZ, R42.reuse.H0_H0 ;  /* 0x2000002aff2c7230 */ /* 0x100fe40000004100 */
[----:B------:R-:W-:Y:S01]  /*d850*/  HADD2.F32 R42, -RZ, R42.H1_H1 ;  /* 0x3000002aff2a7230 */ /* 0x000fe20000004100 */
[-C--:B-1----:R-:W-:Y:S02]  /*d860*/  F2FP.F16.E4M3.UNPACK_B R29, R8.reuse.H1 ;  /* 0x00000008ff1d723e */ /* 0x082fe400030006ff */
[-C--:B0-----:R-:W-:Y:S02]  /*d870*/  F2FP.F16.E4M3.UNPACK_B R37, R9.reuse ;  /* 0x00000009ff25723e */ /* 0x081fe400020006ff */
[----:B------:R-:W-:Y:S02]  /*d880*/  F2FP.F16.E4M3.UNPACK_B R38, R9.H1 ;  /* 0x00000009ff26723e */ /* 0x000fe400030006ff */
[----:B------:R-:W-:-:S02]  /*d890*/  F2FP.F16.E4M3.UNPACK_B R36, R8 ;  /* 0x00000008ff24723e */ /* 0x000fc400020006ff */
[----:B------:R-:W-:-:S03]  /*d8a0*/  F2FP.F16.E4M3.UNPACK_B R41, R11.H1 ;  /* 0x0000000bff29723e */ /* 0x000fc600030006ff */
[--C-:B------:R-:W-:Y:S01]  /*d8b0*/  HADD2.F32 R8, -RZ, R36.reuse.H0_H0 ;  /* 0x20000024ff087230 */ /* 0x100fe20000004100 */
[-C--:B------:R-:W-:Y:S02]  /*d8c0*/  F2FP.F16.E4M3.UNPACK_B R39, R10.reuse ;  /* 0x0000000aff27723e */ /* 0x080fe400020006ff */
[----:B------:R-:W-:Y:S01]  /*d8d0*/  F2FP.F16.E4M3.UNPACK_B R40, R10.H1 ;  /* 0x0000000aff28723e */ /* 0x000fe200030006ff */
[----:B------:R-:W-:Y:S01]  /*d8e0*/  HADD2.F32 R36, -RZ, R36.H1_H1 ;  /* 0x30000024ff247230 */ /* 0x000fe20000004100 */
[----:B--2---:R-:W0:Y:S02]  /*d8f0*/  LDS.128 R4, [R50+0x14400] ;  /* 0x0144000032047984 */ /* 0x004e240000000c00 */
[-C--:B0-----:R-:W-:Y:S02]  /*d900*/  F2FP.F16.E4M3.UNPACK_B R26, R4.reuse ;  /* 0x00000004ff1a723e */ /* 0x081fe400020006ff */
[----:B------:R-:W-:Y:S01]  /*d910*/  F2FP.F16.E4M3.UNPACK_B R28, R4.H1 ;  /* 0x00000004ff1c723e */ /* 0x000fe200030006ff */
[----:B------:R-:W-:Y:S01]  /*d920*/  HADD2.F32 R4, -RZ, R29.H0_H0 ;  /* 0x2000001dff047230 */ /* 0x000fe20000004100 */
[----:B------:R-:W-:-:S02]  /*d930*/  F2FP.F16.E4M3.UNPACK_B R32, R6 ;  /* 0x00000006ff20723e */ /* 0x000fc400020006ff */
[----:B------:R-:W-:Y:S01]  /*d940*/  F2FP.F16.E4M3.UNPACK_B R33, R6.H1 ;  /* 0x00000006ff21723e */ /* 0x000fe200030006ff */
[----:B------:R-:W-:Y:S02]  /*d950*/  HADD2.F32 R6, -RZ, R28.H0_H0 ;  /* 0x2000001cff067230 */ /* 0x000fe40000004100 */
[-C--:B------:R-:W-:Y:S01]  /*d960*/  FMUL.FTZ R9, R46, R4.reuse ;  /* 0x000000042e097220 */ /* 0x080fe20000410000 */
[C---:B------:R-:W-:Y:S01]  /*d970*/  FMUL.FTZ R43, R44.reuse, R4 ;  /* 0x000000042c2b7220 */ /* 0x040fe20000410000 */
[----:B------:R-:W-:Y:S02]  /*d980*/  HADD2.F32 R29, -RZ, R29.H1_H1 ;  /* 0x3000001dff1d7230 */ /* 0x000fe40000004100 */
[-C--:B------:R-:W-:Y:S01]  /*d990*/  FFMA.FTZ R4, R44, R6.reuse, -R9 ;  /* 0x000000062c047223 */ /* 0x080fe20000010809 */
[----:B------:R-:W-:Y:S01]  /*d9a0*/  FFMA.FTZ R6, R46, R6, R43 ;  /* 0x000000062e067223 */ /* 0x000fe2000001002b */
[----:B------:R-:W-:Y:S01]  /*d9b0*/  F2FP.F16.E4M3.UNPACK_B R44, R20 ;  /* 0x00000014ff2c723e */ /* 0x000fe200020006ff */
[----:B------:R-:W-:Y:S01]  /*d9c0*/  HADD2.F32 R46, -RZ, R45.H1_H1 ;  /* 0x3000002dff2e7230 */ /* 0x000fe20000004100 */
[----:B------:R-:W-:-:S02]  /*d9d0*/  F2FP.F16.E4M3.UNPACK_B R20, R12 ;  /* 0x0000000cff14723e */ /* 0x000fc400020006ff */
[-C--:B------:R-:W-:Y:S02]  /*d9e0*/  F2FP.F16.E4M3.UNPACK_B R30, R5.reuse ;  /* 0x00000005ff1e723e */ /* 0x080fe400020006ff */
[----:B------:R-:W-:Y:S02]  /*d9f0*/  F2FP.F16.E4M3.UNPACK_B R31, R5.H1 ;  /* 0x00000005ff1f723e */ /* 0x000fe400030006ff */
[-C--:B------:R-:W-:Y:S02]  /*da00*/  F2FP.F16.E4M3.UNPACK_B R5, R7.reuse ;  /* 0x00000007ff05723e */ /* 0x080fe400020006ff */
[----:B------:R-:W-:Y:S01]  /*da10*/  F2FP.F16.E4M3.UNPACK_B R35, R7.H1 ;  /* 0x00000007ff23723e */ /* 0x000fe200030006ff */
[----:B------:R-:W-:Y:S01]  /*da20*/  HADD2.F32 R28, -RZ, R28.H1_H1 ;  /* 0x3000001cff1c7230 */ /* 0x000fe20000004100 */
[----:B------:R-:W-:Y:S01]  /*da30*/  F2FP.F16.E4M3.UNPACK_B R7, R11 ;  /* 0x0000000bff07723e */ /* 0x000fe200020006ff */
[----:B------:R-:W-:Y:S02]  /*da40*/  HADD2.F32 R45, -RZ, R44.H0_H0 ;  /* 0x2000002cff2d7230 */ /* 0x000fe40000004100 */
[----:B------:R-:W-:Y:S01]  /*da50*/  FMUL.FTZ R11, R46, R29 ;  /* 0x0000001d2e0b7220 */ /* 0x000fe20000410000 */
[----:B------:R-:W-:-:S02]  /*da60*/  HADD2.F32 R43, -RZ, R20.H0_H0 ;  /* 0x20000014ff2b7230 */ /* 0x000fc40000004100 */
[----:B------:R-:W-:Y:S01]  /*da70*/  FMUL.FTZ R29, R42, R29 ;  /* 0x0000001d2a1d7220 */ /* 0x000fe20000410000 */
[----:B------:R-:W-:Y:S02]  /*da80*/  HADD2.F32 R9, -RZ, R26.H0_H0 ;  /* 0x2000001aff097230 */ /* 0x000fe40000004100 */
[----:B------:R-:W-:Y:S01]  /*da90*/  FMUL.FTZ R10, R45, R8 ;  /* 0x000000082d0a7220 */ /* 0x000fe20000410000 */
[----:B------:R-:W-:Y:S01]  /*daa0*/  FFMA.FTZ R29, R46, R28, R29 ;  /* 0x0000001c2e1d7223 */ /* 0x000fe2000001001d */
[C---:B------:R-:W-:Y:S01]  /*dab0*/  FMUL.FTZ R12, R43.reuse, R8 ;  /* 0x000000082b0c7220 */ /* 0x040fe20000410000 */
[----:B------:R-:W-:Y:S01]  /*dac0*/  F2FP.F16.E4M3.UNPACK_B R46, R15.H1 ;  /* 0x0000000fff2e723e */ /* 0x000fe200030006ff */
[----:B------:R-:W-:Y:S01]  /*dad0*/  FFMA.FTZ R11, R42, R28, -R11 ;  /* 0x0000001c2a0b7223 */ /* 0x000fe2000001080b */
[-C--:B------:R-:W-:Y:S01]  /*dae0*/  FFMA.FTZ R8, R43, R9.reuse, -R10 ;  /* 0x000000092b087223 */ /* 0x080fe2000001080a */
[----:B------:R-:W-:Y:S01]  /*daf0*/  FFMA.FTZ R9, R45, R9, R12 ;  /* 0x000000092d097223 */ /* 0x000fe2000001000c */
[----:B------:R-:W-:Y:S01]  /*db00*/  F2FP.F16.E4M3.UNPACK_B R28, R0.H1 ;  /* 0x00000000ff1c723e */ /* 0x000fe200030006ff */
[----:B------:R-:W-:-:S02]  /*db10*/  HADD2.F32 R48, -RZ, R46.H0_H0 ;  /* 0x2000002eff307230 */ /* 0x000fc40000004100 */
[----:B------:R-:W-:Y:S02]  /*db20*/  HADD2.F32 R12, -RZ, R38.H0_H0 ;  /* 0x20000026ff0c7230 */ /* 0x000fe40000004100 */
[----:B------:R-:W-:Y:S02]  /*db30*/  HADD2.F32 R44, -RZ, R44.H1_H1 ;  /* 0x3000002cff2c7230 */ /* 0x000fe40000004100 */
[----:B------:R-:W-:Y:S02]  /*db40*/  HADD2.F32 R42, -RZ, R28.H0_H0 ;  /* 0x2000001cff2a7230 */ /* 0x000fe40000004100 */
[----:B------:R-:W-:Y:S01]  /*db50*/  FMUL.FTZ R47, R48, R12 ;  /* 0x0000000c302f7220 */ /* 0x000fe20000410000 */
[----:B------:R-:W-:Y:S02]  /*db60*/  HADD2.F32 R10, -RZ, R31.H0_H0 ;  /* 0x2000001fff0a7230 */ /* 0x000fe40000004100 */
[----:B------:R-:W-:Y:S02]  /*db70*/  HADD2.F32 R20, -RZ, R20.H1_H1 ;  /* 0x30000014ff147230 */ /* 0x000fe40000004100 */
[----:B------:R-:W-:Y:S01]  /*db80*/  FMUL.FTZ R43, R44, R36 ;  /* 0x000000242c2b7220 */ /* 0x000fe20000410000 */
[----:B------:R-:W-:-:S02]  /*db90*/  HADD2.F32 R26, -RZ, R26.H1_H1 ;  /* 0x3000001aff1a7230 */ /* 0x000fc40000004100 */
[C---:B------:R-:W-:Y:S01]  /*dba0*/  FMUL.FTZ R49, R42.reuse, R12 ;  /* 0x0000000c2a317220 */ /* 0x040fe20000410000 */
[----:B------:R-:W-:Y:S02]  /*dbb0*/  HADD2.F32 R51, -RZ, R28.H1_H1 ;  /* 0x3000001cff337230 */ /* 0x000fe40000004100 */
[----:B------:R-:W-:Y:S01]  /*dbc0*/  FFMA.FTZ R47, R42, R10, -R47 ;  /* 0x0000000a2a2f7223 */ /* 0x000fe2000001082f */
[----:B------:R-:W-:Y:S01]  /*dbd0*/  F2FP.F16.E4M3.UNPACK_B R28, R0 ;  /* 0x00000000ff1c723e */ /* 0x000fe200020006ff */
[C---:B------:R-:W-:Y:S01]  /*dbe0*/  FMUL.FTZ R45, R20.reuse, R36 ;  /* 0x00000024142d7220 */ /* 0x040fe20000410000 */
[----:B------:R-:W-:Y:S01]  /*dbf0*/  F2FP.F16.E4M3.UNPACK_B R42, R15 ;  /* 0x0000000fff2a723e */ /* 0x000fe200020006ff */
[----:B------:R-:W-:Y:S01]  /*dc00*/  FFMA.FTZ R43, R20, R26, -R43 ;  /* 0x0000001a142b7223 */ /* 0x000fe2000001082b */
[----:B------:R-:W-:Y:S01]  /*dc10*/  FFMA.FTZ R49, R48, R10, R49 ;  /* 0x0000000a30317223 */ /* 0x000fe20000010031 */
[----:B------:R-:W-:Y:S01]  /*dc20*/  FFMA.FTZ R26, R44, R26, R45 ;  /* 0x0000001a2c1a7223 */ /* 0x000fe2000001002d */
[----:B------:R-:W-:-:S02]  /*dc30*/  HADD2.F32 R10, -RZ, R37.H0_H0 ;  /* 0x20000025ff0a7230 */ /* 0x000fc40000004100 */
[----:B------:R-:W-:Y:S02]  /*dc40*/  HADD2.F32 R36, -RZ, R28.H0_H0 ;  /* 0x2000001cff247230 */ /* 0x000fe40000004100 */
[----:B------:R-:W-:Y:S02]  /*dc50*/  HADD2.F32 R44, -RZ, R42.H0_H0 ;  /* 0x2000002aff2c7230 */ /* 0x000fe40000004100 */
[----:B------:R-:W-:Y:S02]  /*dc60*/  HADD2.F32 R53, -RZ, R46.H1_H1 ;  /* 0x3000002eff357230 */ /* 0x000fe40000004100 */
[-C--:B------:R-:W-:Y:S01]  /*dc70*/  FMUL.FTZ R45, R36, R10.reuse ;  /* 0x0000000a242d7220 */ /* 0x080fe20000410000 */
[----:B------:R-:W-:Y:S02]  /*dc80*/  HADD2.F32 R38, -RZ, R38.H1_H1 ;  /* 0x30000026ff267230 */ /* 0x000fe40000004100 */
[----:B------:R-:W-:Y:S02]  /*dc90*/  HADD2.F32 R0, -RZ, R30.H0_H0 ;  /* 0x2000001eff007230 */ /* 0x000fe40000004100 */
[----:B------:R-:W-:Y:S01]  /*dca0*/  FMUL.FTZ R15, R44, R10 ;  /* 0x0000000a2c0f7220 */ /* 0x000fe20000410000 */
[----:B------:R-:W-:-:S02]  /*dcb0*/  HADD2.F32 R31, -RZ, R31.H1_H1 ;  /* 0x3000001fff1f7230 */ /* 0x000fc40000004100 */
[-C--:B------:R-:W-:Y:S01]  /*dcc0*/  FMUL.FTZ R12, R53, R38.reuse ;  /* 0x00000026350c7220 */ /* 0x080fe20000410000 */
[C---:B------:R-:W-:Y:S01]  /*dcd0*/  FMUL.FTZ R38, R51.reuse, R38 ;  /* 0x0000002633267220 */ /* 0x040fe20000410000 */
[-C--:B------:R-:W-:Y:S01]  /*dce0*/  FFMA.FTZ R45, R44, R0.reuse, R45 ;  /* 0x000000002c2d7223 */ /* 0x080fe2000001002d */
[----:B------:R-:W-:Y:S01]  /*dcf0*/  FFMA.FTZ R15, R36, R0, -R15 ;  /* 0x00000000240f7223 */ /* 0x000fe2000001080f */
[----:B------:R-:W-:Y:S01]  /*dd00*/  HADD2.F32 R44, -RZ, R42.H1_H1 ;  /* 0x3000002aff2c7230 */ /* 0x000fe20000004100 */
[----:B------:R-:W-:Y:S01]  /*dd10*/  F2FP.F16.E4M3.UNPACK_B R46, R21.H1 ;  /* 0x00000015ff2e723e */ /* 0x000fe200030006ff */
[----:B------:R-:W-:Y:S01]  /*dd20*/  HADD2.F32 R37, -RZ, R37.H1_H1 ;  /* 0x30000025ff257230 */ /* 0x000fe20000004100 */
[----:B------:R-:W-:Y:S01]  /*dd30*/  F2FP.F16.E4M3.UNPACK_B R36, R13.H1 ;  /* 0x0000000dff24723e */ /* 0x000fe200030006ff */
[----:B------:R-:W-:Y:S02]  /*dd40*/  HADD2.F32 R28, -RZ, R28.H1_H1 ;  /* 0x3000001cff1c7230 */ /* 0x000fe40000004100 */
[-C--:B------:R-:W-:Y:S01]  /*dd50*/  FFMA.FTZ R20, R51, R31.reuse, -R12 ;  /* 0x0000001f33147223 */ /* 0x080fe2000001080c */
[----:B------:R-:W-:Y:S01]  /*dd60*/  FFMA.FTZ R38, R53, R31, R38 ;  /* 0x0000001f35267223 */ /* 0x000fe20000010026 */
[----:B------:R-:W-:-:S02]  /*dd70*/  HADD2.F32 R30, -RZ, R30.H1_H1 ;  /* 0x3000001eff1e7230 */ /* 0x000fc40000004100 */
[-C--:B------:R-:W-:Y:S01]  /*dd80*/  FMUL.FTZ R31, R44, R37.reuse ;  /* 0x000000252c1f7220 */ /* 0x080fe20000410000 */
[----:B------:R-:W-:Y:S02]  /*dd90*/  HADD2.F32 R48, -RZ, R46.H0_H0 ;  /* 0x2000002eff307230 */ /* 0x000fe40000004100 */
[C---:B------:R-:W-:Y:S01]  /*dda0*/  FMUL.FTZ R37, R28.reuse, R37 ;  /* 0x000000251c257220 */ /* 0x040fe20000410000 */
[----:B------:R-:W-:Y:S02]  /*ddb0*/  HADD2.F32 R10, -RZ, R40.H0_H0 ;  /* 0x20000028ff0a7230 */ /* 0x000fe40000004100 */
[----:B------:R-:W-:Y:S02]  /*ddc0*/  HADD2.F32 R42, -RZ, R36.H0_H0 ;  /* 0x20000024ff2a7230 */ /* 0x000fe40000004100 */
[-C--:B------:R-:W-:Y:S01]  /*ddd0*/  FFMA.FTZ R12, R28, R30.reuse, -R31 ;  /* 0x0000001e1c0c7223 */ /* 0x080fe2000001081f */
[----:B------:R-:W-:Y:S02]  /*dde0*/  HADD2.F32 R0, -RZ, R33.H0_H0 ;  /* 0x20000021ff007230 */ /* 0x000fe40000004100 */
[----:B------:R-:W-:Y:S01]  /*ddf0*/  FFMA.FTZ R30, R44, R30, R37 ;  /* 0x0000001e2c1e7223 */ /* 0x000fe20000010025 */
[-C--:B------:R-:W-:Y:S01]  /*de00*/  FMUL.FTZ R51, R48, R10.reuse ;  /* 0x0000000a30337220 */ /* 0x080fe20000410000 */
[----:B------:R-:W-:Y:S01]  /*de10*/  FMUL.FTZ R53, R42, R10 ;  /* 0x0000000a2a357220 */ /* 0x000fe20000410000 */
[----:B------:R-:W-:Y:S01]  /*de20*/  HADD2.F32 R37, -RZ, R46.H1_H1 ;  /* 0x3000002eff257230 */ /* 0x000fe20000004100 */
[----:B------:R-:W-:Y:S01]  /*de30*/  F2FP.F16.E4M3.UNPACK_B R21, R21 ;  /* 0x00000015ff15723e */ /* 0x000fe200020006ff */
[----:B------:R-:W-:Y:S01]  /*de40*/  HADD2.F32 R40, -RZ, R40.H1_H1 ;  /* 0x30000028ff287230 */ /* 0x000fe20000004100 */
[----:B------:R-:W-:Y:S01]  /*de50*/  F2FP.F16.E4M3.UNPACK_B R28, R13 ;  /* 0x0000000dff1c723e */ /* 0x000fe200020006ff */
[----:B------:R-:W-:-:S02]  /*de60*/  HADD2.F32 R31, -RZ, R36.H1_H1 ;  /* 0x30000024ff1f7230 */ /* 0x000fc40000004100 */
[-C--:B------:R-:W-:Y:S01]  /*de70*/  FFMA.FTZ R51, R42, R0.reuse, -R51 ;  /* 0x000000002a337223 */ /* 0x080fe20000010833 */
[----:B------:R-:W-:Y:S01]  /*de80*/  FFMA.FTZ R53, R48, R0, R53 ;  /* 0x0000000030357223 */ /* 0x000fe20000010035 */
[----:B------:R-:W-:Y:S02]  /*de90*/  HADD2.F32 R33, -RZ, R33.H1_H1 ;  /* 0x30000021ff217230 */ /* 0x000fe40000004100 */
[-C--:B------:R-:W-:Y:S01]  /*dea0*/  FMUL.FTZ R0, R37, R40.reuse ;  /* 0x0000002825007220 */ /* 0x080fe20000410000 */
[----:B------:R-:W-:Y:S02]  /*deb0*/  HADD2.F32 R44, -RZ, R21.H0_H0 ;  /* 0x20000015ff2c7230 */ /* 0x000fe40000004100 */
[----:B------:R-:W-:Y:S02]  /*dec0*/  HADD2.F32 R10, -RZ, R39.H0_H0 ;  /* 0x20000027ff0a7230 */ /* 0x000fe40000004100 */
[----:B------:R-:W-:Y:S02]  /*ded0*/  HADD2.F32 R42, -RZ, R28.H0_H0 ;  /* 0x2000001cff2a7230 */ /* 0x000fe40000004100 */
[C---:B------:R-:W-:Y:S01]  /*dee0*/  FMUL.FTZ R40, R31.reuse, R40 ;  /* 0x000000281f287220 */ /* 0x040fe20000410000 */
[----:B------:R-:W-:Y:S01]  /*def0*/  FFMA.FTZ R36, R31, R33, -R0 ;  /* 0x000000211f247223 */ /* 0x000fe20000010800 */
[----:B------:R-:W-:-:S02]  /*df00*/  HADD2.F32 R0, -RZ, R32.H0_H0 ;  /* 0x20000020ff007230 */ /* 0x000fc40000004100 */
[-C--:B------:R-:W-:Y:S01]  /*df10*/  FMUL.FTZ R13, R44, R10.reuse ;  /* 0x0000000a2c0d7220 */ /* 0x080fe20000410000 */
[----:B------:R-:W-:Y:S02]  /*df20*/  HADD2.F32 R46, -RZ, R21.H1_H1 ;  /* 0x30000015ff2e7230 */ /* 0x000fe40000004100 */
[C---:B------:R-:W-:Y:S01]  /*df30*/  FMUL.FTZ R21, R42.reuse, R10 ;  /* 0x0000000a2a157220 */ /* 0x040fe20000410000 */
[----:B------:R-:W-:Y:S02]  /*df40*/  HADD2.F32 R39, -RZ, R39.H1_H1 ;  /* 0x30000027ff277230 */ /* 0x000fe40000004100 */
[----:B------:R-:W-:Y:S01]  /*df50*/  FFMA.FTZ R40, R37, R33, R40 ;  /* 0x0000002125287223 */ /* 0x000fe20000010028 */
[----:B------:R-:W-:Y:S01]  /*df60*/  HADD2.F32 R28, -RZ, R28.H1_H1 ;  /* 0x3000001cff1c7230 */ /* 0x000fe20000004100 */
[----:B------:R-:W-:Y:S01]  /*df70*/  F2FP.F16.E4M3.UNPACK_B R33, R25.H1 ;  /* 0x00000019ff21723e */ /* 0x000fe200030006ff */
[----:B------:R-:W-:Y:S02]  /*df80*/  HADD2.F32 R32, -RZ, R32.H1_H1 ;  /* 0x30000020ff207230 */ /* 0x000fe40000004100 */
[-C--:B------:R-:W-:Y:S01]  /*df90*/  FFMA.FTZ R13, R42, R0.reuse, -R13 ;  /* 0x000000002a0d7223 */ /* 0x080fe2000001080d */
[-C--:B------:R-:W-:Y:S01]  /*dfa0*/  FMUL.FTZ R31, R46, R39.reuse ;  /* 0x000000272e1f7220 */ /* 0x080fe20000410000 */
[----:B------:R-:W-:Y:S01]  /*dfb0*/  FFMA.FTZ R21, R44, R0, R21 ;  /* 0x000000002c157223 */ /* 0x000fe20000010015 */
[----:B------:R-:W-:Y:S01]  /*dfc0*/  F2FP.F16.E4M3.UNPACK_B R0, R14.H1 ;  /* 0x0000000eff00723e */ /* 0x000fe200030006ff */
[----:B------:R-:W-:Y:S01]  /*dfd0*/  FMUL.FTZ R39, R28, R39 ;  /* 0x000000271c277220 */ /* 0x000fe20000410000 */
[----:B------:R-:W-:-:S02]  /*dfe0*/  HADD2.F32 R44, -RZ, R33.H0_H0 ;  /* 0x20000021ff2c7230 */ /* 0x000fc40000004100 */
[-C--:B------:R-:W-:Y:S01]  /*dff0*/  FFMA.FTZ R28, R28, R32.reuse, -R31 ;  /* 0x000000201c1c7223 */ /* 0x080fe2000001081f */
[----:B------:R-:W-:Y:S02]  /*e000*/  HADD2.F32 R10, -RZ, R41.H0_H0 ;  /* 0x20000029ff0a7230 */ /* 0x000fe40000004100 */
[----:B------:R-:W-:Y:S01]  /*e010*/  FFMA.FTZ R32, R46, R32, R39 ;  /* 0x000000202e207223 */ /* 0x000fe20000010027 */
[--C-:B------:R-:W-:Y:S02]  /*e020*/  HADD2.F32 R42, -RZ, R0.reuse.H0_H0 ;  /* 0x20000000ff2a7230 */ /* 0x100fe40000004100 */
[----:B------:R-:W-:Y:S02]  /*e030*/  HADD2.F32 R39, -RZ, R0.H1_H1 ;  /* 0x30000000ff277230 */ /* 0x000fe40000004100 */
[----:B------:R-:W-:Y:S01]  /*e040*/  FMUL.FTZ R31, R44, R10 ;  /* 0x0000000a2c1f7220 */ /* 0x000fe20000410000 */
[----:B------:R-:W-:Y:S02]  /*e050*/  HADD2.F32 R0, -RZ, R35.H0_H0 ;  /* 0x20000023ff007230 */ /* 0x000fe40000004100 */
[----:B------:R-:W-:-:S02]  /*e060*/  HADD2.F32 R55, -RZ, R33.H1_H1 ;  /* 0x30000021ff377230 */ /* 0x000fc40000004100 */
[----:B------:R-:W-:Y:S02]  /*e070*/  HADD2.F32 R41, -RZ, R41.H1_H1 ;  /* 0x30000029ff297230 */ /* 0x000fe40000004100 */
[C---:B------:R-:W-:Y:S01]  /*e080*/  FMUL.FTZ R37, R42.reuse, R10 ;  /* 0x0000000a2a257220 */ /* 0x040fe20000410000 */
[----:B------:R-:W-:Y:S01]  /*e090*/  FFMA.FTZ R33, R42, R0, -R31 ;  /* 0x000000002a217223 */ /* 0x000fe2000001081f */
[----:B------:R-:W-:Y:S01]  /*e0a0*/  HADD2.F32 R35, -RZ, R35.H1_H1 ;  /* 0x30000023ff237230 */ /* 0x000fe20000004100 */
[----:B------:R-:W-:Y:S01]  /*e0b0*/  F2FP.F16.E4M3.UNPACK_B R31, R14 ;  /* 0x0000000eff1f723e */ /* 0x000fe200020006ff */
[----:B------:R-:W-:Y:S01]  /*e0c0*/  FMUL.FTZ R10, R55, R41 ;  /* 0x00000029370a7220 */ /* 0x000fe20000410000 */
[----:B------:R-:W-:Y:S01]  /*e0d0*/  F2FP.F16.E4M3.UNPACK_B R25, R25 ;  /* 0x00000019ff19723e */ /* 0x000fe200020006ff */
[C---:B------:R-:W-:Y:S01]  /*e0e0*/  FMUL.FTZ R14, R39.reuse, R41 ;  /* 0x00000029270e7220 */ /* 0x040fe20000410000 */
[----:B------:R-:W-:Y:S01]  /*e0f0*/  FFMA.FTZ R37, R44, R0, R37 ;  /* 0x000000002c257223 */ /* 0x000fe20000010025 */
[----:B------:R-:W-:Y:S01]  /*e100*/  FFMA.FTZ R42, R39, R35, -R10 ;  /* 0x00000023272a7223 */ /* 0x000fe2000001080a */
[----:B------:R-:W-:-:S02]  /*e110*/  HADD2.F32 R46, -RZ, R31.H0_H0 ;  /* 0x2000001fff2e7230 */ /* 0x000fc40000004100 */
[----:B------:R-:W-:Y:S01]  /*e120*/  FFMA.FTZ R44, R55, R35, R14 ;  /* 0x00000023372c7223 */ /* 0x000fe2000001000e */
[----:B------:R-:W-:Y:S02]  /*e130*/  HADD2.F32 R48, -RZ, R25.H0_H0 ;  /* 0x20000019ff307230 */ /* 0x000fe40000004100 */
[----:B------:R-:W-:Y:S02]  /*e140*/  HADD2.F32 R10, -RZ, R7.H0_H0 ;  /* 0x20000007ff0a7230 */ /* 0x000fe40000004100 */
[----:B------:R-:W-:Y:S02]  /*e150*/  HADD2.F32 R35, -RZ, R31.H1_H1 ;  /* 0x3000001fff237230 */ /* 0x000fe40000004100 */
[----:B------:R-:W-:Y:S02]  /*e160*/  HADD2.F32 R39, -RZ, R25.H1_H1 ;  /* 0x30000019ff277230 */ /* 0x000fe40000004100 */
[----:B------:R-:W-:Y:S02]  /*e170*/  HADD2.F32 R7, -RZ, R7.H1_H1 ;  /* 0x30000007ff077230 */ /* 0x000fe40000004100 */
[----:B------:R-:W-:Y:S01]  /*e180*/  FMUL.FTZ R25, R48, R10 ;  /* 0x0000000a30197220 */ /* 0x000fe20000410000 */
[----:B------:R-:W-:-:S02]  /*e190*/  HADD2.F32 R0, -RZ, R5.H0_H0 ;  /* 0x20000005ff007230 */ /* 0x000fc40000004100 */
[C---:B------:R-:W-:Y:S01]  /*e1a0*/  FMUL.FTZ R31, R46.reuse, R10 ;  /* 0x0000000a2e1f7220 */ /* 0x040fe20000410000 */
[----:B------:R-:W-:Y:S02]  /*e1b0*/  HADD2.F32 R5, -RZ, R5.H1_H1 ;  /* 0x30000005ff057230 */ /* 0x000fe40000004100 */
[-C--:B------:R-:W-:Y:S01]  /*e1c0*/  FMUL.FTZ R10, R39, R7.reuse ;  /* 0x00000007270a7220 */ /* 0x080fe20000410000 */
[C---:B------:R-:W-:Y:S01]  /*e1d0*/  FMUL.FTZ R14, R35.reuse, R7 ;  /* 0x00000007230e7220 */ /* 0x040fe20000410000 */
[-C--:B------:R-:W-:Y:S01]  /*e1e0*/  FFMA.FTZ R7, R46, R0.reuse, -R25 ;  /* 0x000000002e077223 */ /* 0x080fe20000010819 */
[----:B------:R-:W-:Y:S01]  /*e1f0*/  FFMA.FTZ R31, R48, R0, R31 ;  /* 0x00000000301f7223 */ /* 0x000fe2000001001f */
[-C--:B------:R-:W-:Y:S01]  /*e200*/  FFMA.FTZ R0, R35, R5.reuse, -R10 ;  /* 0x0000000523007223 */ /* 0x080fe2000001080a */
[----:B------:R-:W-:Y:S01]  /*e210*/  FFMA.FTZ R14, R39, R5, R14 ;  /* 0x00000005270e7223 */ /* 0x000fe2000001000e */
[----:B------:R-:W-:Y:S02]  /*e220*/  F2FP.SATFINITE.E4M3.F32.PACK_AB_MERGE_C R4, R11, R4, RZ ;  /* 0x000000040b04723e */ /* 0x000fe400048070ff */
[----:B------:R-:W-:-:S02]  /*e230*/  F2FP.SATFINITE.E4M3.F32.PACK_AB_MERGE_C R29, R29, R6, RZ ;  /* 0x000000061d1d723e */ /* 0x000fc400048070ff */
[----:B------:R-:W-:Y:S02]  /*e240*/  F2FP.SATFINITE.E4M3.F32.PACK_AB_MERGE_C R5, R20, R47, RZ ;  /* 0x0000002f1405723e */ /* 0x000fe400048070ff */
[----:B------:R-:W-:Y:S02]  /*e250*/  F2FP.SATFINITE.E4M3.F32.PACK_AB_MERGE_C R6, R36, R51, RZ ;  /* 0x000000332406723e */ /* 0x000fe400048070ff */
[----:B------:R-:W-:Y:S02]  /*e260*/  F2FP.SATFINITE.E4M3.F32.PACK_AB_MERGE_C R33, R42, R33, RZ ;  /* 0x000000212a21723e */ /* 0x000fe400048070ff */
[----:B------:R-:W-:Y:S02]  /*e270*/  F2FP.SATFINITE.E4M3.F32.PACK_AB_MERGE_C R38, R38, R49, RZ ;  /* 0x000000312626723e */ /* 0x000fe400048070ff */
[----:B------:R-:W-:Y:S02]  /*e280*/  F2FP.SATFINITE.E4M3.F32.PACK_AB_MERGE_C R10, R40, R53, RZ ;  /* 0x00000035280a723e */ /* 0x000fe400048070ff */
[----:B------:R-:W-:-:S02]  /*e290*/  F2FP.SATFINITE.E4M3.F32.PACK_AB_MERGE_C R11, R44, R37, RZ ;  /* 0x000000252c0b723e */ /* 0x000fc400048070ff */
[----:B------:R-:W-:Y:S02]  /*e2a0*/  F2FP.SATFINITE.E4M3.F32.PACK_AB_MERGE_C R4, R43, R8, R4 ;  /* 0x000000082b04723e */ /* 0x000fe40004807004 */
[----:B------:R-:W-:Y:S02]  /*e2b0*/  F2FP.SATFINITE.E4M3.F32.PACK_AB_MERGE_C R8, R26, R9, R29 ;  /* 0x000000091a08723e */ /* 0x000fe4000480701d */
[----:B------:R-:W-:Y:S02]  /*e2c0*/  F2FP.SATFINITE.E4M3.F32.PACK_AB_MERGE_C R5, R12, R15, R5 ;  /* 0x0000000f0c05723e */ /* 0x000fe40004807005 */
[----:B------:R-:W-:Y:S02]  /*e2d0*/  F2FP.SATFINITE.E4M3.F32.PACK_AB_MERGE_C R6, R28, R13, R6 ;  /* 0x0000000d1c06723e */ /* 0x000fe40004807006 */
[----:B------:R-:W-:Y:S02]  /*e2e0*/  F2FP.SATFINITE.E4M3.F32.PACK_AB_MERGE_C R7, R0, R7, R33 ;  /* 0x000000070007723e */ /* 0x000fe40004807021 */
[----:B------:R-:W-:-:S02]  /*e2f0*/  F2FP.SATFINITE.E4M3.F32.PACK_AB_MERGE_C R9, R30, R45, R38 ;  /* 0x0000002d1e09723e */ /* 0x000fc40004807026 */
[----:B------:R-:W-:Y:S02]  /*e300*/  F2FP.SATFINITE.E4M3.F32.PACK_AB_MERGE_C R10, R32, R21, R10 ;  /* 0x00000015200a723e */ /* 0x000fe4000480700a */
[----:B------:R-:W-:Y:S01]  /*e310*/  F2FP.SATFINITE.E4M3.F32.PACK_AB_MERGE_C R11, R14, R31, R11 ;  /* 0x0000001f0e0b723e */ /* 0x000fe2000480700b */
[----:B------:R3:W-:Y:S04]  /*e320*/  STS.128 [R50+0x14400], R4 ;  /* 0x0144000432007388 */ /* 0x0007e80000000c00 */
[----:B------:R3:W-:Y:S02]  /*e330*/  STS.128 [R3+0x14400], R8 ;  /* 0x0144000803007388 */ /* 0x0007e40000000c00 */
.L_x_622:
[----:B------:R-:W-:Y:S05]  /*e340*/  BSYNC B0 ;  /* 0x0000000000007941 */ /* 0x000fea0003800000 */
.L_x_611:
[----:B------:R-:W-:Y:S01]  /*e350*/  @!PT LDS RZ, [RZ] ;  /* 0x00000000fffff984 */ /* 0x000fe20000000800 */
[----:B------:R-:W-:Y:S01]  /*e360*/  @!PT LDS RZ, [RZ] ;  /* 0x00000000fffff984 */ /* 0x000fe20000000800 */
[----:B------:R-:W-:Y:S01]  /*e370*/  @!PT LDS RZ, [RZ] ;  /* 0x00000000fffff984 */ /* 0x000fe20000000800 */
[----:B------:R-:W-:Y:S01]  /*e380*/  @!PT LDS RZ, [RZ] ;  /* 0x00000000fffff984 */ /* 0x000fe20000000800 */
[----:B------:R4:W-:Y:S06]  /*e390*/  MEMBAR.ALL.CTA ;  /* 0x0000000000007992 */ /* 0x0009ec0000008000 */
[----:B----4-:R-:W4:Y:S01]  /*e3a0*/  FENCE.VIEW.ASYNC.S ;  /* 0x00000000000073c6 */ /* 0x010f220000000000 */
[----:B------:R-:W-:Y:S05]  /*e3b0*/  WARPSYNC.ALL ;  /* 0x0000000000007948 */ /* 0x000fea0003800000 */
[----:B----4-:R-:W-:Y:S06]  /*e3c0*/  BAR.SYNC.DEFER_BLOCKING 0xd, 0x100 ;  /* 0x0344000000007b1d */ /* 0x010fec0000010000 */
.L_x_608:
[----:B--2---:R-:W-:-:S04]  /*e3d0*/  MOV R0, UR60 ;  /* 0x0000003c00007c02 */ /* 0x004fc80008000f00 */
[----:B------:R-:W-:-:S13]  /*e3e0*/  ISETP.NE.AND P0, PT, R0, 0x3, PT ;  /* 0x000000030000780c */ /* 0x000fda0003f05270 */
[----:B------:R-:W-:Y:S05]  /*e3f0*/  @!P0 BRA `(.L_x_632) ;  /* 0x0000000000048947 */ /* 0x000fea0003800000 */
[----:B------:R-:W-:Y:S01]  /*e400*/  BPT.TRAP 0x1 ;  /* 0x000000040000795c */ /* 0x000fe20000300000 */
.L_x_632:
[----:B01-3--:R-:W-:Y:S01]  /*e410*/  IMAD R3, R194, 0x8, R18 ;  /* 0x00000008c2037824 */ /* 0x00bfe200078e0212 */
[----:B------:R-:W-:-:S04]  /*e420*/  SHF.L.U32 R4, R195, 0x1f, RZ ;  /* 0x0000001fc3047819 */ /* 0x000fc800000006ff */
[----:B------:R0:W1:Y:S01]  /*e430*/  SYNCS.PHASECHK.TRANS64.TRYWAIT P1, [R3+URZ+0x22830], R4 ;  /* 0x02283004030075a7 */ /* 0x000062000802017f */
[----:B------:R-:W-:Y:S05]  /*e440*/  @!P0 BRA `(.L_x_633) ;  /* 0x0000000000048947 */ /* 0x000fea0003800000 */
[----:B------:R-:W-:Y:S01]  /*e450*/  BPT.TRAP 0x1 ;  /* 0x000000040000795c */ /* 0x000fe20000300000 */
.L_x_633:
[----:B------:R-:W-:-:S05]  /*e460*/  VIADD R0, R18, 0x18400 ;  /* 0x0001840012007836 */ /* 0x000fca0000000000 */
[----:B------:R-:W-:-:S04]  /*e470*/  SHF.R.U32.HI R0, RZ, 0x4, R0 ;  /* 0x00000004ff007819 */ /* 0x000fc80000011600 */
[----:B------:R-:W-:-:S04]  /*e480*/  LOP3.LUT R0, R0, 0x3fff, RZ, 0xc0, !PT ;  /* 0x00003fff00007812 */ /* 0x000fc800078ec0ff */
[----:B------:R-:W-:-:S05]  /*e490*/  LOP3.LUT R0, R0, 0x10000, RZ, 0xfc, !PT ;  /* 0x0001000000007812 */ /* 0x000fca00078efcff */
[----:B------:R-:W-:Y:S01]  /*e4a0*/  IMAD R14, R194, 0x500, R0 ;  /* 0x00000500c20e7824 */ /* 0x000fe200078e0200 */
[----:B-1----:R-:W-:Y:S06]  /*e4b0*/  @P1 BRA `(.L_x_634) ;  /* 0x0000000000081947 */ /* 0x002fec0003800000 */
[----:B------:R-:W1:Y:S02]  /*e4c0*/  SYNCS.PHASECHK.TRANS64.TRYWAIT P1, [R3+URZ+0x22830], R4 ;  /* 0x02283004030075a7 */ /* 0x000e64000802017f */
[----:B-1----:R-:W-:Y:S05]  /*e4d0*/  @!P1 BRA `(.L_x_635) ;  /* 0x0000015000e89947 */ /* 0x002fea0003800000 */
.L_x_634:
[----:B01----:R-:W-:Y:S01]  /*e4e0*/  MOV R4, R14 ;  /* 0x0000000e00047202 */ /* 0x003fe20000000f00 */
[----:B------:R-:W-:Y:S05]  /*e4f0*/  WARPSYNC.ALL ;  /* 0x0000000000007948 */ /* 0x000fea0003800000 */
[----:B------:R-:W-:Y:S01]  /*e500*/  IMAD.MOV.U32 R5, RZ, RZ, 0x40000040 ;  /* 0x40000040ff057424 */ /* 0x000fe200078e00ff */
[----:B------:R-:W-:Y:S01]  /*e510*/  R2UR UR6, R4 ;  /* 0x00000000040672ca */ /* 0x000fe200000e0000 */
[----:B------:R-:W-:Y:S01]  /*e520*/  WARPGROUP.ARRIVE ;  /* 0x00000000000079c5 */ /* 0x000fe20000000000 */
[----:B------:R-:W-:Y:S01]  /*e530*/  LOP3.LUT R4, R34, 0x10000, RZ, 0xfc, !PT ;  /* 0x0001000022047812 */ /* 0x000fe200078efcff */
[----:B------:R-:W-:Y:S01]  /*e540*/  VIADD R6, R14, 0x100 ;  /* 0x000001000e067836 */ /* 0x000fe20000000000 */
[C---:B------:R-:W-:Y:S01]  /*e550*/  R2UR UR7, R5.reuse ;  /* 0x00000000050772ca */ /* 0x040fe200000e0000 */
[----:B------:R-:W-:Y:S01]  /*e560*/  IMAD.MOV.U32 R7, RZ, RZ, 0x40000040 ;  /* 0x40000040ff077424 */ /* 0x000fe200078e00ff */
[----:B------:R-:W-:Y:S01]  /*e570*/  R2UR UR4, R4 ;  /* 0x00000000040472ca */ /* 0x000fe200000e0000 */
[C---:B------:R-:W-:Y:S01]  /*e580*/  VIADD R8, R14.reuse, 0x200 ;  /* 0x000002000e087836 */ /* 0x040fe20000000000 */
[----:B------:R-:W-:Y:S01]  /*e590*/  R2UR UR5, R5 ;  /* 0x00000000050572ca */ /* 0x000fe200000e0000 */
[----:B------:R-:W-:Y:S01]  /*e5a0*/  VIADD R10, R14, 0x400 ;  /* 0x000004000e0a7836 */ /* 0x000fe20000000000 */
[----:B------:R-:W-:Y:S01]  /*e5b0*/  R2UR UR10, R6 ;  /* 0x00000000060a72ca */ /* 0x000fe200000e0000 */
[----:B------:R-:W-:Y:S01]  /*e5c0*/  VIADD R6, R14, 0x300 ;  /* 0x000003000e067836 */ /* 0x000fe20000000000 */
[----:B------:R-:W-:Y:S01]  /*e5d0*/  R2UR UR11, R7 ;  /* 0x00000000070b72ca */ /* 0x000fe200000e0000 */
[----:B------:R-:W-:Y:S01]  /*e5e0*/  IMAD.MOV.U32 R11, RZ, RZ, 0x40000040 ;  /* 0x40000040ff0b7424 */ /* 0x000fe200078e00ff */
[----:B------:R-:W-:Y:S01]  /*e5f0*/  R2UR UR8, R4 ;  /* 0x00000000040872ca */ /* 0x000fe200000e0000 */
[----:B------:R-:W-:Y:S01]  /*e600*/  IMAD.MOV.U32 R13, RZ, RZ, 0x40000040 ;  /* 0x40000040ff0d7424 */ /* 0x000fe200078e00ff */
[----:B------:R-:W-:Y:S01]  /*e610*/  R2UR UR9, R5 ;  /* 0x00000000050972ca */ /* 0x000fe200000e0000 */
[----:B------:R-:W-:Y:S01]  /*e620*/  IMAD.MOV.U32 R15, RZ, RZ, 0x40000040 ;  /* 0x40000040ff0f7424 */ /* 0x000fe200078e00ff */
[----:B------:R-:W-:Y:S01]  /*e630*/  MOV R9, 0x40000040 ;  /* 0x4000004000097802 */ /* 0x000fe20000000f00 */
[----:B------:R-:W-:Y:S01]  /*e640*/  IMAD.MOV.U32 R25, RZ, RZ, RZ ;  /* 0x000000ffff197224 */ /* 0x000fe200078e00ff */
[----:B------:R-:W-:Y:S01]  /*e650*/  R2UR UR14, R8 ;  /* 0x00000000080e72ca */ /* 0x000fe200000e0000 */
[----:B------:R-:W-:Y:S01]  /*e660*/  QGMMA.64x32x32.F32.E4M3.E4M3 R92, gdesc[UR4], RZ, !UPT, gsb0 ;  /* 0x00600000045c79f3 */ /* 0x000fe2000c0008ff */
[----:B------:R-:W-:Y:S01]  /*e670*/  R2UR UR15, R9 ;  /* 0x00000000090f72ca */ /* 0x000fe200000e0000 */
[----:B------:R-:W-:Y:S01]  /*e680*/  VIADD R8, R14, 0x2 ;  /* 0x000000020e087836 */ /* 0x000fe20000000000 */
[----:B------:R-:W-:Y:S01]  /*e690*/  R2UR UR12, R4 ;  /* 0x00000000040c72ca */ /* 0x000fe200000e0000 */
[----:B------:R-:W-:Y:S01]  /*e6a0*/  IMAD.MOV.U32 R9, RZ, RZ, 0x40000040 ;  /* 0x40000040ff097424 */ /* 0x000fe200078e00ff */
[----:B------:R-:W-:-:S02]  /*e6b0*/  R2UR UR13, R5 ;  /* 0x00000000050d72ca */ /* 0x000fc400000e0000 */
[----:B------:R-:W-:Y:S01]  /*e6c0*/  R2UR UR18, R6 ;  /* 0x00000000061272ca */ /* 0x000fe200000e0000 */
[----:B------:R-:W-:Y:S01]  /*e6d0*/  VIADD R6, R14, 0x102 ;  /* 0x000001020e067836 */ /* 0x000fe20000000000 */
[----:B------:R-:W-:Y:S01]  /*e6e0*/  R2UR UR19, R7 ;  /* 0x00000000071372ca */ /* 0x000fe200000e0000 */
[----:B------:R-:W-:Y:S01]  /*e6f0*/  IMAD.MOV.U32 R7, RZ, RZ, 0x40000040 ;  /* 0x40000040ff077424 */ /* 0x000fe200078e00ff */
[----:B------:R-:W-:Y:S02]  /*e700*/  R2UR UR16, R4 ;  /* 0x00000000041072ca */ /* 0x000fe400000e0000 */
[----:B------:R-:W-:Y:S02]  /*e710*/  R2UR UR17, R5 ;  /* 0x00000000051172ca */ /* 0x000fe400000e0000 */
[----:B------:R-:W-:Y:S02]  /*e720*/  R2UR UR22, R10 ;  /* 0x000000000a1672ca */ /* 0x000fe400000e0000 */
[----:B------:R-:W-:Y:S01]  /*e730*/  R2UR UR23, R11 ;  /* 0x000000000b1772ca */ /* 0x000fe200000e0000 */
[----:B------:R-:W-:Y:S01]  /*e740*/  IMAD.MOV.U32 R11, RZ, RZ, 0x40000040 ;  /* 0x40000040ff0b7424 */ /* 0x000fe200078e00ff */
[----:B------:R-:W-:-:S02]  /*e750*/  R2UR UR20, R4 ;  /* 0x00000000041472ca */ /* 0x000fc400000e0000 */
[----:B------:R-:W-:Y:S02]  /*e760*/  R2UR UR21, R5 ;  /* 0x00000000051572ca */ /* 0x000fe400000e0000 */
[----:B------:R-:W-:Y:S02]  /*e770*/  IADD3 R10, R14, 0x202, RZ ;  /* 0x000002020e0a7810 */ /* 0x000fe40007ffe0ff */
[----:B------:R-:W-:Y:S01]  /*e780*/  R2UR UR6, R8 ;  /* 0x00000000080672ca */ /* 0x000fe200000e0000 */
[C---:B------:R-:W-:Y:S01]  /*e790*/  VIADD R8, R14.reuse, 0x402 ;  /* 0x000004020e087836 */ /* 0x040fe20000000000 */
[----:B------:R-:W-:Y:S01]  /*e7a0*/  R2UR UR7, R9 ;  /* 0x00000000090772ca */ /* 0x000fe200000e0000 */
[----:B------:R-:W-:Y:S01]  /*e7b0*/  IMAD.MOV.U32 R9, RZ, RZ, 0x40000040 ;  /* 0x40000040ff097424 */ /* 0x000fe200078e00ff */
[----:B------:R-:W-:Y:S01]  /*e7c0*/  IADD3 R12, R14, 0x404, RZ ;  /* 0x000004040e0c7810 */ /* 0x000fe20007ffe0ff */
[----:B------:R-:W-:Y:S02]  /*e7d0*/  WARPGROUP.DEPBAR.LE gsb0, 0x0 ;  /* 0x00008000000079c5 */ /* 0x000fe40000010000 */
[----:B------:R-:W-:-:S06]  /*e7e0*/  WARPGROUP.ARRIVE ;  /* 0x00000000000079c5 */ /* 0x000fcc0000000000 */
[----:B------:R-:W-:Y:S01]  /*e7f0*/  QGMMA.64x32x32.F32.E4M3.E4M3 R76, gdesc[UR8], RZ, !UPT, gsb0 ;  /* 0x00600000084c79f3 */ /* 0x000fe2000c0008ff */
[----:B------:R-:W-:Y:S01]  /*e800*/  R2UR UR10, R6 ;  /* 0x00000000060a72ca */ /* 0x000fe200000e0000 */
[----:B------:R-:W-:Y:S01]  /*e810*/  VIADD R6, R14, 0x302 ;  /* 0x000003020e067836 */ /* 0x000fe20000000000 */
[----:B------:R-:W-:Y:S01]  /*e820*/  R2UR UR11, R7 ;  /* 0x00000000070b72ca */ /* 0x000fe200000e0000 */
[----:B------:R-:W-:Y:S01]  /*e830*/  IMAD.MOV.U32 R7, RZ, RZ, 0x40000040 ;  /* 0x40000040ff077424 */ /* 0x000fe200078e00ff */
[----:B------:R-:W-:Y:S02]  /*e840*/  WARPGROUP.DEPBAR.LE gsb0, 0x0 ;  /* 0x00008000000079c5 */ /* 0x000fe40000010000 */
[----:B------:R-:W-:-:S06]  /*e850*/  WARPGROUP.ARRIVE ;  /* 0x00000000000079c5 */ /* 0x000fcc0000000000 */
[----:B------:R-:W-:Y:S01]  /*e860*/  QGMMA.64x32x32.F32.E4M3.E4M3 R60, gdesc[UR12], RZ, !UPT, gsb0 ;  /* 0x006000000c3c79f3 */ /* 0x000fe2000c0008ff */
[----:B------:R-:W-:Y:S01]  /*e870*/  R2UR UR15, R11 ;  /* 0x000000000b0f72ca */ /* 0x000fe200000e0000 */
[----:B------:R-:W-:Y:S01]  /*e880*/  IMAD.MOV.U32 R11, RZ, RZ, 0x40000040 ;  /* 0x40000040ff0b7424 */ /* 0x000fe200078e00ff */
[----:B------:R-:W-:Y:S02]  /*e890*/  R2UR UR14, R10 ;  /* 0x000000000a0e72ca */ /* 0x000fe400000e0000 */
[----:B------:R-:W-:Y:S02]  /*e8a0*/  IADD3 R10, R4, 0x2, RZ ;  /* 0x00000002040a7810 */ /* 0x000fe40007ffe0ff */
[----:B------:R-:W-:Y:S02]  /*e8b0*/  R2UR UR5, R11 ;  /* 0x000000000b0572ca */ /* 0x000fe400000e0000 */
[C---:B------:R-:W-:Y:S02]  /*e8c0*/  R2UR UR4, R10.reuse ;  /* 0x000000000a0472ca */ /* 0x040fe400000e0000 */
[----:B------:R-:W-:-:S02]  /*e8d0*/  R2UR UR8, R10 ;  /* 0x000000000a0872ca */ /* 0x000fc400000e0000 */
[C---:B------:R-:W-:Y:S02]  /*e8e0*/  R2UR UR9, R11.reuse ;  /* 0x000000000b0972ca */ /* 0x040fe400000e0000 */
[----:B------:R-:W-:Y:S02]  /*e8f0*/  R2UR UR12, R10 ;  /* 0x000000000a0c72ca */ /* 0x000fe400000e0000 */
[----:B------:R-:W-:Y:S01]  /*e900*/  R2UR UR13, R11 ;  /* 0x000000000b0d72ca */ /* 0x000fe200000e0000 */
[----:B------:R-:W-:Y:S02]  /*e910*/  WARPGROUP.DEPBAR.LE gsb0, 0x0 ;  /* 0x00008000000079c5 */ /* 0x000fe40000010000 */
[----:B------:R-:W-:-:S06]  /*e920*/  WARPGROUP.ARRIVE ;  /* 0x00000000000079c5 */ /* 0x000fcc0000000000 */
[----:B------:R-:W-:Y:S01]  /*e930*/  QGMMA.64x32x32.F32.E4M3.E4M3 R44, gdesc[UR16], RZ, !UPT, gsb0 ;  /* 0x00600000102c79f3 */ /* 0x000fe2000c0008ff */
[----:B------:R-:W-:Y:S02]  /*e940*/  R2UR UR18, R6 ;  /* 0x00000000061272ca */ /* 0x000fe400000e0000 */
[----:B------:R-:W-:Y:S01]  /*e950*/  R2UR UR19, R7 ;  /* 0x00000000071372ca */ /* 0x000fe200000e0000 */
[----:B------:R-:W-:Y:S01]  /*e960*/  IMAD.MOV.U32 R7, RZ, RZ, 0x40000040 ;  /* 0x40000040ff077424 */ /* 0x000fe200078e00ff */
[----:B------:R-:W-:Y:S02]  /*e970*/  R2UR UR16, R10 ;  /* 0x000000000a1072ca */ /* 0x000fe400000e0000 */
[----:B------:R-:W-:Y:S02]  /*e980*/  R2UR UR17, R11 ;  /* 0x000000000b1172ca */ /* 0x000fe400000e0000 */
[----:B------:R-:W-:Y:S01]  /*e990*/  IADD3 R6, R14, 0x104, RZ ;  /* 0x000001040e067810 */ /* 0x000fe20007ffe0ff */
[----:B------:R-:W-:-:S02]  /*e9a0*/  WARPGROUP.DEPBAR.LE gsb0, 0x0 ;  /* 0x00008000000079c5 */ /* 0x000fc40000010000 */
[----:B------:R-:W-:-:S06]  /*e9b0*/  WARPGROUP.ARRIVE ;  /* 0x00000000000079c5 */ /* 0x000fcc0000000000 */
[----:B------:R-:W-:Y:S01]  /*e9c0*/  QGMMA.64x32x32.F32.E4M3.E4M3 R28, gdesc[UR20], RZ, !UPT, gsb0 ;  /* 0x00600000141c79f3 */ /* 0x000fe2000c0008ff */
[----:B------:R-:W-:Y:S01]  /*e9d0*/  R2UR UR22, R8 ;  /* 0x00000000081672ca */ /* 0x000fe200000e0000 */
[----:B------:R-:W-:Y:S01]  /*e9e0*/  VIADD R8, R14, 0x4 ;  /* 0x000000040e087836 */ /* 0x000fe20000000000 */
[----:B------:R-:W-:Y:S01]  /*e9f0*/  R2UR UR23, R9 ;  /* 0x00000000091772ca */ /* 0x000fe200000e0000 */
[----:B------:R-:W-:Y:S01]  /*ea00*/  IMAD.MOV.U32 R9, RZ, RZ, 0x40000040 ;  /* 0x40000040ff097424 */ /* 0x000fe200078e00ff */
[----:B------:R-:W-:Y:S02]  /*ea10*/  R2UR UR20, R10 ;  /* 0x000000000a1472ca */ /* 0x000fe400000e0000 */
[----:B------:R-:W-:Y:S01]  /*ea20*/  R2UR UR21, R11 ;  /* 0x000000000b1572ca */ /* 0x000fe200000e0000 */
[----:B------:R-:W-:Y:S02]  /*ea30*/  WARPGROUP.DEPBAR.LE gsb0, 0x0 ;  /* 0x00008000000079c5 */ /* 0x000fe40000010000 */
[----:B------:R-:W-:-:S06]  /*ea40*/  WARPGROUP.ARRIVE ;  /* 0x00000000000079c5 */ /* 0x000fcc0000000000 */
[----:B------:R-:W-:Y:S01]  /*ea50*/  QGMMA.64x32x32.F32.E4M3.E4M3 R92, gdesc[UR4], R92, gsb0 ;  /* 0x00600000045c79f3 */ /* 0x000fe2000800085c */
[----:B------:R-:W-:Y:S01]  /*ea60*/  R2UR UR6, R8 ;  /* 0x00000000080672ca */ /* 0x000fe200000e0000 */
[----:B------:R-:W-:Y:S01]  /*ea70*/  VIADD R8, R14, 0x204 ;  /* 0x000002040e087836 */ /* 0x000fe20000000000 */
[----:B------:R-:W-:Y:S01]  /*ea80*/  R2UR UR7, R9 ;  /* 0x00000000090772ca */ /* 0x000fe200000e0000 */
[----:B------:R-:W-:Y:S01]  /*ea90*/  IMAD.MOV.U32 R9, RZ, RZ, 0x40000040 ;  /* 0x40000040ff097424 */ /* 0x000fe200078e00ff */
        /* <DEDUP_REMOVED lines=12> */
[----:B------:R-:W-:Y:S02]  /*eb60*/  R2UR UR15, R9 ;  /* 0x00000000090f72ca */ /* 0x000fe400000e0000 */
[----:B------:R-:W-:Y:S02]  /*eb70*/  MOV R9, 0x40000040 ;  /* 0x4000004000097802 */ /* 0x000fe40000000f00 */
[C---:B------:R-:W-:Y:S02]  /*eb80*/  R2UR UR4, R8.reuse ;  /* 0x00000000080472ca */ /* 0x040fe400000e0000 */
[----:B------:R-:W-:Y:S02]  /*eb90*/  R2UR UR5, R9 ;  /* 0x00000000090572ca */ /* 0x000fe400000e0000 */
[----:B------:R-:W-:-:S02]  /*eba0*/  R2UR UR8, R8 ;  /* 0x00000000080872ca */ /* 0x000fc400000e0000 */
[C---:B------:R-:W-:Y:S02]  /*ebb0*/  R2UR UR9, R9.reuse ;  /* 0x00000000090972ca */ /* 0x040fe400000e0000 */
        /* <DEDUP_REMOVED lines=16> */
[----:B------:R-:W-:Y:S02]  /*ecc0*/  R2UR UR23, R13 ;  /* 0x000000000d1772ca */ /* 0x000fe400000e0000 */
[----:B------:R-:W-:Y:S02]  /*ecd0*/  R2UR UR20, R8 ;  /* 0x00000000081472ca */ /* 0x000fe400000e0000 */
[----:B------:R-:W-:Y:S02]  /*ece0*/  R2UR UR21, R9 ;  /* 0x00000000091572ca */ /* 0x000fe400000e0000 */
[----:B------:R-:W-:Y:S01]  /*ecf0*/  MOV R13, 0x40000040 ;  /* 0x40000040000d7802 */ /* 0x000fe20000000f00 */
[----:B------:R-:W-:-:S02]  /*ed00*/  WARPGROUP.DEPBAR.LE gsb0, 0x0 ;  /* 0x00008000000079c5 */ /* 0x000fc40000010000 */
        /* <DEDUP_REMOVED lines=10> */
[C---:B------:R-:W-:Y:S01]  /*edb0*/  VIADD R12, R14.reuse, 0x306 ;  /* 0x000003060e0c7836 */ /* 0x040fe20000000000 */
[----:B------:R-:W-:Y:S01]  /*edc0*/  R2UR UR11, R13 ;  /* 0x000000000d0b72ca */ /* 0x000fe200000e0000 */
[----:B------:R-:W-:Y:S01]  /*edd0*/  VIADD R14, R14, 0x406 ;  /* 0x000004060e0e7836 */ /* 0x000fe20000000000 */
[----:B------:R-:W-:Y:S01]  /*ede0*/  MOV R13, 0x40000040 ;  /* 0x40000040000d7802 */ /* 0x000fe20000000f00 */
[----:B------:R-:W-:Y:S02]  /*edf0*/  WARPGROUP.DEPBAR.LE gsb0, 0x0 ;  /* 0x00008000000079c5 */ /* 0x000fe40000010000 */
[----:B------:R-:W-:-:S06]  /*ee00*/  WARPGROUP.ARRIVE ;  /* 0x00000000000079c5 */ /* 0x000fcc0000000000 */
[----:B------:R-:W-:Y:S01]  /*ee10*/  QGMMA.64x32x32.F32.E4M3.E4M3 R60, gdesc[UR12], R60, gsb0 ;  /* 0x006000000c3c79f3 */ /* 0x000fe2000800083c */
[----:B------:R-:W-:Y:S01]  /*ee20*/  R2UR UR14, R6 ;  /* 0x00000000060e72ca */ /* 0x000fe200000e0000 */
[----:B------:R-:W-:Y:S01]  /*ee30*/  VIADD R6, R4, 0x6 ;  /* 0x0000000604067836 */ /* 0x000fe20000000000 */
[----:B------:R-:W-:Y:S01]  /*ee40*/  R2UR UR15, R7 ;  /* 0x00000000070f72ca */ /* 0x000fe200000e0000 */
[----:B------:R-:W-:-:S03]  /*ee50*/  IMAD.MOV.U32 R7, RZ, RZ, 0x40000040 ;  /* 0x40000040ff077424 */ /* 0x000fc600078e00ff */
[C---:B------:R-:W-:Y:S02]  /*ee60*/  R2UR UR4, R6.reuse ;  /* 0x00000000060472ca */ /* 0x040fe400000e0000 */
[C---:B------:R-:W-:Y:S02]  /*ee70*/  R2UR UR5, R7.reuse ;  /* 0x00000000070572ca */ /* 0x040fe400000e0000 */
[C---:B------:R-:W-:Y:S02]  /*ee80*/  R2UR UR8, R6.reuse ;  /* 0x00000000060872ca */ /* 0x040fe400000e0000 */
[C---:B------:R-:W-:Y:S02]  /*ee90*/  R2UR UR9, R7.reuse ;  /* 0x00000000070972ca */ /* 0x040fe400000e0000 */
[----:B------:R-:W-:Y:S02]  /*eea0*/  R2UR UR12, R6 ;  /* 0x00000000060c72ca */ /* 0x000fe400000e0000 */
[----:B------:R-:W-:Y:S01]  /*eeb0*/  R2UR UR13, R7 ;  /* 0x00000000070d72ca */ /* 0x000fe200000e0000 */
[----:B------:R-:W-:-:S02]  /*eec0*/  WARPGROUP.DEPBAR.LE gsb0, 0x0 ;  /* 0x00008000000079c5 */ /* 0x000fc40000010000 */
[----:B------:R-:W-:-:S06]  /*eed0*/  WARPGROUP.ARRIVE ;  /* 0x00000000000079c5 */ /* 0x000fcc0000000000 */
[----:B------:R-:W-:Y:S01]  /*eee0*/  QGMMA.64x32x32.F32.E4M3.E4M3 R44, gdesc[UR16], R44, gsb0 ;  /* 0x00600000102c79f3 */ /* 0x000fe2000800082c */
[----:B------:R-:W-:Y:S02]  /*eef0*/  R2UR UR18, R12 ;  /* 0x000000000c1272ca */ /* 0x000fe400000e0000 */
[----:B------:R-:W-:Y:S02]  /*ef00*/  R2UR UR19, R13 ;  /* 0x000000000d1372ca */ /* 0x000fe400000e0000 */
[----:B------:R-:W-:Y:S02]  /*ef10*/  R2UR UR16, R6 ;  /* 0x00000000061072ca */ /* 0x000fe400000e0000 */
[----:B------:R-:W-:Y:S01]  /*ef20*/  R2UR UR17, R7 ;  /* 0x00000000071172ca */ /* 0x000fe200000e0000 */
[----:B------:R-:W-:Y:S02]  /*ef30*/  WARPGROUP.DEPBAR.LE gsb0, 0x0 ;  /* 0x00008000000079c5 */ /* 0x000fe40000010000 */
        /* <DEDUP_REMOVED lines=22> */
[----:B------:R-:W-:Y:S05]  /*f0a0*/  @!P0 BRA `(.L_x_636) ;  /* 0x0000000000048947 */ /* 0x000fea0003800000 */
[----:B------:R-:W-:Y:S01]  /*f0b0*/  BPT.TRAP 0x1 ;  /* 0x000000040000795c */ /* 0x000fe20000300000 */
.L_x_636:
[C---:B------:R-:W-:Y:S01]  /*f0c0*/  FMUL.FTZ R12, R2.reuse, R92 ;  /* 0x0000005c020c7220 */ /* 0x040fe20000410000 */
[C---:B------:R-:W-:Y:S01]  /*f0d0*/  FMUL.FTZ R13, R2.reuse, R93 ;  /* 0x0000005d020d7220 */ /* 0x040fe20000410000 */
[C---:B------:R-:W-:Y:S01]  /*f0e0*/  FMUL.FTZ R20, R2.reuse, R96 ;  /* 0x0000006002147220 */ /* 0x040fe20000410000 */
[C---:B------:R-:W-:Y:S01]  /*f0f0*/  FMUL.FTZ R15, R2.reuse, R95 ;  /* 0x0000005f020f7220 */ /* 0x040fe20000410000 */
[C---:B------:R-:W-:Y:S01]  /*f100*/  FMUL.FTZ R21, R2.reuse, R97 ;  /* 0x0000006102157220 */ /* 0x040fe20000410000 */
[----:B------:R-:W-:Y:S01]  /*f110*/  FMUL.FTZ R95, R2, R102 ;  /* 0x00000066025f7220 */ /* 0x000fe20000410000 */
[----:B------:R-:W0:Y:S01]  /*f120*/  MUFU.TANH R12, R12 ;  /* 0x0000000c000c7308 */ /* 0x000e220000002400 */
[----:B------:R-:W-:Y:S01]  /*f130*/  IADD3 R102, R24, 0xa0, -R211 ;  /* 0x000000a018667810 */ /* 0x000fe20007ffe8d3 */
[C---:B------:R-:W-:Y:S01]  /*f140*/  FMUL.FTZ R14, R2.reuse, R94 ;  /* 0x0000005e020e7220 */ /* 0x040fe20000410000 */
[C---:B------:R-:W-:Y:S01]  /*f150*/  FMUL.FTZ R93, R2.reuse, R100 ;  /* 0x00000064025d7220 */ /* 0x040fe20000410000 */
[C---:B------:R-:W-:Y:S01]  /*f160*/  FMUL.FTZ R94, R2.reuse, R101 ;  /* 0x00000065025e7220 */ /* 0x040fe20000410000 */
[----:B------:R-:W-:Y:S01]  /*f170*/  FMUL.FTZ R101, R2, R37 ;  /* 0x0000002502657220 */ /* 0x000fe20000410000 */
[----:B------:R-:W-:-:S02]  /*f180*/  IMAD R37, R27, -0xa0, R102 ;  /* 0xffffff601b257824 */ /* 0x000fc400078e0266 */
[C---:B-----5:R-:W-:Y:S01]  /*f190*/  FMUL.FTZ R26, R2.reuse, R98 ;  /* 0x00000062021a7220 */ /* 0x060fe20000410000 */
[----:B------:R-:W1:Y:S01]  /*f1a0*/  MUFU.TANH R13, R13 ;  /* 0x0000000d000d7308 */ /* 0x000e620000002400 */
[C---:B------:R-:W-:Y:S01]  /*f1b0*/  FMUL.FTZ R97, R2.reuse, R104 ;  /* 0x0000006802617220 */ /* 0x040fe20000410000 */
[C---:B------:R-:W-:Y:S01]  /*f1c0*/  FMUL.FTZ R92, R2.reuse, R99 ;  /* 0x00000063025c7220 */ /* 0x040fe20000410000 */
[C---:B------:R-:W-:Y:S01]  /*f1d0*/  ISETP.GT.AND P1, PT, R37.reuse, RZ, PT ;  /* 0x000000ff2500720c */ /* 0x040fe20003f24270 */
[C---:B------:R-:W-:Y:S01]  /*f1e0*/  FMUL.FTZ R98, R2.reuse, R105 ;  /* 0x0000006902627220 */ /* 0x040fe20000410000 */
[C---:B------:R-:W-:Y:S01]  /*f1f0*/  ISETP.GT.AND P2, PT, R37.reuse, 0x1, PT ;  /* 0x000000012500780c */ /* 0x040fe20003f44270 */
[----:B------:R-:W-:Y:S01]  /*f200*/  FMUL.FTZ R76, R2, R76 ;  /* 0x0000004c024c7220 */ /* 0x000fe20000410000 */
[C---:B------:R-:W-:Y:S01]  /*f210*/  ISETP.GT.AND P3, PT, R37.reuse, 0x8, PT ;  /* 0x000000082500780c */ /* 0x040fe20003f64270 */
[----:B------:R-:W2:Y:S01]  /*f220*/  MUFU.TANH R20, R20 ;  /* 0x0000001400147308 */ /* 0x000ea20000002400 */
[----:B0-----:R-:W-:Y:S01]  /*f230*/  FSEL R12, R12, -INF , P1 ;  /* 0xff8000000c0c7808 */ /* 0x001fe20000800000 */
[C---:B------:R-:W-:Y:S01]  /*f240*/  FMUL.FTZ R96, R2.reuse, R103 ;  /* 0x0000006702607220 */ /* 0x040fe20000410000 */
[C---:B------:R-:W-:Y:S01]  /*f250*/  ISETP.GT.AND P4, PT, R37.reuse, 0x9, PT ;  /* 0x000000092500780c */ /* 0x040fe20003f84270 */
[C---:B------:R-:W-:Y:S01]  /*f260*/  FMUL.FTZ R77, R2.reuse, R77 ;  /* 0x0000004d024d7220 */ /* 0x040fe20000410000 */
[----:B------:R-:W-:Y:S01]  /*f270*/  ISETP.GT.AND P5, PT, R37, 0x10, PT ;  /* 0x000000102500780c */ /* 0x000fe20003fa4270 */
[C---:B------:R-:W-:Y:S01]  /*f280*/  FMUL.FTZ R99, R2.reuse, R106 ;  /* 0x0000006a02637220 */ /* 0x040fe20000410000 */
[C---:B------:R-:W-:Y:S01]  /*f290*/  FMUL.FTZ R80, R2.reuse, R80 ;  /* 0x0000005002507220 */ /* 0x040fe20000410000 */
[----:B------:R-:W0:Y:S01]  /*f2a0*/  MUFU.TANH R21, R21 ;  /* 0x0000001500157308 */ /* 0x000e220000002400 */
[----:B-1----:R-:W-:Y:S01]  /*f2b0*/  FSEL R13, R13, -INF , P2 ;  /* 0xff8000000d0d7808 */ /* 0x002fe20001000000 */
[C---:B------:R-:W-:Y:S01]  /*f2c0*/  FMUL.FTZ R100, R2.reuse, R107 ;  /* 0x0000006b02647220 */ /* 0x040fe20000410000 */
[C---:B------:R-:W-:Y:S01]  /*f2d0*/  FMUL.FTZ R81, R2.reuse, R81 ;  /* 0x0000005102517220 */ /* 0x040fe20000410000 */
[C---:B------:R-:W-:Y:S01]  /*f2e0*/  FMUL.FTZ R78, R2.reuse, R78 ;  /* 0x0000004e024e7220 */ /* 0x040fe20000410000 */
[C---:B------:R-:W-:Y:S01]  /*f2f0*/  FMUL.FTZ R84, R2.reuse, R84 ;  /* 0x0000005402547220 */ /* 0x040fe20000410000 */
[C---:B------:R-:W-:Y:S01]  /*f300*/  FMUL.FTZ R79, R2.reuse, R79 ;  /* 0x0000004f024f7220 */ /* 0x040fe20000410000 */
[----:B------:R-:W-:Y:S01]  /*f310*/  FMUL.FTZ R85, R2, R85 ;  /* 0x0000005502557220 */ /* 0x000fe20000410000 */
[----:B------:R-:W1:Y:S01]  /*f320*/  MUFU.TANH R14, R14 ;  /* 0x0000000e000e7308 */ /* 0x000e620000002400 */
[----:B--2---:R-:W-:Y:S01]  /*f330*/  FSEL R20, R20, -INF , P3 ;  /* 0xff80000014147808 */ /* 0x004fe20001800000 */
[C---:B------:R-:W-:Y:S01]  /*f340*/  FMUL.FTZ R82, R2.reuse, R82 ;  /* 0x0000005202527220 */ /* 0x040fe20000410000 */
[C---:B------:R-:W-:Y:S01]  /*f350*/  FMUL.FTZ R88, R2.reuse, R88 ;  /* 0x0000005802587220 */ /* 0x040fe20000410000 */
        /* <DEDUP_REMOVED lines=9> */
[C---:B------:R-:W-:Y:S01]  /*f3f0*/  FMUL.FTZ R64, R2.reuse, R64 ;  /* 0x0000004002407220 */ /* 0x040fe20000410000 */
[C---:B------:R-:W-:Y:S01]  /*f400*/  FMUL.FTZ R91, R2.reuse, R91 ;  /* 0x0000005b025b7220 */ /* 0x040fe20000410000 */
[----:B------:R-:W-:Y:S01]  /*f410*/  FMUL.FTZ R65, R2, R65 ;  /* 0x0000004102417220 */ /* 0x000fe20000410000 */
[----:B------:R-:W0:Y:S01]  /*f420*/  MUFU.TANH R15, R15 ;  /* 0x0000000f000f7308 */ /* 0x000e220000002400 */
[----:B-1----:R-:W-:Y:S01]  /*f430*/  FSEL R14, R14, -INF , P1 ;  /* 0xff8000000e0e7808 */ /* 0x002fe20000800000 */
[C---:B------:R-:W-:Y:S01]  /*f440*/  FMUL.FTZ R62, R2.reuse, R62 ;  /* 0x0000003e023e7220 */ /* 0x040fe20000410000 */
[----:B------:R-:W-:Y:S01]  /*f450*/  ISETP.GT.AND P1, PT, R37, 0x11, PT ;  /* 0x000000112500780c */ /* 0x000fe20003f24270 */
[C---:B------:R-:W-:Y:S01]  /*f460*/  FMUL.FTZ R68, R2.reuse, R68 ;  /* 0x0000004402447220 */ /* 0x040fe20000410000 */
[C---:B------:R-:W-:Y:S01]  /*f470*/  FMUL.FTZ R63, R2.reuse, R63 ;  /* 0x0000003f023f7220 */ /* 0x040fe20000410000 */
[C---:B------:R-:W-:Y:S01]  /*f480*/  FMUL.FTZ R69, R2.reuse, R69 ;  /* 0x0000004502457220 */ /* 0x040fe20000410000 */
[C---:B------:R-:W-:Y:S01]  /*f490*/  FMUL.FTZ R66, R2.reuse, R66 ;  /* 0x0000004202427220 */ /* 0x040fe20000410000 */
        /* <DEDUP_REMOVED lines=11> */
[C---:B------:R-:W-:Y:S01]  /*f550*/  ISETP.GT.AND P2, PT, R37.reuse, 0x18, PT ;  /* 0x000000182500780c */ /* 0x040fe20003f44270 */
[C---:B------:R-:W-:Y:S01]  /*f560*/  FMUL.FTZ R74, R2.reuse, R74 ;  /* 0x0000004a024a7220 */ /* 0x040fe20000410000 */
[C---:B------:R-:W-:Y:S01]  /*f570*/  FMUL.FTZ R48, R2.reuse, R48 ;  /* 0x0000003002307220 */ /* 0x040fe20000410000 */
[C---:B------:R-:W-:Y:S01]  /*f580*/  FMUL.FTZ R75, R2.reuse, R75 ;  /* 0x0000004b024b7220 */ /* 0x040fe20000410000 */
[----:B------:R-:W-:Y:S01]  /*f590*/  FMUL.FTZ R49, R2, R49 ;  /* 0x0000003102317220 */ /* 0x000fe20000410000 */
        /* <DEDUP_REMOVED lines=8> */
[----:B------:R1:W-:Y:S01]  /*f620*/  MUFU.TANH R24, R101 ;  /* 0x0000006500187308 */ /* 0x0003e20000002400 */
[----:B--2---:R-:W-:Y:S01]  /*f630*/  FSEL R26, R26, -INF , P3 ;  /* 0xff8000001a1a7808 */ /* 0x004fe20001800000 */
[C---:B------:R-:W-:Y:S01]  /*f640*/  FMUL.FTZ R51, R2.reuse, R51 ;  /* 0x0000003302337220 */ /* 0x040fe20000410000 */
[----:B------:R-:W-:Y:S01]  /*f650*/  ISETP.GT.AND P3, PT, R37, 0x19, PT ;  /* 0x000000192500780c */ /* 0x000fe20003f64270 */
[C---:B------:R-:W-:Y:S01]  /*f660*/  FMUL.FTZ R57, R2.reuse, R57 ;  /* 0x0000003902397220 */ /* 0x040fe20000410000 */
[C---:B------:R-:W-:Y:S01]  /*f670*/  FMUL.FTZ R54, R2.reuse, R54 ;  /* 0x0000003602367220 */ /* 0x040fe20000410000 */
[C---:B------:R-:W-:Y:S01]  /*f680*/  FMUL.FTZ R28, R2.reuse, R28 ;  /* 0x0000001c021c7220 */ /* 0x040fe20000410000 */
[----:B------:R-:W-:Y:S01]  /*f690*/  FMUL.FTZ R55, R2, R55 ;  /* 0x0000003702377220 */ /* 0x000fe20000410000 */
[----:B------:R-:W2:Y:S01]  /*f6a0*/  MUFU.TANH R92, R92 ;  /* 0x0000005c005c7308 */ /* 0x000ea20000002400 */
[----:B-1----:R-:W-:Y:S01]  /*f6b0*/  FMNMX.FTZ R101, R12, R13, !PT ;  /* 0x0000000d0c657209 */ /* 0x002fe20007810000 */
[C---:B------:R-:W-:Y:S01]  /*f6c0*/  FMUL.FTZ R29, R2.reuse, R29 ;  /* 0x0000001d021d7220 */ /* 0x040fe20000410000 */
[----:B0-----:R-:W-:Y:S01]  /*f6d0*/  FSEL R97, R97, -INF , P2 ;  /* 0xff80000061617808 */ /* 0x001fe20001000000 */
[----:B------:R-:W-:Y:S01]  /*f6e0*/  FMUL.FTZ R58, R2, R58 ;  /* 0x0000003a023a7220 */ /* 0x000fe20000410000 */
[----:B------:R-:W-:Y:S01]  /*f6f0*/  FMNMX.FTZ R102, R20, R101, !PT ;  /* 0x0000006514667209 */ /* 0x000fe20007810000 */
[C---:B------:R-:W-:Y:S01]  /*f700*/  FMUL.FTZ R32, R2.reuse, R32 ;  /* 0x0000002002207220 */ /* 0x040fe20000410000 */
[C---:B------:R-:W-:Y:S01]  /*f710*/  FMUL.FTZ R59, R2.reuse, R59 ;  /* 0x0000003b023b7220 */ /* 0x040fe20000410000 */
[----:B------:R-:W0:Y:S01]  /*f720*/  MUFU.TANH R98, R98 ;  /* 0x0000006200627308 */ /* 0x000e220000002400 */
[----:B------:R-:W-:Y:S01]  /*f730*/  FMNMX.FTZ R102, R21, R102, !PT ;  /* 0x0000006615667209 */ /* 0x000fe20007810000 */
[C---:B------:R-:W-:Y:S01]  /*f740*/  FMUL.FTZ R33, R2.reuse, R33 ;  /* 0x0000002102217220 */ /* 0x040fe20000410000 */
[C---:B------:R-:W-:Y:S01]  /*f750*/  FMUL.FTZ R30, R2.reuse, R30 ;  /* 0x0000001e021e7220 */ /* 0x040fe20000410000 */
[C---:B------:R-:W-:Y:S01]  /*f760*/  FMUL.FTZ R36, R2.reuse, R36 ;  /* 0x0000002402247220 */ /* 0x040fe20000410000 */
[----:B------:R-:W-:Y:S01]  /*f770*/  FMNMX.FTZ R101, R93, R102, !PT ;  /* 0x000000665d657209 */ /* 0x000fe20007810000 */
[C---:B------:R-:W-:Y:S01]  /*f780*/  FMUL.FTZ R31, R2.reuse, R31 ;  /* 0x0000001f021f7220 */ /* 0x040fe20000410000 */
[----:B------:R-:W-:Y:S01]  /*f790*/  FMUL.FTZ R34, R2, R34 ;  /* 0x0000002202227220 */ /* 0x000fe20000410000 */
[----:B------:R-:W1:Y:S01]  /*f7a0*/  MUFU.TANH R95, R95 ;  /* 0x0000005f005f7308 */ /* 0x000e620000002400 */
[----:B------:R-:W-:Y:S01]  /*f7b0*/  FMNMX.FTZ R102, R94, R101, !PT ;  /* 0x000000655e667209 */ /* 0x000fe20007810000 */
[----:B------:R-:W-:Y:S01]  /*f7c0*/  FMUL.FTZ R40, R2, R40 ;  /* 0x0000002802287220 */ /* 0x000fe20000410000 */
[----:B--2---:R-:W-:Y:S01]  /*f7d0*/  FSEL R92, R92, -INF , P4 ;  /* 0xff8000005c5c7808 */ /* 0x004fe20002000000 */
[C---:B------:R-:W-:Y:S01]  /*f7e0*/  FMUL.FTZ R41, R2.reuse, R41 ;  /* 0x0000002902297220 */ /* 0x040fe20000410000 */
[----:B------:R-:W-:Y:S01]  /*f7f0*/  ISETP.GT.AND P4, PT, R37, 0x20, PT ;  /* 0x000000202500780c */ /* 0x000fe20003f84270 */
[----:B------:R-:W-:Y:S01]  /*f800*/  FMUL.FTZ R113, R2, R35 ;  /* 0x0000002302717220 */ /* 0x000fe20000410000 */
[----:B------:R-:W-:Y:S01]  /*f810*/  FMNMX.FTZ R101, R97, R102, !PT ;  /* 0x0000006661657209 */ /* 0x000fe20007810000 */
[----:B------:R-:W2:Y:S01]  /*f820*/  MUFU.TANH R76, R76 ;  /* 0x0000004c004c7308 */ /* 0x000ea20000002400 */
[----:B0-----:R-:W-:Y:S01]  /*f830*/  FSEL R98, R98, -INF , P3 ;  /* 0xff80000062627808 */ /* 0x001fe20001800000 */
[C---:B------:R-:W-:Y:S01]  /*f840*/  FMUL.FTZ R116, R2.reuse, R38 ;  /* 0x0000002602747220 */ /* 0x040fe20000410000 */
[C---:B------:R-:W-:Y:S01]  /*f850*/  FMUL.FTZ R118, R2.reuse, R42 ;  /* 0x0000002a02767220 */ /* 0x040fe20000410000 */
[----:B------:R-:W-:Y:S01]  /*f860*/  FMUL.FTZ R117, R2, R43 ;  /* 0x0000002b02757220 */ /* 0x000fe20000410000 */
[----:B------:R-:W-:Y:S01]  /*f870*/  FMNMX.FTZ R101, R98, R101, !PT ;  /* 0x0000006562657209 */ /* 0x000fe20007810000 */
[----:B------:R-:W-:Y:S01]  /*f880*/  ULDC UR38, c[0x0][0x988] ;  /* 0x0002620000267ab9 */ /* 0x000fe20000000800 */
[----:B------:R-:W-:Y:S01]  /*f890*/  FMUL.FTZ R115, R2, R39 ;  /* 0x0000002702737220 */ /* 0x000fe20000410000 */
[----:B------:R-:W0:Y:S01]  /*f8a0*/  MUFU.TANH R96, R96 ;  /* 0x0000006000607308 */ /* 0x000e220000002400 */
[----:B-1----:R-:W-:Y:S01]  /*f8b0*/  FSEL R95, R95, -INF , P5 ;  /* 0xff8000005f5f7808 */ /* 0x002fe20002800000 */
[----:B------:R-:W-:Y:S01]  /*f8c0*/  IMAD.U32 R111, RZ, RZ, UR38 ;  /* 0x00000026ff6f7e24 */ /* 0x000fe2000f8e00ff */
        /* <DEDUP_REMOVED lines=125> */
[----:B------:R-:W-:-:S05]  /*100a0*/  ISETP.GT.AND P1, PT, R37, 0x78, PT ;  /* 0x000000782500780c */ /* 0x000fca0003f24270 */
[----:B------:R-:W1:Y:S01]  /*100b0*/  MUFU.TANH R56, R56 ;  /* 0x0000003800387308 */ /* 0x000e620000002400 */
[----:B--2---:R-:W-:Y:S02]  /*100c0*/  FSEL R90, R53, -INF , P5 ;  /* 0xff800000355a7808 */ /* 0x004fe40002800000 */
[----:B------:R-:W-:-:S05]  /*100d0*/  FMNMX.FTZ R53, R52, R103, !PT ;  /* 0x0000006734357209 */ /* 0x000fca0007810000 */
[----:B------:R-:W2:Y:S01]  /*100e0*/  MUFU.TANH R51, R51 ;  /* 0x0000003300337308 */ /* 0x000ea20000002400 */
[----:B0-----:R-:W-:Y:S02]  /*100f0*/  FSEL R50, R50, -INF , P2 ;  /* 0xff80000032327808 */ /* 0x001fe40001000000 */
[----:B------:R-:W-:-:S05]  /*10100*/  ISETP.GT.AND P2, PT, R37, 0x79, PT ;  /* 0x000000792500780c */ /* 0x000fca0003f44270 */
[----:B------:R-:W0:Y:S01]  /*10110*/  MUFU.TANH R57, R57 ;  /* 0x0000003900397308 */ /* 0x000e220000002400 */
[----:B-1----:R-:W-:Y:S02]  /*10120*/  FSEL R103, R56, -INF , P1 ;  /* 0xff80000038677808 */ /* 0x002fe40000800000 */
[----:B------:R-:W-:-:S04]  /*10130*/  FMNMX.FTZ R56, R90, R53, !PT ;  /* 0x000000355a387209 */ /* 0x000fc80007810000 */
[----:B------:R-:W-:Y:S01]  /*10140*/  FMNMX.FTZ R53, R103, R56, !PT ;  /* 0x0000003867357209 */ /* 0x000fe20007810000 */
        /* <DEDUP_REMOVED lines=32> */
[----:B------:R-:W-:-:S04]  /*10350*/  ISETP.GT.AND P3, PT, R37, 0x91, PT ;  /* 0x000000912500780c */ /* 0x000fc80003f64270 */
[----:B------:R-:W-:Y:S01]  /*10360*/  FSEL R109, R24, -INF , P3 ;  /* 0xff800000186d7808 */ /* 0x000fe20001800000 */
[----:B------:R-:W0:Y:S01]  /*10370*/  MUFU.TANH R34, R34 ;  /* 0x0000002200227308 */ /* 0x000e220000002400 */
[----:B-1----:R-:W-:-:S04]  /*10380*/  FSEL R110, R36, -INF , P2 ;  /* 0xff800000246e7808 */ /* 0x002fc80001000000 */
[----:B------:R-:W-:-:S03]  /*10390*/  FMNMX.FTZ R24, R110, R29, !PT ;  /* 0x0000001d6e187209 */ /* 0x000fc60007810000 */
[----:B------:R-:W1:Y:S01]  /*103a0*/  MUFU.TANH R40, R40 ;  /* 0x0000002800287308 */ /* 0x000e620000002400 */
[----:B--2---:R-:W-:Y:S02]  /*103b0*/  FSEL R31, R31, -INF , P4 ;  /* 0xff8000001f1f7808 */ /* 0x004fe40002000000 */
[----:B------:R-:W-:Y:S02]  /*103c0*/  ISETP.GT.AND P4, PT, R37, 0x98, PT ;  /* 0x000000982500780c */ /* 0x000fe40003f84270 */
        /* <DEDUP_REMOVED lines=8> */
[----:B--2---:R-:W-:-:S04]  /*10450*/  FSEL R112, R41, -INF , P5 ;  /* 0xff80000029707808 */ /* 0x004fc80002800000 */
[----:B------:R-:W-:-:S03]  /*10460*/  FMNMX.FTZ R29, R112, R29, !PT ;  /* 0x0000001d701d7209 */ /* 0x000fc60007810000 */
[----:B------:R-:W2:Y:S01]  /*10470*/  MUFU.TANH R115, R115 ;  /* 0x0000007300737308 */ /* 0x000ea20000002400 */
[----:B0-----:R-:W-:Y:S01]  /*10480*/  FSEL R113, R113, -INF , P1 ;  /* 0xff80000071717808 */ /* 0x001fe20000800000 */
[----:B------:R-:W0:Y:S06]  /*10490*/  SHFL.BFLY PT, R24, R29, 0x2, 0x1f ;  /* 0x0c401f001d187f89 */ /* 0x000e2c00000e0000 */
[----:B------:R-:W3:Y:S01]  /*104a0*/  MUFU.TANH R118, R118 ;  /* 0x0000007600767308 */ /* 0x000ee20000002400 */
[----:B-1----:R-:W-:-:S07]  /*104b0*/  FSEL R116, R116, -INF , P2 ;  /* 0xff80000074747808 */ /* 0x002fce0001000000 */
[----:B------:R-:W1:Y:S01]  /*104c0*/  MUFU.TANH R117, R117 ;  /* 0x0000007500757308 */ /* 0x000e620000002400 */
[----:B--2---:R-:W-:Y:S02]  /*104d0*/  FSEL R115, R115, -INF , P3 ;  /* 0xff80000073737808 */ /* 0x004fe40001800000 */
[----:B---3--:R-:W-:Y:S02]  /*104e0*/  FSEL R118, R118, -INF , P4 ;  /* 0xff80000076767808 */ /* 0x008fe40002000000 */
[----:B0-----:R-:W-:-:S05]  /*104f0*/  FMNMX.FTZ R24, R29, R24, !PT ;  /* 0x000000181d187209 */ /* 0x001fca0007810000 */
[----:B------:R-:W0:Y:S01]  /*10500*/  SHFL.BFLY PT, R33, R24, 0x1, 0x1f ;  /* 0x0c201f0018217f89 */ /* 0x000e2200000e0000 */
[----:B-1----:R-:W-:Y:S02]  /*10510*/  FSEL R117, R117, -INF , P5 ;  /* 0xff80000075757808 */ /* 0x002fe40002800000 */
[----:B0-----:R-:W-:Y:S02]  /*10520*/  FMNMX.FTZ R88, R24, R33, !PT ;  /* 0x0000002118587209 */ /* 0x001fe40007810000 */
[----:B------:R-:W-:Y:S02]  /*10530*/  FMNMX.FTZ R33, R14, R15, !PT ;  /* 0x0000000f0e217209 */ /* 0x000fe40007810000 */
[C---:B------:R-:W-:Y:S01]  /*10540*/  FSETP.NEU.FTZ.AND P6, PT, R88.reuse, -INF , PT ;  /* 0xff8000005800780b */ /* 0x040fe20003fdd000 */
[----:B------:R-:W-:-:S01]  /*10550*/  FFMA.FTZ R111, R88, R111, -8 ;  /* 0xc1000000586f7423 */ /* 0x000fc2000001006f */
[----:B------:R-:W-:-:S04]  /*10560*/  FMNMX.FTZ R35, R26, R33, !PT ;  /* 0x000000211a237209 */ /* 0x000fc80007810000 */
[----:B------:R-:W-:Y:S02]  /*10570*/  FMNMX.FTZ R32, R92, R35, !PT ;  /* 0x000000235c207209 */ /* 0x000fe40007810000 */
[----:B------:R-:W-:Y:S02]  /*10580*/  FSEL R111, R111, RZ, P6 ;  /* 0x000000ff6f6f7208 */ /* 0x000fe40003000000 */
[----:B------:R-:W-:-:S03]  /*10590*/  FMNMX.FTZ R35, R95, R32, !PT ;  /* 0x000000205f237209 */ /* 0x000fc60007810000 */
[--C-:B------:R-:W-:Y:S01]  /*105a0*/  FFMA.FTZ R76, R76, UR38, -R111.reuse ;  /* 0x000000264c4c7c23 */ /* 0x100fe2000801086f */
[----:B------:R-:W-:Y:S01]  /*105b0*/  FMNMX.FTZ R36, R96, R35, !PT ;  /* 0x0000002360247209 */ /* 0x000fe20007810000 */
[--C-:B------:R-:W-:Y:S01]  /*105c0*/  FFMA.FTZ R57, R64, UR38, -R111.reuse ;  /* 0x0000002640397c23 */ /* 0x100fe2000801086f */
[----:B------:R-:W-:-:S01]  /*105d0*/  FFMA.FTZ R64, R65, UR38, -R111 ;  /* 0x0000002641407c23 */ /* 0x000fc2000801086f */
[----:B------:R0:W-:Y:S01]  /*105e0*/  MUFU.EX2 R32, R76 ;  /* 0x0000004c00207308 */ /* 0x0001e20000000800 */
[----:B------:R-:W-:Y:S01]  /*105f0*/  FMNMX.FTZ R37, R99, R36, !PT ;  /* 0x0000002463257209 */ /* 0x000fe20007810000 */
[--C-:B------:R-:W-:Y:S01]  /*10600*/  FFMA.FTZ R84, R84, UR38, -R111.reuse ;  /* 0x0000002654547c23 */ /* 0x100fe2000801086f */
[----:B------:R-:W-:-:S01]  /*10610*/  FFMA.FTZ R53, R89, UR38, -R111 ;  /* 0x0000002659357c23 */ /* 0x000fc2000801086f */
[----:B------:R-:W-:Y:S01]  /*10620*/  MOV R89, UR38 ;  /* 0x0000002600597c02 */ /* 0x000fe20008000f00 */
[----:B------:R-:W-:-:S01]  /*10630*/  FFMA.FTZ R12, R12, UR38, -R111 ;  /* 0x000000260c0c7c23 */ /* 0x000fc2000801086f */
[----:B------:R-:W-:Y:S01]  /*10640*/  FMNMX.FTZ R37, R100, R37, !PT ;  /* 0x0000002564257209 */ /* 0x000fe20007810000 */
[----:B------:R-:W-:-:S01]  /*10650*/  FFMA.FTZ R13, R13, UR38, -R111 ;  /* 0x000000260d0d7c23 */ /* 0x000fc2000801086f */
[--C-:B------:R-:W-:Y:S01]  /*10660*/  FFMA.FTZ R20, R20, UR38, -R111.reuse ;  /* 0x0000002614147c23 */ /* 0x100fe2000801086f */
[----:B0-----:R-:W-:-:S01]  /*10670*/  FFMA.FTZ R76, R68, UR38, -R111 ;  /* 0x00000026444c7c23 */ /* 0x001fc2000801086f */
[----:B------:R-:W-:Y:S01]  /*10680*/  FMNMX.FTZ R38, R78, R37, !PT ;  /* 0x000000254e267209 */ /* 0x000fe20007810000 */
[----:B------:R-:W-:-:S01]  /*10690*/  FFMA.FTZ R28, R97, UR38, -R111 ;  /* 0x00000026611c7c23 */ /* 0x000fc2000801086f */
[----:B------:R-:W-:Y:S01]  /*106a0*/  MUFU.EX2 R12, R12 ;  /* 0x0000000c000c7308 */ /* 0x000fe20000000800 */
[----:B------:R-:W-:-:S01]  /*106b0*/  FFMA.FTZ R29, R21, UR38, -R111 ;  /* 0x00000026151d7c23 */ /* 0x000fc2000801086f */
[----:B------:R-:W-:Y:S01]  /*106c0*/  FMNMX.FTZ R37, R79, R38, !PT ;  /* 0x000000264f257209 */ /* 0x000fe20007810000 */
[----:B------:R-:W-:-:S01]  /*106d0*/  FFMA.FTZ R21, R93, UR38, -R111 ;  /* 0x000000265d157c23 */ /* 0x000fc2000801086f */
[--C-:B------:R-:W-:Y:S01]  /*106e0*/  FFMA.FTZ R24, R94, UR38, -R111.reuse ;  /* 0x000000265e187c23 */ /* 0x100fe2000801086f */
[----:B------:R-:W-:-:S01]  /*106f0*/  FFMA.FTZ R98, R98, UR38, -R111 ;  /* 0x0000002662627c23 */ /* 0x000fc2000801086f */
        /* <DEDUP_REMOVED lines=22> */
[----:B------:R-:W-:-:S02]  /*10860*/  FFMA.FTZ R81, R110, UR38, -R111 ;  /* 0x000000266e517c23 */ /* 0x000fc4000801086f */
[----:B------:R-:W-:Y:S02]  /*10870*/  FMNMX.FTZ R42, R62, R41, !PT ;  /* 0x000000293e2a7209 */ /* 0x000fe40007810000 */
[----:B------:R-:W0:Y:S02]  /*10880*/  MUFU.EX2 R29, R29 ;  /* 0x0000001d001d7308 */ /* 0x000e240000000800 */
[----:B------:R-:W-:-:S04]  /*10890*/  FMNMX.FTZ R41, R63, R42, !PT ;  /* 0x0000002a3f297209 */ /* 0x000fc80007810000 */
[----:B------:R-:W-:Y:S02]  /*108a0*/  FMNMX.FTZ R42, R66, R41, !PT ;  /* 0x00000029422a7209 */ /* 0x000fe40007810000 */
[----:B------:R-:W-:Y:S02]  /*108b0*/  MUFU.EX2 R21, R21 ;  /* 0x0000001500157308 */ /* 0x000fe40000000800 */
[----:B------:R-:W-:-:S04]  /*108c0*/  FMNMX.FTZ R41, R67, R42, !PT ;  /* 0x0000002a43297209 */ /* 0x000fc80007810000 */
[----:B------:R-:W-:Y:S02]  /*108d0*/  FMNMX.FTZ R42, R70, R41, !PT ;  /* 0x00000029462a7209 */ /* 0x000fe40007810000 */
[----:B------:R-:W-:Y:S01]  /*108e0*/  MUFU.EX2 R24, R24 ;  /* 0x0000001800187308 */ /* 0x000fe20000000800 */
[----:B0-----:R-:W-:Y:S02]  /*108f0*/  F2FP.SATFINITE.E4M3.F32.PACK_AB_MERGE_C R168, R29, R20, RZ ;  /* 0x000000141da8723e */ /* 0x001fe400048070ff */
[----:B------:R-:W-:Y:S01]  /*10900*/  FMNMX.FTZ R43, R71, R42, !PT ;  /* 0x0000002a472b7209 */ /* 0x000fe20007810000 */
[----:B------:R-:W-:-:S01]  /*10910*/  FFMA.FTZ R42, R61, UR38, -R111 ;  /* 0x000000263d2a7c23 */ /* 0x000fc2000801086f */
[----:B------:R-:W-:Y:S02]  /*10920*/  F2FP.SATFINITE.E4M3.F32.PACK_AB_MERGE_C R168, R13, R12, R168 ;  /* 0x0000000c0da8723e */ /* 0x000fe400048070a8 */
[----:B------:R-:W-:Y:S01]  /*10930*/  FMNMX.FTZ R56, R74, R43, !PT ;  /* 0x0000002b4a387209 */ /* 0x000fe20007810000 */
[----:B------:R-:W-:Y:S03]  /*10940*/  MUFU.EX2 R28, R28 ;  /* 0x0000001c001c7308 */ /* 0x000fe60000000800 */
[----:B------:R-:W-:-:S04]  /*10950*/  FMNMX.FTZ R43, R75, R56, !PT ;  /* 0x000000384b2b7209 */ /* 0x000fc80007810000 */
[----:B------:R-:W-:Y:S01]  /*10960*/  FMNMX.FTZ R56, R46, R43, !PT ;  /* 0x0000002b2e387209 */ /* 0x000fe20007810000 */
[----:B------:R-:W0:Y:S03]  /*10970*/  MUFU.EX2 R33, R98 ;  /* 0x0000006200217308 */ /* 0x000e260000000800 */
[----:B------:R-:W-:-:S04]  /*10980*/  FMNMX.FTZ R43, R47, R56, !PT ;  /* 0x000000382f2b7209 */ /* 0x000fc80007810000 */
[----:B------:R-:W-:Y:S01]  /*10990*/  FMNMX.FTZ R56, R50, R43, !PT ;  /* 0x0000002b32387209 */ /* 0x000fe20007810000 */
[----:B------:R-:W-:Y:S03]  /*109a0*/  MUFU.EX2 R41, R102 ;  /* 0x0000006600297308 */ /* 0x000fe60000000800 */
[----:B------:R-:W-:-:S04]  /*109b0*/  FMNMX.FTZ R43, R51, R56, !PT ;  /* 0x00000038332b7209 */ /* 0x000fc80007810000 */
[----:B------:R-:W-:Y:S01]  /*109c0*/  FMNMX.FTZ R56, R54, R43, !PT ;  /* 0x0000002b36387209 */ /* 0x000fe20007810000 */
[----:B------:R-:W-:Y:S01]  /*109d0*/  MUFU.EX2 R35, R35 ;  /* 0x0000002300237308 */ /* 0x000fe20000000800 */
[----:B0-----:R-:W-:Y:S02]  /*109e0*/  F2FP.SATFINITE.E4M3.F32.PACK_AB_MERGE_C R170, R33, R28, RZ ;  /* 0x0000001c21aa723e */ /* 0x001fe400048070ff */
[----:B------:R-:W-:Y:S01]  /*109f0*/  FMNMX.FTZ R61, R55, R56, !PT ;  /* 0x00000038373d7209 */ /* 0x000fe20007810000 */
[----:B------:R-:W-:-:S01]  /*10a00*/  FFMA.FTZ R56, R69, UR38, -R111 ;  /* 0x0000002645387c23 */ /* 0x000fc2000801086f */
[----:B------:R-:W-:Y:S01]  /*10a10*/  FFMA.FTZ R69, R72, UR38, -R111 ;  /* 0x0000002648457c23 */ /* 0x000fe2000801086f */
[----:B------:R-:W-:Y:S02]  /*10a20*/  F2FP.SATFINITE.E4M3.F32.PACK_AB_MERGE_C R170, R24, R21, R170 ;  /* 0x0000001518aa723e */ /* 0x000fe400048070aa */
[----:B------:R-:W-:Y:S01]  /*10a30*/  FMNMX.FTZ R68, R58, R61, !PT ;  /* 0x0000003d3a447209 */ /* 0x000fe20007810000 */
[----:B------:R-:W-:Y:S03]  /*10a40*/  MUFU.EX2 R36, R36 ;  /* 0x0000002400247308 */ /* 0x000fe60000000800 */
[----:B------:R-:W-:-:S04]  /*10a50*/  FMNMX.FTZ R61, R59, R68, !PT ;  /* 0x000000443b3d7209 */ /* 0x000fc80007810000 */
[----:B------:R-:W-:Y:S01]  /*10a60*/  FMNMX.FTZ R68, R30, R61, !PT ;  /* 0x0000003d1e447209 */ /* 0x000fe20007810000 */
[----:B------:R-:W0:Y:S03]  /*10a70*/  MUFU.EX2 R39, R39 ;  /* 0x0000002700277308 */ /* 0x000e260000000800 */
[----:B------:R-:W-:Y:S01]  /*10a80*/  FMNMX.FTZ R65, R31, R68, !PT ;  /* 0x000000441f417209 */ /* 0x000fe20007810000 */
[----:B------:R-:W-:-:S03]  /*10a90*/  FFMA.FTZ R68, R73, UR38, -R111 ;  /* 0x0000002649447c23 */ /* 0x000fc6000801086f */
[----:B------:R-:W-:Y:S01]  /*10aa0*/  FMNMX.FTZ R72, R34, R65, !PT ;  /* 0x0000004122487209 */ /* 0x000fe20007810000 */
[----:B------:R1:W-:Y:S03]  /*10ab0*/  MUFU.EX2 R61, R69 ;  /* 0x00000045003d7308 */ /* 0x0003e60000000800 */
[----:B------:R-:W-:-:S04]  /*10ac0*/  FMNMX.FTZ R65, R113, R72, !PT ;  /* 0x0000004871417209 */ /* 0x000fc80007810000 */
[----:B------:R-:W-:Y:S01]  /*10ad0*/  FMNMX.FTZ R72, R116, R65, !PT ;  /* 0x0000004174487209 */ /* 0x000fe20007810000 */
[----:B------:R-:W-:Y:S01]  /*10ae0*/  MUFU.EX2 R38, R38 ;  /* 0x0000002600267308 */ /* 0x000fe20000000800 */
[----:B-1----:R-:W-:-:S01]  /*10af0*/  FFMA.FTZ R69, R103, UR38, -R111 ;  /* 0x0000002667457c23 */ /* 0x002fc2000801086f */
[----:B------:R-:W-:Y:S01]  /*10b00*/  IMAD.U32 R103, RZ, RZ, UR39 ;  /* 0x00000027ff677e24 */ /* 0x000fe2000f8e00ff */
[----:B------:R-:W-:Y:S02]  /*10b10*/  FMNMX.FTZ R65, R115, R72, !PT ;  /* 0x0000004873417209 */ /* 0x000fe40007810000 */
[----:B0-----:R-:W-:Y:S02]  /*10b20*/  F2FP.SATFINITE.E4M3.F32.PACK_AB_MERGE_C R172, R39, R36, RZ ;  /* 0x0000002427ac723e */ /* 0x001fe400048070ff */
[----:B------:R-:W-:Y:S01]  /*10b30*/  FMNMX.FTZ R72, R118, R65, !PT ;  /* 0x0000004176487209 */ /* 0x000fe20007810000 */
[--C-:B------:R-:W-:Y:S01]  /*10b40*/  FFMA.FTZ R65, R49, UR38, -R111.reuse ;  /* 0x0000002631417c23 */ /* 0x100fe2000801086f */
[----:B------:R-:W-:-:S01]  /*10b50*/  FFMA.FTZ R49, R52, UR38, -R111 ;  /* 0x0000002634317c23 */ /* 0x000fc2000801086f */
[----:B------:R-:W-:Y:S01]  /*10b60*/  FFMA.FTZ R52, R90, UR38, -R111 ;  /* 0x000000265a347c23 */ /* 0x000fe2000801086f */
[----:B------:R-:W-:Y:S01]  /*10b70*/  FMNMX.FTZ R72, R117, R72, !PT ;  /* 0x0000004875487209 */ /* 0x000fe20007810000 */
[----:B------:R-:W-:Y:S01]  /*10b80*/  MUFU.EX2 R40, R40 ;  /* 0x0000002800287308 */ /* 0x000fe20000000800 */
[----:B------:R-:W-:-:S03]  /*10b90*/  F2FP.SATFINITE.E4M3.F32.PACK_AB_MERGE_C R172, R35, R32, R172 ;  /* 0x0000002023ac723e */ /* 0x000fc600048070ac */
[----:B------:R-:W0:Y:S04]  /*10ba0*/  SHFL.BFLY PT, R73, R72, 0x2, 0x1f ;  /* 0x0c401f0048497f89 */ /* 0x000e2800000e0000 */
[----:B------:R-:W1:Y:S08]  /*10bb0*/  MUFU.EX2 R53, R53 ;  /* 0x0000003500357308 */ /* 0x000e700000000800 */
[----:B------:R-:W-:Y:S08]  /*10bc0*/  MUFU.EX2 R42, R42 ;  /* 0x0000002a002a7308 */ /* 0x000ff00000000800 */
[----:B------:R-:W-:Y:S01]  /*10bd0*/  MUFU.EX2 R57, R57 ;  /* 0x0000003900397308 */ /* 0x000fe20000000800 */
[----:B-1----:R-:W-:-:S02]  /*10be0*/  F2FP.SATFINITE.E4M3.F32.PACK_AB_MERGE_C R174, R53, R40, RZ ;  /* 0x0000002835ae723e */ /* 0x002fc400048070ff */
[----:B0-----:R-:W-:Y:S01]  /*10bf0*/  FMNMX.FTZ R84, R72, R73, !PT ;  /* 0x0000004948547209 */ /* 0x001fe20007810000 */
[----:B------:R-:W-:-:S01]  /*10c00*/  FFMA.FTZ R73, R105, UR38, -R111 ;  /* 0x0000002669497c23 */ /* 0x000fc2000801086f */
[----:B------:R-:W-:-:S03]  /*10c10*/  F2FP.SATFINITE.E4M3.F32.PACK_AB_MERGE_C R174, R38, R37, R174 ;  /* 0x0000002526ae723e */ /* 0x000fc600048070ae */
[----:B------:R-:W0:Y:S01]  /*10c20*/  MUFU.EX2 R64, R64 ;  /* 0x0000004000407308 */ /* 0x000e220000000800 */
[----:B------:R-:W1:Y:S07]  /*10c30*/  SHFL.BFLY PT, R85, R84, 0x1, 0x1f ;  /* 0x0c201f0054557f89 */ /* 0x000e6e00000e0000 */
[----:B------:R2:W-:Y:S08]  /*10c40*/  MUFU.EX2 R43, R76 ;  /* 0x0000004c002b7308 */ /* 0x0005f00000000800 */
[----:B------:R-:W-:Y:S01]  /*10c50*/  MUFU.EX2 R56, R56 ;  /* 0x0000003800387308 */ /* 0x000fe20000000800 */
[----:B0-----:R-:W-:Y:S01]  /*10c60*/  F2FP.SATFINITE.E4M3.F32.PACK_AB_MERGE_C R176, R64, R57, RZ ;  /* 0x0000003940b0723e */ /* 0x001fe200048070ff */
[----:B--2---:R-:W-:-:S03]  /*10c70*/  FFMA.FTZ R76, R106, UR38, -R111 ;  /* 0x000000266a4c7c23 */ /* 0x004fc6000801086f */
[----:B------:R-:W-:-:S03]  /*10c80*/  F2FP.SATFINITE.E4M3.F32.PACK_AB_MERGE_C R176, R42, R41, R176 ;  /* 0x000000292ab0723e */ /* 0x000fc600048070b0 */
[----:B------:R-:W-:Y:S01]  /*10c90*/  MUFU.EX2 R68, R68 ;  /* 0x0000004400447308 */ /* 0x000fe20000000800 */
[----:B-1----:R-:W-:Y:S01]  /*10ca0*/  FMNMX.FTZ R90, R84, R85, !PT ;  /* 0x00000055545a7209 */ /* 0x002fe20007810000 */
[--C-:B------:R-:W-:Y:S01]  /*10cb0*/  FFMA.FTZ R85, R114, UR38, -R111.reuse ;  /* 0x0000002672557c23 */ /* 0x100fe2000801086f */
[----:B------:R-:W-:-:S02]  /*10cc0*/  FFMA.FTZ R84, R109, UR38, -R111 ;  /* 0x000000266d547c23 */ /* 0x000fc4000801086f */
[C---:B------:R-:W-:Y:S01]  /*10cd0*/  FSETP.NEU.FTZ.AND P1, PT, R90.reuse, -INF , PT ;  /* 0xff8000005a00780b */ /* 0x040fe20003f3d000 */
[----:B------:R-:W-:-:S02]  /*10ce0*/  FFMA.FTZ R89, R90, R89, -8 ;  /* 0xc10000005a597423 */ /* 0x000fc40000010059 */
[----:B------:R-:W-:Y:S03]  /*10cf0*/  MUFU.EX2 R44, R44 ;  /* 0x0000002c002c7308 */ /* 0x000fe60000000800 */
[----:B------:R-:W-:-:S05]  /*10d00*/  FSEL R89, R89, RZ, P1 ;  /* 0x000000ff59597208 */ /* 0x000fca0000800000 */
        /* <DEDUP_REMOVED lines=14> */
[----:B------:R-:W0:Y:S01]  /*10df0*/  MUFU.EX2 R15, R15 ;  /* 0x0000000f000f7308 */ /* 0x000e220000000800 */
[----:B------:R-:W-:-:S01]  /*10e00*/  FADD.FTZ R75, R12, R13 ;  /* 0x0000000d0c4b7221 */ /* 0x000fc20000010000 */
[--C-:B------:R-:W-:Y:S01]  /*10e10*/  FFMA.FTZ R96, R100, UR38, -R89.reuse ;  /* 0x0000002664607c23 */ /* 0x100fe20008010859 */
[----:B------:R-:W-:-:S01]  /*10e20*/  FFMA.FTZ R98, R82, UR38, -R89 ;  /* 0x0000002652627c23 */ /* 0x000fc20008010859 */
[----:B------:R-:W-:Y:S01]  /*10e30*/  FFMA.FTZ R82, R86, UR38, -R89 ;  /* 0x0000002656527c23 */ /* 0x000fe20008010859 */
[----:B------:R-:W-:-:S01]  /*10e40*/  FADD.FTZ R102, R20, R75 ;  /* 0x0000004b14667221 */ /* 0x000fc20000010000 */
[--C-:B------:R-:W-:Y:S01]  /*10e50*/  FFMA.FTZ R86, R60, UR38, -R89.reuse ;  /* 0x000000263c567c23 */ /* 0x100fe20008010859 */
[----:B------:R-:W-:-:S01]  /*10e60*/  FFMA.FTZ R78, R78, UR38, -R89 ;  /* 0x000000264e4e7c23 */ /* 0x000fc20008010859 */
[----:B------:R-:W1:Y:S01]  /*10e70*/  MUFU.EX2 R97, R97 ;  /* 0x0000006100617308 */ /* 0x000e620000000800 */
[----:B------:R-:W-:-:S01]  /*10e80*/  FFMA.FTZ R60, R62, UR38, -R89 ;  /* 0x000000263e3c7c23 */ /* 0x000fc20008010859 */
[----:B------:R-:W-:Y:S01]  /*10e90*/  FFMA.FTZ R62, R70, UR38, -R89 ;  /* 0x00000026463e7c23 */ /* 0x000fe20008010859 */
[----:B------:R-:W-:-:S01]  /*10ea0*/  FADD.FTZ R102, R29, R102 ;  /* 0x000000661d667221 */ /* 0x000fc20000010000 */
[----:B------:R-:W-:Y:S01]  /*10eb0*/  FFMA.FTZ R70, R74, UR38, -R89 ;  /* 0x000000264a467c23 */ /* 0x000fe20008010859 */
[----:B------:R-:W-:-:S02]  /*10ec0*/  VIADD R74, R3, 0x22840 ;  /* 0x00022840034a7836 */ /* 0x000fc40000000000 */
[----:B------:R-:W-:Y:S01]  /*10ed0*/  FFMA.FTZ R79, R79, UR38, -R89 ;  /* 0x000000264f4f7c23 */ /* 0x000fe20008010859 */
[----:B------:R-:W-:-:S01]  /*10ee0*/  FADD.FTZ R101, R21, R102 ;  /* 0x0000006615657221 */ /* 0x000fc20000010000 */
[----:B------:R-:W2:Y:S01]  /*10ef0*/  MUFU.EX2 R92, R92 ;  /* 0x0000005c005c7308 */ /* 0x000ea20000000800 */
[----:B0-----:R-:W-:-:S01]  /*10f00*/  FADD.FTZ R100, R14, R15 ;  /* 0x0000000f0e647221 */ /* 0x001fc20000010000 */
[----:B------:R-:W-:Y:S01]  /*10f10*/  PRMT R74, R103, 0x654, R74 ;  /* 0x00000654674a7816 */ /* 0x000fe2000000004a */
[----:B------:R-:W-:-:S01]  /*10f20*/  FADD.FTZ R101, R24, R101 ;  /* 0x0000006518657221 */ /* 0x000fc20000010000 */
[--C-:B------:R-:W-:Y:S01]  /*10f30*/  FFMA.FTZ R3, R46, UR38, -R89.reuse ;  /* 0x000000262e037c23 */ /* 0x100fe20008010859 */
[----:B------:R-:W-:-:S01]  /*10f40*/  FFMA.FTZ R46, R47, UR38, -R89 ;  /* 0x000000262f2e7c23 */ /* 0x000fc20008010859 */
[----:B------:R0:W-:Y:S01]  /*10f50*/  SYNCS.ARRIVE.TRANS64.RED.A1T0 RZ, [R74+URZ], RZ ;  /* 0x000000ff4aff79a7 */ /* 0x0001e2000810043f */
[----:B------:R-:W-:-:S01]  /*10f60*/  FFMA.FTZ R47, R50, UR38, -R89 ;  /* 0x00000026322f7c23 */ /* 0x000fc20008010859 */
[----:B------:R-:W3:Y:S01]  /*10f70*/  MUFU.EX2 R26, R26 ;  /* 0x0000001a001a7308 */ /* 0x000ee20000000800 */
[----:B-1----:R-:W-:-:S01]  /*10f80*/  FADD.FTZ R75, R97, R100 ;  /* 0x00000064614b7221 */ /* 0x002fc20000010000 */
[--C-:B------:R-:W-:Y:S01]  /*10f90*/  FFMA.FTZ R50, R51, UR38, -R89.reuse ;  /* 0x0000002633327c23 */ /* 0x100fe20008010859 */
[----:B------:R-:W-:-:S01]  /*10fa0*/  FFMA.FTZ R63, R63, UR38, -R89 ;  /* 0x000000263f3f7c23 */ /* 0x000fc20008010859 */
[--C-:B------:R-:W-:Y:S01]  /*10fb0*/  FFMA.FTZ R66, R66, UR38, -R89.reuse ;  /* 0x0000002642427c23 */ /* 0x100fe20008010859 */
[----:B------:R-:W-:-:S01]  /*10fc0*/  FFMA.FTZ R54, R54, UR38, -R89 ;  /* 0x0000002636367c23 */ /* 0x000fc20008010859 */
[----:B0-----:R-:W-:Y:S01]  /*10fd0*/  FADD.FTZ R74, R28, R101 ;  /* 0x000000651c4a7221 */ /* 0x001fe20000010000 */
[----:B------:R-:W-:-:S01]  /*10fe0*/  FFMA.FTZ R55, R55, UR38, -R89 ;  /* 0x0000002637377c23 */ /* 0x000fc20008010859 */
[----:B------:R-:W0:Y:S01]  /*10ff0*/  MUFU.EX2 R93, R93 ;  /* 0x0000005d005d7308 */ /* 0x000e220000000800 */
[----:B--2---:R-:W-:-:S01]  /*11000*/  FADD.FTZ R75, R92, R75 ;  /* 0x0000004b5c4b7221 */ /* 0x004fc20000010000 */
[----:B------:R-:W-:Y:S01]  /*11010*/  FADD.FTZ R51, R33, R74 ;  /* 0x0000004a21337221 */ /* 0x000fe20000010000 */
[----:B------:R-:W-:-:S01]  /*11020*/  FFMA.FTZ R58, R58, UR38, -R89 ;  /* 0x000000263a3a7c23 */ /* 0x000fc20008010859 */
[--C-:B------:R-:W-:Y:S01]  /*11030*/  FFMA.FTZ R59, R59, UR38, -R89.reuse ;  /* 0x000000263b3b7c23 */ /* 0x100fe20008010859 */
[----:B------:R-:W-:-:S01]  /*11040*/  FFMA.FTZ R34, R34, UR38, -R89 ;  /* 0x0000002622227c23 */ /* 0x000fc20008010859 */
[----:B------:R-:W-:Y:S01]  /*11050*/  FADD.FTZ R74, R32, R51 ;  /* 0x00000033204a7221 */ /* 0x000fe20000010000 */
[----:B------:R-:W-:-:S01]  /*11060*/  FFMA.FTZ R113, R113, UR38, -R89 ;  /* 0x0000002671717c23 */ /* 0x000fc20008010859 */
[----:B------:R-:W1:Y:S01]  /*11070*/  MUFU.EX2 R95, R95 ;  /* 0x0000005f005f7308 */ /* 0x000e620000000800 */
[----:B---3--:R-:W-:-:S01]  /*11080*/  FADD.FTZ R100, R26, R75 ;  /* 0x0000004b1a647221 */ /* 0x008fc20000010000 */
[----:B------:R-:W-:Y:S01]  /*11090*/  FADD.FTZ R51, R35, R74 ;  /* 0x0000004a23337221 */ /* 0x000fe20000010000 */
[----:B------:R-:W-:-:S01]  /*110a0*/  FFMA.FTZ R74, R31, UR38, -R89 ;  /* 0x000000261f4a7c23 */ /* 0x000fc20008010859 */
[--C-:B------:R-:W-:Y:S01]  /*110b0*/  FFMA.FTZ R116, R116, UR38, -R89.reuse ;  /* 0x0000002674747c23 */ /* 0x100fe20008010859 */
[----:B------:R-:W-:Y:S01]  /*110c0*/  F2FP.SATFINITE.E4M3.F32.PACK_AB_MERGE_C R169, R92, R97, RZ ;  /* 0x000000615ca9723e */ /* 0x000fe200048070ff */
[--C-:B------:R-:W-:Y:S01]  /*110d0*/  FFMA.FTZ R115, R115, UR38, -R89.reuse ;  /* 0x0000002673737c23 */ /* 0x100fe20008010859 */
[----:B------:R-:W-:-:S01]  /*110e0*/  FFMA.FTZ R118, R118, UR38, -R89 ;  /* 0x0000002676767c23 */ /* 0x000fc20008010859 */
[----:B------:R-:W2:Y:S01]  /*110f0*/  MUFU.EX2 R96, R96 ;  /* 0x0000006000607308 */ /* 0x000ea20000000800 */
[----:B0-----:R-:W-:-:S01]  /*11100*/  FADD.FTZ R100, R93, R100 ;  /* 0x000000645d647221 */ /* 0x001fc20000010000 */
[----:B------:R-:W-:Y:S01]  /*11110*/  F2FP.SATFINITE.E4M3.F32.PACK_AB_MERGE_C R169, R15, R14, R169 ;  /* 0x0000000e0fa9723e */ /* 0x000fe200048070a9 */
[--C-:B------:R-:W-:Y:S01]  /*11120*/  IMAD.MOV.U32 R32, RZ, RZ, R25.reuse ;  /* 0x000000ffff207224 */ /* 0x100fe200078e0019 */
[----:B------:R-:W-:Y:S01]  /*11130*/  F2FP.SATFINITE.E4M3.F32.PACK_AB_MERGE_C R178, R68, R61, RZ ;  /* 0x0000003d44b2723e */ /* 0x000fe200048070ff */
[----:B------:R-:W-:-:S03]  /*11140*/  IMAD.MOV.U32 R35, RZ, RZ, R25 ;  /* 0x000000ffff237224 */ /* 0x000fc600078e0019 */
[----:B------:R-:W0:Y:S01]  /*11150*/  MUFU.EX2 R78, R78 ;  /* 0x0000004e004e7308 */ /* 0x000e220000000800 */
[----:B-1----:R-:W-:-:S01]  /*11160*/  FADD.FTZ R75, R95, R100 ;  /* 0x000000645f4b7221 */ /* 0x002fc20000010000 */
[----:B------:R-:W-:-:S06]  /*11170*/  F2FP.SATFINITE.E4M3.F32.PACK_AB_MERGE_C R178, R56, R43, R178 ;  /* 0x0000002b38b2723e */ /* 0x000fcc00048070b2 */
[----:B------:R-:W1:Y:S01]  /*11180*/  MUFU.EX2 R79, R79 ;  /* 0x0000004f004f7308 */ /* 0x000e620000000800 */
[----:B--2---:R-:W-:-:S01]  /*11190*/  FADD.FTZ R75, R96, R75 ;  /* 0x0000004b604b7221 */ /* 0x004fc20000010000 */
[----:B------:R-:W-:-:S04]  /*111a0*/  F2FP.SATFINITE.E4M3.F32.PACK_AB_MERGE_C R171, R96, R95, RZ ;  /* 0x0000005f60ab723e */ /* 0x000fc800048070ff */
[----:B------:R-:W-:Y:S01]  /*111b0*/  F2FP.SATFINITE.E4M3.F32.PACK_AB_MERGE_C R171, R93, R26, R171 ;  /* 0x0000001a5dab723e */ /* 0x000fe200048070ab */
[----:B------:R-:W-:Y:S01]  /*111c0*/  IMAD.MOV.U32 R26, RZ, RZ, R25 ;  /* 0x000000ffff1a7224 */ /* 0x000fe200078e0019 */
[----:B------:R-:W2:Y:S01]  /*111d0*/  MUFU.EX2 R98, R98 ;  /* 0x0000006200627308 */ /* 0x000ea20000000800 */
[----:B0-----:R-:W-:-:S07]  /*111e0*/  FADD.FTZ R100, R78, R75 ;  /* 0x0000004b4e647221 */ /* 0x001fce0000010000 */
[----:B------:R-:W0:Y:S01]  /*111f0*/  MUFU.EX2 R99, R99 ;  /* 0x0000006300637308 */ /* 0x000e220000000800 */
[----:B-1----:R-:W-:-:S01]  /*11200*/  FADD.FTZ R75, R79, R100 ;  /* 0x000000644f4b7221 */ /* 0x002fc20000010000 */
[----:B------:R-:W-:Y:S01]  /*11210*/  FADD.FTZ R100, R36, R51 ;  /* 0x0000003324647221 */ /* 0x000fe20000010000 */
[----:B------:R-:W-:-:S01]  /*11220*/  FFMA.FTZ R51, R30, UR38, -R89 ;  /* 0x000000261e337c23 */ /* 0x000fc20008010859 */
[----:B------:R-:W-:Y:S02]  /*11230*/  FFMA.FTZ R89, R117, UR38, -R89 ;  /* 0x0000002675597c23 */ /* 0x000fe40008010859 */
[----:B------:R-:W-:-:S02]  /*11240*/  FADD.FTZ R100, R39, R100 ;  /* 0x0000006427647221 */ /* 0x000fc40000010000 */
[----:B------:R-:W1:Y:S01]  /*11250*/  MUFU.EX2 R82, R82 ;  /* 0x0000005200527308 */ /* 0x000e620000000800 */
[----:B--2---:R-:W-:-:S01]  /*11260*/  FADD.FTZ R30, R98, R75 ;  /* 0x0000004b621e7221 */ /* 0x004fc20000010000 */
[----:B------:R-:W-:Y:S01]  /*11270*/  FADD.FTZ R75, R37, R100 ;  /* 0x00000064254b7221 */ /* 0x000fe20000010000 */
[----:B------:R-:W-:-:S03]  /*11280*/  MOV R37, R25 ;  /* 0x0000001900257202 */ /* 0x000fc60000000f00 */
[----:B------:R-:W-:Y:S01]  /*11290*/  FADD.FTZ R75, R38, R75 ;  /* 0x0000004b264b7221 */ /* 0x000fe20000010000 */
[----:B------:R-:W-:Y:S01]  /*112a0*/  IMAD.MOV.U32 R38, RZ, RZ, R25 ;  /* 0x000000ffff267224 */ /* 0x000fe200078e0019 */
[----:B------:R-:W2:Y:S01]  /*112b0*/  MUFU.EX2 R83, R83 ;  /* 0x0000005300537308 */ /* 0x000ea20000000800 */
[----:B0-----:R-:W-:-:S01]  /*112c0*/  FADD.FTZ R31, R99, R30 ;  /* 0x0000001e631f7221 */ /* 0x001fc20000010000 */
[----:B------:R-:W-:-:S04]  /*112d0*/  F2FP.SATFINITE.E4M3.F32.PACK_AB_MERGE_C R173, R99, R98, RZ ;  /* 0x0000006263ad723e */ /* 0x000fc800048070ff */
[----:B------:R-:W-:Y:S01]  /*112e0*/  F2FP.SATFINITE.E4M3.F32.PACK_AB_MERGE_C R173, R79, R78, R173 ;  /* 0x0000004e4fad723e */ /* 0x000fe200048070ad */
[----:B------:R-:W-:Y:S01]  /*112f0*/  IMAD.MOV.U32 R79, RZ, RZ, R25 ;  /* 0x000000ffff4f7224 */ /* 0x000fe200078e0019 */
[----:B------:R-:W0:Y:S01]  /*11300*/  MUFU.EX2 R86, R86 ;  /* 0x0000005600567308 */ /* 0x000e220000000800 */
[----:B-1----:R-:W-:-:S01]  /*11310*/  FADD.FTZ R100, R82, R31 ;  /* 0x0000001f52647221 */ /* 0x002fc20000010000 */
[----:B------:R-:W-:-:S06]  /*11320*/  IMAD.MOV.U32 R78, RZ, RZ, R25 ;  /* 0x000000ffff4e7224 */ /* 0x000fcc00078e0019 */
[----:B------:R-:W1:Y:S01]  /*11330*/  MUFU.EX2 R87, R87 ;  /* 0x0000005700577308 */ /* 0x000e620000000800 */
[----:B--2---:R-:W-:-:S01]  /*11340*/  FADD.FTZ R101, R83, R100 ;  /* 0x0000006453657221 */ /* 0x004fc20000010000 */
[----:B------:R-:W-:-:S04]  /*11350*/  FADD.FTZ R100, R40, R75 ;  /* 0x0000004b28647221 */ /* 0x000fc80000010000 */
[----:B------:R-:W-:Y:S02]  /*11360*/  FADD.FTZ R100, R53, R100 ;  /* 0x0000006435647221 */ /* 0x000fe40000010000 */
[----:B------:R-:W2:Y:S08]  /*11370*/  MUFU.EX2 R60, R60 ;  /* 0x0000003c003c7308 */ /* 0x000eb00000000800 */
[----:B------:R-:W3:Y:S08]  /*11380*/  MUFU.EX2 R63, R63 ;  /* 0x0000003f003f7308 */ /* 0x000ef00000000800 */
[----:B------:R-:W4:Y:S08]  /*11390*/  MUFU.EX2 R66, R66 ;  /* 0x0000004200427308 */ /* 0x000f300000000800 */
[----:B------:R0:W-:Y:S08]  /*113a0*/  MUFU.EX2 R30, R54 ;  /* 0x00000036001e7308 */ /* 0x0001f00000000800 */
[----:B------:R-:W4:Y:S01]  /*113b0*/  MUFU.EX2 R91, R91 ;  /* 0x0000005b005b7308 */ /* 0x000f220000000800 */
[----:B0-----:R-:W-:-:S01]  /*113c0*/  FADD.FTZ R54, R86, R101 ;  /* 0x0000006556367221 */ /* 0x001fc20000010000 */
[----:B------:R-:W-:Y:S01]  /*113d0*/  FADD.FTZ R101, R41, R100 ;  /* 0x0000006429657221 */ /* 0x000fe20000010000 */
[----:B-1----:R-:W-:Y:S01]  /*113e0*/  F2FP.SATFINITE.E4M3.F32.PACK_AB_MERGE_C R86, R87, R86, RZ ;  /* 0x000000565756723e */ /* 0x002fe200048070ff */
[----:B------:R-:W-:-:S02]  /*113f0*/  IMAD.MOV.U32 R41, RZ, RZ, R25 ;  /* 0x000000ffff297224 */ /* 0x000fc400078e0019 */
[----:B------:R-:W-:-:S01]  /*11400*/  FADD.FTZ R75, R87, R54 ;  /* 0x00000036574b7221 */ /* 0x000fc20000010000 */
[----:B------:R-:W-:Y:S01]  /*11410*/  FADD.FTZ R36, R42, R101 ;  /* 0x000000652a247221 */ /* 0x000fe20000010000 */
[----:B------:R-:W-:Y:S01]  /*11420*/  F2FP.SATFINITE.E4M3.F32.PACK_AB_MERGE_C R175, R83, R82, R86 ;  /* 0x0000005253af723e */ /* 0x000fe20004807056 */
[----:B------:R-:W0:Y:S01]  /*11430*/  MUFU.EX2 R62, R62 ;  /* 0x0000003e003e7308 */ /* 0x000e220000000800 */
[----:B--2---:R-:W-:-:S01]  /*11440*/  FADD.FTZ R20, R60, R75 ;  /* 0x0000004b3c147221 */ /* 0x004fc20000010000 */
[----:B------:R-:W-:Y:S01]  /*11450*/  FADD.FTZ R39, R57, R36 ;  /* 0x0000002439277221 */ /* 0x000fe20000010000 */
[----:B------:R-:W-:Y:S01]  /*11460*/  IMAD.MOV.U32 R42, RZ, RZ, R25 ;  /* 0x000000ffff2a7224 */ /* 0x000fe200078e0019 */
[----:B------:R-:W-:Y:S01]  /*11470*/  MOV R57, R25 ;  /* 0x0000001900397202 */ /* 0x000fe20000000f00 */
[----:B---3--:R-:W-:-:S01]  /*11480*/  FADD.FTZ R33, R63, R20 ;  /* 0x000000143f217221 */ /* 0x008fc20000010000 */
[----:B------:R-:W-:Y:S01]  /*11490*/  FADD.FTZ R64, R64, R39 ;  /* 0x0000002740407221 */ /* 0x000fe20000010000 */
[----:B------:R-:W-:Y:S01]  /*114a0*/  IMAD.MOV.U32 R54, RZ, RZ, R25 ;  /* 0x000000ffff367224 */ /* 0x000fe200078e0019 */
[----:B------:R-:W1:Y:S01]  /*114b0*/  MUFU.EX2 R67, R67 ;  /* 0x0000004300437308 */ /* 0x000e620000000800 */
[----:B----4-:R-:W-:-:S01]  /*114c0*/  FADD.FTZ R20, R66, R33 ;  /* 0x0000002142147221 */ /* 0x010fc20000010000 */
[----:B------:R-:W-:Y:S01]  /*114d0*/  FADD.FTZ R39, R43, R64 ;  /* 0x000000402b277221 */ /* 0x000fe20000010000 */
[----:B------:R-:W-:Y:S01]  /*114e0*/  F2FP.SATFINITE.E4M3.F32.PACK_AB_MERGE_C R66, R91, R66, RZ ;  /* 0x000000425b42723e */ /* 0x000fe200048070ff */
[----:B------:R-:W-:-:S02]  /*114f0*/  IMAD.MOV.U32 R43, RZ, RZ, R25 ;  /* 0x000000ffff2b7224 */ /* 0x000fc400078e0019 */
[----:B------:R-:W-:-:S01]  /*11500*/  FADD.FTZ R33, R91, R20 ;  /* 0x000000145b217221 */ /* 0x000fc20000010000 */
[----:B------:R-:W-:Y:S01]  /*11510*/  FADD.FTZ R40, R56, R39 ;  /* 0x0000002738287221 */ /* 0x000fe20000010000 */
[----:B------:R-:W-:Y:S01]  /*11520*/  F2FP.SATFINITE.E4M3.F32.PACK_AB_MERGE_C R177, R63, R60, R66 ;  /* 0x0000003c3fb1723e */ /* 0x000fe20004807042 */
[----:B------:R-:W2:Y:S01]  /*11530*/  MUFU.EX2 R70, R70 ;  /* 0x0000004600467308 */ /* 0x000ea20000000800 */
[----:B0-----:R-:W-:-:S01]  /*11540*/  FADD.FTZ R36, R62, R33 ;  /* 0x000000213e247221 */ /* 0x001fc20000010000 */
[----:B------:R-:W-:Y:S01]  /*11550*/  FADD.FTZ R53, R61, R40 ;  /* 0x000000283d357221 */ /* 0x000fe20000010000 */
[-C--:B------:R-:W-:Y:S01]  /*11560*/  MOV R40, R25.reuse ;  /* 0x0000001900287202 */ /* 0x080fe20000000f00 */
[----:B------:R-:W-:Y:S01]  /*11570*/  IMAD.MOV.U32 R56, RZ, RZ, R25 ;  /* 0x000000ffff387224 */ /* 0x000fe200078e0019 */
[----:B------:R-:W-:Y:S01]  /*11580*/  MOV R60, R25 ;  /* 0x00000019003c7202 */ /* 0x000fe20000000f00 */
[----:B------:R-:W-:Y:S01]  /*11590*/  FADD.FTZ R53, R68, R53 ;  /* 0x0000003544357221 */ /* 0x000fe20000010000 */
[----:B------:R-:W-:Y:S01]  /*115a0*/  IMAD.MOV.U32 R61, RZ, RZ, R25 ;  /* 0x000000ffff3d7224 */ /* 0x000fe200078e0019 */
[----:B------:R-:W0:Y:S01]  /*115b0*/  MUFU.EX2 R71, R71 ;  /* 0x0000004700477308 */ /* 0x000e220000000800 */
[----:B-1----:R-:W-:-:S01]  /*115c0*/  FADD.FTZ R39, R67, R36 ;  /* 0x0000002443277221 */ /* 0x002fc20000010000 */
[----:B------:R-:W-:Y:S01]  /*115d0*/  FADD.FTZ R36, R44, R53 ;  /* 0x000000352c247221 */ /* 0x000fe20000010000 */
[--C-:B------:R-:W-:Y:S01]  /*115e0*/  IMAD.MOV.U32 R53, RZ, RZ, R25.reuse ;  /* 0x000000ffff357224 */ /* 0x100fe200078e0019 */
[----:B------:R-:W-:Y:S01]  /*115f0*/  MOV R87, R25 ;  /* 0x0000001900577202 */ /* 0x000fe20000000f00 */
[----:B------:R-:W-:-:S02]  /*11600*/  IMAD.MOV.U32 R63, RZ, RZ, R25 ;  /* 0x000000ffff3f7224 */ /* 0x000fc400078e0019 */
[----:B------:R-:W-:Y:S01]  /*11610*/  IMAD.MOV.U32 R64, RZ, RZ, R25 ;  /* 0x000000ffff407224 */ /* 0x000fe200078e0019 */
[----:B------:R-:W1:Y:S01]  /*11620*/  MUFU.EX2 R3, R3 ;  /* 0x0000000300037308 */ /* 0x000e620000000800 */
[----:B--2---:R-:W-:-:S01]  /*11630*/  FADD.FTZ R12, R70, R39 ;  /* 0x00000027460c7221 */ /* 0x004fc20000010000 */
[--C-:B------:R-:W-:Y:S02]  /*11640*/  IMAD.MOV.U32 R39, RZ, RZ, R25.reuse ;  /* 0x000000ffff277224 */ /* 0x100fe400078e0019 */
[--C-:B------:R-:W-:Y:S02]  /*11650*/  IMAD.MOV.U32 R66, RZ, RZ, R25.reuse ;  /* 0x000000ffff427224 */ /* 0x100fe400078e0019 */
[----:B------:R-:W-:Y:S02]  /*11660*/  IMAD.MOV.U32 R68, RZ, RZ, R25 ;  /* 0x000000ffff447224 */ /* 0x000fe400078e0019 */
        /* <DEDUP_REMOVED lines=8> */
[----:B-1----:R-:W-:-:S01]  /*116f0*/  FADD.FTZ R13, R3, R12 ;  /* 0x0000000c030d7221 */ /* 0x002fc20000010000 */
[-C--:B------:R-:W-:Y:S01]  /*11700*/  MOV R67, R25.reuse ;  /* 0x0000001900437202 */ /* 0x080fe20000000f00 */
[--C-:B------:R-:W-:Y:S01]  /*11710*/  IMAD.MOV.U32 R83, RZ, RZ, R25.reuse ;  /* 0x000000ffff537224 */ /* 0x100fe200078e0019 */
[----:B------:R-:W-:Y:S01]  /*11720*/  MOV R70, R25 ;  /* 0x0000001900467202 */ /* 0x000fe20000000f00 */
[--C-:B------:R-:W-:Y:S02]  /*11730*/  IMAD.MOV.U32 R82, RZ, RZ, R25.reuse ;  /* 0x000000ffff527224 */ /* 0x100fe400078e0019 */
[----:B------:R-:W-:Y:S01]  /*11740*/  IMAD.MOV.U32 R86, RZ, RZ, R25 ;  /* 0x000000ffff567224 */ /* 0x000fe200078e0019 */
[----:B------:R-:W1:Y:S01]  /*11750*/  MUFU.EX2 R48, R48 ;  /* 0x0000003000307308 */ /* 0x000e620000000800 */
[----:B--2---:R-:W-:-:S01]  /*11760*/  FADD.FTZ R21, R45, R36 ;  /* 0x000000242d157221 */ /* 0x004fc20000010000 */
[----:B------:R-:W-:-:S06]  /*11770*/  IMAD.MOV.U32 R36, RZ, RZ, R25 ;  /* 0x000000ffff247224 */ /* 0x000fcc00078e0019 */
        /* <DEDUP_REMOVED lines=8> */
[----:B------:R-:W-:Y:S01]  /*11800*/  F2FP.SATFINITE.E4M3.F32.PACK_AB_MERGE_C R180, R65, R48, RZ ;  /* 0x0000003041b4723e */ /* 0x000fe200048070ff */
[--C-:B------:R-:W-:Y:S02]  /*11810*/  IMAD.MOV.U32 R48, RZ, RZ, R25.reuse ;  /* 0x000000ffff307224 */ /* 0x100fe400078e0019 */
[--C-:B------:R-:W-:Y:S01]  /*11820*/  IMAD.MOV.U32 R65, RZ, RZ, R25.reuse ;  /* 0x000000ffff417224 */ /* 0x100fe200078e0019 */
[----:B------:R-:W-:Y:S01]  /*11830*/  F2FP.SATFINITE.E4M3.F32.PACK_AB_MERGE_C R180, R45, R44, R180 ;  /* 0x0000002c2db4723e */ /* 0x000fe200048070b4 */
[----:B------:R-:W-:Y:S01]  /*11840*/  IMAD.MOV.U32 R45, RZ, RZ, R25 ;  /* 0x000000ffff2d7224 */ /* 0x000fe200078e0019 */
[----:B------:R-:W0:Y:S01]  /*11850*/  MUFU.EX2 R52, R52 ;  /* 0x0000003400347308 */ /* 0x000e220000000800 */
[----:B-1----:R-:W-:-:S01]  /*11860*/  FADD.FTZ R13, R50, R13 ;  /* 0x0000000d320d7221 */ /* 0x002fc20000010000 */
[----:B------:R-:W-:Y:S01]  /*11870*/  F2FP.SATFINITE.E4M3.F32.PACK_AB_MERGE_C R47, R50, R47, RZ ;  /* 0x0000002f322f723e */ /* 0x000fe200048070ff */
[----:B------:R-:W-:Y:S01]  /*11880*/  IMAD.MOV.U32 R44, RZ, RZ, R25 ;  /* 0x000000ffff2c7224 */ /* 0x000fe200078e0019 */
[----:B------:R-:W-:Y:S01]  /*11890*/  MOV R50, R25 ;  /* 0x0000001900327202 */ /* 0x000fe20000000f00 */
[----:B------:R-:W-:-:S01]  /*118a0*/  FADD.FTZ R12, R30, R13 ;  /* 0x0000000d1e0c7221 */ /* 0x000fc20000010000 */
[----:B------:R-:W-:Y:S01]  /*118b0*/  F2FP.SATFINITE.E4M3.F32.PACK_AB_MERGE_C R181, R46, R3, R47 ;  /* 0x000000032eb5723e */ /* 0x000fe2000480702f */
[----:B------:R-:W-:Y:S01]  /*118c0*/  IMAD.MOV.U32 R46, RZ, RZ, R25 ;  /* 0x000000ffff2e7224 */ /* 0x000fe200078e0019 */
[----:B------:R1:W3:Y:S01]  /*118d0*/  MUFU.EX2 R31, R55 ;  /* 0x00000037001f7308 */ /* 0x0002e20000000800 */
[----:B--2---:R-:W-:-:S01]  /*118e0*/  FADD.FTZ R21, R49, R24 ;  /* 0x0000001831157221 */ /* 0x004fc20000010000 */
[----:B------:R-:W-:-:S06]  /*118f0*/  MOV R47, R25 ;  /* 0x00000019002f7202 */ /* 0x000fcc0000000f00 */
[----:B------:R-:W-:Y:S01]  /*11900*/  MUFU.EX2 R69, R69 ;  /* 0x0000004500457308 */ /* 0x000fe20000000800 */
[----:B0-----:R-:W-:-:S01]  /*11910*/  FADD.FTZ R24, R52, R21 ;  /* 0x0000001534187221 */ /* 0x001fc20000010000 */
[----:B------:R-:W-:Y:S01]  /*11920*/  VIADD R21, R27, 0xfffffffe ;  /* 0xfffffffe1b157836 */ /* 0x000fe20000000000 */
[----:B------:R-:W-:Y:S01]  /*11930*/  MOV R27, R25 ;  /* 0x00000019001b7202 */ /* 0x000fe20000000f00 */
[----:B-1----:R-:W-:-:S03]  /*11940*/  IMAD.MOV.U32 R55, RZ, RZ, R25 ;  /* 0x000000ffff377224 */ /* 0x002fc600078e0019 */
[----:B------:R-:W-:Y:S01]  /*11950*/  ISETP.GE.AND P1, PT, R21, R201, PT ;  /* 0x000000c91500720c */ /* 0x000fe20003f26270 */
        /* <DEDUP_REMOVED lines=8> */
[----:B------:R-:W-:-:S01]  /*119e0*/  FADD.FTZ R72, R72, R69 ;  /* 0x0000004548487221 */ /* 0x000fc20000010000 */
[----:B------:R-:W-:Y:S01]  /*119f0*/  IMAD.MOV.U32 R49, RZ, RZ, R25 ;  /* 0x000000ffff317224 */ /* 0x000fe200078e0019 */
[----:B------:R-:W-:Y:S01]  /*11a00*/  MUFU.EX2 R77, R77 ;  /* 0x0000004d004d7308 */ /* 0x000fe20000000800 */
[----:B-1----:R-:W-:-:S01]  /*11a10*/  FADD.FTZ R13, R29, R12 ;  /* 0x0000000c1d0d7221 */ /* 0x002fc20000010000 */
[--C-:B------:R-:W-:Y:S02]  /*11a20*/  IMAD.MOV.U32 R52, RZ, RZ, R25.reuse ;  /* 0x000000ffff347224 */ /* 0x100fe400078e0019 */
[--C-:B--2---:R-:W-:Y:S02]  /*11a30*/  IMAD.MOV.U32 R59, RZ, RZ, R25.reuse ;  /* 0x000000ffff3b7224 */ /* 0x104fe400078e0019 */
[----:B------:R-:W-:Y:S02]  /*11a40*/  IMAD.MOV.U32 R58, RZ, RZ, R25 ;  /* 0x000000ffff3a7224 */ /* 0x000fe400078e0019 */
[----:B------:R-:W0:Y:S01]  /*11a50*/  MUFU.EX2 R80, R80 ;  /* 0x0000005000507308 */ /* 0x000e220000000800 */
[----:B---3--:R-:W-:-:S01]  /*11a60*/  FADD.FTZ R13, R28, R13 ;  /* 0x0000000d1c0d7221 */ /* 0x008fc20000010000 */
[----:B------:R-:W-:Y:S01]  /*11a70*/  F2FP.SATFINITE.E4M3.F32.PACK_AB_MERGE_C R29, R28, R29, RZ ;  /* 0x0000001d1c1d723e */ /* 0x000fe200048070ff */
[----:B------:R-:W-:-:S02]  /*11a80*/  IMAD.MOV.U32 R28, RZ, RZ, R25 ;  /* 0x000000ffff1c7224 */ /* 0x000fc400078e0019 */
[----:B------:R-:W-:Y:S01]  /*11a90*/  IMAD.MOV.U32 R69, RZ, RZ, R25 ;  /* 0x000000ffff457224 */ /* 0x000fe200078e0019 */
[----:B------:R-:W-:Y:S01]  /*11aa0*/  F2FP.SATFINITE.E4M3.F32.PACK_AB_MERGE_C R183, R31, R30, R29 ;  /* 0x0000001e1fb7723e */ /* 0x000fe2000480701d */
[--C-:B------:R-:W-:Y:S01]  /*11ab0*/  IMAD.MOV.U32 R29, RZ, RZ, R25.reuse ;  /* 0x000000ffff1d7224 */ /* 0x100fe200078e0019 */
[----:B------:R-:W1:Y:S01]  /*11ac0*/  MUFU.EX2 R73, R73 ;  /* 0x0000004900497308 */ /* 0x000e620000000800 */
[----:B------:R-:W-:Y:S01]  /*11ad0*/  IMAD.MOV.U32 R31, RZ, RZ, R25 ;  /* 0x000000ffff1f7224 */ /* 0x000fe200078e0019 */
[----:B------:R-:W-:-:S06]  /*11ae0*/  MOV R30, R25 ;  /* 0x00000019001e7202 */ /* 0x000fcc0000000f00 */
[----:B------:R2:W3:Y:S01]  /*11af0*/  MUFU.EX2 R20, R51 ;  /* 0x0000003300147308 */ /* 0x0004e20000000800 */
[----:B0-----:R-:W-:-:S07]  /*11b00*/  F2FP.SATFINITE.E4M3.F32.PACK_AB_MERGE_C R184, R80, R77, RZ ;  /* 0x0000004d50b8723e */ /* 0x001fce00048070ff */
[----:B------:R-:W0:Y:S01]  /*11b10*/  MUFU.EX2 R76, R76 ;  /* 0x0000004c004c7308 */ /* 0x000e220000000800 */
[----:B-1----:R-:W-:-:S01]  /*11b20*/  FADD.FTZ R15, R73, R72 ;  /* 0x00000048490f7221 */ /* 0x002fc20000010000 */
[--C-:B--2---:R-:W-:Y:S02]  /*11b30*/  IMAD.MOV.U32 R51, RZ, RZ, R25.reuse ;  /* 0x000000ffff337224 */ /* 0x104fe400078e0019 */
[----:B------:R-:W-:-:S04]  /*11b40*/  IMAD.MOV.U32 R72, RZ, RZ, R25 ;  /* 0x000000ffff487224 */ /* 0x000fc800078e0019 */
[----:B------:R1:W2:Y:S01]  /*11b50*/  MUFU.EX2 R33, R74 ;  /* 0x0000004a00217308 */ /* 0x0002a20000000800 */
[----:B---3--:R-:W-:-:S07]  /*11b60*/  FADD.FTZ R12, R20, R13 ;  /* 0x0000000d140c7221 */ /* 0x008fce0000010000 */
[----:B------:R-:W3:Y:S01]  /*11b70*/  MUFU.EX2 R34, R34 ;  /* 0x0000002200227308 */ /* 0x000ee20000000800 */
[C---:B0-----:R-:W-:Y:S01]  /*11b80*/  F2FP.SATFINITE.E4M3.F32.PACK_AB_MERGE_C R184, R76.reuse, R73, R184 ;  /* 0x000000494cb8723e */ /* 0x041fe200048070b8 */
[----:B------:R-:W-:Y:S01]  /*11b90*/  FADD.FTZ R76, R76, R15 ;  /* 0x0000000f4c4c7221 */ /* 0x000fe20000010000 */
[--C-:B------:R-:W-:Y:S02]  /*11ba0*/  IMAD.MOV.U32 R73, RZ, RZ, R25.reuse ;  /* 0x000000ffff497224 */ /* 0x100fe400078e0019 */
[----:B-1----:R-:W-:Y:S02]  /*11bb0*/  IMAD.MOV.U32 R74, RZ, RZ, R25 ;  /* 0x000000ffff4a7224 */ /* 0x002fe400078e0019 */
[----:B------:R-:W-:-:S01]  /*11bc0*/  FADD.FTZ R77, R77, R76 ;  /* 0x0000004c4d4d7221 */ /* 0x000fc20000010000 */
[----:B------:R-:W-:Y:S01]  /*11bd0*/  IMAD.MOV.U32 R76, RZ, RZ, R25 ;  /* 0x000000ffff4c7224 */ /* 0x000fe200078e0019 */
[----:B------:R-:W0:Y:S01]  /*11be0*/  MUFU.EX2 R113, R113 ;  /* 0x0000007100717308 */ /* 0x000e220000000800 */
[----:B--2---:R-:W-:-:S01]  /*11bf0*/  FADD.FTZ R13, R33, R12 ;  /* 0x0000000c210d7221 */ /* 0x004fc20000010000 */
[----:B------:R-:W-:Y:S01]  /*11c00*/  FADD.FTZ R80, R80, R77 ;  /* 0x0000004d50507221 */ /* 0x000fe20000010000 */
[----:B------:R-:W-:-:S05]  /*11c10*/  MOV R77, R25 ;  /* 0x00000019004d7202 */ /* 0x000fca0000000f00 */
[----:B------:R-:W-:Y:S01]  /*11c20*/  MUFU.EX2 R85, R85 ;  /* 0x0000005500557308 */ /* 0x000fe20000000800 */
[----:B---3--:R-:W-:-:S07]  /*11c30*/  FADD.FTZ R12, R34, R13 ;  /* 0x0000000d220c7221 */ /* 0x008fce0000010000 */
[----:B------:R-:W1:Y:S01]  /*11c40*/  MUFU.EX2 R94, R94 ;  /* 0x0000005e005e7308 */ /* 0x000e620000000800 */
[C---:B0-----:R-:W-:Y:S01]  /*11c50*/  F2FP.SATFINITE.E4M3.F32.PACK_AB_MERGE_C R34, R113.reuse, R34, RZ ;  /* 0x000000227122723e */ /* 0x041fe200048070ff */
[----:B------:R-:W-:-:S03]  /*11c60*/  FADD.FTZ R113, R113, R12 ;  /* 0x0000000c71717221 */ /* 0x000fc60000010000 */
[----:B------:R-:W-:Y:S01]  /*11c70*/  F2FP.SATFINITE.E4M3.F32.PACK_AB_MERGE_C R185, R33, R20, R34 ;  /* 0x0000001421b9723e */ /* 0x000fe20004807022 */
[--C-:B------:R-:W-:Y:S02]  /*11c80*/  IMAD.MOV.U32 R33, RZ, RZ, R25.reuse ;  /* 0x000000ffff217224 */ /* 0x100fe400078e0019 */
[----:B------:R-:W0:Y:S01]  /*11c90*/  MUFU.EX2 R81, R81 ;  /* 0x0000005100517308 */ /* 0x000e220000000800 */
[----:B------:R-:W-:-:S07]  /*11ca0*/  IMAD.MOV.U32 R34, RZ, RZ, R25 ;  /* 0x000000ffff227224 */ /* 0x000fce00078e0019 */
[----:B------:R-:W2:Y:S01]  /*11cb0*/  MUFU.EX2 R116, R116 ;  /* 0x0000007400747308 */ /* 0x000ea20000000800 */
[----:B-1----:R-:W-:-:S07]  /*11cc0*/  F2FP.SATFINITE.E4M3.F32.PACK_AB_MERGE_C R14, R94, R85, RZ ;  /* 0x000000555e0e723e */ /* 0x002fce00048070ff */
[----:B------:R-:W1:Y:S01]  /*11cd0*/  MUFU.EX2 R84, R84 ;  /* 0x0000005400547308 */ /* 0x000e620000000800 */
[----:B0-----:R-:W-:-:S01]  /*11ce0*/  FADD.FTZ R13, R81, R80 ;  /* 0x00000050510d7221 */ /* 0x001fc20000010000 */
[----:B------:R-:W-:-:S06]  /*11cf0*/  MOV R80, R25 ;  /* 0x0000001900507202 */ /* 0x000fcc0000000f00 */
[----:B------:R-:W0:Y:S01]  /*11d00*/  MUFU.EX2 R115, R115 ;  /* 0x0000007300737308 */ /* 0x000e220000000800 */
[----:B--2---:R-:W-:-:S07]  /*11d10*/  FADD.FTZ R12, R116, R113 ;  /* 0x00000071740c7221 */ /* 0x004fce0000010000 */
[----:B------:R-:W-:Y:S01]  /*11d20*/  MUFU.EX2 R118, R118 ;  /* 0x0000007600767308 */ /* 0x000fe20000000800 */
[C---:B-1----:R-:W-:Y:S01]  /*11d30*/  F2FP.SATFINITE.E4M3.F32.PACK_AB_MERGE_C R186, R84.reuse, R81, R14 ;  /* 0x0000005154ba723e */ /* 0x042fe2000480700e */
[----:B------:R-:W-:Y:S01]  /*11d40*/  FADD.FTZ R84, R84, R13 ;  /* 0x0000000d54547221 */ /* 0x000fe20000010000 */
[----:B------:R-:W-:-:S03]  /*11d50*/  IMAD.MOV.U32 R81, RZ, RZ, R25 ;  /* 0x000000ffff517224 */ /* 0x000fc600078e0019 */
[----:B------:R-:W-:Y:S01]  /*11d60*/  FADD.FTZ R85, R85, R84 ;  /* 0x0000005455557221 */ /* 0x000fe20000010000 */
[----:B------:R-:W-:Y:S01]  /*11d70*/  IMAD.MOV.U32 R84, RZ, RZ, R25 ;  /* 0x000000ffff547224 */ /* 0x000fe200078e0019 */
[----:B------:R-:W1:Y:S01]  /*11d80*/  MUFU.EX2 R89, R89 ;  /* 0x0000005900597308 */ /* 0x000e620000000800 */
[----:B0-----:R-:W-:-:S01]  /*11d90*/  FADD.FTZ R3, R115, R12 ;  /* 0x0000000c73037221 */ /* 0x001fc20000010000 */
[----:B-1----:R-:W-:-:S03]  /*11da0*/  F2FP.SATFINITE.E4M3.F32.PACK_AB_MERGE_C R12, R89, R118, RZ ;  /* 0x00000076590c723e */ /* 0x002fc600048070ff */
[----:B------:R-:W-:Y:S01]  /*11db0*/  FADD.FTZ R118, R118, R3 ;  /* 0x0000000376767221 */ /* 0x000fe20000010000 */
[----:B------:R-:W-:-:S01]  /*11dc0*/  FADD.FTZ R3, R94, R85 ;  /* 0x000000555e037221 */ /* 0x000fc20000010000 */
[----:B------:R-:W-:Y:S01]  /*11dd0*/  IMAD.MOV.U32 R85, RZ, RZ, R25 ;  /* 0x000000ffff557224 */ /* 0x000fe200078e0019 */
[----:B------:R-:W-:Y:S01]  /*11de0*/  F2FP.SATFINITE.E4M3.F32.PACK_AB_MERGE_C R187, R115, R116, R12 ;  /* 0x0000007473bb723e */ /* 0x000fe2000480700c */
[----:B------:R-:W-:Y:S01]  /*11df0*/  FADD.FTZ R20, R89, R118 ;  /* 0x0000007659147221 */ /* 0x000fe20000010000 */
[----:B------:R-:W-:Y:S06]  /*11e00*/  @!P1 BRA `(.L_x_637) ;  /* 0x0000003800b09947 */ /* 0x000fec0003800000 */
[----:B------:R-:W-:Y:S01]  /*11e10*/  IMAD.MOV.U32 R216, RZ, RZ, R90 ;  /* 0x000000ffffd87224 */ /* 0x000fe200078e005a */
[----:B------:R-:W-:Y:S01]  /*11e20*/  MOV R218, R194 ;  /* 0x000000c200da7202 */ /* 0x000fe20000000f00 */
[----:B------:R-:W-:Y:S01]  /*11e30*/  IMAD.MOV.U32 R217, RZ, RZ, R88 ;  /* 0x000000ffffd97224 */ /* 0x000fe200078e0058 */
[----:B------:R-:W-:Y:S01]  /*11e40*/  CS2R R86, SRZ ;  /* 0x0000000000567805 */ /* 0x000fe2000001ff00 */
[----:B------:R-:W-:Y:S01]  /*11e50*/  IMAD.MOV.U32 R12, RZ, RZ, R195 ;  /* 0x000000ffff0c7224 */ /* 0x000fe200078e00c3 */
        /* <DEDUP_REMOVED lines=30> */
[----:B------:R-:W-:-:S07]  /*12040*/  CS2R R24, SRZ ;  /* 0x0000000000187805 */ /* 0x000fce000001ff00 */
.L_x_649:
[----:B------:R-:W-:Y:S01]  /*12050*/  ISETP.NE.AND P1, PT, R218, 0x1, PT ;  /* 0x00000001da00780c */ /* 0x000fe20003f25270 */
[----:B------:R-:W-:Y:S05]  /*12060*/  YIELD ;  /* 0x0000000000007946 */ /* 0x000fea0003800000 */
[----:B------:R-:W-:Y:S02]  /*12070*/  SEL R195, RZ, 0x1, P1 ;  /* 0x00000001ffc37807 */ /* 0x000fe40000800000 */
[----:B------:R-:W-:Y:S02]  /*12080*/  ISETP.NE.AND P1, PT, R202, RZ, PT ;  /* 0x000000ffca00720c */ /* 0x000fe40003f25270 */
[----:B------:R-:W-:-:S11]  /*12090*/  LOP3.LUT R195, R12, R195, RZ, 0x3c, !PT ;  /* 0x000000c30cc37212 */ /* 0x000fd600078e3cff */
[----:B------:R-:W-:Y:S05]  /*120a0*/  @P1 BRA `(.L_x_638) ;  /* 0x00000000003c1947 */ /* 0x000fea0003800000 */
[----:B------:R-:W-:Y:S05]  /*120b0*/  @!P0 BRA `(.L_x_639) ;  /* 0x0000000000048947 */ /* 0x000fea0003800000 */
[----:B------:R-:W-:Y:S01]  /*120c0*/  BPT.TRAP 0x1 ;  /* 0x000000040000795c */ /* 0x000fe20000300000 */
.L_x_639:
[----:B------:R-:W-:Y:S01]  /*120d0*/  VIADD R13, R218, 0x1 ;  /* 0x00000001da0d7836 */ /* 0x000fe20000000000 */
[----:B------:R-:W-:-:S04]  /*120e0*/  SHF.L.U32 R14, R195, 0x1f, RZ ;  /* 0x0000001fc30e7819 */ /* 0x000fc800000006ff */
[----:B------:R-:W-:-:S04]  /*120f0*/  ISETP.NE.AND P2, PT, R13, 0x2, PT ;  /* 0x000000020d00780c */ /* 0x000fc80003f45270 */
[----:B------:R-:W-:-:S05]  /*12100*/  SEL R13, R13, RZ, P2 ;  /* 0x000000ff0d0d7207 */ /* 0x000fca0001000000 */
[----:B------:R-:W-:-:S04]  /*12110*/  IMAD R13, R13, 0x8, R18 ;  /* 0x000000080d0d7824 */ /* 0x000fc800078e0212 */
[----:B------:R0:W1:Y:S01]  /*12120*/  SYNCS.PHASECHK.TRANS64.TRYWAIT P2, [R13+URZ+0x22830], R14 ;  /* 0x0228300e0d0075a7 */ /* 0x000062000804017f */
[----:B------:R-:W-:Y:S05]  /*12130*/  @!P0 BRA `(.L_x_640) ;  /* 0x0000000000048947 */ /* 0x000fea0003800000 */
[----:B------:R-:W-:Y:S01]  /*12140*/  BPT.TRAP 0x1 ;  /* 0x000000040000795c */ /* 0x000fe20000300000 */
.L_x_640:
[----:B------:R-:W-:Y:S04]  /*12150*/  BSSY B0, `(.L_x_638) ;  /* 0x0000004000007945 */ /* 0x000fe80003800000 */
[----:B-1----:R-:W-:Y:S05]  /*12160*/  @P2 BRA `(.L_x_641) ;  /* 0x0000000000082947 */ /* 0x002fea0003800000 */
[----:B------:R-:W1:Y:S02]  /*12170*/  SYNCS.PHASECHK.TRANS64.TRYWAIT P2, [R13+URZ+0x22830], R14 ;  /* 0x0228300e0d0075a7 */ /* 0x000e64000804017f */
[----:B-1----:R-:W-:Y:S05]  /*12180*/  @!P2 BRA `(.L_x_642) ;  /* 0x0000011400d0a947 */ /* 0x002fea0003800000 */
.L_x_641:
[----:B------:R-:W-:Y:S05]  /*12190*/  BSYNC B0 ;  /* 0x0000000000007941 */ /* 0x000fea0003800000 */
.L_x_638:
[----:B01----:R-:W0:Y:S01]  /*121a0*/  S2R R13, SR_TID.X ;  /* 0x00000000000d7919 */ /* 0x003e220000002100 */
[----:B------:R-:W-:Y:S01]  /*121b0*/  VIADD R194, R218, 0x1 ;  /* 0x00000001dac27836 */ /* 0x000fe20000000000 */
[----:B------:R-:W-:Y:S05]  /*121c0*/  WARPSYNC.ALL ;  /* 0x0000000000007948 */ /* 0x000fea0003800000 */
[----:B------:R-:W-:Y:S01]  /*121d0*/  ISETP.NE.AND P2, PT, R194, 0x2, PT ;  /* 0x00000002c200780c */ /* 0x000fe20003f45270 */
[----:B------:R-:W-:Y:S01]  /*121e0*/  IMAD.MOV.U32 R89, RZ, RZ, 0x40000040 ;  /* 0x40000040ff597424 */ /* 0x000fe200078e00ff */
[----:B------:R-:W-:Y:S01]  /*121f0*/  R2UR UR44, R4 ;  /* 0x00000000042c72ca */ /* 0x000fe200000e0000 */
[----:B------:R-:W-:Y:S01]  /*12200*/  IMAD.MOV.U32 R91, RZ, RZ, 0x40000040 ;  /* 0x40000040ff5b7424 */ /* 0x000fe200078e00ff */
[----:B------:R-:W-:Y:S01]  /*12210*/  SEL R194, R194, RZ, P2 ;  /* 0x000000ffc2c27207 */ /* 0x000fe20001000000 */
[----:B------:R-:W-:Y:S01]  /*12220*/  IMAD.MOV.U32 R15, RZ, RZ, 0x40000040 ;  /* 0x40000040ff0f7424 */ /* 0x000fe200078e00ff */
[----:B------:R-:W-:Y:S01]  /*12230*/  R2UR UR47, R89 ;  /* 0x00000000592f72ca */ /* 0x000fe200000e0000 */
[----:B------:R-:W-:Y:S01]  /*12240*/  IMAD.MOV.U32 R93, RZ, RZ, 0x40000040 ;  /* 0x40000040ff5d7424 */ /* 0x000fe200078e00ff */
[----:B------:R-:W-:Y:S01]  /*12250*/  R2UR UR45, R5 ;  /* 0x00000000052d72ca */ /* 0x000fe200000e0000 */
[----:B------:R-:W-:Y:S01]  /*12260*/  IMAD R88, R194, 0x500, R0 ;  /* 0x00000500c2587824 */ /* 0x000fe200078e0200 */
[----:B------:R-:W-:Y:S01]  /*12270*/  R2UR UR51, R91 ;  /* 0x000000005b3372ca */ /* 0x000fe200000e0000 */
[----:B------:R-:W-:Y:S01]  /*12280*/  IMAD.MOV.U32 R95, RZ, RZ, 0x40000040 ;  /* 0x40000040ff5f7424 */ /* 0x000fe200078e00ff */
[----:B------:R-:W-:Y:S01]  /*12290*/  R2UR UR48, R4 ;  /* 0x00000000043072ca */ /* 0x000fe200000e0000 */
[C---:B------:R-:W-:Y:S01]  /*122a0*/  VIADD R14, R88.reuse, 0x200 ;  /* 0x00000200580e7836 */ /* 0x040fe20000000000 */
[C---:B------:R-:W-:Y:S01]  /*122b0*/  R2UR UR46, R88.reuse ;  /* 0x00000000582e72ca */ /* 0x040fe200000e0000 */
[C---:B------:R-:W-:Y:S01]  /*122c0*/  VIADD R92, R88.reuse, 0x300 ;  /* 0x00000300585c7836 */ /* 0x040fe20000000000 */
[----:B------:R-:W-:Y:S01]  /*122d0*/  IADD3 R90, R88, 0x100, RZ ;  /* 0x00000100585a7810 */ /* 0x000fe20007ffe0ff */
[----:B------:R-:W-:Y:S01]  /*122e0*/  IMAD.MOV.U32 R89, RZ, RZ, 0x40000040 ;  /* 0x40000040ff597424 */ /* 0x000fe200078e00ff */
[----:B------:R-:W-:-:S02]  /*122f0*/  R2UR UR49, R5 ;  /* 0x00000000053172ca */ /* 0x000fc400000e0000 */
[----:B------:R-:W-:Y:S02]  /*12300*/  R2UR UR50, R90 ;  /* 0x000000005a3272ca */ /* 0x000fe400000e0000 */
[----:B------:R-:W-:Y:S01]  /*12310*/  R2UR UR54, R14 ;  /* 0x000000000e3672ca */ /* 0x000fe200000e0000 */
[----:B------:R-:W-:Y:S01]  /*12320*/  VIADD R14, R88, 0x2 ;  /* 0x00000002580e7836 */ /* 0x000fe20000000000 */
[----:B------:R-:W-:Y:S02]  /*12330*/  R2UR UR55, R15 ;  /* 0x000000000f3772ca */ /* 0x000fe400000e0000 */
[----:B0-----:R-:W-:Y:S02]  /*12340*/  SHF.R.U32.HI R13, RZ, 0x7, R13 ;  /* 0x00000007ff0d7819 */ /* 0x001fe4000001160d */
[----:B------:R-:W-:Y:S02]  /*12350*/  R2UR UR52, R4 ;  /* 0x00000000043472ca */ /* 0x000fe400000e0000 */
[----:B------:R-:W-:Y:S01]  /*12360*/  R2UR UR53, R5 ;  /* 0x00000000053572ca */ /* 0x000fe200000e0000 */
[----:B------:R-:W-:Y:S01]  /*12370*/  VIADD R94, R13, 0x8 ;  /* 0x000000080d5e7836 */ /* 0x000fe20000000000 */
[----:B------:R-:W-:Y:S01]  /*12380*/  R2UR UR8, R92 ;  /* 0x000000005c0872ca */ /* 0x000fe200000e0000 */
[C---:B------:R-:W-:Y:S01]  /*12390*/  VIADD R92, R88.reuse, 0x102 ;  /* 0x00000102585c7836 */ /* 0x040fe20000000000 */
[----:B------:R-:W-:-:S02]  /*123a0*/  IADD3 R90, R88, 0x400, RZ ;  /* 0x00000400585a7810 */ /* 0x000fc40007ffe0ff */
[----:B------:R0:W-:Y:S01]  /*123b0*/  BAR.SYNC.DEFER_BLOCKING R94, 0x100 ;  /* 0x0004005e0000751d */ /* 0x0001e20000010000 */
[----:B------:R-:W-:Y:S02]  /*123c0*/  MOV R13, UR39 ;  /* 0x00000027000d7c02 */ /* 0x000fe40008000f00 */
[----:B------:R-:W-:Y:S02]  /*123d0*/  MOV R219, UR38 ;  /* 0x0000002600db7c02 */ /* 0x000fe40008000f00 */
[----:B------:R-:W-:Y:S02]  /*123e0*/  R2UR UR38, R92 ;  /* 0x000000005c2672ca */ /* 0x000fe400000e0000 */
[----:B------:R-:W-:Y:S01]  /*123f0*/  R2UR UR39, R93 ;  /* 0x000000005d2772ca */ /* 0x000fe200000e0000 */
[----:B0-----:R-:W-:Y:S01]  /*12400*/  VIADD R94, R88, 0x4 ;  /* 0x00000004585e7836 */ /* 0x001fe20000000000 */
[----:B------:R-:W-:Y:S02]  /*12410*/  R2UR UR6, R90 ;  /* 0x000000005a0672ca */ /* 0x000fe400000e0000 */
[----:B------:R-:W-:-:S02]  /*12420*/  R2UR UR7, R91 ;  /* 0x000000005b0772ca */ /* 0x000fc400000e0000 */
[----:B------:R-:W-:Y:S01]  /*12430*/  R2UR UR18, R94 ;  /* 0x000000005e1272ca */ /* 0x000fe200000e0000 */
[----:B------:R-:W-:Y:S01]  /*12440*/  VIADD R94, R88, 0x6 ;  /* 0x00000006585e7836 */ /* 0x000fe20000000000 */
[----:B------:R-:W-:Y:S02]  /*12450*/  R2UR UR19, R95 ;  /* 0x000000005f1372ca */ /* 0x000fe400000e0000 */
[----:B------:R-:W-:Y:S01]  /*12460*/  R2UR UR4, R14 ;  /* 0x000000000e0472ca */ /* 0x000fe200000e0000 */
[C---:B------:R-:W-:Y:S01]  /*12470*/  VIADD R14, R88.reuse, 0x302 ;  /* 0x00000302580e7836 */ /* 0x040fe20000000000 */
[----:B------:R-:W-:Y:S02]  /*12480*/  R2UR UR5, R15 ;  /* 0x000000000f0572ca */ /* 0x000fe400000e0000 */
[----:B------:R-:W-:Y:S02]  /*12490*/  IADD3 R90, R88, 0x202, RZ ;  /* 0x00000202585a7810 */ /* 0x000fe40007ffe0ff */
[----:B------:R-:W-:Y:S01]  /*124a0*/  MOV R222, UR39 ;  /* 0x0000002700de7c02 */ /* 0x000fe20008000f00 */
[----:B------:R-:W-:Y:S01]  /*124b0*/  WARPGROUP.ARRIVE ;  /* 0x00000000000079c5 */ /* 0x000fe20000000000 */
[----:B------:R-:W-:Y:S01]  /*124c0*/  MOV R223, UR38 ;  /* 0x0000002600df7c02 */ /* 0x000fe20008000f00 */
[----:B------:R-:W-:Y:S01]  /*124d0*/  UMOV UR38, UR6 ;  /* 0x0000000600267c82 */ /* 0x000fe20008000000 */
[----:B------:R-:W-:Y:S01]  /*124e0*/  UMOV UR39, UR7 ;  /* 0x0000000700277c82 */ /* 0x000fe20008000000 */
[----:B------:R-:W-:Y:S01]  /*124f0*/  R2UR UR6, R90 ;  /* 0x000000005a0672ca */ /* 0x000fe200000e0000 */
[----:B------:R-:W-:Y:S01]  /*12500*/  VIADD R90, R88, 0x402 ;  /* 0x00000402585a7836 */ /* 0x000fe20000000000 */
[----:B------:R-:W-:Y:S01]  /*12510*/  QGMMA.64x32x32.F32.E4M3.E4M3 R152, gdesc[UR44], RZ, !UPT, gsb0 ;  /* 0x006000002c9879f3 */ /* 0x000fe2000c0008ff */
[----:B------:R-:W-:-:S02]  /*12520*/  R2UR UR7, R91 ;  /* 0x000000005b0772ca */ /* 0x000fc400000e0000 */
[----:B------:R-:W-:Y:S02]  /*12530*/  R2UR UR9, R93 ;  /* 0x000000005d0972ca */ /* 0x000fe400000e0000 */
[----:B------:R-:W-:Y:S01]  /*12540*/  MOV R224, UR19 ;  /* 0x0000001300e07c02 */ /* 0x000fe20008000f00 */
[----:B------:R-:W-:Y:S01]  /*12550*/  UMOV UR19, UR5 ;  /* 0x0000000500137c82 */ /* 0x000fe20008000000 */
[----:B------:R-:W-:Y:S01]  /*12560*/  MOV R225, UR18 ;  /* 0x0000001200e17c02 */ /* 0x000fe20008000f00 */
[----:B------:R-:W-:Y:S01]  /*12570*/  UMOV UR18, UR4 ;  /* 0x0000000400127c82 */ /* 0x000fe20008000000 */
[----:B------:R-:W-:Y:S02]  /*12580*/  R2UR UR4, R4 ;  /* 0x00000000040472ca */ /* 0x000fe400000e0000 */
[----:B------:R-:W-:Y:S02]  /*12590*/  R2UR UR5, R5 ;  /* 0x00000000050572ca */ /* 0x000fe400000e0000 */
[----:B------:R-:W-:Y:S01]  /*125a0*/  MOV R93, UR6 ;  /* 0x00000006005d7c02 */ /* 0x000fe20008000f00 */
[----:B------:R-:W-:Y:S01]  /*125b0*/  UMOV UR6, UR8 ;  /* 0x0000000800067c82 */ /* 0x000fe20008000000 */
[----:B------:R-:W-:Y:S01]  /*125c0*/  MOV R92, UR7 ;  /* 0x00000007005c7c02 */ /* 0x000fe20008000f00 */
[----:B------:R-:W-:Y:S01]  /*125d0*/  UMOV UR7, UR9 ;  /* 0x0000000900077c82 */ /* 0x000fe20008000000 */
[----:B------:R-:W-:Y:S01]  /*125e0*/  R2UR UR10, R14 ;  /* 0x000000000e0a72ca */ /* 0x000fe200000e0000 */
[----:B------:R-:W-:Y:S01]  /*125f0*/  VIADD R14, R88, 0x104 ;  /* 0x00000104580e7836 */ /* 0x000fe20000000000 */
[----:B------:R-:W-:-:S02]  /*12600*/  R2UR UR14, R90 ;  /* 0x000000005a0e72ca */ /* 0x000fc400000e0000 */
[----:B------:R-:W-:Y:S02]  /*12610*/  IADD3 R90, R88, 0x204, RZ ;  /* 0x00000204585a7810 */ /* 0x000fe40007ffe0ff */
[----:B------:R-:W-:Y:S01]  /*12620*/  R2UR UR22, R14 ;  /* 0x000000000e1672ca */ /* 0x000fe200000e0000 */
[----:B------:R-:W-:Y:S01]  /*12630*/  VIADD R14, R88, 0x304 ;  /* 0x00000304580e7836 */ /* 0x000fe20000000000 */
[----:B------:R-:W-:Y:S01]  /*12640*/  R2UR UR26, R90 ;  /* 0x000000005a1a72ca */ /* 0x000fe200000e0000 */
[----:B------:R-:W-:Y:S01]  /*12650*/  VIADD R90, R88, 0x404 ;  /* 0x00000404585a7836 */ /* 0x000fe20000000000 */
[----:B------:R-:W-:Y:S02]  /*12660*/  MOV R220, UR37 ;  /* 0x0000002500dc7c02 */ /* 0x000fe40008000f00 */
[----:B------:R-:W-:Y:S02]  /*12670*/  R2UR UR30, R14 ;  /* 0x000000000e1e72ca */ /* 0x000fe400000e0000 */
[----:B------:R-:W-:-:S02]  /*12680*/  IADD3 R14, R88, 0x106, RZ ;  /* 0x00000106580e7810 */ /* 0x000fc40007ffe0ff */
[----:B------:R-:W-:Y:S02]  /*12690*/  MOV R221, UR36 ;  /* 0x0000002400dd7c02 */ /* 0x000fe40008000f00 */
[----:B------:R-:W-:Y:S01]  /*126a0*/  R2UR UR34, R90 ;  /* 0x000000005a2272ca */ /* 0x000fe200000e0000 */
[----:B------:R-:W-:Y:S01]  /*126b0*/  VIADD R90, R88, 0x206 ;  /* 0x00000206585a7836 */ /* 0x000fe20000000000 */
[----:B------:R-:W-:Y:S01]  /*126c0*/  R2UR UR46, R14 ;  /* 0x000000000e2e72ca */ /* 0x000fe200000e0000 */
[C---:B------:R-:W-:Y:S01]  /*126d0*/  VIADD R14, R88.reuse, 0x306 ;  /* 0x00000306580e7836 */ /* 0x040fe20000000000 */
[C---:B------:R-:W-:Y:S01]  /*126e0*/  R2UR UR15, R91.reuse ;  /* 0x000000005b0f72ca */ /* 0x040fe200000e0000 */
[----:B------:R-:W-:Y:S01]  /*126f0*/  VIADD R88, R88, 0x406 ;  /* 0x0000040658587836 */ /* 0x000fe20000000000 */
[C---:B------:R-:W-:Y:S02]  /*12700*/  R2UR UR27, R91.reuse ;  /* 0x000000005b1b72ca */ /* 0x040fe400000e0000 */
[----:B------:R-:W-:Y:S01]  /*12710*/  R2UR UR35, R91 ;  /* 0x000000005b2372ca */ /* 0x000fe200000e0000 */
[----:B------:R-:W-:Y:S01]  /*12720*/  IMAD.MOV.U32 R91, RZ, RZ, 0x40000040 ;  /* 0x40000040ff5b7424 */ /* 0x000fe200078e00ff */
[----:B------:R-:W-:-:S02]  /*12730*/  R2UR UR36, R4 ;  /* 0x00000000042472ca */ /* 0x000fc400000e0000 */
[----:B------:R-:W-:Y:S02]  /*12740*/  R2UR UR37, R5 ;  /* 0x00000000052572ca */ /* 0x000fe400000e0000 */
[----:B------:R-:W-:Y:S02]  /*12750*/  R2UR UR42, R94 ;  /* 0x000000005e2a72ca */ /* 0x000fe400000e0000 */
[----:B------:R-:W-:Y:S02]  /*12760*/  R2UR UR43, R95 ;  /* 0x000000005f2b72ca */ /* 0x000fe400000e0000 */
[----:B------:R-:W-:Y:S02]  /*12770*/  R2UR UR58, R88 ;  /* 0x00000000583a72ca */ /* 0x000fe400000e0000 */
[----:B------:R-:W-:Y:S02]  /*12780*/  R2UR UR59, R89 ;  /* 0x00000000593b72ca */ /* 0x000fe400000e0000 */
[----:B------:R-:W-:-:S02]  /*12790*/  R2UR UR16, R10 ;  /* 0x000000000a1072ca */ /* 0x000fc400000e0000 */
[----:B------:R-:W-:Y:S01]  /*127a0*/  R2UR UR17, R11 ;  /* 0x000000000b1172ca */ /* 0x000fe200000e0000 */
[----:B------:R-:W-:Y:S02]  /*127b0*/  WARPGROUP.DEPBAR.LE gsb0, 0x0 ;  /* 0x00008000000079c5 */ /* 0x000fe40000010000 */
[----:B------:R-:W-:Y:S01]  /*127c0*/  WARPGROUP.ARRIVE ;  /* 0x00000000000079c5 */ /* 0x000fe20000000000 */
[----:B------:R-:W-:Y:S02]  /*127d0*/  R2UR UR11, R15 ;  /* 0x000000000f0b72ca */ /* 0x000fe400000e0000 */
[----:B------:R-:W-:Y:S02]  /*127e0*/  R2UR UR8, R10 ;  /* 0x000000000a0872ca */ /* 0x000fe400000e0000 */
[----:B------:R-:W-:Y:S01]  /*127f0*/  R2UR UR9, R11 ;  /* 0x000000000b0972ca */ /* 0x000fe200000e0000 */
[----:B------:R-:W-:Y:S01]  /*12800*/  QGMMA.64x32x32.F32.E4M3.E4M3 R136, gdesc[UR48], RZ, !UPT, gsb0 ;  /* 0x00600000308879f3 */ /* 0x000fe2000c0008ff */
[----:B------:R-:W-:-:S02]  /*12810*/  R2UR UR50, R90 ;  /* 0x000000005a3272ca */ /* 0x000fc400000e0000 */
[----:B------:R-:W-:Y:S02]  /*12820*/  R2UR UR51, R91 ;  /* 0x000000005b3372ca */ /* 0x000fe400000e0000 */
[----:B------:R-:W-:Y:S02]  /*12830*/  R2UR UR12, R10 ;  /* 0x000000000a0c72ca */ /* 0x000fe400000e0000 */
[----:B------:R-:W-:Y:S02]  /*12840*/  R2UR UR13, R11 ;  /* 0x000000000b0d72ca */ /* 0x000fe400000e0000 */
[----:B------:R-:W-:Y:S02]  /*12850*/  R2UR UR23, R15 ;  /* 0x000000000f1772ca */ /* 0x000fe400000e0000 */
[----:B------:R-:W-:Y:S02]  /*12860*/  R2UR UR20, R8 ;  /* 0x00000000081472ca */ /* 0x000fe400000e0000 */
[----:B------:R-:W-:-:S02]  /*12870*/  R2UR UR21, R9 ;  /* 0x00000000091572ca */ /* 0x000fc400000e0000 */
[C---:B------:R-:W-:Y:S02]  /*12880*/  R2UR UR24, R8.reuse ;  /* 0x00000000081872ca */ /* 0x040fe400000e0000 */
[----:B------:R-:W-:Y:S02]  /*12890*/  R2UR UR25, R9 ;  /* 0x00000000091972ca */ /* 0x000fe400000e0000 */
[----:B------:R-:W-:Y:S02]  /*128a0*/  R2UR UR31, R15 ;  /* 0x000000000f1f72ca */ /* 0x000fe400000e0000 */
[C---:B------:R-:W-:Y:S02]  /*128b0*/  R2UR UR28, R8.reuse ;  /* 0x00000000081c72ca */ /* 0x040fe400000e0000 */
[----:B------:R-:W-:Y:S02]  /*128c0*/  R2UR UR29, R9 ;  /* 0x00000000091d72ca */ /* 0x000fe400000e0000 */
[----:B------:R-:W-:-:S02]  /*128d0*/  R2UR UR32, R8 ;  /* 0x00000000082072ca */ /* 0x000fc400000e0000 */
[----:B------:R-:W-:Y:S02]  /*128e0*/  R2UR UR33, R9 ;  /* 0x00000000092172ca */ /* 0x000fe400000e0000 */
[C---:B------:R-:W-:Y:S02]  /*128f0*/  R2UR UR40, R6.reuse ;  /* 0x00000000062872ca */ /* 0x040fe400000e0000 */
[----:B------:R-:W-:Y:S02]  /*12900*/  R2UR UR41, R7 ;  /* 0x00000000072972ca */ /* 0x000fe400000e0000 */
[----:B------:R-:W-:Y:S02]  /*12910*/  R2UR UR47, R15 ;  /* 0x000000000f2f72ca */ /* 0x000fe400000e0000 */
[----:B------:R-:W-:Y:S02]  /*12920*/  R2UR UR44, R6 ;  /* 0x00000000062c72ca */ /* 0x000fe400000e0000 */
[----:B------:R-:W-:-:S02]  /*12930*/  R2UR UR45, R7 ;  /* 0x00000000072d72ca */ /* 0x000fc400000e0000 */
[C---:B------:R-:W-:Y:S02]  /*12940*/  R2UR UR48, R6.reuse ;  /* 0x00000000063072ca */ /* 0x040fe400000e0000 */
[C---:B------:R-:W-:Y:S02]  /*12950*/  R2UR UR49, R7.reuse ;  /* 0x00000000073172ca */ /* 0x040fe400000e0000 */
[----:B------:R-:W-:Y:S02]  /*12960*/  MOV R15, 0x40000040 ;  /* 0x40000040000f7802 */ /* 0x000fe40000000f00 */
[----:B------:R-:W-:Y:S02]  /*12970*/  R2UR UR56, R6 ;  /* 0x00000000063872ca */ /* 0x000fe400000e0000 */
[----:B------:R-:W-:Y:S01]  /*12980*/  R2UR UR57, R7 ;  /* 0x00000000073972ca */ /* 0x000fe200000e0000 */
[----:B------:R-:W-:Y:S02]  /*12990*/  WARPGROUP.DEPBAR.LE gsb0, 0x0 ;  /* 0x00008000000079c5 */ /* 0x000fe40000010000 */
[----:B------:R-:W-:-:S06]  /*129a0*/  WARPGROUP.ARRIVE ;  /* 0x00000000000079c5 */ /* 0x000fcc0000000000 */
[----:B------:R-:W-:Y:S01]  /*129b0*/  QGMMA.64x32x32.F32.E4M3.E4M3 R120, gdesc[UR52], RZ, !UPT, gsb0 ;  /* 0x00600000347879f3 */ /* 0x000fe2000c0008ff */
[----:B------:R-:W-:Y:S02]  /*129c0*/  R2UR UR54, R14 ;  /* 0x000000000e3672ca */ /* 0x000fe400000e0000 */
[----:B------:R-:W-:Y:S02]  /*129d0*/  R2UR UR55, R15 ;  /* 0x000000000f3772ca */ /* 0x000fe400000e0000 */
        /* <DEDUP_REMOVED lines=70> */
[----:B------:R-:W-:Y:S05]  /*12e40*/  @P1 BRA `(.L_x_643) ;  /* 0x0000000000281947 */ /* 0x000fea0003800000 */
[----:B------:R-:W-:Y:S05]  /*12e50*/  @!P0 BRA `(.L_x_644) ;  /* 0x0000000000048947 */ /* 0x000fea0003800000 */
[----:B------:R-:W-:Y:S01]  /*12e60*/  BPT.TRAP 0x1 ;  /* 0x000000040000795c */ /* 0x000fe20000300000 */
.L_x_644:
[----:B------:R-:W-:Y:S01]  /*12e70*/  SHF.L.U32 R12, R12, 0x1f, RZ ;  /* 0x0000001f0c0c7819 */ /* 0x000fe200000006ff */
[----:B------:R-:W-:-:S04]  /*12e80*/  IMAD R13, R218, 0x8, R18 ;  /* 0x00000008da0d7824 */ /* 0x000fc800078e0212 */
[----:B------:R0:W1:Y:S01]  /*12e90*/  SYNCS.PHASECHK.TRANS64.TRYWAIT P1, [R13+URZ+0x22850], R12 ;  /* 0x0228500c0d0075a7 */ /* 0x000062000802017f */
[----:B------:R-:W-:Y:S05]  /*12ea0*/  @!P0 BRA `(.L_x_645) ;  /* 0x0000000000048947 */ /* 0x000fea0003800000 */
[----:B------:R-:W-:Y:S01]  /*12eb0*/  BPT.TRAP 0x1 ;  /* 0x000000040000795c */ /* 0x000fe20000300000 */
.L_x_645:
[----:B-1----:R-:W-:Y:S05]  /*12ec0*/  @P1 BRA `(.L_x_643) ;  /* 0x0000000000081947 */ /* 0x002fea0003800000 */
[----:B------:R-:W1:Y:S02]  /*12ed0*/  SYNCS.PHASECHK.TRANS64.TRYWAIT P1, [R13+URZ+0x22850], R12 ;  /* 0x0228500c0d0075a7 */ /* 0x000e64000802017f */
[----:B-1----:R-:W-:Y:S05]  /*12ee0*/  @!P1 BRA `(.L_x_646) ;  /* 0x00000108008c9947 */ /* 0x002fea0003800000 */
.L_x_643:
[----:B01----:R-:W-:Y:S01]  /*12ef0*/  VIADD R12, R18, 0x400 ;  /* 0x00000400120c7836 */ /* 0x003fe20000000000 */
[----:B------:R-:W-:Y:S05]  /*12f00*/  WARPSYNC.ALL ;  /* 0x0000000000007948 */ /* 0x000fea0003800000 */
[----:B------:R-:W-:Y:S01]  /*12f10*/  SHF.R.U32.HI R12, RZ, 0x4, R12 ;  /* 0x00000004ff0c7819 */ /* 0x000fe2000001160c */
[----:B------:R-:W-:Y:S01]  /*12f20*/  IMAD.MOV.U32 R13, RZ, RZ, -0x3ffffff0 ;  /* 0xc0000010ff0d7424 */ /* 0x000fe200078e00ff */
[----:B------:R-:W-:Y:S01]  /*12f30*/  WARPGROUP.ARRIVE ;  /* 0x00000000000079c5 */ /* 0x000fe20000000000 */
[----:B------:R-:W-:Y:S01]  /*12f40*/  IMAD.MOV.U32 R15, RZ, RZ, -0x3ffffff0 ;  /* 0xc0000010ff0f7424 */ /* 0x000fe200078e00ff */
[----:B------:R-:W-:-:S04]  /*12f50*/  LOP3.LUT R12, R12, 0x3fff, RZ, 0xc0, !PT ;  /* 0x00003fff0c0c7812 */ /* 0x000fc800078ec0ff */
[----:B------:R-:W0:Y:S01]  /*12f60*/  S2R R219, SR_TID.X ;  /* 0x0000000000db7919 */ /* 0x000e220000002100 */
[----:B------:R-:W-:Y:S01]  /*12f70*/  R2UR UR7, R13 ;  /* 0x000000000d0772ca */ /* 0x000fe200000e0000 */
[----:B------:R-:W-:Y:S01]  /*12f80*/  IMAD.MOV.U32 R13, RZ, RZ, -0x3ffffff0 ;  /* 0xc0000010ff0d7424 */ /* 0x000fe200078e00ff */
[----:B------:R-:W-:-:S05]  /*12f90*/  LOP3.LUT R12, R12, 0x10000, RZ, 0xfc, !PT ;  /* 0x000100000c0c7812 */ /* 0x000fca00078efcff */
[----:B------:R-:W-:-:S05]  /*12fa0*/  IMAD R12, R218, 0x500, R12 ;  /* 0x00000500da0c7824 */ /* 0x000fca00078e020c */
[C---:B------:R-:W-:Y:S02]  /*12fb0*/  R2UR UR6, R12.reuse ;  /* 0x000000000c0672ca */ /* 0x040fe400000e0000 */
[----:B------:R-:W-:-:S11]  /*12fc0*/  IADD3 R14, R12, 0x100, RZ ;  /* 0x000001000c0e7810 */ /* 0x000fd60007ffe0ff */
[----:B------:R-:W-:Y:S01]  /*12fd0*/  QGMMA.64x128x32.F32.E4M3.E4M3 R24, R168, gdesc[UR4], R24, gsb0 ;  /* 0x01e00004a8187df3 */ /* 0x000fe20008000818 */
[----:B------:R-:W-:Y:S01]  /*12fe0*/  R2UR UR6, R14 ;  /* 0x000000000e0672ca */ /* 0x000fe200000e0000 */
[----:B------:R-:W-:Y:S01]  /*12ff0*/  VIADD R14, R12, 0x200 ;  /* 0x000002000c0e7836 */ /* 0x000fe20000000000 */
[----:B------:R-:W-:Y:S01]  /*13000*/  R2UR UR7, R15 ;  /* 0x000000000f0772ca */ /* 0x000fe200000e0000 */
[----:B------:R-:W-:Y:S01]  /*13010*/  IMAD.MOV.U32 R15, RZ, RZ, -0x3ffffff0 ;  /* 0xc0000010ff0f7424 */ /* 0x000fe200078e00ff */
[----:B0-----:R-:W-:Y:S01]  /*13020*/  SHF.R.U32.HI R219, RZ, 0x7, R219 ;  /* 0x00000007ffdb7819 */ /* 0x001fe200000116db */
[----:B------:R-:W-:Y:S02]  /*13030*/  WARPGROUP.DEPBAR.LE gsb0, 0x0 ;  /* 0x00008000000079c5 */ /* 0x000fe40000010000 */
[----:B------:R-:W-:-:S08]  /*13040*/  WARPGROUP.ARRIVE ;  /* 0x00000000000079c5 */ /* 0x000fd00000000000 */
[----:B------:R-:W-:Y:S01]  /*13050*/  QGMMA.64x128x32.F32.E4M3.E4M3 R24, R172, gdesc[UR4], R24, gsb0 ;  /* 0x01e00004ac187df3 */ /* 0x000fe20008000818 */
[----:B------:R-:W-:Y:S01]  /*13060*/  R2UR UR6, R14 ;  /* 0x000000000e0672ca */ /* 0x000fe200000e0000 */
[C---:B------:R-:W-:Y:S01]  /*13070*/  VIADD R14, R12.reuse, 0x300 ;  /* 0x000003000c0e7836 */ /* 0x040fe20000000000 */
[----:B------:R-:W-:Y:S01]  /*13080*/  R2UR UR7, R15 ;  /* 0x000000000f0772ca */ /* 0x000fe200000e0000 */
[----:B------:R-:W-:Y:S01]  /*13090*/  VIADD R12, R12, 0x400 ;  /* 0x000004000c0c7836 */ /* 0x000fe20000000000 */
[----:B------:R-:W-:Y:S01]  /*130a0*/  MOV R15, 0xc0000010 ;  /* 0xc0000010000f7802 */ /* 0x000fe20000000f00 */
[----:B------:R-:W-:Y:S02]  /*130b0*/  WARPGROUP.DEPBAR.LE gsb0, 0x0 ;  /* 0x00008000000079c5 */ /* 0x000fe40000010000 */
[----:B------:R-:W-:-:S08]  /*130c0*/  WARPGROUP.ARRIVE ;  /* 0x00000000000079c5 */ /* 0x000fd00000000000 */
[----:B------:R-:W-:Y:S01]  /*130d0*/  QGMMA.64x128x32.F32.E4M3.E4M3 R24, R176, gdesc[UR4], R24, gsb0 ;  /* 0x01e00004b0187df3 */ /* 0x000fe20008000818 */
[----:B------:R-:W-:Y:S02]  /*130e0*/  R2UR UR6, R14 ;  /* 0x000000000e0672ca */ /* 0x000fe400000e0000 */
[----:B------:R-:W-:Y:S01]  /*130f0*/  R2UR UR7, R15 ;  /* 0x000000000f0772ca */ /* 0x000fe200000e0000 */
[----:B------:R-:W-:Y:S02]  /*13100*/  WARPGROUP.DEPBAR.LE gsb0, 0x0 ;  /* 0x00008000000079c5 */ /* 0x000fe40000010000 */
[----:B------:R-:W-:-:S10]  /*13110*/  WARPGROUP.ARRIVE ;  /* 0x00000000000079c5 */ /* 0x000fd40000000000 */
[----:B------:R-:W-:Y:S01]  /*13120*/  QGMMA.64x128x32.F32.E4M3.E4M3 R24, R180, gdesc[UR4], R24, gsb0 ;  /* 0x01e00004b4187df3 */ /* 0x000fe20008000818 */
[----:B------:R-:W-:Y:S02]  /*13130*/  R2UR UR6, R12 ;  /* 0x000000000c0672ca */ /* 0x000fe400000e0000 */
[----:B------:R-:W-:Y:S02]  /*13140*/  R2UR UR7, R13 ;  /* 0x000000000d0772ca */ /* 0x000fe400000e0000 */
[----:B------:R-:W-:Y:S01]  /*13150*/  IADD3 R12, -R219, 0xb, RZ ;  /* 0x0000000bdb0c7810 */ /* 0x000fe20007ffe1ff */
[----:B------:R-:W-:Y:S02]  /*13160*/  WARPGROUP.DEPBAR.LE gsb0, 0x0 ;  /* 0x00008000000079c5 */ /* 0x000fe40000010000 */
[----:B------:R-:W-:-:S08]  /*13170*/  WARPGROUP.ARRIVE ;  /* 0x00000000000079c5 */ /* 0x000fd00000000000 */
[----:B------:R-:W-:Y:S03]  /*13180*/  QGMMA.64x128x32.F32.E4M3.E4M3 R24, R184, gdesc[UR4], R24, gsb0 ;  /* 0x01e00004b8187df3 */ /* 0x000fe60008000818 */
[----:B------:R-:W-:Y:S02]  /*13190*/  WARPGROUP.DEPBAR.LE gsb0, 0x0 ;  /* 0x00008000000079c5 */ /* 0x000fe40000010000 */
[----:B------:R0:W-:Y:S06]  /*131a0*/  BAR.ARV R12, 0x100 ;  /* 0x0004000c0000751d */ /* 0x0001ec0000002000 */
[----:B------:R-:W-:Y:S05]  /*131b0*/  @!P0 BRA `(.L_x_647) ;  /* 0x0000000000048947 */ /* 0x000fea0003800000 */
[----:B------:R-:W-:Y:S01]  /*131c0*/  BPT.TRAP 0x1 ;  /* 0x000000040000795c */ /* 0x000fe20000300000 */
.L_x_647:
[C---:B0-----:R-:W-:Y:S01]  /*131d0*/  FMUL.FTZ R12, R2.reuse, R152 ;  /* 0x00000098020c7220 */ /* 0x041fe20000410000 */
[C---:B------:R-:W-:Y:S01]  /*131e0*/  FMUL.FTZ R13, R2.reuse, R153 ;  /* 0x00000099020d7220 */ /* 0x040fe20000410000 */
[C---:B------:R-:W-:Y:S01]  /*131f0*/  FMUL.FTZ R152, R2.reuse, R156 ;  /* 0x0000009c02987220 */ /* 0x040fe20000410000 */
[C---:B------:R-:W-:Y:S01]  /*13200*/  FMUL.FTZ R156, R2.reuse, R160 ;  /* 0x000000a0029c7220 */ /* 0x040fe20000410000 */
[----:B------:R-:W-:Y:S01]  /*13210*/  FMUL.FTZ R160, R2, R164 ;  /* 0x000000a402a07220 */ /* 0x000fe20000410000 */
[----:B------:R-:W-:Y:S01]  /*13220*/  IMAD R164, R194, 0x8, R18 ;  /* 0x00000008c2a47824 */ /* 0x000fe200078e0212 */
[----:B------:R-:W0:Y:S01]  /*13230*/  MUFU.TANH R12, R12 ;  /* 0x0000000c000c7308 */ /* 0x000e220000002400 */
[C---:B------:R-:W-:Y:S01]  /*13240*/  FMUL.FTZ R153, R2.reuse, R157 ;  /* 0x0000009d02997220 */ /* 0x040fe20000410000 */
[C---:B------:R-:W-:Y:S01]  /*13250*/  FMUL.FTZ R157, R2.reuse, R161 ;  /* 0x000000a1029d7220 */ /* 0x040fe20000410000 */
[----:B------:R-:W-:Y:S01]  /*13260*/  FMUL.FTZ R161, R2, R165 ;  /* 0x000000a502a17220 */ /* 0x000fe20000410000 */
[----:B------:R-:W-:Y:S01]  /*13270*/  VIADD R164, R164, 0x22840 ;  /* 0x00022840a4a47836 */ /* 0x000fe20000000000 */
[----:B------:R-:W-:Y:S01]  /*13280*/  MOV R165, UR39 ;  /* 0x0000002700a57c02 */ /* 0x000fe20008000f00 */
[C---:B------:R-:W-:Y:S01]  /*13290*/  FMUL.FTZ R136, R2.reuse, R136 ;  /* 0x0000008802887220 */ /* 0x040fe20000410000 */
[C---:B------:R-:W-:Y:S01]  /*132a0*/  FMUL.FTZ R137, R2.reuse, R137 ;  /* 0x0000008902897220 */ /* 0x040fe20000410000 */
[----:B------:R-:W1:Y:S01]  /*132b0*/  MUFU.TANH R13, R13 ;  /* 0x0000000d000d7308 */ /* 0x000e620000002400 */
[----:B------:R-:W-:Y:S01]  /*132c0*/  PRMT R164, R165, 0x654, R164 ;  /* 0x00000654a5a47816 */ /* 0x000fe200000000a4 */
[C---:B------:R-:W-:Y:S01]  /*132d0*/  FMUL.FTZ R140, R2.reuse, R140 ;  /* 0x0000008c028c7220 */ /* 0x040fe20000410000 */
[C---:B------:R-:W-:Y:S01]  /*132e0*/  FMUL.FTZ R141, R2.reuse, R141 ;  /* 0x0000008d028d7220 */ /* 0x040fe20000410000 */
[C---:B------:R-:W-:Y:S01]  /*132f0*/  FMUL.FTZ R144, R2.reuse, R144 ;  /* 0x0000009002907220 */ /* 0x040fe20000410000 */
[----:B------:R0:W-:Y:S01]  /*13300*/  SYNCS.ARRIVE.TRANS64.RED.A1T0 RZ, [R164+URZ], RZ ;  /* 0x000000ffa4ff79a7 */ /* 0x0001e2000810043f */
[C---:B------:R-:W-:Y:S01]  /*13310*/  FMUL.FTZ R145, R2.reuse, R145 ;  /* 0x0000009102917220 */ /* 0x040fe20000410000 */
[C---:B------:R-:W-:Y:S01]  /*13320*/  FMUL.FTZ R148, R2.reuse, R148 ;  /* 0x0000009402947220 */ /* 0x040fe20000410000 */
[----:B------:R-:W2:Y:S01]  /*13330*/  MUFU.TANH R152, R152 ;  /* 0x0000009800987308 */ /* 0x000ea20000002400 */
[C---:B------:R-:W-:Y:S01]  /*13340*/  FMUL.FTZ R149, R2.reuse, R149 ;  /* 0x0000009502957220 */ /* 0x040fe20000410000 */
[C---:B------:R-:W-:Y:S01]  /*13350*/  FMUL.FTZ R120, R2.reuse, R120 ;  /* 0x0000007802787220 */ /* 0x040fe20000410000 */
[C---:B------:R-:W-:Y:S01]  /*13360*/  FMUL.FTZ R121, R2.reuse, R121 ;  /* 0x0000007902797220 */ /* 0x040fe20000410000 */
[----:B------:R-:W-:Y:S01]  /*13370*/  FMUL.FTZ R124, R2, R124 ;  /* 0x0000007c027c7220 */ /* 0x000fe20000410000 */
[----:B0-----:R-:W-:Y:S01]  /*13380*/  FMNMX.FTZ R164, R12, R217, !PT ;  /* 0x000000d90ca47209 */ /* 0x001fe20007810000 */
        /* <DEDUP_REMOVED lines=33> */
[C---:B------:R-:W-:Y:S01]  /*135a0*/  FMUL.FTZ R158, R2.reuse, R162 ;  /* 0x000000a2029e7220 */ /* 0x040fe20000410000 */
        /* <DEDUP_REMOVED lines=46> */
[----:B------:R-:W-:Y:S01]  /*13890*/  FMUL.FTZ R103, R2, R103 ;  /* 0x0000006702677220 */ /* 0x000fe20000410000 */
[----:B------:R-:W-:Y:S01]  /*138a0*/  ULDC UR4, c[0x0][0x988] ;  /* 0x0002620000047ab9 */ /* 0x000fe20000000800 */
[----:B------:R-:W1:Y:S01]  /*138b0*/  MUFU.TANH R145, R145 ;  /* 0x0000009100917308 */ /* 0x000e620000002400 */
[----:B--2---:R-:W-:Y:S01]  /*138c0*/  FMNMX.FTZ R164, R141, R164, !PT ;  /* 0x000000a48da47209 */ /* 0x004fe20007810000 */
[----:B------:R-:W-:-:S06]  /*138d0*/  UMOV UR38, UR4 ;  /* 0x0000000400267c82 */ /* 0x000fcc0008000000 */
        /* <DEDUP_REMOVED lines=55> */
[----:B0-----:R-:W-:-:S05]  /*13c50*/  FMNMX.FTZ R165, R101, R165, !PT ;  /* 0x000000a565a57209 */ /* 0x001fca0007810000 */
[----:B------:R-:W0:Y:S02]  /*13c60*/  SHFL.BFLY PT, R88, R165, 0x2, 0x1f ;  /* 0x0c401f00a5587f89 */ /* 0x000e2400000e0000 */
[----:B------:R-:W3:Y:S08]  /*13c70*/  MUFU.TANH R154, R154 ;  /* 0x0000009a009a7308 */ /* 0x000ef00000002400 */
[----:B------:R-:W4:Y:S08]  /*13c80*/  MUFU.TANH R155, R155 ;  /* 0x0000009b009b7308 */ /* 0x000f300000002400 */
[----:B------:R-:W5:Y:S01]  /*13c90*/  MUFU.TANH R158, R158 ;  /* 0x0000009e009e7308 */ /* 0x000f620000002400 */
[----:B0-----:R-:W-:-:S07]  /*13ca0*/  FMNMX.FTZ R88, R165, R88, !PT ;  /* 0x00000058a5587209 */ /* 0x001fce0007810000 */
[----:B------:R-:W0:Y:S01]  /*13cb0*/  MUFU.TANH R159, R159 ;  /* 0x0000009f009f7308 */ /* 0x000e220000002400 */
[----:B------:R-:W1:Y:S07]  /*13cc0*/  SHFL.BFLY PT, R165, R88, 0x1, 0x1f ;  /* 0x0c201f0058a57f89 */ /* 0x000e6e00000e0000 */
[----:B------:R-:W0:Y:S08]  /*13cd0*/  MUFU.TANH R162, R162 ;  /* 0x000000a200a27308 */ /* 0x000e300000002400 */
[----:B------:R-:W0:Y:S08]  /*13ce0*/  MUFU.TANH R163, R163 ;  /* 0x000000a300a37308 */ /* 0x000e300000002400 */
[----:B------:R-:W0:Y:S01]  /*13cf0*/  MUFU.TANH R138, R138 ;  /* 0x0000008a008a7308 */ /* 0x000e220000002400 */
[----:B-1----:R-:W-:-:S02]  /*13d00*/  FMNMX.FTZ R88, R88, R165, !PT ;  /* 0x000000a558587209 */ /* 0x002fc40007810000 */
[----:B------:R-:W-:-:S05]  /*13d10*/  FMNMX.FTZ R165, R14, R216, !PT ;  /* 0x000000d80ea57209 */ /* 0x000fca0007810000 */
[----:B------:R-:W1:Y:S01]  /*13d20*/  MUFU.TANH R139, R139 ;  /* 0x0000008b008b7308 */ /* 0x000e620000002400 */
[----:B--2---:R-:W-:Y:S01]  /*13d30*/  FMNMX.FTZ R165, R15, R165, !PT ;  /* 0x000000a50fa57209 */ /* 0x004fe20007810000 */
[----:B------:R-:W-:-:S03]  /*13d40*/  FADD.FTZ R167, -R88, R217 ;  /* 0x000000d958a77221 */ /* 0x000fc60000010100 */
[----:B---3--:R-:W-:Y:S01]  /*13d50*/  FMNMX.FTZ R165, R154, R165, !PT ;  /* 0x000000a59aa57209 */ /* 0x008fe20007810000 */
[----:B------:R-:W-:Y:S02]  /*13d60*/  FMUL.FTZ R167, R167, UR38 ;  /* 0x00000026a7a77c20 */ /* 0x000fe40008410000 */
[----:B------:R-:W2:Y:S01]  /*13d70*/  MUFU.TANH R142, R142 ;  /* 0x0000008e008e7308 */ /* 0x000ea20000002400 */
[----:B----4-:R-:W-:-:S04]  /*13d80*/  FMNMX.FTZ R165, R155, R165, !PT ;  /* 0x000000a59ba57209 */ /* 0x010fc80007810000 */
[----:B-----5:R-:W-:-:S03]  /*13d90*/  FMNMX.FTZ R165, R158, R165, !PT ;  /* 0x000000a59ea57209 */ /* 0x020fc60007810000 */
[----:B------:R-:W3:Y:S01]  /*13da0*/  MUFU.TANH R143, R143 ;  /* 0x0000008f008f7308 */ /* 0x000ee20000002400 */
[----:B0-----:R-:W-:-:S04]  /*13db0*/  FMNMX.FTZ R165, R159, R165, !PT ;  /* 0x000000a59fa57209 */ /* 0x001fc80007810000 */
[----:B------:R-:W-:-:S03]  /*13dc0*/  FMNMX.FTZ R165, R162, R165, !PT ;  /* 0x000000a5a2a57209 */ /* 0x000fc60007810000 */
[----:B------:R-:W0:Y:S01]  /*13dd0*/  MUFU.TANH R146, R146 ;  /* 0x0000009200927308 */ /* 0x000e220000002400 */
[----:B------:R-:W-:-:S04]  /*13de0*/  FMNMX.FTZ R165, R163, R165, !PT ;  /* 0x000000a5a3a57209 */ /* 0x000fc80007810000 */
[----:B------:R-:W-:-:S03]  /*13df0*/  FMNMX.FTZ R165, R138, R165, !PT ;  /* 0x000000a58aa57209 */ /* 0x000fc60007810000 */
[----:B------:R-:W4:Y:S01]  /*13e00*/  MUFU.TANH R147, R147 ;  /* 0x0000009300937308 */ /* 0x000f220000002400 */
[----:B-1----:R-:W-:-:S04]  /*13e10*/  FMNMX.FTZ R165, R139, R165, !PT ;  /* 0x000000a58ba57209 */ /* 0x002fc80007810000 */
[----:B--2---:R-:W-:-:S03]  /*13e20*/  FMNMX.FTZ R165, R142, R165, !PT ;  /* 0x000000a58ea57209 */ /* 0x004fc60007810000 */
[----:B------:R-:W1:Y:S01]  /*13e30*/  MUFU.TANH R150, R150 ;  /* 0x0000009600967308 */ /* 0x000e620000002400 */
[----:B---3--:R-:W-:-:S04]  /*13e40*/  FMNMX.FTZ R165, R143, R165, !PT ;  /* 0x000000a58fa57209 */ /* 0x008fc80007810000 */
[----:B0-----:R-:W-:-:S03]  /*13e50*/  FMNMX.FTZ R165, R146, R165, !PT ;  /* 0x000000a592a57209 */ /* 0x001fc60007810000 */
[----:B------:R-:W0:Y:S01]  /*13e60*/  MUFU.TANH R151, R151 ;  /* 0x0000009700977308 */ /* 0x000e220000002400 */
[----:B----4-:R-:W-:-:S07]  /*13e70*/  FMNMX.FTZ R165, R147, R165, !PT ;  /* 0x000000a593a57209 */ /* 0x010fce0007810000 */
[----:B------:R-:W2:Y:S01]  /*13e80*/  MUFU.TANH R122, R122 ;  /* 0x0000007a007a7308 */ /* 0x000ea20000002400 */
[----:B-1----:R-:W-:-:S07]  /*13e90*/  FMNMX.FTZ R165, R150, R165, !PT ;  /* 0x000000a596a57209 */ /* 0x002fce0007810000 */
[----:B------:R-:W1:Y:S01]  /*13ea0*/  MUFU.TANH R123, R123 ;  /* 0x0000007b007b7308 */ /* 0x000e620000002400 */
[----:B0-----:R-:W-:-:S07]  /*13eb0*/  FMNMX.FTZ R165, R151, R165, !PT ;  /* 0x000000a597a57209 */ /* 0x001fce0007810000 */
[----:B------:R-:W0:Y:S01]  /*13ec0*/  MUFU.TANH R126, R126 ;  /* 0x0000007e007e7308 */ /* 0x000e220000002400 */
[----:B--2---:R-:W-:-:S07]  /*13ed0*/  FMNMX.FTZ R165, R122, R165, !PT ;  /* 0x000000a57aa57209 */ /* 0x004fce0007810000 */
        /* <DEDUP_REMOVED lines=42> */
[----:B------:R-:W-:Y:S01]  /*14180*/  MUFU.EX2 R167, R167 ;  /* 0x000000a700a77308 */ /* 0x000fe20000000800 */
[----:B-1----:R-:W-:-:S04]  /*14190*/  FMNMX.FTZ R90, R102, R90, !PT ;  /* 0x0000005a665a7209 */ /* 0x002fc80007810000 */
[----:B0-----:R-:W-:-:S05]  /*141a0*/  FMNMX.FTZ R90, R166, R90, !PT ;  /* 0x0000005aa65a7209 */ /* 0x001fca0007810000 */
[----:B------:R-:W0:Y:S02]  /*141b0*/  SHFL.BFLY PT, R103, R90, 0x2, 0x1f ;  /* 0x0c401f005a677f89 */ /* 0x000e2400000e0000 */
[----:B0-----:R-:W-:-:S05]  /*141c0*/  FMNMX.FTZ R90, R90, R103, !PT ;  /* 0x000000675a5a7209 */ /* 0x001fca0007810000 */
[----:B------:R-:W0:Y:S02]  /*141d0*/  SHFL.BFLY PT, R103, R90, 0x1, 0x1f ;  /* 0x0c201f005a677f89 */ /* 0x000e2400000e0000 */
[----:B0-----:R-:W-:Y:S01]  /*141e0*/  FMNMX.FTZ R90, R90, R103, !PT ;  /* 0x000000675a5a7209 */ /* 0x001fe20007810000 */
[----:B------:R-:W-:-:S04]  /*141f0*/  IMAD.U32 R103, RZ, RZ, UR38 ;  /* 0x00000026ff677e24 */ /* 0x000fc8000f8e00ff */
[----:B------:R-:W-:Y:S01]  /*14200*/  FFMA.FTZ R103, R88, R103, -8 ;  /* 0xc100000058677423 */ /* 0x000fe20000010067 */
[----:B------:R-:W-:-:S03]  /*14210*/  FADD.FTZ R168, -R90, R216 ;  /* 0x000000d85aa87221 */ /* 0x000fc60000010100 */
[--C-:B------:R-:W-:Y:S01]  /*14220*/  FFMA.FTZ R12, R12, UR38, -R103.reuse ;  /* 0x000000260c0c7c23 */ /* 0x100fe20008010867 */
[----:B------:R-:W-:-:S01]  /*14230*/  FFMA.FTZ R13, R13, UR38, -R103 ;  /* 0x000000260d0d7c23 */ /* 0x000fc20008010867 */
        /* <DEDUP_REMOVED lines=38> */
[----:B------:R-:W-:-:S02]  /*144a0*/  IMAD.U32 R103, RZ, RZ, UR38 ;  /* 0x00000026ff677e24 */ /* 0x000fc4000f8e00ff */
[----:B------:R-:W-:Y:S01]  /*144b0*/  FMUL.FTZ R168, R168, UR38 ;  /* 0x00000026a8a87c20 */ /* 0x000fe20008410000 */
[----:B------:R-:W0:Y:S01]  /*144c0*/  MUFU.EX2 R12, R12 ;  /* 0x0000000c000c7308 */ /* 0x000e220000000800 */
[----:B------:R-:W-:-:S04]  /*144d0*/  FFMA.FTZ R103, R90, R103, -8 ;  /* 0xc10000005a677423 */ /* 0x000fc80000010067 */
[--C-:B------:R-:W-:Y:S01]  /*144e0*/  FFMA.FTZ R14, R14, UR38, -R103.reuse ;  /* 0x000000260e0e7c23 */ /* 0x100fe20008010867 */
[----:B------:R-:W-:-:S02]  /*144f0*/  FFMA.FTZ R15, R15, UR38, -R103 ;  /* 0x000000260f0f7c23 */ /* 0x000fc40008010867 */
        /* <DEDUP_REMOVED lines=9> */
[----:B0-----:R-:W-:-:S01]  /*14590*/  FFMA.FTZ R3, R167, R3, R12 ;  /* 0x00000003a7037223 */ /* 0x001fc2000001000c */
[--C-:B------:R-:W-:Y:S01]  /*145a0*/  FFMA.FTZ R139, R139, UR38, -R103.reuse ;  /* 0x000000268b8b7c23 */ /* 0x100fe20008010867 */
[----:B------:R-:W-:-:S01]  /*145b0*/  FFMA.FTZ R142, R142, UR38, -R103 ;  /* 0x000000268e8e7c23 */ /* 0x000fc20008010867 */
[--C-:B------:R-:W-:Y:S01]  /*145c0*/  FFMA.FTZ R143, R143, UR38, -R103.reuse ;  /* 0x000000268f8f7c23 */ /* 0x100fe20008010867 */
[----:B------:R-:W-:-:S01]  /*145d0*/  FFMA.FTZ R146, R146, UR38, -R103 ;  /* 0x0000002692927c23 */ /* 0x000fc20008010867 */
[--C-:B------:R-:W-:Y:S01]  /*145e0*/  FFMA.FTZ R147, R147, UR38, -R103.reuse ;  /* 0x0000002693937c23 */ /* 0x100fe20008010867 */
[----:B------:R-:W-:-:S01]  /*145f0*/  FFMA.FTZ R150, R150, UR38, -R103 ;  /* 0x0000002696967c23 */ /* 0x000fc20008010867 */
[----:B------:R-:W0:Y:S01]  /*14600*/  MUFU.EX2 R13, R13 ;  /* 0x0000000d000d7308 */ /* 0x000e220000000800 */
        /* <DEDUP_REMOVED lines=8> */
[----:B-1----:R-:W-:-:S01]  /*14690*/  FFMA.FTZ R20, R168, R20, R14 ;  /* 0x00000014a8147223 */ /* 0x002fc2000001000e */
[--C-:B------:R-:W-:Y:S01]  /*146a0*/  FFMA.FTZ R134, R134, UR38, -R103.reuse ;  /* 0x0000002686867c23 */ /* 0x100fe20008010867 */
[----:B------:R-:W-:-:S01]  /*146b0*/  FFMA.FTZ R135, R135, UR38, -R103 ;  /* 0x0000002687877c23 */ /* 0x000fc20008010867 */
[--C-:B------:R-:W-:Y:S01]  /*146c0*/  FFMA.FTZ R106, R106, UR38, -R103.reuse ;  /* 0x000000266a6a7c23 */ /* 0x100fe20008010867 */
[----:B------:R-:W-:-:S01]  /*146d0*/  FFMA.FTZ R107, R107, UR38, -R103 ;  /* 0x000000266b6b7c23 */ /* 0x000fc20008010867 */
[--C-:B------:R-:W-:Y:S01]  /*146e0*/  FFMA.FTZ R110, R110, UR38, -R103.reuse ;  /* 0x000000266e6e7c23 */ /* 0x100fe20008010867 */
[----:B------:R-:W-:-:S01]  /*146f0*/  FFMA.FTZ R111, R111, UR38, -R103 ;  /* 0x000000266f6f7c23 */ /* 0x000fc20008010867 */
[----:B------:R-:W1:Y:S01]  /*14700*/  MUFU.EX2 R152, R152 ;  /* 0x0000009800987308 */ /* 0x000e620000000800 */
[----:B0-----:R-:W-:-:S01]  /*14710*/  FADD.FTZ R3, R13, R3 ;  /* 0x000000030d037221 */ /* 0x001fc20000010000 */
[--C-:B------:R-:W-:Y:S01]  /*14720*/  FFMA.FTZ R114, R114, UR38, -R103.reuse ;  /* 0x0000002672727c23 */ /* 0x100fe20008010867 */
[----:B------:R-:W-:-:S01]  /*14730*/  FFMA.FTZ R115, R115, UR38, -R103 ;  /* 0x0000002673737c23 */ /* 0x000fc20008010867 */
[--C-:B------:R-:W-:Y:S01]  /*14740*/  FFMA.FTZ R118, R118, UR38, -R103.reuse ;  /* 0x0000002676767c23 */ /* 0x100fe20008010867 */
[----:B------:R-:W-:-:S01]  /*14750*/  FFMA.FTZ R119, R119, UR38, -R103 ;  /* 0x0000002677777c23 */ /* 0x000fc20008010867 */
[--C-:B------:R-:W-:Y:S01]  /*14760*/  FFMA.FTZ R165, R165, UR38, -R103.reuse ;  /* 0x00000026a5a57c23 */ /* 0x100fe20008010867 */
[----:B------:R-:W-:-:S01]  /*14770*/  FFMA.FTZ R91, R91, UR38, -R103 ;  /* 0x000000265b5b7c23 */ /* 0x000fc20008010867 */
[----:B------:R-:W0:Y:S01]  /*14780*/  MUFU.EX2 R154, R154 ;  /* 0x0000009a009a7308 */ /* 0x000e220000000800 */
[----:B--2---:R-:W-:-:S01]  /*14790*/  FADD.FTZ R20, R15, R20 ;  /* 0x000000140f147221 */ /* 0x004fc20000010000 */
[--C-:B------:R-:W-:Y:S01]  /*147a0*/  FFMA.FTZ R94, R94, UR38, -R103.reuse ;  /* 0x000000265e5e7c23 */ /* 0x100fe20008010867 */
[----:B------:R-:W-:-:S01]  /*147b0*/  FFMA.FTZ R95, R95, UR38, -R103 ;  /* 0x000000265f5f7c23 */ /* 0x000fc20008010867 */
[--C-:B------:R-:W-:Y:S01]  /*147c0*/  FFMA.FTZ R98, R98, UR38, -R103.reuse ;  /* 0x0000002662627c23 */ /* 0x100fe20008010867 */
[----:B------:R-:W-:-:S01]  /*147d0*/  FFMA.FTZ R99, R99, UR38, -R103 ;  /* 0x0000002663637c23 */ /* 0x000fc20008010867 */
[--C-:B------:R-:W-:Y:S01]  /*147e0*/  FFMA.FTZ R102, R102, UR38, -R103.reuse ;  /* 0x0000002666667c23 */ /* 0x100fe20008010867 */
[----:B------:R-:W-:-:S01]  /*147f0*/  FFMA.FTZ R103, R166, UR38, -R103 ;  /* 0x00000026a6677c23 */ /* 0x000fc20008010867 */
        /* <DEDUP_REMOVED lines=152> */
.L_x_648:
[----:B------:R-:W-:Y:S01]  /*15180*/  IMAD R166, R218, 0x8, R18 ;  /* 0x00000008daa67824 */ /* 0x000fe200078e0212 */
[----:B------:R-:W-:Y:S01]  /*15190*/  ISETP.GT.AND P1, PT, R21, R201, PT ;  /* 0x000000c91500720c */ /* 0x000fe20003f24270 */
[----:B------:R-:W-:Y:S01]  /*151a0*/  FMUL.FTZ R26, R26, R168 ;  /* 0x000000a81a1a7220 */ /* 0x000fe20000410000 */
[----:B------:R-:W-:Y:S01]  /*151b0*/  MOV R169, UR39 ;  /* 0x0000002700a97c02 */ /* 0x000fe20008000f00 */
[----:B------:R-:W-:Y:S01]  /*151c0*/  VIADD R166, R166, 0x22860 ;  /* 0x00022860a6a67836 */ /* 0x000fe20000000000 */
[----:B------:R-:W-:Y:S01]  /*151d0*/  F2FP.SATFINITE.E4M3.F32.PACK_AB_MERGE_C R152, R153, R152, RZ ;  /* 0x000000989998723e */ /* 0x000fe200048070ff */
[----:B------:R-:W-:Y:S01]  /*151e0*/  FMUL.FTZ R27, R27, R168 ;  /* 0x000000a81b1b7220 */ /* 0x000fe20000410000 */
[----:B------:R-:W-:Y:S01]  /*151f0*/  F2FP.SATFINITE.E4M3.F32.PACK_AB_MERGE_C R154, R155, R154, RZ ;  /* 0x0000009a9b9a723e */ /* 0x000fe200048070ff */
[-C--:B------:R-:W-:Y:S01]  /*15200*/  FMUL.FTZ R30, R30, R168.reuse ;  /* 0x000000a81e1e7220 */ /* 0x080fe20000410000 */
[----:B------:R-:W-:Y:S01]  /*15210*/  PRMT R166, R169, 0x654, R166 ;  /* 0x00000654a9a67816 */ /* 0x000fe200000000a6 */
[----:B------:R-:W-:Y:S01]  /*15220*/  FMUL.FTZ R31, R31, R168 ;  /* 0x000000a81f1f7220 */ /* 0x000fe20000410000 */
[----:B------:R-:W-:Y:S01]  /*15230*/  F2FP.SATFINITE.E4M3.F32.PACK_AB_MERGE_C R152, R13, R12, R152 ;  /* 0x0000000c0d98723e */ /* 0x000fe20004807098 */
[----:B------:R-:W-:Y:S01]  /*15240*/  FMUL.FTZ R34, R34, R168 ;  /* 0x000000a822227220 */ /* 0x000fe20000410000 */
[----:B------:R-:W-:Y:S01]  /*15250*/  F2FP.SATFINITE.E4M3.F32.PACK_AB_MERGE_C R160, R161, R160, RZ ;  /* 0x000000a0a1a0723e */ /* 0x000fe200048070ff */
[----:B------:R0:W-:Y:S01]  /*15260*/  SYNCS.ARRIVE.TRANS64.RED.A1T0 RZ, [R166+URZ], RZ ;  /* 0x000000ffa6ff79a7 */ /* 0x0001e2000810043f */
        /* <DEDUP_REMOVED lines=45> */
[-C--:B------:R-:W-:Y:S01]  /*15540*/  FMUL.FTZ R24, R24, R167.reuse ;  /* 0x000000a718187220 */ /* 0x080fe20000410000 */
        /* <DEDUP_REMOVED lines=29> */
[----:B------:R-:W-:Y:S01]  /*15720*/  FMUL.FTZ R53, R53, R167 ;  /* 0x000000a735357220 */ /* 0x000fe20000410000 */
[----:B------:R-:W-:Y:S01]  /*15730*/  F2FP.SATFINITE.E4M3.F32.PACK_AB_MERGE_C R185, R91, R165, R94 ;  /* 0x000000a55bb9723e */ /* 0x000fe2000480705e */
[-C--:B------:R-:W-:Y:S01]  /*15740*/  FMUL.FTZ R56, R56, R167.reuse ;  /* 0x000000a738387220 */ /* 0x080fe20000410000 */
[----:B------:R-:W-:Y:S01]  /*15750*/  F2FP.SATFINITE.E4M3.F32.PACK_AB_MERGE_C R186, R97, R96, R100 ;  /* 0x0000006061ba723e */ /* 0x000fe20004807064 */
[-C--:B------:R-:W-:Y:S01]  /*15760*/  FMUL.FTZ R57, R57, R167.reuse ;  /* 0x000000a739397220 */ /* 0x080fe20000410000 */
        /* <DEDUP_REMOVED lines=15> */
[----:B------:R-:W-:Y:S01]  /*15860*/  VIADD R21, R21, 0xffffffff ;  /* 0xffffffff15157836 */ /* 0x000fe20000000000 */
[----:B------:R-:W-:Y:S01]  /*15870*/  MOV R218, R194 ;  /* 0x000000c200da7202 */ /* 0x000fe20000000f00 */
[----:B------:R-:W-:-:S02]  /*15880*/  IMAD.MOV.U32 R216, RZ, RZ, R90 ;  /* 0x000000ffffd87224 */ /* 0x000fc400078e005a */
[----:B------:R-:W-:Y:S02]  /*15890*/  IMAD.MOV.U32 R217, RZ, RZ, R88 ;  /* 0x000000ffffd97224 */ /* 0x000fe400078e0058 */
[----:B------:R-:W-:Y:S02]  /*158a0*/  IMAD.MOV.U32 R12, RZ, RZ, R195 ;  /* 0x000000ffff0c7224 */ /* 0x000fe400078e00c3 */
[----:B------:R-:W-:Y:S01]  /*158b0*/  IMAD.MOV.U32 R168, RZ, RZ, R152 ;  /* 0x000000ffffa87224 */ /* 0x000fe200078e0098 */
[----:B0-----:R-:W-:Y:S06]  /*158c0*/  @P1 BRA `(.L_x_649) ;  /* 0xffffffc400e01947 */ /* 0x001fec000383ffff */
.L_x_637:
[----:B------:R-:W-:Y:S05]  /*158d0*/  WARPSYNC.ALL ;  /* 0x0000000000007948 */ /* 0x000fea0003800000 */
[----:B------:R-:W-:Y:S06]  /*158e0*/  BAR.ARV 0x8, 0x180 ;  /* 0x0206000000007b1d */ /* 0x000fec0000002000 */
[----:B------:R-:W-:Y:S05]  /*158f0*/  @!P0 BRA `(.L_x_650) ;  /* 0x0000000000048947 */ /* 0x000fea0003800000 */
[----:B------:R-:W-:Y:S01]  /*15900*/  BPT.TRAP 0x1 ;  /* 0x000000040000795c */ /* 0x000fe20000300000 */
.L_x_650:
[----:B------:R-:W-:Y:S01]  /*15910*/  IMAD R11, R194, 0x8, R18 ;  /* 0x00000008c20b7824 */ /* 0x000fe200078e0212 */
[----:B------:R-:W-:-:S04]  /*15920*/  SHF.L.U32 R0, R195, 0x1f, RZ ;  /* 0x0000001fc3007819 */ /* 0x000fc800000006ff */
[----:B------:R0:W1:Y:S01]  /*15930*/  SYNCS.PHASECHK.TRANS64.TRYWAIT P1, [R11+URZ+0x22850], R0 ;  /* 0x022850000b0075a7 */ /* 0x000062000802017f */
[----:B------:R-:W-:Y:S05]  /*15940*/  @!P0 BRA `(.L_x_651) ;  /* 0x0000000000048947 */ /* 0x000fea0003800000 */
[----:B------:R-:W-:Y:S01]  /*15950*/  BPT.TRAP 0x1 ;  /* 0x000000040000795c */ /* 0x000fe20000300000 */
.L_x_651:
[----:B------:R-:W-:-:S05]  /*15960*/  VIADD R18, R18, 0x400 ;  /* 0x0000040012127836 */ /* 0x000fca0000000000 */
[----:B------:R-:W-:-:S04]  /*15970*/  SHF.R.U32.HI R18, RZ, 0x4, R18 ;  /* 0x00000004ff127819 */ /* 0x000fc80000011612 */
[----:B------:R-:W-:-:S04]  /*15980*/  LOP3.LUT R18, R18, 0x3fff, RZ, 0xc0, !PT ;  /* 0x00003fff12127812 */ /* 0x000fc800078ec0ff */
[----:B------:R-:W-:Y:S01]  /*15990*/  LOP3.LUT R5, R18, 0x10000, RZ, 0xfc, !PT ;  /* 0x0001000012057812 */ /* 0x000fe200078efcff */
[----:B-1----:R-:W-:Y:S06]  /*159a0*/  @P1 BRA `(.L_x_652) ;  /* 0x0000000000081947 */ /* 0x002fec0003800000 */
[----:B------:R-:W1:Y:S02]  /*159b0*/  SYNCS.PHASECHK.TRANS64.TRYWAIT P1, [R11+URZ+0x22850], R0 ;  /* 0x022850000b0075a7 */ /* 0x000e64000802017f */
[----:B-1----:R-:W-:Y:S05]  /*159c0*/  @!P1 BRA `(.L_x_653) ;  /* 0x000000dc00e89947 */ /* 0x002fea0003800000 */
.L_x_652:
[----:B------:R-:W-:Y:S01]  /*159d0*/  IMAD R4, R194, 0x500, R5 ;  /* 0x00000500c2047824 */ /* 0x000fe200078e0205 */
[----:B------:R-:W-:Y:S05]  /*159e0*/  WARPSYNC.ALL ;  /* 0x0000000000007948 */ /* 0x000fea0003800000 */
[----:B------:R-:W-:Y:S01]  /*159f0*/  IMAD.MOV.U32 R5, RZ, RZ, -0x3ffffff0 ;  /* 0xc0000010ff057424 */ /* 0x000fe200078e00ff */
[C---:B------:R-:W-:Y:S01]  /*15a00*/  R2UR UR6, R4.reuse ;  /* 0x00000000040672ca */ /* 0x040fe200000e0000 */
[----:B------:R-:W-:Y:S01]  /*15a10*/  WARPGROUP.ARRIVE ;  /* 0x00000000000079c5 */ /* 0x000fe20000000000 */
[----:B------:R-:W-:Y:S01]  /*15a20*/  IMAD.MOV.U32 R7, RZ, RZ, -0x3ffffff0 ;  /* 0xc0000010ff077424 */ /* 0x000fe200078e00ff */
[----:B------:R-:W-:Y:S01]  /*15a30*/  IADD3 R6, R4, 0x100, RZ ;  /* 0x0000010004067810 */ /* 0x000fe20007ffe0ff */
[----:B------:R-:W-:Y:S01]  /*15a40*/  ULDC.64 UR4, c[0x0][0x9a0] ;  /* 0x0002680000047ab9 */ /* 0x000fe20000000a00 */
[----:B------:R-:W-:-:S02]  /*15a50*/  R2UR UR7, R5 ;  /* 0x00000000050772ca */ /* 0x000fc400000e0000 */
[----:B------:R-:W-:-:S04]  /*15a60*/  ISETP.NE.U32.AND P1, PT, RZ, UR4, PT ;  /* 0x00000004ff007c0c */ /* 0x000fc8000bf25070 */
[----:B------:R-:W-:-:S07]  /*15a70*/  ISETP.NE.AND.EX P1, PT, RZ, UR5, PT, P1 ;  /* 0x00000005ff007c0c */ /* 0x000fce000bf25310 */
[----:B------:R-:W-:Y:S01]  /*15a80*/  QGMMA.64x128x32.F32.E4M3.E4M3 R24, R168, gdesc[UR4], R24, gsb0 ;  /* 0x01e00004a8187df3 */ /* 0x000fe20008000818 */
[----:B------:R-:W-:Y:S02]  /*15a90*/  R2UR UR6, R6 ;  /* 0x00000000060672ca */ /* 0x000fe400000e0000 */
[----:B------:R-:W-:-:S03]  /*15aa0*/  R2UR UR7, R7 ;  /* 0x00000000070772ca */ /* 0x000fc600000e0000 */
[----:B------:R-:W0:Y:S08]  /*15ab0*/  @P1 LDC.64 R6, c[0x0][0x9c8] ;  /* 0x00027200ff061b82 */ /* 0x000e300000000a00 */
[----:B------:R-:W2:Y:S01]  /*15ac0*/  @P1 LDC.64 R8, c[0x0][0x9d0] ;  /* 0x00027400ff081b82 */ /* 0x000ea20000000a00 */
[----:B01----:R-:W-:-:S04]  /*15ad0*/  @P1 IMAD R0, R212, R6, RZ ;  /* 0x00000006d4001224 */ /* 0x003fc800078e02ff */
[C---:B------:R-:W-:Y:S02]  /*15ae0*/  @P1 IMAD R5, R205.reuse, R7, R0 ;  /* 0x00000007cd051224 */ /* 0x040fe400078e0200 */
[----:B------:R-:W-:-:S04]  /*15af0*/  @P1 IMAD.WIDE.U32 R6, R205, R6, RZ ;  /* 0x00000006cd061225 */ /* 0x000fc800078e00ff */
[----:B------:R-:W-:Y:S02]  /*15b00*/  @P1 IMAD.IADD R7, R7, 0x1, R5 ;  /* 0x0000000107071824 */ /* 0x000fe400078e0205 */
[----:B------:R-:W-:Y:S02]  /*15b10*/  IMAD.MOV.U32 R0, RZ, RZ, 0x3f800000 ;  /* 0x3f800000ff007424 */ /* 0x000fe400078e00ff */
[----:B--2---:R-:W-:-:S04]  /*15b20*/  @P1 IMAD.WIDE.U32 R6, R191, R8, R6 ;  /* 0x00000008bf061225 */ /* 0x004fc800078e0006 */
[----:B------:R-:W-:Y:S01]  /*15b30*/  @P1 IMAD R9, R191, R9, R7 ;  /* 0x00000009bf091224 */ /* 0x000fe200078e0207 */
[C---:B------:R-:W-:Y:S01]  /*15b40*/  @P1 LEA R8, P2, R6.reuse, UR4, 0x2 ;  /* 0x0000000406081c11 */ /* 0x040fe2000f8410ff */
[----:B------:R-:W-:Y:S02]  /*15b50*/  WARPGROUP.DEPBAR.LE gsb0, 0x0 ;  /* 0x00008000000079c5 */ /* 0x000fe40000010000 */
[----:B------:R-:W-:Y:S01]  /*15b60*/  WARPGROUP.ARRIVE ;  /* 0x00000000000079c5 */ /* 0x000fe20000000000 */
[----:B------:R-:W-:Y:S01]  /*15b70*/  @P1 LEA.HI.X R9, R6, UR5, R9, 0x2, P2 ;  /* 0x0000000506091c11 */ /* 0x000fe200090f1409 */
[----:B------:R-:W-:-:S04]  /*15b80*/  VIADD R6, R4, 0x200 ;  /* 0x0000020004067836 */ /* 0x000fc80000000000 */
[----:B------:R-:W-:Y:S01]  /*15b90*/  QGMMA.64x128x32.F32.E4M3.E4M3 R24, R172, gdesc[UR4], R24, gsb0 ;  /* 0x01e00004ac187df3 */ /* 0x000fe20008000818 */
[----:B------:R-:W-:Y:S01]  /*15ba0*/  MOV R7, 0xc0000010 ;  /* 0xc000001000077802 */ /* 0x000fe20000000f00 */
[----:B------:R0:W2:Y:S01]  /*15bb0*/  @P1 LDG.E R0, desc[UR36][R8.64] ;  /* 0x0000002408001981 */ /* 0x0000a2000c1e1900 */
[----:B------:R-:W-:Y:S02]  /*15bc0*/  R2UR UR6, R6 ;  /* 0x00000000060672ca */ /* 0x000fe400000e0000 */
[----:B------:R-:W-:Y:S01]  /*15bd0*/  R2UR UR7, R7 ;  /* 0x00000000070772ca */ /* 0x000fe200000e0000 */
[----:B------:R-:W-:Y:S02]  /*15be0*/  VIADD R6, R4, 0x300 ;  /* 0x0000030004067836 */ /* 0x000fe40000000000 */
[----:B------:R-:W-:Y:S01]  /*15bf0*/  IMAD.MOV.U32 R7, RZ, RZ, -0x3ffffff0 ;  /* 0xc0000010ff077424 */ /* 0x000fe200078e00ff */
[----:B------:R-:W-:Y:S02]  /*15c00*/  WARPGROUP.DEPBAR.LE gsb0, 0x0 ;  /* 0x00008000000079c5 */ /* 0x000fe40000010000 */
[----:B------:R-:W-:-:S07]  /*15c10*/  WARPGROUP.ARRIVE ;  /* 0x00000000000079c5 */ /* 0x000fce0000000000 */
[----:B------:R-:W-:Y:S01]  /*15c20*/  QGMMA.64x128x32.F32.E4M3.E4M3 R24, R176, gdesc[UR4], R24, gsb0 ;  /* 0x01e00004b0187df3 */ /* 0x000fe20008000818 */
[----:B------:R-:W-:Y:S02]  /*15c30*/  R2UR UR6, R6 ;  /* 0x00000000060672ca */ /* 0x000fe400000e0000 */
[----:B------:R-:W-:Y:S01]  /*15c40*/  R2UR UR7, R7 ;  /* 0x00000000070772ca */ /* 0x000fe200000e0000 */
[----:B------:R-:W-:Y:S02]  /*15c50*/  VIADD R4, R4, 0x400 ;  /* 0x0000040004047836 */ /* 0x000fe40000000000 */
[----:B------:R-:W-:Y:S01]  /*15c60*/  IMAD.MOV.U32 R5, RZ, RZ, -0x3ffffff0 ;  /* 0xc0000010ff057424 */ /* 0x000fe200078e00ff */
[----:B------:R-:W1:Y:S04]  /*15c70*/  SHFL.BFLY PT, R2, R3, 0x2, 0x1f ;  /* 0x0c401f0003027f89 */ /* 0x000e6800000e0000 */
[----:B------:R-:W3:Y:S01]  /*15c80*/  SHFL.BFLY PT, R7, R20, 0x2, 0x1f ;  /* 0x0c401f0014077f89 */ /* 0x000ee200000e0000 */
[----:B------:R-:W-:-:S02]  /*15c90*/  WARPGROUP.DEPBAR.LE gsb0, 0x0 ;  /* 0x00008000000079c5 */ /* 0x000fc40000010000 */
[----:B------:R-:W-:-:S06]  /*15ca0*/  WARPGROUP.ARRIVE ;  /* 0x00000000000079c5 */ /* 0x000fcc0000000000 */
[----:B------:R-:W-:Y:S01]  /*15cb0*/  QGMMA.64x128x32.F32.E4M3.E4M3 R24, R180, gdesc[UR4], R24, gsb0 ;  /* 0x01e00004b4187df3 */ /* 0x000fe20008000818 */
[----:B------:R-:W-:Y:S02]  /*15cc0*/  R2UR UR6, R4 ;  /* 0x00000000040672ca */ /* 0x000fe400000e0000 */
[----:B------:R-:W-:Y:S01]  /*15cd0*/  R2UR UR7, R5 ;  /* 0x00000000050772ca */ /* 0x000fe200000e0000 */
[----:B-1----:R-:W-:-:S01]  /*15ce0*/  FADD.FTZ R2, R2, R3 ;  /* 0x0000000302027221 */ /* 0x002fc20000010000 */
[----:B---3--:R-:W-:-:S04]  /*15cf0*/  FADD.FTZ R7, R7, R20 ;  /* 0x0000001407077221 */ /* 0x008fc80000010000 */
[----:B------:R-:W1:Y:S04]  /*15d00*/  SHFL.BFLY PT, R5, R2, 0x1, 0x1f ;  /* 0x0c201f0002057f89 */ /* 0x000e6800000e0000 */
[----:B------:R-:W3:Y:S01]  /*15d10*/  SHFL.BFLY PT, R4, R7, 0x1, 0x1f ;  /* 0x0c201f0007047f89 */ /* 0x000ee200000e0000 */
[----:B------:R-:W-:Y:S01]  /*15d20*/  MOV R3, RZ ;  /* 0x000000ff00037202 */ /* 0x000fe20000000f00 */
[----:B-1----:R-:W-:Y:S01]  /*15d30*/  FADD.FTZ R5, R2, R5 ;  /* 0x0000000502057221 */ /* 0x002fe20000010000 */
[----:B---3--:R-:W-:-:S04]  /*15d40*/  FADD.FTZ R6, R7, R4 ;  /* 0x0000000407067221 */ /* 0x008fc80000010000 */
[C---:B------:R-:W-:Y:S01]  /*15d50*/  FSETP.NE.FTZ.AND P1, PT, R5.reuse, RZ, PT ;  /* 0x000000ff0500720b */ /* 0x040fe20003f35000 */
[----:B0-----:R-:W-:Y:S01]  /*15d60*/  FMUL.FTZ R8, R5, 0.00390625 ;  /* 0x3b80000005087820 */ /* 0x001fe20000410000 */
        /* <DEDUP_REMOVED lines=18> */
[----:B------:R-:W-:Y:S01]  /*15e90*/  IMAD.MOV.U32 R89, RZ, RZ, -0x800000 ;  /* 0xff800000ff597424 */ /* 0x000fe200078e00ff */
[----:B------:R-:W-:Y:S01]  /*15ea0*/  MOV R91, 0xff800000 ;  /* 0xff800000005b7802 */ /* 0x000fe20000000f00 */
[----:B------:R-:W-:-:S01]  /*15eb0*/  @P2 FFMA.FTZ R89, R5, R88, R2 ;  /* 0x0000005805592223 */ /* 0x000fc20000010002 */
[----:B------:R-:W-:Y:S01]  /*15ec0*/  @P3 FFMA.FTZ R91, R10, R90, R9 ;  /* 0x0000005a0a5b3223 */ /* 0x000fe20000010009 */
[-C--:B--2---:R-:W-:Y:S01]  /*15ed0*/  FMUL.FTZ R3, R3, R0.reuse ;  /* 0x0000000003037220 */ /* 0x084fe20000410000 */
[----:B---3--:R-:W-:Y:S01]  /*15ee0*/  FMUL.FTZ R5, R7, R0 ;  /* 0x0000000007057220 */ /* 0x008fe20000410000 */
[----:B------:R-:W-:-:S02]  /*15ef0*/  WARPGROUP.DEPBAR.LE gsb0, 0x0 ;  /* 0x00008000000079c5 */ /* 0x000fc40000010000 */
[----:B------:R-:W-:Y:S05]  /*15f00*/  @!P0 BRA `(.L_x_654) ;  /* 0x0000000000048947 */ /* 0x000fea0003800000 */
[----:B------:R-:W-:Y:S01]  /*15f10*/  BPT.TRAP 0x1 ;  /* 0x000000040000795c */ /* 0x000fe20000300000 */
.L_x_654:
[----:B------:R-:W2:Y:S01]  /*15f20*/  LDL.LU R0, [R1+0x20] ;  /* 0x0000200001007983 */ /* 0x000ea20000300800 */
[----:B------:R-:W-:Y:S02]  /*15f30*/  IMAD.U32 R7, RZ, RZ, UR39 ;  /* 0x00000027ff077e24 */ /* 0x000fe4000f8e00ff */
        /* <DEDUP_REMOVED lines=28> */
[----:B------:R-:W-:-:S02]  /*16100*/  VIADD R194, R194, 0x1 ;  /* 0x00000001c2c27836 */ /* 0x000fc40000000000 */
[-C--:B------:R-:W-:Y:S01]  /*16110*/  FMUL.FTZ R61, R34, R5.reuse ;  /* 0x00000005223d7220 */ /* 0x080fe20000410000 */
[-C--:B------:R-:W-:Y:S01]  /*16120*/  FMUL.FTZ R34, R55, R5.reuse ;  /* 0x0000000537227220 */ /* 0x080fe20000410000 */
[-C--:B------:R-:W-:Y:S01]  /*16130*/  FMUL.FTZ R52, R39, R5.reuse ;  /* 0x0000000527347220 */ /* 0x080fe20000410000 */
[-C--:B------:R-:W-:Y:S01]  /*16140*/  FMUL.FTZ R57, R71, R5.reuse ;  /* 0x0000000547397220 */ /* 0x080fe20000410000 */
[----:B------:R-:W-:Y:S01]  /*16150*/  ISETP.NE.AND P1, PT, R194, 0x2, PT ;  /* 0x00000002c200780c */ /* 0x000fe20003f25270 */
        /* <DEDUP_REMOVED lines=26> */
[----:B------:R-:W-:Y:S01]  /*16300*/  FMUL.FTZ R70, R83, R5 ;  /* 0x0000000553467220 */ /* 0x000fe20000410000 */
[----:B------:R-:W-:-:S02]  /*16310*/  SEL R194, R194, RZ, P1 ;  /* 0x000000ffc2c27207 */ /* 0x000fc40000800000 */
[----:B--2---:R-:W-:Y:S01]  /*16320*/  R2UR UR4, R0 ;  /* 0x00000000000472ca */ /* 0x004fe200000e0000 */
[----:B------:R-:W-:Y:S02]  /*16330*/  VIADD R0, R11, 0x22860 ;  /* 0x000228600b007836 */ /* 0x000fe40000000000 */
[----:B------:R-:W-:-:S03]  /*16340*/  FMUL.FTZ R11, R24, R3 ;  /* 0x00000003180b7220 */ /* 0x000fc60000410000 */
[----:B------:R-:W-:Y:S01]  /*16350*/  PRMT R2, R7, 0x654, R0 ;  /* 0x0000065407027816 */ /* 0x000fe20000000000 */
[-C--:B------:R-:W-:Y:S01]  /*16360*/  FMUL.FTZ R0, R40, R3.reuse ;  /* 0x0000000328007220 */ /* 0x080fe20000410000 */
[-C--:B------:R-:W-:Y:S01]  /*16370*/  FMUL.FTZ R40, R45, R3.reuse ;  /* 0x000000032d287220 */ /* 0x080fe20000410000 */
[----:B------:R-:W-:Y:S01]  /*16380*/  FMUL.FTZ R45, R53, R3 ;  /* 0x00000003352d7220 */ /* 0x000fe20000410000 */
[----:B------:R0:W-:Y:S01]  /*16390*/  SYNCS.ARRIVE.TRANS64.RED.A1T0 RZ, [R2+URZ], RZ ;  /* 0x000000ff02ff79a7 */ /* 0x0001e2000810043f */
[-C--:B------:R-:W-:Y:S01]  /*163a0*/  FMUL.FTZ R53, R42, R5.reuse ;  /* 0x000000052a357220 */ /* 0x080fe20000410000 */
[----:B------:R-:W-:Y:S01]  /*163b0*/  FMUL.FTZ R7, R82, R5 ;  /* 0x0000000552077220 */ /* 0x000fe20000410000 */
[----:B------:R-:W-:Y:S01]  /*163c0*/  UIADD3 UR4, UR4, 0x1, URZ ;  /* 0x0000000104047890 */ /* 0x000fe2000fffe03f */
[----:B0-----:R-:W-:-:S05]  /*163d0*/  SEL R2, RZ, 0x1, P1 ;  /* 0x00000001ff027807 */ /* 0x001fca0000800000 */
[----:B------:R-:W-:Y:S01]  /*163e0*/  IMAD.U32 R3, RZ, RZ, UR4 ;  /* 0x00000004ff037e24 */ /* 0x000fe2000f8e00ff */
[----:B------:R-:W-:-:S04]  /*163f0*/  LOP3.LUT R195, R195, R2, RZ, 0x3c, !PT ;  /* 0x00000002c3c37212 */ /* 0x000fc800078e3cff */
[----:B------:R0:W-:Y:S03]  /*16400*/  STL [R1+0x20], R3 ;  /* 0x0000200301007387 */ /* 0x0001e60000100800 */
.L_x_600:
[----:B------:R-:W-:Y:S05]  /*16410*/  WARPSYNC.ALL ;  /* 0x0000000000007948 */ /* 0x000fea0003800000 */
[----:B------:R-:W1:Y:S08]  /*16420*/  S2UR UR39, SR_CgaCtaId ;  /* 0x00000000002779c3 */ /* 0x000e700000008800 */
[----:B------:R-:W-:Y:S01]  /*16430*/  BAR.SYNC.DEFER_BLOCKING 0x5, 0x180 ;  /* 0x0146000000007b1d */ /* 0x000fe20000010000 */
[----:B------:R-:W-:-:S05]  /*16440*/  ISETP.NE.AND P1, PT, R208, RZ, PT ;  /* 0x000000ffd000720c */ /* 0x000fca0003f25270 */
[----:B------:R-:W-:Y:S01]  /*16450*/  UMOV UR4, 0x400 ;  /* 0x0000040000047882 */ /* 0x000fe20000000000 */
[----:B------:R-:W-:Y:S07]  /*16460*/  BSSY B0, `(.L_x_655) ;  /* 0x0000430000007945 */ /* 0x000fee0003800000 */
[----:B------:R-:W4:Y:S01]  /*16470*/  @!P1 LDC R208, c[0x0][0xad4] ;  /* 0x0002b500ffd09b82 */ /* 0x000f220000000800 */
[----:B-1----:R-:W-:-:S06]  /*16480*/  ULEA UR4, UR39, UR4, 0x18 ;  /* 0x0000000427047291 */ /* 0x002fcc000f8ec03f */
[----:B------:R-:W-:-:S05]  /*16490*/  MOV R18, UR4 ;  /* 0x0000000400127c02 */ /* 0x000fca0008000f00 */
[----:B------:R1:W0:Y:S01]  /*164a0*/  LDS.128 R28, [R18+0x228d0] ;  /* 0x0228d000121c7984 */ /* 0x0002220000000c00 */
[----:B------:R-:W-:Y:S06]  /*164b0*/  BAR.ARV 0x4, 0x180 ;  /* 0x0106000000007b1d */ /* 0x000fec0000002000 */
[----:B------:R-:W-:Y:S05]  /*164c0*/  @P0 BRA `(.L_x_656) ;  /* 0x0000003400800947 */ /* 0x000fea0003800000 */
[----:B------:R-:W2:Y:S01]  /*164d0*/  LDL R20, [R1+0x48] ;  /* 0x0000480001147983 */ /* 0x000ea20000100800 */
[----:B------:R-:W-:Y:S01]  /*164e0*/  ULDC.64 UR4, c[0x4][0x38] ;  /* 0x01000e0000047ab9 */ /* 0x000fe20000000a00 */
[----:B------:R-:W1:Y:S01]  /*164f0*/  S2R R13, SR_TID.X ;  /* 0x00000000000d7919 */ /* 0x000e620000002100 */
[----:B------:R-:W3:Y:S01]  /*16500*/  S2R R21, SR_SWINHI ;  /* 0x0000000000157919 */ /* 0x000ee20000002f00 */
[----:B-1----:R-:W-:Y:S01]  /*16510*/  IMAD.SHL.U32 R2, R13, 0x4, RZ ;  /* 0x000000040d027824 */ /* 0x002fe200078e00ff */
[----:B------:R-:W-:Y:S02]  /*16520*/  MOV R62, R18 ;  /* 0x00000012003e7202 */ /* 0x000fe40000000f00 */
[----:B---3--:R-:W-:Y:S02]  /*16530*/  MOV R63, R21 ;  /* 0x00000015003f7202 */ /* 0x008fe40000000f00 */
[----:B------:R-:W-:-:S04]  /*16540*/  LOP3.LUT R2, R2, 0xc, RZ, 0xc0, !PT ;  /* 0x0000000c02027812 */ /* 0x000fc800078ec0ff */
[----:B------:R-:W-:-:S05]  /*16550*/  IADD3 R2, P0, R2, UR4, RZ ;  /* 0x0000000402027c10 */ /* 0x000fca000ff1e0ff */
[----:B0-----:R-:W-:Y:S01]  /*16560*/  IMAD.X R3, RZ, RZ, UR5, P0 ;  /* 0x00000005ff037e24 */ /* 0x001fe200080e06ff */
[----:B------:R-:W-:-:S04]  /*16570*/  LOP3.LUT P0, R13, R13, 0x3, RZ, 0xc0, !PT ;  /* 0x000000030d0d7812 */ /* 0x000fc8000780c0ff */
[----:B------:R0:W5:Y:S01]  /*16580*/  LDG.E.CONSTANT R5, desc[UR36][R2.64] ;  /* 0x0000002402057981 */ /* 0x000162000c1e9900 */
[----:B------:R-:W-:-:S04]  /*16590*/  ISETP.EQ.OR P0, PT, R13, 0x3, !P0 ;  /* 0x000000030d00780c */ /* 0x000fc80004702670 */
[----:B------:R-:W-:Y:S02]  /*165a0*/  SEL R100, R11, R14, P0 ;  /* 0x0000000e0b647207 */ /* 0x000fe40000000000 */
[----:B------:R-:W-:Y:S02]  /*165b0*/  SEL R51, R14, R11, P0 ;  /* 0x0000000b0e337207 */ /* 0x000fe40000000000 */
[----:B------:R-:W-:Y:S02]  /*165c0*/  SEL R13, R15, R10, P0 ;  /* 0x0000000a0f0d7207 */ /* 0x000fe40000000000 */
[----:B------:R-:W-:Y:S01]  /*165d0*/  SEL R41, R10, R15, P0 ;  /* 0x0000000f0a297207 */ /* 0x000fe20000000000 */
[----:B------:R-:W-:Y:S01]  /*165e0*/  UMOV UR4, 0xffffffff ;  /* 0xffffffff00047882 */ /* 0x000fe20000000000 */
[----:B--2---:R-:W-:-:S03]  /*165f0*/  IMAD.WIDE R32, R20, 0x2, R62 ;  /* 0x0000000214207825 */ /* 0x004fc600078e023e */
[C---:B------:R-:W-:Y:S02]  /*16600*/  IADD3 R107, P5, R32.reuse, 0x4060, RZ ;  /* 0x00004060206b7810 */ /* 0x040fe40007fbe0ff */
[C---:B------:R-:W-:Y:S02]  /*16610*/  IADD3 R27, P1, R32.reuse, 0x4040, RZ ;  /* 0x00004040201b7810 */ /* 0x040fe40007f3e0ff */
[----:B------:R-:W-:Y:S02]  /*16620*/  LOP3.LUT R106, R107, 0x380, RZ, 0xc0, !PT ;  /* 0x000003806b6a7812 */ /* 0x000fe400078ec0ff */
[----:B-----5:R-:W-:Y:S02]  /*16630*/  LOP3.LUT R26, R27, 0x380, RZ, 0xc0, !PT ;  /* 0x000003801b1a7812 */ /* 0x020fe400078ec0ff */
[----:B0-----:R-:W-:Y:S02]  /*16640*/  IADD3 R3, P3, R32, 0x4000, RZ ;  /* 0x0000400020037810 */ /* 0x001fe40007f7e0ff */
[----:B------:R-:W-:-:S02]  /*16650*/  SHF.R.U64 R106, R106, 0x3, RZ ;  /* 0x000000036a6a7819 */ /* 0x000fc400000012ff */
[----:B------:R-:W-:Y:S02]  /*16660*/  SHF.R.U64 R26, R26, 0x3, RZ ;  /* 0x000000031a1a7819 */ /* 0x000fe400000012ff */
[----:B------:R-:W-:Y:S02]  /*16670*/  LOP3.LUT R20, R3, 0x380, RZ, 0xc0, !PT ;  /* 0x0000038003147812 */ /* 0x000fe400078ec0ff */
[----:B------:R-:W-:Y:S01]  /*16680*/  LOP3.LUT R106, R106, R107, RZ, 0x3c, !PT ;  /* 0x0000006b6a6a7212 */ /* 0x000fe200078e3cff */
[--C-:B------:R-:W-:Y:S01]  /*16690*/  IMAD.X R107, RZ, RZ, R33.reuse, P5 ;  /* 0x000000ffff6b7224 */ /* 0x100fe200028e0621 */
[----:B------:R-:W-:Y:S01]  /*166a0*/  LOP3.LUT R26, R26, R27, RZ, 0x3c, !PT ;  /* 0x0000001b1a1a7212 */ /* 0x000fe200078e3cff */
[----:B------:R-:W-:Y:S01]  /*166b0*/  IMAD.X R27, RZ, RZ, R33, P1 ;  /* 0x000000ffff1b7224 */ /* 0x000fe200008e0621 */
[----:B------:R-:W-:Y:S02]  /*166c0*/  SHF.R.U64 R20, R20, 0x3, RZ ;  /* 0x0000000314147819 */ /* 0x000fe400000012ff */
[----:B------:R-:W-:-:S02]  /*166d0*/  IADD3 R21, P4, R32, 0x60, RZ ;  /* 0x0000006020157810 */ /* 0x000fc40007f9e0ff */
[C---:B------:R-:W-:Y:S02]  /*166e0*/  IADD3 R15, P5, R32.reuse, 0x40, RZ ;  /* 0x00000040200f7810 */ /* 0x040fe40007fbe0ff */
[C---:B------:R-:W-:Y:S02]  /*166f0*/  IADD3 R11, P1, R32.reuse, 0x20, RZ ;  /* 0x00000020200b7810 */ /* 0x040fe40007f3e0ff */
[----:B------:R-:W-:Y:S02]  /*16700*/  IADD3 R25, P2, R32, 0x4020, RZ ;  /* 0x0000402020197810 */ /* 0x000fe40007f5e0ff */
[----:B------:R-:W-:Y:S02]  /*16710*/  LOP3.LUT R20, R20, R3, RZ, 0x3c, !PT ;  /* 0x0000000314147212 */ /* 0x000fe400078e3cff */
[----:B------:R-:W-:Y:S02]  /*16720*/  LOP3.LUT R14, R21, 0x380, RZ, 0xc0, !PT ;  /* 0x00000380150e7812 */ /* 0x000fe400078ec0ff */
[----:B------:R-:W-:-:S02]  /*16730*/  LOP3.LUT R10, R15, 0x380, RZ, 0xc0, !PT ;  /* 0x000003800f0a7812 */ /* 0x000fc400078ec0ff */
[----:B------:R-:W-:Y:S02]  /*16740*/  LOP3.LUT R2, R11, 0x380, RZ, 0xc0, !PT ;  /* 0x000003800b027812 */ /* 0x000fe400078ec0ff */
[----:B------:R-:W-:Y:S02]  /*16750*/  LOP3.LUT R3, R32, 0x380, RZ, 0xc0, !PT ;  /* 0x0000038020037812 */ /* 0x000fe400078ec0ff */
[----:B------:R-:W-:Y:S02]  /*16760*/  LOP3.LUT R24, R25, 0x380, RZ, 0xc0, !PT ;  /* 0x0000038019187812 */ /* 0x000fe400078ec0ff */
[----:B------:R-:W-:Y:S02]  /*16770*/  SHF.R.U64 R14, R14, 0x3, RZ ;  /* 0x000000030e0e7819 */ /* 0x000fe400000012ff */
[----:B------:R-:W-:Y:S02]  /*16780*/  SHF.R.U64 R10, R10, 0x3, RZ ;  /* 0x000000030a0a7819 */ /* 0x000fe400000012ff */
[----:B------:R-:W-:-:S02]  /*16790*/  SHF.R.U64 R2, R2, 0x3, RZ ;  /* 0x0000000302027819 */ /* 0x000fc400000012ff */
[----:B------:R-:W-:Y:S02]  /*167a0*/  SHF.R.U64 R3, R3, 0x3, RZ ;  /* 0x0000000303037819 */ /* 0x000fe400000012ff */
[----:B------:R-:W-:Y:S02]  /*167b0*/  SHF.R.U64 R24, R24, 0x3, RZ ;  /* 0x0000000318187819 */ /* 0x000fe400000012ff */
        /* <DEDUP_REMOVED lines=8> */
[----:B------:R-:W-:-:S02]  /*16840*/  LOP3.LUT R24, R24, R25, RZ, 0x3c, !PT ;  /* 0x0000001918187212 */ /* 0x000fc400078e3cff */
[----:B------:R-:W-:Y:S02]  /*16850*/  IADD3.X R25, RZ, R33, RZ, P2, !PT ;  /* 0x00000021ff197210 */ /* 0x000fe400017fe4ff */
[----:B------:R-:W-:Y:S02]  /*16860*/  MOV R106, R106 ;  /* 0x0000006a006a7202 */ /* 0x000fe40000000f00 */
[----:B------:R-:W-:Y:S02]  /*16870*/  MOV R110, R32 ;  /* 0x00000020006e7202 */ /* 0x000fe40000000f00 */
[----:B------:R-:W-:Y:S02]  /*16880*/  MOV R105, R26 ;  /* 0x0000001a00697202 */ /* 0x000fe40000000f00 */
[----:B------:R-:W-:Y:S02]  /*16890*/  MOV R104, R24 ;  /* 0x0000001800687202 */ /* 0x000fe40000000f00 */
[----:B------:R-:W-:-:S02]  /*168a0*/  MOV R103, R20 ;  /* 0x0000001400677202 */ /* 0x000fc40000000f00 */
[----:B------:R-:W-:Y:S02]  /*168b0*/  MOV R109, R14 ;  /* 0x0000000e006d7202 */ /* 0x000fe40000000f00 */
[----:B------:R-:W-:Y:S02]  /*168c0*/  MOV R108, R10 ;  /* 0x0000000a006c7202 */ /* 0x000fe40000000f00 */
[----:B------:R-:W-:Y:S01]  /*168d0*/  MOV R107, R2 ;  /* 0x00000002006b7202 */ /* 0x000fe20000000f00 */
[----:B------:R-:W-:Y:S06]  /*168e0*/  BRA.DIV UR4, `(.L_x_657) ;  /* 0x000000d204347947 */ /* 0x000fec000b800000 */
[----:B------:R-:W-:Y:S01]  /*168f0*/  SEL R86, R6, R85, P0 ;  /* 0x0000005506567207 */ /* 0x000fe20000000000 */
[----:B------:R-:W-:Y:S01]  /*16900*/  SHFL.IDX PT, R100, R100, R5, 0x1c1f ;  /* 0x001c1f0564647589 */ /* 0x000fe200000e0000 */
[----:B------:R-:W-:Y:S02]  /*16910*/  SEL R78, R77, R88, P0 ;  /* 0x000000584d4e7207 */ /* 0x000fe40000000000 */
[----:B------:R-:W-:Y:S02]  /*16920*/  SEL R47, R88, R77, P0 ;  /* 0x0000004d582f7207 */ /* 0x000fe40000000000 */
[----:B------:R-:W-:Y:S01]  /*16930*/  SEL R20, R0, R95, P0 ;  /* 0x0000005f00147207 */ /* 0x000fe20000000000 */
[----:B------:R-:W-:Y:S01]  /*16940*/  SHFL.IDX PT, R86, R86, R5, 0x1c1f ;  /* 0x001c1f0556567589 */ /* 0x000fe200000e0000 */
[----:B------:R-:W-:Y:S02]  /*16950*/  SEL R85, R85, R6, P0 ;  /* 0x0000000655557207 */ /* 0x000fe40000000000 */
[----:B------:R-:W-:Y:S01]  /*16960*/  SEL R77, R95, R0, P0 ;  /* 0x000000005f4d7207 */ /* 0x000fe20000000000 */
[----:B------:R-:W-:Y:S01]  /*16970*/  SHFL.IDX PT, R3, R20, R5, 0x1c1f ;  /* 0x001c1f0514037589 */ /* 0x000fe200000e0000 */
[----:B------:R-:W-:-:S02]  /*16980*/  SEL R2, R44, R45, P0 ;  /* 0x0000002d2c027207 */ /* 0x000fc40000000000 */
[----:B------:R-:W-:Y:S01]  /*16990*/  SEL R79, R45, R44, P0 ;  /* 0x0000002c2d4f7207 */ /* 0x000fe20000000000 */
[----:B------:R-:W-:Y:S01]  /*169a0*/  SHFL.IDX PT, R78, R78, R5, 0x1c1f ;  /* 0x001c1f054e4e7589 */ /* 0x000fe200000e0000 */
[----:B------:R-:W-:Y:S02]  /*169b0*/  SEL R88, R81, R60, P0 ;  /* 0x0000003c51587207 */ /* 0x000fe40000000000 */
[----:B------:R-:W-:Y:S01]  /*169c0*/  SEL R83, R60, R81, P0 ;  /* 0x000000513c537207 */ /* 0x000fe20000000000 */
[----:B------:R-:W-:Y:S01]  /*169d0*/  SHFL.IDX PT, R21, R2, R5, 0x1c1f ;  /* 0x001c1f0502157589 */ /* 0x000fe200000e0000 */
[----:B------:R-:W-:Y:S02]  /*169e0*/  LOP3.LUT R6, R5, 0x2, RZ, 0x3c, !PT ;  /* 0x0000000205067812 */ /* 0x000fe400078e3cff */
[----:B------:R-:W-:Y:S01]  /*169f0*/  SEL R42, R48, R121, P0 ;  /* 0x00000079302a7207 */ /* 0x000fe20000000000 */
[----:B------:R-:W-:Y:S01]  /*16a00*/  SHFL.IDX PT, R88, R88, R5, 0x1c1f ;  /* 0x001c1f0558587589 */ /* 0x000fe200000e0000 */
[----:B------:R-:W-:-:S02]  /*16a10*/  SEL R54, R64, R99, P0 ;  /* 0x0000006340367207 */ /* 0x000fc40000000000 */
[----:B------:R-:W-:Y:S01]  /*16a20*/  SEL R45, R99, R64, P0 ;  /* 0x00000040632d7207 */ /* 0x000fe20000000000 */
[----:B------:R-:W0:Y:S01]  /*16a30*/  SHFL.IDX PT, R20, R77, R6, 0x1c1f ;  /* 0x001c1f064d147589 */ /* 0x000e2200000e0000 */
[----:B------:R-:W-:Y:S02]  /*16a40*/  SEL R60, R55, R52, P0 ;  /* 0x00000034373c7207 */ /* 0x000fe40000000000 */
[----:B------:R-:W-:Y:S01]  /*16a50*/  SEL R43, R52, R55, P0 ;  /* 0x00000037342b7207 */ /* 0x000fe20000000000 */
[----:B------:R-:W1:Y:S01]  /*16a60*/  SHFL.IDX PT, R51, R51, R6, 0x1c1f ;  /* 0x001c1f0633337589 */ /* 0x000e6200000e0000 */
[----:B------:R-:W-:Y:S02]  /*16a70*/  SEL R121, R121, R48, P0 ;  /* 0x0000003079797207 */ /* 0x000fe40000000000 */
[----:B------:R-:W-:Y:S01]  /*16a80*/  SEL R58, R61, R116, P0 ;  /* 0x000000743d3a7207 */ /* 0x000fe20000000000 */
[----:B------:R-:W-:Y:S01]  /*16a90*/  SHFL.IDX PT, R54, R54, R5, 0x1c1f ;  /* 0x001c1f0536367589 */ /* 0x000fe200000e0000 */
[----:B------:R-:W-:-:S02]  /*16aa0*/  SEL R64, R38, R69, P0 ;  /* 0x0000004526407207 */ /* 0x000fc40000000000 */
[----:B------:R-:W-:Y:S01]  /*16ab0*/  SEL R55, R69, R38, P0 ;  /* 0x0000002645377207 */ /* 0x000fe20000000000 */
[----:B------:R-:W2:Y:S01]  /*16ac0*/  SHFL.IDX PT, R47, R47, R6, 0x1c1f ;  /* 0x001c1f062f2f7589 */ /* 0x000ea200000e0000 */
[----:B------:R-:W-:Y:S02]  /*16ad0*/  SEL R0, R93, R40, P0 ;  /* 0x000000285d007207 */ /* 0x000fe40000000000 */
[----:B------:R-:W-:Y:S01]  /*16ae0*/  SEL R49, R40, R93, P0 ;  /* 0x0000005d28317207 */ /* 0x000fe20000000000 */
[----:B------:R-:W3:Y:S01]  /*16af0*/  SHFL.IDX PT, R127, R45, R6, 0x1c1f ;  /* 0x001c1f062d7f7589 */ /* 0x000ee200000e0000 */
        /* <DEDUP_REMOVED lines=32> */
[----:B------:R-:W5:Y:S01]  /*16d00*/  SHFL.IDX PT, R98, R13, R5, 0x1c1f ;  /* 0x001c1f050d627589 */ /* 0x000f6200000e0000 */
        /* <DEDUP_REMOVED lines=14> */
[----:B------:R3:W-:Y:S01]  /*16df0*/  SHFL.IDX PT, R65, R52, R5, 0x1c1f ;  /* 0x001c1f0534417589 */ /* 0x0007e200000e0000 */
[----:B------:R-:W-:-:S02]  /*16e00*/  SEL R39, R56, R39, P0 ;  /* 0x0000002738277207 */ /* 0x000fc40000000000 */
[----:B------:R-:W-:Y:S01]  /*16e10*/  SEL R25, R75, R74, P0 ;  /* 0x0000004a4b197207 */ /* 0x000fe20000000000 */
[----:B------:R-:W4:Y:S01]  /*16e20*/  SHFL.IDX PT, R56, R79, R6, 0x1c1f ;  /* 0x001c1f064f387589 */ /* 0x000f2200000e0000 */
[----:B------:R-:W-:Y:S02]  /*16e30*/  SEL R59, R4, R59, P0 ;  /* 0x0000003b043b7207 */ /* 0x000fe40000000000 */
[----:B------:R-:W-:Y:S01]  /*16e40*/  SEL R4, R68, R9, P0 ;  /* 0x0000000944047207 */ /* 0x000fe20000000000 */
[----:B------:R-:W-:Y:S01]  /*16e50*/  SHFL.IDX PT, R75, R34, R5, 0x1c1f ;  /* 0x001c1f05224b7589 */ /* 0x000fe200000e0000 */
[----:B------:R-:W-:Y:S02]  /*16e60*/  SEL R9, R9, R68, P0 ;  /* 0x0000004409097207 */ /* 0x000fe40000000000 */
[----:B------:R-:W-:Y:S01]  /*16e70*/  SEL R66, R7, R70, P0 ;  /* 0x0000004607427207 */ /* 0x000fe20000000000 */
[----:B------:R-:W-:Y:S01]  /*16e80*/  SHFL.IDX PT, R97, R10, R5, 0x1c1f ;  /* 0x001c1f050a617589 */ /* 0x000fe200000e0000 */
[----:B------:R-:W-:-:S02]  /*16e90*/  SEL R7, R70, R7, P0 ;  /* 0x0000000746077207 */ /* 0x000fc40000000000 */
[----:B0-----:R-:W-:Y:S01]  /*16ea0*/  SEL R2, R3, R20, P0 ;  /* 0x0000001403027207 */ /* 0x001fe20000000000 */
[----:B------:R-:W-:Y:S01]  /*16eb0*/  SHFL.IDX PT, R95, R8, R5, 0x1c1f ;  /* 0x001c1f05085f7589 */ /* 0x000fe200000e0000 */
[----:B------:R-:W-:Y:S02]  /*16ec0*/  SEL R3, R20, R3, P0 ;  /* 0x0000000314037207 */ /* 0x000fe40000000000 */
[----:B-1----:R-:W-:Y:S01]  /*16ed0*/  SEL R102, R100, R51, P0 ;  /* 0x0000003364667207 */ /* 0x002fe20000000000 */
[----:B------:R-:W0:Y:S01]  /*16ee0*/  SHFL.IDX PT, R101, R101, R6, 0x1c1f ;  /* 0x001c1f0665657589 */ /* 0x000e2200000e0000 */
[----:B------:R-:W-:Y:S02]  /*16ef0*/  SEL R100, R51, R100, P0 ;  /* 0x0000006433647207 */ /* 0x000fe40000000000 */
[----:B--2---:R-:W-:Y:S01]  /*16f00*/  SEL R77, R78, R47, P0 ;  /* 0x0000002f4e4d7207 */ /* 0x004fe20000000000 */
[----:B------:R1:W-:Y:S01]  /*16f10*/  SHFL.IDX PT, R68, R53, R6, 0x1c1f ;  /* 0x001c1f0635447589 */ /* 0x0003e200000e0000 */
[----:B---3--:R-:W-:-:S02]  /*16f20*/  SEL R52, R54, R127, P0 ;  /* 0x0000007f36347207 */ /* 0x008fc40000000000 */
[----:B-----5:R-:W-:Y:S01]  /*16f30*/  SEL R99, R98, R41, P0 ;  /* 0x0000002962637207 */ /* 0x020fe20000000000 */
[----:B------:R-:W-:Y:S01]  /*16f40*/  SHFL.IDX PT, R80, R80, R5, 0x1c1f ;  /* 0x001c1f0550507589 */ /* 0x000fe200000e0000 */
[----:B----4-:R-:W-:Y:S02]  /*16f50*/  SEL R20, R21, R56, P0 ;  /* 0x0000003815147207 */ /* 0x010fe40000000000 */
[----:B------:R-:W-:Y:S01]  /*16f60*/  SEL R21, R56, R21, P0 ;  /* 0x0000001538157207 */ /* 0x000fe20000000000 */
[----:B------:R-:W-:Y:S01]  /*16f70*/  SHFL.IDX PT, R40, R40, R5, 0x1c1f ;  /* 0x001c1f0528287589 */ /* 0x000fe200000e0000 */
[----:B------:R-:W-:Y:S02]  /*16f80*/  SEL R78, R47, R78, P0 ;  /* 0x0000004e2f4e7207 */ /* 0x000fe40000000000 */
[----:B-1----:R-:W-:Y:S01]  /*16f90*/  SEL R53, R127, R54, P0 ;  /* 0x000000367f357207 */ /* 0x002fe20000000000 */
        /* <DEDUP_REMOVED lines=10> */
[----:B0-----:R-:W-:-:S02]  /*17040*/  SEL R47, R48, R101, P0 ;  /* 0x00000065302f7207 */ /* 0x001fc40000000000 */
[----:B------:R-:W-:Y:S01]  /*17050*/  SEL R82, R87, R82, P0 ;  /* 0x0000005257527207 */ /* 0x000fe20000000000 */
[----:B------:R-:W-:Y:S01]  /*17060*/  SHFL.IDX PT, R84, R84, R5, 0x1c1f ;  /* 0x001c1f0554547589 */ /* 0x000fe200000e0000 */
[----:B------:R-:W-:Y:S02]  /*17070*/  SEL R48, R101, R48, P0 ;  /* 0x0000003065307207 */ /* 0x000fe40000000000 */
[----:B------:R-:W-:Y:S01]  /*17080*/  MOV R101, RZ ;  /* 0x000000ff00657202 */ /* 0x000fe20000000f00 */
[----:B------:R-:W-:Y:S04]  /*17090*/  SHFL.IDX PT, R93, R26, R5, 0x1c1f ;  /* 0x001c1f051a5d7589 */ /* 0x000fe800000e0000 */
[----:B------:R-:W0:Y:S04]  /*170a0*/  SHFL.IDX PT, R67, R67, R6, 0x1c1f ;  /* 0x001c1f0643437589 */ /* 0x000e2800000e0000 */
[----:B------:R-:W1:Y:S04]  /*170b0*/  SHFL.IDX PT, R119, R119, R6, 0x1c1f ;  /* 0x001c1f0677777589 */ /* 0x000e6800000e0000 */
[----:B------:R-:W2:Y:S04]  /*170c0*/  SHFL.IDX PT, R121, R121, R6, 0x1c1f ;  /* 0x001c1f0679797589 */ /* 0x000ea800000e0000 */
[----:B------:R-:W3:Y:S04]  /*170d0*/  SHFL.IDX PT, R111, R111, R6, 0x1c1f ;  /* 0x001c1f066f6f7589 */ /* 0x000ee800000e0000 */
[----:B------:R-:W4:Y:S04]  /*170e0*/  SHFL.IDX PT, R113, R113, R6, 0x1c1f ;  /* 0x001c1f0671717589 */ /* 0x000f2800000e0000 */
[----:B------:R-:W5:Y:S04]  /*170f0*/  SHFL.IDX PT, R115, R115, R6, 0x1c1f ;  /* 0x001c1f0673737589 */ /* 0x000f6800000e0000 */
[----:B------:R-:W5:Y:S01]  /*17100*/  SHFL.IDX PT, R117, R117, R6, 0x1c1f ;  /* 0x001c1f0675757589 */ /* 0x000f6200000e0000 */
[----:B0-----:R-:W-:-:S02]  /*17110*/  SEL R79, R80, R67, P0 ;  /* 0x00000043504f7207 */ /* 0x001fc40000000000 */
[----:B------:R-:W-:Y:S01]  /*17120*/  SEL R80, R67, R80, P0 ;  /* 0x0000005043507207 */ /* 0x000fe20000000000 */
[----:B------:R-:W0:Y:S01]  /*17130*/  SHFL.IDX PT, R123, R85, R6, 0x1c1f ;  /* 0x001c1f06557b7589 */ /* 0x000e2200000e0000 */
[----:B-1----:R-:W-:Y:S02]  /*17140*/  SEL R28, R40, R119, P0 ;  /* 0x00000077281c7207 */ /* 0x002fe40000000000 */
[----:B------:R-:W-:Y:S01]  /*17150*/  SEL R40, R119, R40, P0 ;  /* 0x0000002877287207 */ /* 0x000fe20000000000 */
[----:B------:R1:W0:Y:S01]  /*17160*/  SHFL.IDX PT, R125, R83, R6, 0x1c1f ;  /* 0x001c1f06537d7589 */ /* 0x00022200000e0000 */
[----:B--2---:R-:W-:Y:S02]  /*17170*/  SEL R41, R42, R121, P0 ;  /* 0x000000792a297207 */ /* 0x004fe40000000000 */
[----:B------:R-:W-:Y:S01]  /*17180*/  SEL R42, R121, R42, P0 ;  /* 0x0000002a792a7207 */ /* 0x000fe20000000000 */
[----:B------:R-:W-:Y:S01]  /*17190*/  SHFL.IDX PT, R36, R33, R6, 0x1c1f ;  /* 0x001c1f0621247589 */ /* 0x000fe200000e0000 */
[----:B---3--:R-:W-:-:S02]  /*171a0*/  SEL R43, R44, R111, P0 ;  /* 0x0000006f2c2b7207 */ /* 0x008fc40000000000 */
[----:B------:R-:W-:Y:S01]  /*171b0*/  SEL R44, R111, R44, P0 ;  /* 0x0000002c6f2c7207 */ /* 0x000fe20000000000 */
[----:B------:R-:W2:Y:S01]  /*171c0*/  SHFL.IDX PT, R38, R27, R6, 0x1c1f ;  /* 0x001c1f061b267589 */ /* 0x000ea200000e0000 */
[----:B----4-:R-:W-:Y:S02]  /*171d0*/  SEL R45, R46, R113, P0 ;  /* 0x000000712e2d7207 */ /* 0x010fe40000000000 */
[----:B------:R-:W-:Y:S01]  /*171e0*/  SEL R46, R113, R46, P0 ;  /* 0x0000002e712e7207 */ /* 0x000fe20000000000 */
[----:B------:R-:W3:Y:S01]  /*171f0*/  SHFL.IDX PT, R32, R37, R6, 0x1c1f ;  /* 0x001c1f0625207589 */ /* 0x000ee200000e0000 */
[----:B-----5:R-:W-:Y:S02]  /*17200*/  SEL R49, R50, R115, P0 ;  /* 0x0000007332317207 */ /* 0x020fe40000000000 */
[----:B------:R-:W-:Y:S01]  /*17210*/  SEL R50, R115, R50, P0 ;  /* 0x0000003273327207 */ /* 0x000fe20000000000 */
[----:B------:R-:W4:Y:S01]  /*17220*/  SHFL.IDX PT, R34, R35, R6, 0x1c1f ;  /* 0x001c1f0623227589 */ /* 0x000f2200000e0000 */
[----:B-1----:R-:W-:-:S02]  /*17230*/  SEL R83, R84, R117, P0 ;  /* 0x0000007554537207 */ /* 0x002fc40000000000 */
[----:B------:R-:W-:Y:S01]  /*17240*/  SEL R84, R117, R84, P0 ;  /* 0x0000005475547207 */ /* 0x000fe20000000000 */
[----:B------:R1:W5:Y:S01]  /*17250*/  SHFL.IDX PT, R133, R57, R6, 0x1c1f ;  /* 0x001c1f0639857589 */ /* 0x00036200000e0000 */
[----:B0-----:R-:W-:Y:S02]  /*17260*/  SEL R85, R86, R123, P0 ;  /* 0x0000007b56557207 */ /* 0x001fe40000000000 */
[----:B------:R-:W-:Y:S01]  /*17270*/  SEL R86, R123, R86, P0 ;  /* 0x000000567b567207 */ /* 0x000fe20000000000 */
[----:B------:R-:W0:Y:S01]  /*17280*/  SHFL.IDX PT, R24, R39, R6, 0x1c1f ;  /* 0x001c1f0627187589 */ /* 0x000e2200000e0000 */
[----:B------:R-:W-:Y:S02]  /*17290*/  SEL R87, R88, R125, P0 ;  /* 0x0000007d58577207 */ /* 0x000fe40000000000 */
[----:B------:R-:W-:Y:S01]  /*172a0*/  SEL R88, R125, R88, P0 ;  /* 0x000000587d587207 */ /* 0x000fe20000000000 */
[----:B------:R-:W-:Y:S01]  /*172b0*/  SHFL.IDX PT, R8, R59, R6, 0x1c1f ;  /* 0x001c1f063b087589 */ /* 0x000fe200000e0000 */
[----:B-1----:R-:W-:-:S03]  /*172c0*/  SEL R57, R61, R58, P0 ;  /* 0x0000003a3d397207 */ /* 0x002fc60000000000 */
[----:B------:R-:W1:Y:S01]  /*172d0*/  SHFL.IDX PT, R10, R25, R6, 0x1c1f ;  /* 0x001c1f06190a7589 */ /* 0x000e6200000e0000 */
[----:B------:R-:W-:Y:S02]  /*172e0*/  SEL R61, R68, R65, P0 ;  /* 0x00000041443d7207 */ /* 0x000fe40000000000 */
[----:B--2---:R-:W-:Y:S01]  /*172f0*/  SEL R70, R71, R38, P0 ;  /* 0x0000002647467207 */ /* 0x004fe20000000000 */
[----:B------:R-:W-:Y:S01]  /*17300*/  SHFL.IDX PT, R64, R64, R5, 0x1c1f ;  /* 0x001c1f0540407589 */ /* 0x000fe200000e0000 */
[----:B---3--:R-:W-:Y:S02]  /*17310*/  SEL R72, R73, R32, P0 ;  /* 0x0000002049487207 */ /* 0x008fe40000000000 */
[----:B------:R-:W-:Y:S01]  /*17320*/  SEL R71, R38, R71, P0 ;  /* 0x0000004726477207 */ /* 0x000fe20000000000 */
[----:B------:R2:W3:Y:S01]  /*17330*/  SHFL.IDX PT, R131, R55, R6, 0x1c1f ;  /* 0x001c1f0637837589 */ /* 0x0004e200000e0000 */
[----:B----4-:R-:W-:Y:S02]  /*17340*/  SEL R74, R75, R34, P0 ;  /* 0x000000224b4a7207 */ /* 0x010fe40000000000 */
[----:B------:R-:W-:Y:S01]  /*17350*/  SEL R75, R34, R75, P0 ;  /* 0x0000004b224b7207 */ /* 0x000fe20000000000 */
[----:B------:R4:W4:Y:S01]  /*17360*/  SHFL.IDX PT, R66, R66, R5, 0x1c1f ;  /* 0x001c1f0542427589 */ /* 0x00092200000e0000 */
[----:B-----5:R-:W-:-:S02]  /*17370*/  SEL R76, R90, R133, P0 ;  /* 0x000000855a4c7207 */ /* 0x020fc40000000000 */
[----:B------:R-:W-:Y:S01]  /*17380*/  SEL R73, R32, R73, P0 ;  /* 0x0000004920497207 */ /* 0x000fe20000000000 */
[----:B------:R3:W4:Y:S01]  /*17390*/  SHFL.IDX PT, R4, R4, R5, 0x1c1f ;  /* 0x001c1f0504047589 */ /* 0x00072200000e0000 */
[----:B0-----:R-:W-:Y:S02]  /*173a0*/  SEL R92, R93, R24, P0 ;  /* 0x000000185d5c7207 */ /* 0x001fe40000000000 */
[----:B--2---:R-:W-:Y:S01]  /*173b0*/  SEL R55, R129, R60, P0 ;  /* 0x0000003c81377207 */ /* 0x004fe20000000000 */
[----:B------:R0:W2:Y:S01]  /*173c0*/  SHFL.IDX PT, R9, R9, R6, 0x1c1f ;  /* 0x001c1f0609097589 */ /* 0x0000a200000e0000 */
[----:B------:R-:W-:Y:S02]  /*173d0*/  SEL R60, R65, R68, P0 ;  /* 0x00000044413c7207 */ /* 0x000fe40000000000 */
[----:B------:R-:W-:Y:S01]  /*173e0*/  SEL R68, R69, R36, P0 ;  /* 0x0000002445447207 */ /* 0x000fe20000000000 */
[----:B------:R0:W0:Y:S01]  /*173f0*/  SHFL.IDX PT, R14, R7, R6, 0x1c1f ;  /* 0x001c1f06070e7589 */ /* 0x00002200000e0000 */
[----:B-1----:R-:W-:-:S02]  /*17400*/  SEL R96, R97, R10, P0 ;  /* 0x0000000a61607207 */ /* 0x002fc40000000000 */
[----:B------:R-:W-:Y:S02]  /*17410*/  SEL R94, R95, R8, P0 ;  /* 0x000000085f5e7207 */ /* 0x000fe40000000000 */
[----:B------:R-:W-:Y:S02]  /*17420*/  SEL R69, R36, R69, P0 ;  /* 0x0000004524457207 */ /* 0x000fe40000000000 */
[----:B------:R-:W-:Y:S02]  /*17430*/  SEL R93, R24, R93, P0 ;  /* 0x0000005d185d7207 */ /* 0x000fe40000000000 */
[----:B---3--:R-:W-:Y:S02]  /*17440*/  SEL R58, R64, R131, P0 ;  /* 0x00000083403a7207 */ /* 0x008fe40000000000 */
[----:B------:R-:W-:Y:S02]  /*17450*/  SEL R59, R131, R64, P0 ;  /* 0x00000040833b7207 */ /* 0x000fe40000000000 */
[----:B------:R-:W-:-:S02]  /*17460*/  SEL R90, R133, R90, P0 ;  /* 0x0000005a855a7207 */ /* 0x000fc40000000000 */
[----:B------:R-:W-:Y:S02]  /*17470*/  SEL R97, R10, R97, P0 ;  /* 0x000000610a617207 */ /* 0x000fe40000000000 */
[----:B----4-:R-:W-:-:S07]  /*17480*/  SEL R95, R8, R95, P0 ;  /* 0x0000005f085f7207 */ /* 0x010fce0000000000 */
.L_x_942:
[----:B------:R-:W-:Y:S05]  /*17490*/  WARPSYNC.ALL ;  /* 0x0000000000007948 */ /* 0x000fea0003800000 */
[----:B------:R-:W-:Y:S01]  /*174a0*/  BAR.SYNC.DEFER_BLOCKING 0x1, 0x100 ;  /* 0x0044000000007b1d */ /* 0x000fe20000010000 */
[----:B--2---:R-:W-:Y:S02]  /*174b0*/  SEL R65, R4, R9, P0 ;  /* 0x0000000904417207 */ /* 0x004fe40000000000 */
[----:B------:R-:W-:Y:S02]  /*174c0*/  SEL R67, R9, R4, P0 ;  /* 0x0000000409437207 */ /* 0x000fe40000000000 */
[----:B0-----:R-:W-:Y:S01]  /*174d0*/  SEL R64, R66, R14, P0 ;  /* 0x0000000e42407207 */ /* 0x001fe20000000000 */
[----:B------:R-:W-:Y:S01]  /*174e0*/  ULDC.64 UR4, c[0x0][0xc00] ;  /* 0x0003000000047ab9 */ /* 0x000fe20000000a00 */
[----:B------:R-:W-:Y:S01]  /*174f0*/  F2FP.BF16.F32.PACK_AB R4, R99, R102 ;  /* 0x000000666304723e */ /* 0x000fe200000010ff */
[----:B------:R-:W-:Y:S01]  /*17500*/  ULDC.64 UR6, c[0x0][0xc08] ;  /* 0x0003020000067ab9 */ /* 0x000fe20000000a00 */
[----:B------:R-:W-:-:S02]  /*17510*/  F2FP.BF16.F32.PACK_AB R5, R87, R52 ;  /* 0x000000345705723e */ /* 0x000fc400000010ff */
[----:B------:R-:W-:Y:S02]  /*17520*/  F2FP.BF16.F32.PACK_AB R6, R98, R100 ;  /* 0x000000646206723e */ /* 0x000fe400000010ff */
[----:B------:R-:W-:Y:S02]  /*17530*/  F2FP.BF16.F32.PACK_AB R7, R88, R53 ;  /* 0x000000355807723e */ /* 0x000fe400000010ff */
[----:B------:R-:W-:Y:S02]  /*17540*/  SEL R66, R14, R66, P0 ;  /* 0x000000420e427207 */ /* 0x000fe40000000000 */
[----:B------:R-:W-:Y:S02]  /*17550*/  F2FP.BF16.F32.PACK_AB R8, R77, R79 ;  /* 0x0000004f4d08723e */ /* 0x000fe400000010ff */
[----:B------:R-:W-:Y:S02]  /*17560*/  F2FP.BF16.F32.PACK_AB R9, R54, R56 ;  /* 0x000000383609723e */ /* 0x000fe400000010ff */
[----:B------:R-:W-:-:S02]  /*17570*/  F2FP.BF16.F32.PACK_AB R10, R78, R80 ;  /* 0x000000504e0a723e */ /* 0x000fc400000010ff */
[----:B------:R-:W-:Y:S01]  /*17580*/  F2FP.BF16.F32.PACK_AB R11, R55, R57 ;  /* 0x00000039370b723e */ /* 0x000fe200000010ff */
[----:B------:R-:W-:Y:S01]  /*17590*/  STSM.16.M88.4 [R110], R4 ;  /* 0x000000046e007844 */ /* 0x000fe20000000200 */
[----:B------:R-:W-:Y:S02]  /*175a0*/  F2FP.BF16.F32.PACK_AB R12, R81, R2 ;  /* 0x00000002510c723e */ /* 0x000fe400000010ff */
[----:B------:R-:W-:Y:S01]  /*175b0*/  F2FP.BF16.F32.PACK_AB R13, R58, R60 ;  /* 0x0000003c3a0d723e */ /* 0x000fe200000010ff */
[----:B------:R-:W-:Y:S01]  /*175c0*/  STSM.16.M88.4 [R107], R8 ;  /* 0x000000086b007844 */ /* 0x000fe20000000200 */
[----:B------:R-:W-:Y:S02]  /*175d0*/  F2FP.BF16.F32.PACK_AB R14, R0, R3 ;  /* 0x00000003000e723e */ /* 0x000fe400000010ff */
[----:B------:R-:W-:Y:S02]  /*175e0*/  F2FP.BF16.F32.PACK_AB R15, R59, R61 ;  /* 0x0000003d3b0f723e */ /* 0x000fe400000010ff */
[----:B------:R-:W-:-:S02]  /*175f0*/  F2FP.BF16.F32.PACK_AB R24, R20, R28 ;  /* 0x0000001c1418723e */ /* 0x000fc400000010ff */
[----:B------:R-:W-:Y:S01]  /*17600*/  F2FP.BF16.F32.PACK_AB R25, R68, R70 ;  /* 0x000000464419723e */ /* 0x000fe200000010ff */
[----:B------:R0:W-:Y:S01]  /*17610*/  STSM.16.M88.4 [R108], R12 ;  /* 0x0000000c6c007844 */ /* 0x0001e20000000200 */
[----:B------:R-:W-:Y:S02]  /*17620*/  F2FP.BF16.F32.PACK_AB R26, R21, R40 ;  /* 0x00000028151a723e */ /* 0x000fe400000010ff */
[----:B------:R-:W-:Y:S02]  /*17630*/  F2FP.BF16.F32.PACK_AB R27, R69, R71 ;  /* 0x00000047451b723e */ /* 0x000fe400000010ff */
[----:B------:R-:W-:Y:S02]  /*17640*/  F2FP.BF16.F32.PACK_AB R32, R41, R43 ;  /* 0x0000002b2920723e */ /* 0x000fe400000010ff */
[----:B------:R-:W-:Y:S01]  /*17650*/  F2FP.BF16.F32.PACK_AB R33, R72, R74 ;  /* 0x0000004a4821723e */ /* 0x000fe200000010ff */
[----:B------:R-:W-:Y:S01]  /*17660*/  STSM.16.M88.4 [R109], R24 ;  /* 0x000000186d007844 */ /* 0x000fe20000000200 */
[----:B------:R-:W-:-:S02]  /*17670*/  F2FP.BF16.F32.PACK_AB R34, R42, R44 ;  /* 0x0000002c2a22723e */ /* 0x000fc400000010ff */
[----:B------:R-:W-:Y:S02]  /*17680*/  F2FP.BF16.F32.PACK_AB R35, R73, R75 ;  /* 0x0000004b4923723e */ /* 0x000fe400000010ff */
[----:B------:R-:W-:Y:S02]  /*17690*/  F2FP.BF16.F32.PACK_AB R36, R45, R47 ;  /* 0x0000002f2d24723e */ /* 0x000fe400000010ff */
[----:B------:R-:W-:Y:S01]  /*176a0*/  F2FP.BF16.F32.PACK_AB R37, R76, R92 ;  /* 0x0000005c4c25723e */ /* 0x000fe200000010ff */
[----:B------:R-:W-:Y:S01]  /*176b0*/  STSM.16.M88.4 [R103], R32 ;  /* 0x0000002067007844 */ /* 0x000fe20000000200 */
[----:B------:R-:W-:Y:S01]  /*176c0*/  F2FP.BF16.F32.PACK_AB R38, R46, R48 ;  /* 0x000000302e26723e */ /* 0x000fe200000010ff */
[----:B0-----:R-:W0:Y:S01]  /*176d0*/  LDC R14, c[0x0][0xbe8] ;  /* 0x0002fa00ff0e7b82 */ /* 0x001e220000000800 */
[----:B------:R-:W-:Y:S02]  /*176e0*/  F2FP.BF16.F32.PACK_AB R39, R90, R93 ;  /* 0x0000005d5a27723e */ /* 0x000fe400000010ff */
[----:B------:R-:W-:-:S02]  /*176f0*/  F2FP.BF16.F32.PACK_AB R4, R49, R51 ;  /* 0x000000333104723e */ /* 0x000fc400000010ff */
[----:B------:R-:W-:Y:S01]  /*17700*/  F2FP.BF16.F32.PACK_AB R5, R94, R96 ;  /* 0x000000605e05723e */ /* 0x000fe200000010ff */
[----:B------:R-:W-:Y:S01]  /*17710*/  STSM.16.M88.4 [R104], R36 ;  /* 0x0000002468007844 */ /* 0x000fe20000000200 */
[----:B------:R-:W-:Y:S02]  /*17720*/  F2FP.BF16.F32.PACK_AB R6, R50, R82 ;  /* 0x000000523206723e */ /* 0x000fe400000010ff */
[----:B------:R-:W-:Y:S02]  /*17730*/  F2FP.BF16.F32.PACK_AB R7, R95, R97 ;  /* 0x000000615f07723e */ /* 0x000fe400000010ff */
[----:B------:R-:W-:Y:S02]  /*17740*/  F2FP.BF16.F32.PACK_AB R8, R83, R85 ;  /* 0x000000555308723e */ /* 0x000fe400000010ff */
[----:B------:R-:W-:Y:S01]  /*17750*/  F2FP.BF16.F32.PACK_AB R10, R84, R86 ;  /* 0x00000056540a723e */ /* 0x000fe200000010ff */
[----:B------:R-:W-:Y:S01]  /*17760*/  STSM.16.M88.4 [R105], R4 ;  /* 0x0000000469007844 */ /* 0x000fe20000000200 */
[----:B------:R-:W-:-:S02]  /*17770*/  F2FP.BF16.F32.PACK_AB R9, R65, R64 ;  /* 0x000000404109723e */ /* 0x000fc400000010ff */
[----:B------:R-:W-:Y:S02]  /*17780*/  F2FP.BF16.F32.PACK_AB R11, R67, R66 ;  /* 0x00000042430b723e */ /* 0x000fe400000010ff */
[----:B------:R-:W-:Y:S02]  /*17790*/  ISETP.NE.U32.AND P0, PT, RZ, UR4, PT ;  /* 0x00000004ff007c0c */ /* 0x000fe4000bf05070 */
[----:B------:R-:W-:Y:S01]  /*177a0*/  IADD3 R12, P1, R209, UR4, RZ ;  /* 0x00000004d10c7c10 */ /* 0x000fe2000ff3e0ff */
[----:B------:R1:W-:Y:S01]  /*177b0*/  STSM.16.M88.4 [R106], R8 ;  /* 0x000000086a007844 */ /* 0x0003e20000000200 */
[----:B------:R-:W-:Y:S01]  /*177c0*/  BAR.SYNC.DEFER_BLOCKING 0x1, 0x100 ;  /* 0x0044000000007b1d */ /* 0x000fe20000010000 */
[----:B------:R-:W-:Y:S02]  /*177d0*/  ISETP.NE.AND.EX P0, PT, RZ, UR5, PT, P0 ;  /* 0x00000005ff007c0c */ /* 0x000fe4000bf05300 */
[----:B------:R-:W-:-:S11]  /*177e0*/  IADD3.X R13, R210, UR5, RZ, P1, !PT ;  /* 0x00000005d20d7c10 */ /* 0x000fd60008ffe4ff */
[----:B------:R-:W5:Y:S01]  /*177f0*/  @P0 LDG.E R101, desc[UR36][R12.64] ;  /* 0x000000240c650981 */ /* 0x000f62000c1e1900 */
[----:B------:R-:W-:-:S04]  /*17800*/  ISETP.NE.U32.AND P3, PT, RZ, UR6, PT ;  /* 0x00000006ff007c0c */ /* 0x000fc8000bf65070 */
[----:B------:R-:W-:Y:S01]  /*17810*/  ISETP.NE.AND.EX P3, PT, RZ, UR7, PT, P3 ;  /* 0x00000007ff007c0c */ /* 0x000fe2000bf65330 */
[----:B-1----:R-:W-:Y:S01]  /*17820*/  IMAD.MOV.U32 R10, RZ, RZ, 0x9b8 ;  /* 0x000009b8ff0a7424 */ /* 0x002fe200078e00ff */
[----:B------:R-:W-:-:S04]  /*17830*/  ISETP.GT.AND P2, PT, R208, 0x1, PT ;  /* 0x00000001d000780c */ /* 0x000fc80003f44270 */
[----:B------:R-:W-:-:S07]  /*17840*/  SEL R10, R10, 0x978, P2 ;  /* 0x000009780a0a7807 */ /* 0x000fce0001000000 */
[----:B------:R-:W-:Y:S01]  /*17850*/  @P3 IADD3 R4, P1, R209, UR6, RZ ;  /* 0x00000006d1043c10 */ /* 0x000fe2000ff3e0ff */
[----:B------:R-:W-:Y:S02]  /*17860*/  ULDC UR6, c[0x0][0xa88] ;  /* 0x0002a20000067ab9 */ /* 0x000fe40000000800 */
[----:B------:R-:W-:Y:S01]  /*17870*/  IMAD.U32 R25, RZ, RZ, UR6 ;  /* 0x00000006ff197e24 */ /* 0x000fe2000f8e00ff */
[----:B------:R-:W-:Y:S01]  /*17880*/  @P3 IADD3.X R5, R210, UR7, RZ, P1, !PT ;  /* 0x00000007d2053c10 */ /* 0x000fe20008ffe4ff */
[----:B------:R1:W2:Y:S04]  /*17890*/  LDC.64 R6, c[0x0][R10+0x218] ;  /* 0x000086000a067b82 */ /* 0x0002a80000000a00 */
[----:B------:R3:W5:Y:S01]  /*178a0*/  @P3 LDG.E R25, desc[UR36][R4.64] ;  /* 0x0000002404193981 */ /* 0x000762000c1e1900 */
[----:B0-----:R-:W-:-:S03]  /*178b0*/  ISETP.NE.AND P1, PT, R14, 0x1, PT ;  /* 0x000000010e00780c */ /* 0x001fc60003f25270 */
[----:B------:R1:W0:Y:S08]  /*178c0*/  LDC.64 R8, c[0x0][R10+0x228] ;  /* 0x00008a000a087b82 */ /* 0x0002300000000a00 */
[----:B---3--:R1:W3:Y:S01]  /*178d0*/  LDC.64 R4, c[0x0][R10+0x220] ;  /* 0x000088000a047b82 */ /* 0x0082e20000000a00 */
[----:B------:R-:W-:Y:S05]  /*178e0*/  @P3 BRA `(.L_x_658) ;  /* 0x0000000000103947 */ /* 0x000fea0003800000 */
[----:B------:R-:W-:Y:S05]  /*178f0*/  @!P0 BRA `(.L_x_658) ;  /* 0x00000000000c8947 */ /* 0x000fea0003800000 */
[----:B------:R-:W4:Y:S04]  /*17900*/  LDG.E R24, desc[UR36][R12.64] ;  /* 0x000000240c187981 */ /* 0x000f28000c1e1900 */
[----:B-----5:R-:W4:Y:S02]  /*17910*/  LDG.E R25, desc[UR36][R12.64+0x4] ;  /* 0x000004240c197981 */ /* 0x020f24000c1e1900 */
[----:B----4-:R-:W-:-:S07]  /*17920*/  IMAD.IADD R25, R25, 0x1, -R24 ;  /* 0x0000000119197824 */ /* 0x010fce00078e0a18 */
.L_x_658:
[----:B------:R-:W4:Y:S01]  /*17930*/  LDL R26, [R1+0x44] ;  /* 0x00004400011a7983 */ /* 0x000f220000100800 */
[----:B-1----:R-:W1:Y:S01]  /*17940*/  LDC.64 R10, c[0x0][R10+0x210] ;  /* 0x000084000a0a7b82 */ /* 0x002e620000000a00 */
[----:B------:R-:W-:Y:S02]  /*17950*/  ISETP.NE.U32.AND P0, PT, RZ, UR4, PT ;  /* 0x00000004ff007c0c */ /* 0x000fe4000bf05070 */
[----:B------:R-:W4:Y:S02]  /*17960*/  LDL R34, [R1+0x40] ;  /* 0x0000400001227983 */ /* 0x000f240000100800 */
[----:B------:R-:W-:-:S03]  /*17970*/  ISETP.NE.AND.EX P0, PT, RZ, UR5, PT, P0 ;  /* 0x00000005ff007c0c */ /* 0x000fc6000bf05300 */
[----:B------:R-:W0:Y:S01]  /*17980*/  @P1 LDC R24, c[0x0][0xbec] ;  /* 0x0002fb00ff181b82 */ /* 0x000e220000000800 */
[----:B------:R-:W-:Y:S02]  /*17990*/  SEL R205, R205, RZ, !P0 ;  /* 0x000000ffcdcd7207 */ /* 0x000fe40004000000 */
[----:B------:R-:W-:-:S05]  /*179a0*/  SEL R15, R212, RZ, !P0 ;  /* 0x000000ffd40f7207 */ /* 0x000fca0004000000 */
[----:B------:R-:W1:Y:S01]  /*179b0*/  @P1 LDC R35, c[0x0][0xbf0] ;  /* 0x0002fc00ff231b82 */ /* 0x000e620000000800 */
[----:B---3--:R-:W-:-:S07]  /*179c0*/  IMAD R5, R5, R205, RZ ;  /* 0x000000cd05057224 */ /* 0x008fce00078e02ff */
[----:B------:R-:W3:Y:S01]  /*179d0*/  LDC.64 R12, c[0x0][0xba8] ;  /* 0x0002ea00ff0c7b82 */ /* 0x000ee20000000a00 */
[----:B------:R-:W0:Y:S01]  /*179e0*/  S2R R32, SR_TID.X ;  /* 0x0000000000207919 */ /* 0x000e220000002100 */
[----:B------:R-:W-:Y:S02]  /*179f0*/  IMAD R33, R4, R15, R5 ;  /* 0x0000000f04217224 */ /* 0x000fe400078e0205 */
[-C--:B--2---:R-:W-:Y:S02]  /*17a00*/  IMAD R15, R7, R191.reuse, RZ ;  /* 0x000000bf070f7224 */ /* 0x084fe400078e02ff */
[----:B------:R-:W-:-:S04]  /*17a10*/  IMAD.WIDE.U32 R6, R6, R191, RZ ;  /* 0x000000bf06067225 */ /* 0x000fc800078e00ff */
[----:B------:R-:W-:Y:S01]  /*17a20*/  IMAD.WIDE.U32 R4, R4, R205, RZ ;  /* 0x000000cd04047225 */ /* 0x000fe200078e00ff */
[----:B------:R-:W-:Y:S02]  /*17a30*/  SEL R27, R214, RZ, P2 ;  /* 0x000000ffd61b7207 */ /* 0x000fe40001000000 */
[----:B-----5:R-:W-:Y:S01]  /*17a40*/  IADD3 R6, P0, P3, R4, R6, R101 ;  /* 0x0000000604067210 */ /* 0x020fe20007b1e065 */
[----:B---3--:R-:W2:Y:S08]  /*17a50*/  @!P2 LDC R12, c[0x0][0xb50] ;  /* 0x0002d400ff0cab82 */ /* 0x008eb00000000800 */
[----:B------:R-:W3:Y:S01]  /*17a60*/  @!P2 LDC R13, c[0x0][0xb54] ;  /* 0x0002d500ff0dab82 */ /* 0x000ee20000000800 */
[----:B0-----:R-:W-:-:S05]  /*17a70*/  VIADD R36, R32, 0xffffff80 ;  /* 0xffffff8020247836 */ /* 0x001fca0000000000 */
[----:B------:R-:W-:-:S04]  /*17a80*/  SHF.R.S32.HI R32, RZ, 0x1f, R36 ;  /* 0x0000001fff207819 */ /* 0x000fc80000011424 */
[----:B------:R-:W-:-:S04]  /*17a90*/  LEA.HI R32, R32, R36, RZ, 0x7 ;  /* 0x0000002420207211 */ /* 0x000fc800078f38ff */
[----:B------:R-:W-:-:S05]  /*17aa0*/  LOP3.LUT R32, R32, 0xffffff80, RZ, 0xc0, !PT ;  /* 0xffffff8020207812 */ /* 0x000fca00078ec0ff */
[----:B------:R-:W-:Y:S02]  /*17ab0*/  IMAD.IADD R32, R36, 0x1, -R32 ;  /* 0x0000000124207824 */ /* 0x000fe400078e0a20 */
[----:B----4-:R-:W-:Y:S01]  /*17ac0*/  IMAD R37, R213, 0x80, R26 ;  /* 0x00000080d5257824 */ /* 0x010fe200078e021a */
[----:B------:R-:W-:-:S03]  /*17ad0*/  IADD3 R26, R7, R15, RZ ;  /* 0x0000000f071a7210 */ /* 0x000fc60007ffe0ff */
[----:B------:R-:W-:-:S04]  /*17ae0*/  @P1 IMAD.HI.U32 R4, R37, R24, RZ ;  /* 0x0000001825041227 */ /* 0x000fc800078e00ff */
[----:B------:R-:W-:Y:S02]  /*17af0*/  IMAD.IADD R7, R5, 0x1, R33 ;  /* 0x0000000105077824 */ /* 0x000fe400078e0221 */
[----:B------:R-:W-:Y:S01]  /*17b00*/  IMAD.MOV.U32 R5, RZ, RZ, R37 ;  /* 0x000000ffff057224 */ /* 0x000fe200078e0025 */
[----:B-1----:R-:W-:Y:S01]  /*17b10*/  @P1 SHF.R.U32.HI R5, RZ, R35, R4 ;  /* 0x00000023ff051219 */ /* 0x002fe20000011604 */
[-C--:B------:R-:W-:Y:S01]  /*17b20*/  IMAD R33, R9, R27.reuse, RZ ;  /* 0x0000001b09217224 */ /* 0x080fe200078e02ff */
[----:B------:R-:W-:Y:S01]  /*17b30*/  SHF.R.S32.HI R15, RZ, 0x1f, R101 ;  /* 0x0000001fff0f7819 */ /* 0x000fe20000011465 */
[----:B------:R-:W-:Y:S01]  /*17b40*/  IMAD.WIDE.U32 R8, R8, R27, RZ ;  /* 0x0000001b08087225 */ /* 0x000fe200078e00ff */
[----:B------:R-:W-:-:S03]  /*17b50*/  SHF.R.S32.HI R4, RZ, 0x1f, R5 ;  /* 0x0000001fff047819 */ /* 0x000fc60000011405 */
[----:B------:R-:W-:Y:S01]  /*17b60*/  IMAD.MOV R27, RZ, RZ, -R5 ;  /* 0x000000ffff1b7224 */ /* 0x000fe200078e0a05 */
[----:B------:R-:W-:Y:S01]  /*17b70*/  IADD3.X R7, R7, R26, R15, P0, P3 ;  /* 0x0000001a07077210 */ /* 0x000fe200007e640f */
[----:B------:R-:W-:Y:S01]  /*17b80*/  IMAD.IADD R33, R9, 0x1, R33 ;  /* 0x0000000109217824 */ /* 0x000fe200078e0221 */
[----:B------:R-:W-:Y:S01]  /*17b90*/  IADD3 R8, P0, P3, R5, R6, R8 ;  /* 0x0000000605087210 */ /* 0x000fe20007b1e008 */
[----:B------:R-:W-:-:S03]  /*17ba0*/  IMAD R5, R14, R27, R37 ;  /* 0x0000001b0e057224 */ /* 0x000fc600078e0225 */
[----:B------:R-:W-:Y:S01]  /*17bb0*/  IADD3.X R9, R4, R7, R33, P0, P3 ;  /* 0x0000000704097210 */ /* 0x000fe200007e6421 */
[-C--:B------:R-:W-:Y:S01]  /*17bc0*/  IMAD R4, R11, R5.reuse, RZ ;  /* 0x000000050b047224 */ /* 0x080fe200078e02ff */
[----:B------:R-:W-:Y:S01]  /*17bd0*/  SHF.R.S32.HI R7, RZ, 0x1f, R5 ;  /* 0x0000001fff077819 */ /* 0x000fe20000011405 */
[----:B------:R-:W-:-:S04]  /*17be0*/  IMAD.WIDE.U32 R8, R10, R5, R8 ;  /* 0x000000050a087225 */ /* 0x000fc800078e0008 */
[----:B------:R-:W-:Y:S01]  /*17bf0*/  IMAD R7, R10, R7, R4 ;  /* 0x000000070a077224 */ /* 0x000fe200078e0204 */
[----:B--2---:R-:W-:-:S04]  /*17c00*/  LEA R12, P0, R8, R12, 0x2 ;  /* 0x0000000c080c7211 */ /* 0x004fc800078010ff */
[----:B------:R-:W-:-:S04]  /*17c10*/  IADD3 R4, R9, R7, RZ ;  /* 0x0000000709047210 */ /* 0x000fc80007ffe0ff */
[----:B---3--:R-:W-:Y:S01]  /*17c20*/  LEA.HI.X R13, R8, R13, R4, 0x2, P0 ;  /* 0x0000000d080d7211 */ /* 0x008fe200000f1404 */
[----:B------:R-:W-:Y:S01]  /*17c30*/  SHFL.IDX PT, R6, R12, 0x1, 0x1c1f ;  /* 0x003c1f000c067f89 */ /* 0x000fe200000e0000 */
[----:B------:R-:W-:-:S03]  /*17c40*/  IMAD R35, R213, 0x80, R34 ;  /* 0x00000080d5237824 */ /* 0x000fc600078e0222 */
[----:B------:R-:W-:Y:S04]  /*17c50*/  SHFL.IDX PT, R4, R12, RZ, 0x1c1f ;  /* 0x001c1fff0c047589 */ /* 0x000fe800000e0000 */
[----:B------:R-:W0:Y:S04]  /*17c60*/  SHFL.IDX PT, R5, R13, RZ, 0x1c1f ;  /* 0x001c1fff0d057589 */ /* 0x000e2800000e0000 */
[----:B------:R-:W1:Y:S01]  /*17c70*/  SHFL.IDX PT, R7, R13, 0x1, 0x1c1f ;  /* 0x003c1f000d077f89 */ /* 0x000e6200000e0000 */
[----:B------:R-:W-:Y:S01]  /*17c80*/  IMAD R10, R25, R14, RZ ;  /* 0x0000000e190a7224 */ /* 0x000fe200078e02ff */
[----:B------:R-:W-:Y:S01]  /*17c90*/  LOP3.LUT P0, RZ, R32, 0x3, RZ, 0xc0, !PT ;  /* 0x0000000320ff7812 */ /* 0x000fe2000780c0ff */
[----:B------:R-:W-:-:S03]  /*17ca0*/  VIADD R27, R35, 0x8 ;  /* 0x00000008231b7836 */ /* 0x000fc60000000000 */
[-C--:B------:R-:W-:Y:S02]  /*17cb0*/  ISETP.GE.OR P3, PT, R35, R10.reuse, P0 ;  /* 0x0000000a2300720c */ /* 0x080fe40000766670 */
[----:B------:R-:W-:-:S11]  /*17cc0*/  ISETP.GE.OR P0, PT, R27, R10, P0 ;  /* 0x0000000a1b00720c */ /* 0x000fd60000706670 */
[----:B0-----:R0:W-:Y:S04]  /*17cd0*/  @!P3 ST.E desc[UR36][R4.64], R89 ;  /* 0x000000590400b985 */ /* 0x0011e8000c101924 */
[----:B-1----:R0:W-:Y:S01]  /*17ce0*/  @!P0 ST.E desc[UR36][R6.64], R91 ;  /* 0x0000005b06008985 */ /* 0x0021e2000c101924 */
[----:B------:R-:W-:Y:S05]  /*17cf0*/  @P2 BRA `(.L_x_659) ;  /* 0x0000000800d02947 */ /* 0x000fea0003800000 */
[----:B------:R-:W1:Y:S01]  /*17d00*/  S2R R32, SR_TID.X ;  /* 0x0000000000207919 */ /* 0x000e620000002100 */
[----:B------:R-:W2:Y:S01]  /*17d10*/  @P1 LDC R11, c[0x0][0xbec] ;  /* 0x0002fb00ff0b1b82 */ /* 0x000ea20000000800 */
[----:B------:R-:W-:-:S07]  /*17d20*/  ULDC.64 UR4, c[0x0][0xaa0] ;  /* 0x0002a80000047ab9 */ /* 0x000fce0000000a00 */
[----:B------:R-:W3:Y:S01]  /*17d30*/  @P1 LDC R13, c[0x0][0xbf0] ;  /* 0x0002fc00ff0d1b82 */ /* 0x000ee20000000800 */
[----:B-1----:R-:W-:-:S04]  /*17d40*/  IADD3 R32, R32, -0x80, RZ ;  /* 0xffffff8020207810 */ /* 0x002fc80007ffe0ff */
[----:B------:R-:W-:-:S04]  /*17d50*/  SHF.R.S32.HI R103, RZ, 0x1f, R32 ;  /* 0x0000001fff677819 */ /* 0x000fc80000011420 */
[----:B------:R-:W-:-:S04]  /*17d60*/  LEA.HI R103, R103, R32, RZ, 0x3 ;  /* 0x0000002067677211 */ /* 0x000fc800078f18ff */
[----:B------:R-:W-:-:S05]  /*17d70*/  SHF.R.S32.HI R103, RZ, 0x3, R103 ;  /* 0x00000003ff677819 */ /* 0x000fca0000011467 */
[----:B------:R-:W-:-:S04]  /*17d80*/  IMAD R3, R103, 0x40, R198 ;  /* 0x0000004067037824 */ /* 0x000fc800078e02c6 */
[----:B------:R-:W-:-:S03]  /*17d90*/  IMAD.WIDE R62, R3, 0x2, R62 ;  /* 0x00000002033e7825 */ /* 0x000fc600078e023e */
[C---:B------:R-:W-:Y:S02]  /*17da0*/  IADD3 R33, P0, R62.reuse, 0x2000, RZ ;  /* 0x000020003e217810 */ /* 0x040fe40007f1e0ff */
[----:B------:R-:W-:Y:S02]  /*17db0*/  IADD3 R25, P5, R62, 0x1000, RZ ;  /* 0x000010003e197810 */ /* 0x000fe40007fbe0ff */
[----:B------:R-:W-:Y:S02]  /*17dc0*/  LOP3.LUT R32, R33, 0x380, RZ, 0xc0, !PT ;  /* 0x0000038021207812 */ /* 0x000fe400078ec0ff */
[----:B------:R-:W-:Y:S02]  /*17dd0*/  LOP3.LUT R24, R25, 0x380, RZ, 0xc0, !PT ;  /* 0x0000038019187812 */ /* 0x000fe400078ec0ff */
[----:B------:R-:W-:Y:S02]  /*17de0*/  SHF.R.U64 R32, R32, 0x3, RZ ;  /* 0x0000000320207819 */ /* 0x000fe400000012ff */
[----:B------:R-:W-:-:S02]  /*17df0*/  SHF.R.U64 R24, R24, 0x3, RZ ;  /* 0x0000000318187819 */ /* 0x000fc400000012ff */
[----:B------:R-:W-:Y:S01]  /*17e00*/  LOP3.LUT R32, R32, R33, RZ, 0x3c, !PT ;  /* 0x0000002120207212 */ /* 0x000fe200078e3cff */
[--C-:B------:R-:W-:Y:S01]  /*17e10*/  IMAD.X R33, RZ, RZ, R63.reuse, P0 ;  /* 0x000000ffff217224 */ /* 0x100fe200000e063f */
[----:B------:R-:W-:Y:S02]  /*17e20*/  IADD3 R3, P0, R62, 0x7000, RZ ;  /* 0x000070003e037810 */ /* 0x000fe40007f1e0ff */
[----:B------:R-:W-:Y:S01]  /*17e30*/  LOP3.LUT R24, R24, R25, RZ, 0x3c, !PT ;  /* 0x0000001918187212 */ /* 0x000fe200078e3cff */
[--C-:B------:R-:W-:Y:S01]  /*17e40*/  IMAD.X R25, RZ, RZ, R63.reuse, P5 ;  /* 0x000000ffff197224 */ /* 0x100fe200028e063f */
[----:B------:R-:W-:Y:S01]  /*17e50*/  LOP3.LUT R0, R3, 0x380, RZ, 0xc0, !PT ;  /* 0x0000038003007812 */ /* 0x000fe200078ec0ff */
[----:B------:R-:W-:Y:S01]  /*17e60*/  IMAD.X R53, RZ, RZ, R63, P0 ;  /* 0x000000ffff357224 */ /* 0x000fe200000e063f */
[C---:B------:R-:W-:Y:S01]  /*17e70*/  IADD3 R37, P2, R62.reuse, 0x3000, RZ ;  /* 0x000030003e257810 */ /* 0x040fe20007f5e0ff */
[----:B------:R-:W5:Y:S01]  /*17e80*/  LD.E.128 R32, desc[UR36][R32.64] ;  /* 0x0000002420207980 */ /* 0x000f62000c101d00 */
[----:B------:R-:W-:-:S02]  /*17e90*/  IADD3 R41, P3, R62, 0x4000, RZ ;  /* 0x000040003e297810 */ /* 0x000fc40007f7e0ff */
[C---:B------:R-:W-:Y:S01]  /*17ea0*/  IADD3 R45, P4, R62.reuse, 0x5000, RZ ;  /* 0x000050003e2d7810 */ /* 0x040fe20007f9e0ff */
[----:B------:R-:W5:Y:S01]  /*17eb0*/  LD.E.128 R24, desc[UR36][R24.64] ;  /* 0x0000002418187980 */ /* 0x000f62000c101d00 */
[----:B------:R-:W-:Y:S02]  /*17ec0*/  IADD3 R49, P5, R62, 0x6000, RZ ;  /* 0x000060003e317810 */ /* 0x000fe40007fbe0ff */
[----:B------:R-:W-:Y:S02]  /*17ed0*/  SHF.R.U64 R0, R0, 0x3, RZ ;  /* 0x0000000300007819 */ /* 0x000fe400000012ff */
[----:B------:R-:W-:Y:S02]  /*17ee0*/  LOP3.LUT R36, R37, 0x380, RZ, 0xc0, !PT ;  /* 0x0000038025247812 */ /* 0x000fe400078ec0ff */
[----:B------:R-:W-:Y:S02]  /*17ef0*/  LOP3.LUT R40, R41, 0x380, RZ, 0xc0, !PT ;  /* 0x0000038029287812 */ /* 0x000fe400078ec0ff */
[----:B------:R-:W-:-:S02]  /*17f00*/  LOP3.LUT R44, R45, 0x380, RZ, 0xc0, !PT ;  /* 0x000003802d2c7812 */ /* 0x000fc400078ec0ff */
[----:B------:R-:W-:Y:S02]  /*17f10*/  LOP3.LUT R48, R49, 0x380, RZ, 0xc0, !PT ;  /* 0x0000038031307812 */ /* 0x000fe400078ec0ff */
[----:B0-----:R-:W-:Y:S02]  /*17f20*/  LOP3.LUT R5, R62, 0x380, RZ, 0xc0, !PT ;  /* 0x000003803e057812 */ /* 0x001fe400078ec0ff */
[----:B------:R-:W-:Y:S01]  /*17f30*/  LOP3.LUT R52, R0, R3, RZ, 0x3c, !PT ;  /* 0x0000000300347212 */ /* 0x000fe200078e3cff */
[----:B------:R-:W-:Y:S01]  /*17f40*/  IMAD R0, R15, UR4, RZ ;  /* 0x000000040f007c24 */ /* 0x000fe2000f8e02ff */
[----:B------:R-:W-:Y:S02]  /*17f50*/  SHF.R.U64 R36, R36, 0x3, RZ ;  /* 0x0000000324247819 */ /* 0x000fe400000012ff */
[----:B------:R-:W-:Y:S02]  /*17f60*/  SHF.R.U64 R40, R40, 0x3, RZ ;  /* 0x0000000328287819 */ /* 0x000fe400000012ff */
[----:B------:R-:W-:-:S02]  /*17f70*/  SHF.R.U64 R44, R44, 0x3, RZ ;  /* 0x000000032c2c7819 */ /* 0x000fc400000012ff */
[----:B------:R-:W-:Y:S02]  /*17f80*/  SHF.R.U64 R48, R48, 0x3, RZ ;  /* 0x0000000330307819 */ /* 0x000fe400000012ff */
[----:B------:R-:W-:Y:S01]  /*17f90*/  SHF.R.U64 R5, R5, 0x3, RZ ;  /* 0x0000000305057819 */ /* 0x000fe200000012ff */
[C---:B------:R-:W-:Y:S01]  /*17fa0*/  IMAD R9, R101.reuse, UR5, R0 ;  /* 0x0000000565097c24 */ /* 0x040fe2000f8e0200 */
[----:B------:R-:W-:Y:S01]  /*17fb0*/  LOP3.LUT R36, R36, R37, RZ, 0x3c, !PT ;  /* 0x0000002524247212 */ /* 0x000fe200078e3cff */
[----:B------:R-:W-:Y:S01]  /*17fc0*/  IMAD.WIDE.U32 R2, R101, UR4, RZ ;  /* 0x0000000465027c25 */ /* 0x000fe2000f8e00ff */
[----:B------:R-:W-:Y:S01]  /*17fd0*/  LOP3.LUT R40, R40, R41, RZ, 0x3c, !PT ;  /* 0x0000002928287212 */ /* 0x000fe200078e3cff */
[----:B------:R-:W-:Y:S01]  /*17fe0*/  ULDC.64 UR4, c[0x0][0xae8] ;  /* 0x0002ba0000047ab9 */ /* 0x000fe20000000a00 */
[----:B------:R-:W-:Y:S01]  /*17ff0*/  LOP3.LUT R44, R44, R45, RZ, 0x3c, !PT ;  /* 0x0000002d2c2c7212 */ /* 0x000fe200078e3cff */
[--C-:B------:R-:W-:Y:S01]  /*18000*/  IMAD.X R37, RZ, RZ, R63.reuse, P2 ;  /* 0x000000ffff257224 */ /* 0x100fe200010e063f */
[----:B------:R-:W-:Y:S01]  /*18010*/  LOP3.LUT R48, R48, R49, RZ, 0x3c, !PT ;  /* 0x0000003130307212 */ /* 0x000fe200078e3cff */
[--C-:B------:R-:W-:Y:S01]  /*18020*/  IMAD.X R45, RZ, RZ, R63.reuse, P4 ;  /* 0x000000ffff2d7224 */ /* 0x100fe200020e063f */
[----:B------:R-:W-:Y:S01]  /*18030*/  IADD3.X R41, RZ, R63, RZ, P3, !PT ;  /* 0x0000003fff297210 */ /* 0x000fe20001ffe4ff */
[----:B------:R-:W-:Y:S01]  /*18040*/  IMAD.X R49, RZ, RZ, R63, P5 ;  /* 0x000000ffff317224 */ /* 0x000fe200028e063f */
[----:B------:R-:W-:Y:S01]  /*18050*/  LOP3.LUT R62, R5, R62, RZ, 0x3c, !PT ;  /* 0x0000003e053e7212 */ /* 0x000fe200078e3cff */
[----:B------:R-:W-:Y:S01]  /*18060*/  IMAD.IADD R3, R3, 0x1, R9 ;  /* 0x0000000103037824 */ /* 0x000fe200078e0209 */
[----:B------:R-:W-:Y:S01]  /*18070*/  LEA R0, R207, R103, 0x5 ;  /* 0x00000067cf007211 */ /* 0x000fe200078e28ff */
[----:B------:R-:W5:Y:S01]  /*18080*/  LD.E.128 R36, desc[UR36][R36.64] ;  /* 0x0000002424247980 */ /* 0x000f62000c101d00 */
[----:B------:R-:W-:-:S03]  /*18090*/  IMAD.WIDE.U32 R2, R191, UR4, R2 ;  /* 0x00000004bf027c25 */ /* 0x000fc6000f8e0002 */
[----:B------:R0:W5:Y:S01]  /*180a0*/  LD.E.128 R4, desc[UR36][R62.64] ;  /* 0x000000243e047980 */ /* 0x000162000c101d00 */
[----:B------:R-:W-:-:S03]  /*180b0*/  SHF.R.S32.HI R8, RZ, 0x1f, R205 ;  /* 0x0000001fff087819 */ /* 0x000fc600000114cd */
[----:B------:R-:W5:Y:S01]  /*180c0*/  LD.E.128 R40, desc[UR36][R40.64] ;  /* 0x0000002428287980 */ /* 0x000f62000c101d00 */
[----:B------:R-:W-:-:S03]  /*180d0*/  IMAD R12, R213, 0x80, R0 ;  /* 0x00000080d50c7824 */ /* 0x000fc600078e0200 */
[----:B------:R-:W5:Y:S04]  /*180e0*/  LD.E.128 R44, desc[UR36][R44.64] ;  /* 0x000000242c2c7980 */ /* 0x000f68000c101d00 */
[----:B------:R-:W5:Y:S04]  /*180f0*/  LD.E.128 R48, desc[UR36][R48.64] ;  /* 0x0000002430307980 */ /* 0x000f68000c101d00 */
[----:B------:R-:W5:Y:S01]  /*18100*/  LD.E.128 R52, desc[UR36][R52.64] ;  /* 0x0000002434347980 */ /* 0x000f62000c101d00 */
[----:B------:R-:W-:Y:S01]  /*18110*/  @!PT LDS RZ, [RZ] ;  /* 0x00000000fffff984 */ /* 0x000fe20000000800 */
[----:B------:R-:W-:Y:S01]  /*18120*/  @!PT LDS RZ, [RZ] ;  /* 0x00000000fffff984 */ /* 0x000fe20000000800 */
[----:B------:R-:W-:Y:S01]  /*18130*/  @!PT LDS RZ, [RZ] ;  /* 0x00000000fffff984 */ /* 0x000fe20000000800 */
[----:B------:R-:W-:Y:S01]  /*18140*/  @!PT LDS RZ, [RZ] ;  /* 0x00000000fffff984 */ /* 0x000fe20000000800 */
[----:B------:R1:W-:Y:S06]  /*18150*/  MEMBAR.ALL.CTA ;  /* 0x0000000000007992 */ /* 0x0003ec0000008000 */
[----:B-1----:R-:W1:Y:S01]  /*18160*/  FENCE.VIEW.ASYNC.S ;  /* 0x00000000000073c6 */ /* 0x002e620000000000 */
[----:B------:R-:W-:Y:S01]  /*18170*/  IMAD R3, R191, UR5, R3 ;  /* 0x00000005bf037c24 */ /* 0x000fe2000f8e0203 */
[----:B------:R-:W-:Y:S01]  /*18180*/  ULDC.64 UR4, c[0x0][0xaf0] ;  /* 0x0002bc0000047ab9 */ /* 0x000fe20000000a00 */
[----:B--2---:R-:W-:-:S04]  /*18190*/  @P1 IMAD.HI.U32 R0, R12, R11, RZ ;  /* 0x0000000b0c001227 */ /* 0x004fc800078e00ff */
[----:B------:R-:W-:Y:S02]  /*181a0*/  IMAD R8, R8, UR4, RZ ;  /* 0x0000000408087c24 */ /* 0x000fe4000f8e02ff */
[----:B------:R-:W-:Y:S01]  /*181b0*/  IMAD.MOV.U32 R9, RZ, RZ, R12 ;  /* 0x000000ffff097224 */ /* 0x000fe200078e000c */
[----:B---3--:R-:W-:Y:S01]  /*181c0*/  @P1 SHF.R.U32.HI R9, RZ, R13, R0 ;  /* 0x0000000dff091219 */ /* 0x008fe20000011600 */
[C---:B------:R-:W-:Y:S02]  /*181d0*/  IMAD R11, R205.reuse, UR5, R8 ;  /* 0x00000005cd0b7c24 */ /* 0x040fe4000f8e0208 */
[----:B------:R-:W-:Y:S01]  /*181e0*/  IMAD.WIDE.U32 R2, R205, UR4, R2 ;  /* 0x00000004cd027c25 */ /* 0x000fe2000f8e0002 */
[----:B------:R-:W-:Y:S01]  /*181f0*/  SHF.R.S32.HI R8, RZ, 0x1f, R9 ;  /* 0x0000001fff087819 */ /* 0x000fe20000011409 */
[----:B------:R-:W-:Y:S01]  /*18200*/  ULDC.64 UR4, c[0x0][0xae0] ;  /* 0x0002b80000047ab9 */ /* 0x000fe20000000a00 */
[----:B------:R-:W-:Y:S01]  /*18210*/  IADD3 R0, R18, 0x22820, RZ ;  /* 0x0002282012007810 */ /* 0x000fe20007ffe0ff */
[----:B------:R-:W-:-:S02]  /*18220*/  IMAD.IADD R3, R3, 0x1, R11 ;  /* 0x0000000103037824 */ /* 0x000fc400078e020b */
[----:B------:R-:W-:Y:S01]  /*18230*/  IMAD.MOV R11, RZ, RZ, -R9 ;  /* 0x000000ffff0b7224 */ /* 0x000fe200078e0a09 */
[----:B------:R-:W-:Y:S01]  /*18240*/  PRMT R0, RZ, 0x654, R0 ;  /* 0x00000654ff007816 */ /* 0x000fe20000000000 */
[----:B------:R-:W-:Y:S02]  /*18250*/  IMAD R8, R8, UR4, RZ ;  /* 0x0000000408087c24 */ /* 0x000fe4000f8e02ff */
[----:B------:R-:W-:Y:S01]  /*18260*/  IMAD R11, R14, R11, R12 ;  /* 0x0000000b0e0b7224 */ /* 0x000fe200078e020c */
[----:B-1----:R1:W-:Y:S01]  /*18270*/  SYNCS.ARRIVE.TRANS64.RED.A1T0 RZ, [R0+URZ], RZ ;  /* 0x000000ff00ff79a7 */ /* 0x0023e2000810043f */
[C---:B------:R-:W-:Y:S02]  /*18280*/  IMAD R13, R9.reuse, UR5, R8 ;  /* 0x00000005090d7c24 */ /* 0x040fe4000f8e0208 */
[----:B------:R-:W-:Y:S01]  /*18290*/  IMAD.WIDE.U32 R2, R9, UR4, R2 ;  /* 0x0000000409027c25 */ /* 0x000fe2000f8e0002 */
[----:B------:R-:W-:Y:S01]  /*182a0*/  ULDC.64 UR4, c[0x0][0xad8] ;  /* 0x0002b60000047ab9 */ /* 0x000fe20000000a00 */
[----:B-1----:R-:W-:-:S02]  /*182b0*/  SHF.R.S32.HI R0, RZ, 0x1f, R11 ;  /* 0x0000001fff007819 */ /* 0x002fc4000001140b */
[----:B------:R-:W-:-:S03]  /*182c0*/  IMAD.IADD R3, R3, 0x1, R13 ;  /* 0x0000000103037824 */ /* 0x000fc600078e020d */
[----:B------:R-:W-:Y:S02]  /*182d0*/  IMAD R0, R0, UR4, RZ ;  /* 0x0000000400007c24 */ /* 0x000fe4000f8e02ff */
[----:B------:R-:W-:-:S04]  /*182e0*/  IMAD.WIDE.U32 R2, R11, UR4, R2 ;  /* 0x000000040b027c25 */ /* 0x000fc8000f8e0002 */
[----:B------:R-:W-:Y:S01]  /*182f0*/  IMAD R11, R11, UR5, R0 ;  /* 0x000000050b0b7c24 */ /* 0x000fe2000f8e0200 */
[----:B------:R-:W-:Y:S02]  /*18300*/  ULDC.64 UR4, c[0x0][0xa80] ;  /* 0x0002a00000047ab9 */ /* 0x000fe40000000a00 */
[----:B------:R-:W-:Y:S01]  /*18310*/  LEA R0, P0, R2, UR4, 0x1 ;  /* 0x0000000402007c11 */ /* 0x000fe2000f8008ff */
[----:B------:R-:W-:Y:S01]  /*18320*/  IMAD.IADD R3, R3, 0x1, R11 ;  /* 0x0000000103037824 */ /* 0x000fe200078e020b */
[----:B------:R-:W-:-:S04]  /*18330*/  UMOV UR4, 0xffffffff ;  /* 0xffffffff00047882 */ /* 0x000fc80000000000 */
[----:B------:R-:W-:Y:S01]  /*18340*/  LEA.HI.X R2, R2, UR5, R3, 0x1, P0 ;  /* 0x0000000502027c11 */ /* 0x000fe200080f0c03 */
[----:B0-----:R-:W-:Y:S06]  /*18350*/  BRA.DIV UR4, `(.L_x_660) ;  /* 0x000000d604047947 */ /* 0x001fec000b800000 */
[----:B------:R0:W1:Y:S04]  /*18360*/  SHFL.IDX PT, R3, R2, RZ, 0x181f ;  /* 0x00181fff02037589 */ /* 0x00006800000e0000 */
[----:B------:R0:W2:Y:S02]  /*18370*/  SHFL.IDX PT, R14, R0, RZ, 0x181f ;  /* 0x00181fff000e7589 */ /* 0x0000a400000e0000 */
.L_x_945:
[----:B------:R-:W-:Y:S01]  /*18380*/  IMAD R21, R213, 0x80, R103 ;  /* 0x00000080d5157824 */ /* 0x000fe200078e0267 */
[----:B------:R-:W-:Y:S04]  /*18390*/  BSSY B1, `(.L_x_661) ;  /* 0x000000e000017945 */ /* 0x000fe80003800000 */
[----:B------:R-:W-:-:S13]  /*183a0*/  ISETP.GE.AND P0, PT, R21, R10, PT ;  /* 0x0000000a1500720c */ /* 0x000fda0003f06270 */
[----:B------:R-:W-:Y:S05]  /*183b0*/  @P0 BRA `(.L_x_662) ;  /* 0x00000000002c0947 */ /* 0x000fea0003800000 */
[----:B------:R-:W-:Y:S01]  /*183c0*/  ULDC UR4, c[0x0][0xac8] ;  /* 0x0002b20000047ab9 */ /* 0x000fe20000000800 */
[----:B------:R-:W-:Y:S02]  /*183d0*/  SHF.R.S32.HI R12, RZ, 0x1f, R198 ;  /* 0x0000001fff0c7819 */ /* 0x000fe400000114c6 */
[----:B------:R-:W-:Y:S02]  /*183e0*/  ISETP.GE.AND P0, PT, R198, UR4, PT ;  /* 0x00000004c6007c0c */ /* 0x000fe4000bf06270 */
[----:B------:R-:W-:Y:S02]  /*183f0*/  ISETP.GE.AND P1, PT, R206, UR4, PT ;  /* 0x00000004ce007c0c */ /* 0x000fe4000bf26270 */
[----:B------:R-:W-:-:S09]  /*18400*/  SHF.R.S32.HI R11, RZ, 0x1f, R206 ;  /* 0x0000001fff0b7819 */ /* 0x000fd200000114ce */
[-C--:B--2---:R-:W-:Y:S02]  /*18410*/  @!P0 LEA R8, P2, R198, R14.reuse, 0x1 ;  /* 0x0000000ec6088211 */ /* 0x084fe400078408ff */
[----:B------:R-:W-:Y:S02]  /*18420*/  @!P1 LEA R14, P3, R206, R14, 0x1 ;  /* 0x0000000ece0e9211 */ /* 0x000fe400078608ff */
[-C--:B-1----:R-:W-:Y:S02]  /*18430*/  @!P0 LEA.HI.X R9, R198, R3.reuse, R12, 0x1, P2 ;  /* 0x00000003c6098211 */ /* 0x082fe400010f0c0c */
[----:B------:R-:W-:-:S03]  /*18440*/  @!P1 LEA.HI.X R15, R206, R3, R11, 0x1, P3 ;  /* 0x00000003ce0f9211 */ /* 0x000fc600018f0c0b */
[----:B-----5:R3:W-:Y:S04]  /*18450*/  @!P0 ST.E.128 desc[UR36][R8.64], R4 ;  /* 0x0000000408008985 */ /* 0x0207e8000c101d24 */
[----:B------:R3:W-:Y:S02]  /*18460*/  @!P1 ST.E.128 desc[UR36][R14.64], R40 ;  /* 0x000000280e009985 */ /* 0x0007e4000c101d24 */
.L_x_662:
[----:B------:R-:W-:Y:S05]  /*18470*/  BSYNC B1 ;  /* 0x0000000000017941 */ /* 0x000fea0003800000 */
.L_x_661:
[----:B------:R-:W-:-:S03]  /*18480*/  UMOV UR4, 0xffffffff ;  /* 0xffffffff00047882 */ /* 0x000fc60000000000 */
[----:B------:R-:W-:Y:S05]  /*18490*/  BRA.DIV UR4, `(.L_x_663) ;  /* 0x000000d204e87947 */ /* 0x000fea000b800000 */
[----:B-1----:R1:W4:Y:S04]  /*184a0*/  SHFL.IDX PT, R3, R2, 0x1, 0x181f ;  /* 0x00381f0002037f89 */ /* 0x00232800000e0000 */
[----:B--23--:R1:W2:Y:S02]  /*184b0*/  SHFL.IDX PT, R14, R0, 0x1, 0x181f ;  /* 0x00381f00000e7f89 */ /* 0x00c2a400000e0000 */
.L_x_949:
[----:B-----5:R-:W-:Y:S01]  /*184c0*/  VIADD R5, R21, 0x20 ;  /* 0x0000002015057836 */ /* 0x020fe20000000000 */
        /* <DEDUP_REMOVED lines=10> */
[-C--:B----4-:R-:W-:Y:S02]  /*18570*/  @!P2 LEA.HI.X R5, R198, R3.reuse, R7, 0x1, P0 ;  /* 0x00000003c605a211 */ /* 0x090fe400000f0c07 */
[----:B------:R-:W-:-:S03]  /*18580*/  @!P3 LEA.HI.X R15, R206, R3, R6, 0x1, P1 ;  /* 0x00000003ce0fb211 */ /* 0x000fc600008f0c06 */
[----:B------:R3:W-:Y:S04]  /*18590*/  @!P2 ST.E.128 desc[UR36][R4.64], R24 ;  /* 0x000000180400a985 */ /* 0x0007e8000c101d24 */
[----:B------:R3:W-:Y:S02]  /*185a0*/  @!P3 ST.E.128 desc[UR36][R14.64], R44 ;  /* 0x0000002c0e00b985 */ /* 0x0007e4000c101d24 */
.L_x_665:
[----:B------:R-:W-:Y:S05]  /*185b0*/  BSYNC B1 ;  /* 0x0000000000017941 */ /* 0x000fea0003800000 */
.L_x_664:
[----:B------:R-:W-:-:S03]  /*185c0*/  UMOV UR4, 0xffffffff ;  /* 0xffffffff00047882 */ /* 0x000fc60000000000 */
[----:B------:R-:W-:Y:S05]  /*185d0*/  BRA.DIV UR4, `(.L_x_666) ;  /* 0x000000d204e07947 */ /* 0x000fea000b800000 */
[----:B----4-:R4:W0:Y:S04]  /*185e0*/  SHFL.IDX PT, R3, R2, 0x2, 0x181f ;  /* 0x00581f0002037f89 */ /* 0x01082800000e0000 */
[----:B--23--:R4:W2:Y:S02]  /*185f0*/  SHFL.IDX PT, R14, R0, 0x2, 0x181f ;  /* 0x00581f00000e7f89 */ /* 0x00c8a400000e0000 */
.L_x_953:
[----:B------:R-:W-:Y:S01]  /*18600*/  IADD3 R5, R21, 0x40, RZ ;  /* 0x0000004015057810 */ /* 0x000fe20007ffe0ff */
[----:B------:R-:W-:Y:S03]  /*18610*/  BSSY B1, `(.L_x_667) ;  /* 0x000000e000017945 */ /* 0x000fe60003800000 */
        /* <DEDUP_REMOVED lines=9> */
[-C--:B0-----:R-:W-:Y:S02]  /*186b0*/  @!P2 LEA.HI.X R5, R198, R3.reuse, R7, 0x1, P0 ;  /* 0x00000003c605a211 */ /* 0x081fe400000f0c07 */
[----:B------:R-:W-:-:S03]  /*186c0*/  @!P3 LEA.HI.X R15, R206, R3, R6, 0x1, P1 ;  /* 0x00000003ce0fb211 */ /* 0x000fc600008f0c06 */
[----:B------:R3:W-:Y:S04]  /*186d0*/  @!P2 ST.E.128 desc[UR36][R4.64], R32 ;  /* 0x000000200400a985 */ /* 0x0007e8000c101d24 */
[----:B------:R3:W-:Y:S02]  /*186e0*/  @!P3 ST.E.128 desc[UR36][R14.64], R48 ;  /* 0x000000300e00b985 */ /* 0x0007e4000c101d24 */
.L_x_668:
[----:B------:R-:W-:Y:S05]  /*186f0*/  BSYNC B1 ;  /* 0x0000000000017941 */ /* 0x000fea0003800000 */
.L_x_667:
[----:B------:R-:W-:-:S03]  /*18700*/  UMOV UR4, 0xffffffff ;  /* 0xffffffff00047882 */ /* 0x000fc60000000000 */
[----:B------:R-:W-:Y:S05]  /*18710*/  BRA.DIV UR4, `(.L_x_669) ;  /* 0x000000d204d87947 */ /* 0x000fea000b800000 */
[----:B0-----:R0:W0:Y:S04]  /*18720*/  SHFL.IDX PT, R3, R2, 0x3, 0x181f ;  /* 0x00781f0002037f89 */ /* 0x00102800000e0000 */
[----:B--23--:R2:W3:Y:S02]  /*18730*/  SHFL.IDX PT, R14, R0, 0x3, 0x181f ;  /* 0x00781f00000e7f89 */ /* 0x00c4e400000e0000 */
.L_x_957:
[----:B------:R-:W-:-:S05]  /*18740*/  VIADD R5, R21, 0x60 ;  /* 0x0000006015057836 */ /* 0x000fca0000000000 */
[----:B------:R-:W-:-:S13]  /*18750*/  ISETP.GE.AND P0, PT, R5, R10, PT ;  /* 0x0000000a0500720c */ /* 0x000fda0003f06270 */
[----:B------:R-:W-:Y:S05]  /*18760*/  @P0 BRA `(.L_x_670) ;  /* 0x0000001c00fc0947 */ /* 0x000fea0003800000 */
[----:B------:R-:W-:Y:S01]  /*18770*/  ULDC UR4, c[0x0][0xac8] ;  /* 0x0002b20000047ab9 */ /* 0x000fe20000000800 */
[----:B-12-4-:R-:W-:Y:S02]  /*18780*/  SHF.R.S32.HI R0, RZ, 0x1f, R198 ;  /* 0x0000001fff007819 */ /* 0x016fe400000114c6 */
[----:B------:R-:W-:-:S13]  /*18790*/  ISETP.GE.AND P1, PT, R198, UR4, PT ;  /* 0x00000004c6007c0c */ /* 0x000fda000bf26270 */
[----:B---3--:R-:W-:-:S04]  /*187a0*/  @!P1 LEA R4, P0, R198, R14, 0x1 ;  /* 0x0000000ec6049211 */ /* 0x008fc800078008ff */
[----:B0-----:R-:W-:Y:S02]  /*187b0*/  @!P1 LEA.HI.X R5, R198, R3, R0, 0x1, P0 ;  /* 0x00000003c6059211 */ /* 0x001fe400000f0c00 */
[----:B------:R-:W-:-:S03]  /*187c0*/  ISETP.GE.AND P0, PT, R206, UR4, PT ;  /* 0x00000004ce007c0c */ /* 0x000fc6000bf06270 */
[----:B------:R0:W-:Y:S10]  /*187d0*/  @!P1 ST.E.128 desc[UR36][R4.64], R36 ;  /* 0x0000002404009985 */ /* 0x0001f4000c101d24 */
[----:B------:R-:W-:Y:S05]  /*187e0*/  @P0 BRA `(.L_x_670) ;  /* 0x0000001c00dc0947 */ /* 0x000fea0003800000 */
[----:B------:R-:W-:Y:S02]  /*187f0*/  SHF.R.S32.HI R0, RZ, 0x1f, R206 ;  /* 0x0000001fff007819 */ /* 0x000fe400000114ce */
[----:B------:R-:W-:-:S04]  /*18800*/  LEA R14, P0, R206, R14, 0x1 ;  /* 0x0000000ece0e7211 */ /* 0x000fc800078008ff */
[----:B------:R-:W-:-:S05]  /*18810*/  LEA.HI.X R15, R206, R3, R0, 0x1, P0 ;  /* 0x00000003ce0f7211 */ /* 0x000fca00000f0c00 */
[----:B------:R1:W-:Y:S01]  /*18820*/  ST.E.128 desc[UR36][R14.64], R52 ;  /* 0x000000340e007985 */ /* 0x0003e2000c101d24 */
[----:B------:R-:W-:Y:S05]  /*18830*/  BRA `(.L_x_670) ;  /* 0x0000001c00c87947 */ /* 0x000fea0003800000 */
.L_x_659:
[----:B------:R-:W-:Y:S01]  /*18840*/  ULDC.64 UR4, c[0x0][0xb08] ;  /* 0x0002c20000047ab9 */ /* 0x000fe20000000a00 */
[----:B------:R-:W1:Y:S01]  /*18850*/  @P1 LDC R8, c[0x0][0xbec] ;  /* 0x0002fb00ff081b82 */ /* 0x000e620000000800 */
[----:B0-----:R-:W-:Y:S01]  /*18860*/  IMAD R6, R15, UR4, RZ ;  /* 0x000000040f067c24 */ /* 0x001fe2000f8e02ff */
[----:B------:R-:W-:Y:S01]  /*18870*/  IADD3 R39, R211, 0x10, RZ ;  /* 0x00000010d3277810 */ /* 0x000fe20007ffe0ff */
[----:B------:R-:W-:-:S03]  /*18880*/  IMAD.WIDE.U32 R4, R101, UR4, RZ ;  /* 0x0000000465047c25 */ /* 0x000fc6000f8e00ff */
[----:B------:R-:W-:Y:S01]  /*18890*/  SHF.R.S32.HI R34, RZ, 0x1f, R39 ;  /* 0x0000001fff227819 */ /* 0x000fe20000011427 */
[----:B------:R-:W-:Y:S01]  /*188a0*/  IMAD R101, R101, UR5, R6 ;  /* 0x0000000565657c24 */ /* 0x000fe2000f8e0206 */
[----:B------:R-:W0:Y:S01]  /*188b0*/  @P1 LDC R11, c[0x0][0xbf0] ;  /* 0x0002fc00ff0b1b82 */ /* 0x000e220000000800 */
[----:B------:R-:W-:Y:S01]  /*188c0*/  ULDC.64 UR4, c[0x0][0xb38] ;  /* 0x0002ce0000047ab9 */ /* 0x000fe20000000a00 */
[----:B------:R-:W-:Y:S01]  /*188d0*/  SHF.R.S32.HI R6, RZ, 0x1f, R205 ;  /* 0x0000001fff067819 */ /* 0x000fe200000114cd */
[----:B------:R-:W-:Y:S02]  /*188e0*/  IMAD.IADD R5, R5, 0x1, R101 ;  /* 0x0000000105057824 */ /* 0x000fe400078e0265 */
[----:B------:R-:W-:Y:S02]  /*188f0*/  IMAD.MOV.U32 R7, RZ, RZ, R37 ;  /* 0x000000ffff077224 */ /* 0x000fe400078e0025 */
[----:B------:R-:W-:-:S04]  /*18900*/  IMAD.WIDE.U32 R4, R191, UR4, R4 ;  /* 0x00000004bf047c25 */ /* 0x000fc8000f8e0004 */
[----:B------:R-:W-:Y:S01]  /*18910*/  IMAD R5, R191, UR5, R5 ;  /* 0x00000005bf057c24 */ /* 0x000fe2000f8e0205 */
[----:B------:R-:W-:Y:S01]  /*18920*/  ULDC.64 UR4, c[0x0][0xb40] ;  /* 0x0002d00000047ab9 */ /* 0x000fe20000000a00 */
[----:B------:R-:W-:Y:S02]  /*18930*/  VIADD R33, R211, 0x18 ;  /* 0x00000018d3217836 */ /* 0x000fe40000000000 */
[----:B------:R-:W-:Y:S02]  /*18940*/  IMAD R6, R6, UR4, RZ ;  /* 0x0000000406067c24 */ /* 0x000fe4000f8e02ff */
[----:B------:R-:W-:Y:S01]  /*18950*/  IMAD.WIDE.U32 R4, R205, UR4, R4 ;  /* 0x00000004cd047c25 */ /* 0x000fe2000f8e0004 */
[----:B------:R-:W-:-:S03]  /*18960*/  SHF.R.S32.HI R36, RZ, 0x1f, R33 ;  /* 0x0000001fff247819 */ /* 0x000fc60000011421 */
[----:B------:R-:W-:Y:S01]  /*18970*/  IMAD R9, R205, UR5, R6 ;  /* 0x00000005cd097c24 */ /* 0x000fe2000f8e0206 */
[----:B------:R-:W-:Y:S01]  /*18980*/  ULDC.64 UR4, c[0x0][0xb48] ;  /* 0x0002d20000047ab9 */ /* 0x000fe20000000a00 */
[----:B-1----:R-:W-:-:S04]  /*18990*/  @P1 IMAD.HI.U32 R8, R37, R8, RZ ;  /* 0x0000000825081227 */ /* 0x002fc800078e00ff */
[----:B------:R-:W-:Y:S01]  /*189a0*/  IMAD.IADD R5, R5, 0x1, R9 ;  /* 0x0000000105057824 */ /* 0x000fe200078e0209 */
[----:B0-----:R-:W-:Y:S01]  /*189b0*/  @P1 SHF.R.U32.HI R7, RZ, R11, R8 ;  /* 0x0000000bff071219 */ /* 0x001fe20000011608 */
[----:B------:R-:W-:Y:S02]  /*189c0*/  VIADD R8, R18, 0x22820 ;  /* 0x0002282012087836 */ /* 0x000fe40000000000 */
[C---:B------:R-:W-:Y:S01]  /*189d0*/  IMAD.WIDE.U32 R4, R214.reuse, UR4, R4 ;  /* 0x00000004d6047c25 */ /* 0x040fe2000f8e0004 */
[----:B------:R-:W-:Y:S02]  /*189e0*/  IADD3 R9, -R7, RZ, RZ ;  /* 0x000000ff07097210 */ /* 0x000fe40007ffe1ff */
[----:B------:R-:W-:Y:S01]  /*189f0*/  SHF.R.S32.HI R6, RZ, 0x1f, R7 ;  /* 0x0000001fff067819 */ /* 0x000fe20000011407 */
[----:B------:R-:W-:Y:S01]  /*18a00*/  IMAD R5, R214, UR5, R5 ;  /* 0x00000005d6057c24 */ /* 0x000fe2000f8e0205 */
[----:B------:R-:W-:Y:S01]  /*18a10*/  ULDC.64 UR4, c[0x0][0xb30] ;  /* 0x0002cc0000047ab9 */ /* 0x000fe20000000a00 */
[----:B------:R-:W-:Y:S01]  /*18a20*/  IMAD R9, R14, R9, R37 ;  /* 0x000000090e097224 */ /* 0x000fe200078e0225 */
[----:B------:R-:W-:Y:S01]  /*18a30*/  PRMT R8, RZ, 0x654, R8 ;  /* 0x00000654ff087816 */ /* 0x000fe20000000008 */
[----:B------:R-:W-:-:S02]  /*18a40*/  IMAD R6, R6, UR4, RZ ;  /* 0x0000000406067c24 */ /* 0x000fc4000f8e02ff */
[C---:B------:R-:W-:Y:S01]  /*18a50*/  IMAD.WIDE.U32 R4, R7.reuse, UR4, R4 ;  /* 0x0000000407047c25 */ /* 0x040fe2000f8e0004 */
[----:B------:R0:W-:Y:S03]  /*18a60*/  SYNCS.ARRIVE.TRANS64.RED.A1T0 RZ, [R8+URZ], RZ ;  /* 0x000000ff08ff79a7 */ /* 0x0001e6000810043f */
[----:B------:R-:W-:Y:S01]  /*18a70*/  IMAD R11, R7, UR5, R6 ;  /* 0x00000005070b7c24 */ /* 0x000fe2000f8e0206 */
[----:B------:R-:W-:Y:S01]  /*18a80*/  SHF.R.S32.HI R6, RZ, 0x1f, R9 ;  /* 0x0000001fff067819 */ /* 0x000fe20000011409 */
[----:B------:R-:W-:Y:S01]  /*18a90*/  ULDC.64 UR4, c[0x0][0xb28] ;  /* 0x0002ca0000047ab9 */ /* 0x000fe20000000a00 */
[----:B------:R-:W-:Y:S02]  /*18aa0*/  VIADD R37, R211, 0x8 ;  /* 0x00000008d3257836 */ /* 0x000fe40000000000 */
[----:B------:R-:W-:Y:S02]  /*18ab0*/  IMAD.IADD R5, R5, 0x1, R11 ;  /* 0x0000000105057824 */ /* 0x000fe400078e020b */
[----:B------:R-:W-:Y:S01]  /*18ac0*/  IMAD R6, R6, UR4, RZ ;  /* 0x0000000406067c24 */ /* 0x000fe2000f8e02ff */
[----:B------:R-:W-:Y:S01]  /*18ad0*/  SHF.R.S32.HI R32, RZ, 0x1f, R37 ;  /* 0x0000001fff207819 */ /* 0x000fe20000011425 */
        /* <DEDUP_REMOVED lines=10> */
.L_x_960:
[----:B------:R-:W-:Y:S01]  /*18b80*/  ISETP.GE.AND P0, PT, R35, R10, PT ;  /* 0x0000000a2300720c */ /* 0x000fe20003f06270 */
[----:B------:R-:W-:-:S12]  /*18b90*/  BSSY B1, `(.L_x_672) ;  /* 0x000007a000017945 */ /* 0x000fd80003800000 */
[----:B------:R-:W-:Y:S05]  /*18ba0*/  @P0 BRA `(.L_x_673) ;  /* 0x0000000400e00947 */ /* 0x000fea0003800000 */
[----:B------:R-:W-:Y:S01]  /*18bb0*/  ULDC UR4, c[0x0][0xac8] ;  /* 0x0002b20000047ab9 */ /* 0x000fe20000000800 */
[C---:B------:R-:W-:Y:S01]  /*18bc0*/  VIADD R12, R211.reuse, 0x20 ;  /* 0x00000020d30c7836 */ /* 0x040fe20000000000 */
[C---:B------:R-:W-:Y:S01]  /*18bd0*/  ISETP.GE.AND P0, PT, R211.reuse, UR4, PT ;  /* 0x00000004d3007c0c */ /* 0x040fe2000bf06270 */
[----:B------:R-:W-:Y:S01]  /*18be0*/  VIADD R11, R211, 0x28 ;  /* 0x00000028d30b7836 */ /* 0x000fe20000000000 */
[----:B------:R-:W-:Y:S01]  /*18bf0*/  ISETP.GE.AND P3, PT, R37, UR4, PT ;  /* 0x0000000425007c0c */ /* 0x000fe2000bf66270 */
[----:B------:R-:W-:Y:S01]  /*18c00*/  VIADD R38, R211, 0x20 ;  /* 0x00000020d3267836 */ /* 0x000fe20000000000 */
[----:B------:R-:W-:Y:S01]  /*18c10*/  ISETP.GE.AND P2, PT, R39, UR4, PT ;  /* 0x0000000427007c0c */ /* 0x000fe2000bf46270 */
[----:B------:R-:W-:Y:S01]  /*18c20*/  VIADD R13, R211, 0x38 ;  /* 0x00000038d30d7836 */ /* 0x000fe20000000000 */
[----:B------:R-:W-:Y:S01]  /*18c30*/  ISETP.GE.AND P1, PT, R33, UR4, PT ;  /* 0x0000000421007c0c */ /* 0x000fe2000bf26270 */
[C---:B------:R-:W-:Y:S01]  /*18c40*/  VIADD R15, R211.reuse, 0x28 ;  /* 0x00000028d30f7836 */ /* 0x040fe20000000000 */
[----:B------:R-:W-:-:S02]  /*18c50*/  IADD3 R62, R211, 0x30, RZ ;  /* 0x00000030d33e7810 */ /* 0x000fc40007ffe0ff */
[----:B------:R-:W-:Y:S02]  /*18c60*/  SHF.R.S32.HI R38, RZ, 0x1f, R38 ;  /* 0x0000001fff267819 */ /* 0x000fe40000011426 */
[----:B------:R-:W-:Y:S01]  /*18c70*/  SHF.R.S32.HI R15, RZ, 0x1f, R15 ;  /* 0x0000001fff0f7819 */ /* 0x000fe2000001140f */
[----:B--2---:R-:W-:Y:S01]  /*18c80*/  @!P0 IMAD.MOV.U32 R6, RZ, RZ, R14 ;  /* 0x000000ffff068224 */ /* 0x004fe200078e000e */
[----:B------:R-:W-:Y:S01]  /*18c90*/  @!P0 MOV R8, R102 ;  /* 0x0000006600088202 */ /* 0x000fe20000000f00 */
[----:B-1----:R-:W-:Y:S01]  /*18ca0*/  @!P0 IMAD.MOV.U32 R7, RZ, RZ, R24 ;  /* 0x000000ffff078224 */ /* 0x002fe200078e0018 */
[----:B------:R-:W-:Y:S01]  /*18cb0*/  @!P3 LEA R4, P4, R37, R14, 0x2 ;  /* 0x0000000e2504b211 */ /* 0x000fe200078810ff */
[----:B------:R-:W-:Y:S01]  /*18cc0*/  @!P0 IMAD.MOV.U32 R9, RZ, RZ, R99 ;  /* 0x000000ffff098224 */ /* 0x000fe200078e0063 */
[C---:B------:R-:W-:Y:S01]  /*18cd0*/  IADD3 R63, R211.reuse, 0x30, RZ ;  /* 0x00000030d33f7810 */ /* 0x040fe20007ffe0ff */
[----:B------:R-:W-:Y:S01]  /*18ce0*/  @!P0 IMAD.WIDE R6, R211, 0x4, R6 ;  /* 0x00000004d3068825 */ /* 0x000fe200078e0206 */
[----:B------:R-:W-:-:S02]  /*18cf0*/  @!P3 LEA.HI.X R5, R37, R24, R32, 0x2, P4 ;  /* 0x000000182505b211 */ /* 0x000fc400020f1420 */
[----:B------:R-:W-:Y:S02]  /*18d00*/  SHF.R.S32.HI R63, RZ, 0x1f, R63 ;  /* 0x0000001fff3f7819 */ /* 0x000fe4000001143f */
[----:B------:R1:W-:Y:S01]  /*18d10*/  @!P0 ST.E.64 desc[UR36][R6.64], R8 ;  /* 0x0000000806008985 */ /* 0x0003e2000c101b24 */
[----:B------:R-:W-:Y:S01]  /*18d20*/  ISETP.GE.AND P0, PT, R12, UR4, PT ;  /* 0x000000040c007c0c */ /* 0x000fe2000bf06270 */
[----:B-1----:R-:W-:Y:S01]  /*18d30*/  @!P3 IMAD.MOV.U32 R6, RZ, RZ, R100 ;  /* 0x000000ffff06b224 */ /* 0x002fe200078e0064 */
[----:B------:R-:W-:Y:S01]  /*18d40*/  @!P2 LEA R8, P4, R39, R14, 0x2 ;  /* 0x0000000e2708a211 */ /* 0x000fe200078810ff */
[----:B------:R-:W-:-:S03]  /*18d50*/  @!P3 IMAD.MOV.U32 R7, RZ, RZ, R98 ;  /* 0x000000ffff07b224 */ /* 0x000fc600078e0062 */
[----:B------:R-:W-:Y:S02]  /*18d60*/  @!P2 LEA.HI.X R9, R39, R24, R34, 0x2, P4 ;  /* 0x000000182709a211 */ /* 0x000fe400020f1422 */
[----:B------:R1:W-:Y:S01]  /*18d70*/  @!P3 ST.E.64 desc[UR36][R4.64], R6 ;  /* 0x000000060400b985 */ /* 0x0003e2000c101b24 */
[----:B------:R-:W-:Y:S02]  /*18d80*/  ISETP.GE.AND P3, PT, R11, UR4, PT ;  /* 0x000000040b007c0c */ /* 0x000fe4000bf66270 */
[C---:B-1----:R-:W-:Y:S01]  /*18d90*/  @!P1 LEA R4, P5, R33.reuse, R14, 0x2 ;  /* 0x0000000e21049211 */ /* 0x042fe200078a10ff */
[----:B------:R-:W-:Y:S02]  /*18da0*/  @!P2 IMAD.MOV.U32 R6, RZ, RZ, R79 ;  /* 0x000000ffff06a224 */ /* 0x000fe400078e004f */
[----:B------:R-:W-:Y:S01]  /*18db0*/  @!P2 IMAD.MOV.U32 R7, RZ, RZ, R77 ;  /* 0x000000ffff07a224 */ /* 0x000fe200078e004d */
[----:B------:R-:W-:Y:S01]  /*18dc0*/  @!P1 LEA.HI.X R5, R33, R24, R36, 0x2, P5 ;  /* 0x0000001821059211 */ /* 0x000fe200028f1424 */
[----:B------:R-:W-:Y:S01]  /*18dd0*/  @!P1 IMAD.MOV.U32 R79, RZ, RZ, R78 ;  /* 0x000000ffff4f9224 */ /* 0x000fe200078e004e */
[----:B------:R-:W-:-:S02]  /*18de0*/  @!P1 MOV R78, R80 ;  /* 0x00000050004e9202 */ /* 0x000fc40000000f00 */
[----:B------:R1:W-:Y:S01]  /*18df0*/  @!P2 ST.E.64 desc[UR36][R8.64], R6 ;  /* 0x000000060800a985 */ /* 0x0003e2000c101b24 */
[----:B------:R-:W-:-:S03]  /*18e00*/  ISETP.GE.AND P2, PT, R62, UR4, PT ;  /* 0x000000043e007c0c */ /* 0x000fc6000bf46270 */
[----:B------:R2:W-:Y:S01]  /*18e10*/  @!P1 ST.E.64 desc[UR36][R4.64], R78 ;  /* 0x0000004e04009985 */ /* 0x0005e2000c101b24 */
[----:B------:R-:W-:Y:S02]  /*18e20*/  ISETP.GE.AND P1, PT, R13, UR4, PT ;  /* 0x000000040d007c0c */ /* 0x000fe4000bf26270 */
[CC--:B-1----:R-:W-:Y:S01]  /*18e30*/  @!P0 LEA R6, P4, R12.reuse, R14.reuse, 0x2 ;  /* 0x0000000e0c068211 */ /* 0x0c2fe200078810ff */
[----:B------:R-:W-:Y:S01]  /*18e40*/  @!P0 IMAD.MOV.U32 R8, RZ, RZ, R2 ;  /* 0x000000ffff088224 */ /* 0x000fe200078e0002 */
[----:B------:R-:W-:Y:S01]  /*18e50*/  @!P0 MOV R9, R81 ;  /* 0x0000005100098202 */ /* 0x000fe20000000f00 */
[----:B------:R-:W-:Y:S01]  /*18e60*/  @!P3 IMAD.MOV.U32 R2, RZ, RZ, R3 ;  /* 0x000000ffff02b224 */ /* 0x000fe200078e0003 */
[----:B--2---:R-:W-:Y:S01]  /*18e70*/  @!P3 LEA R4, P5, R11, R14, 0x2 ;  /* 0x0000000e0b04b211 */ /* 0x004fe200078a10ff */
[----:B------:R-:W-:Y:S01]  /*18e80*/  @!P3 IMAD.MOV.U32 R3, RZ, RZ, R0 ;  /* 0x000000ffff03b224 */ /* 0x000fe200078e0000 */
[-C--:B------:R-:W-:Y:S01]  /*18e90*/  @!P0 LEA.HI.X R7, R12, R24.reuse, R38, 0x2, P4 ;  /* 0x000000180c078211 */ /* 0x080fe200020f1426 */
[----:B------:R-:W-:Y:S01]  /*18ea0*/  VIADD R12, R211, 0x40 ;  /* 0x00000040d30c7836 */ /* 0x000fe20000000000 */
[----:B------:R-:W-:Y:S01]  /*18eb0*/  @!P3 LEA.HI.X R5, R11, R24, R15, 0x2, P5 ;  /* 0x000000180b05b211 */ /* 0x000fe200028f140f */
[C---:B------:R-:W-:Y:S01]  /*18ec0*/  VIADD R15, R211.reuse, 0x48 ;  /* 0x00000048d30f7836 */ /* 0x040fe20000000000 */
[----:B------:R-:W-:Y:S01]  /*18ed0*/  SHF.R.S32.HI R0, RZ, 0x1f, R215 ;  /* 0x0000001fff007819 */ /* 0x000fe200000114d7 */
[----:B------:R1:W-:Y:S01]  /*18ee0*/  @!P0 ST.E.64 desc[UR36][R6.64], R8 ;  /* 0x0000000806008985 */ /* 0x0003e2000c101b24 */
[C---:B------:R-:W-:Y:S01]  /*18ef0*/  VIADD R38, R211.reuse, 0x38 ;  /* 0x00000038d3267836 */ /* 0x040fe20000000000 */
[----:B------:R-:W-:Y:S01]  /*18f00*/  ISETP.GE.AND P0, PT, R12, UR4, PT ;  /* 0x000000040c007c0c */ /* 0x000fe2000bf06270 */
[----:B------:R-:W-:Y:S01]  /*18f10*/  VIADD R11, R211, 0x50 ;  /* 0x00000050d30b7836 */ /* 0x000fe20000000000 */
[----:B------:R2:W-:Y:S01]  /*18f20*/  @!P3 ST.E.64 desc[UR36][R4.64], R2 ;  /* 0x000000020400b985 */ /* 0x0005e2000c101b24 */
[----:B------:R-:W-:-:S02]  /*18f30*/  ISETP.GE.AND P3, PT, R15, UR4, PT ;  /* 0x000000040f007c0c */ /* 0x000fc4000bf66270 */
[----:B------:R-:W-:Y:S02]  /*18f40*/  SHF.R.S32.HI R38, RZ, 0x1f, R38 ;  /* 0x0000001fff267819 */ /* 0x000fe40000011426 */
[CC--:B-1----:R-:W-:Y:S02]  /*18f50*/  @!P2 LEA R6, P5, R62.reuse, R14.reuse, 0x2 ;  /* 0x0000000e3e06a211 */ /* 0x0c2fe400078a10ff */
[C---:B--2---:R-:W-:Y:S01]  /*18f60*/  @!P1 LEA R2, P4, R13.reuse, R14, 0x2 ;  /* 0x0000000e0d029211 */ /* 0x044fe200078810ff */
[----:B------:R-:W-:Y:S01]  /*18f70*/  @!P2 IMAD.MOV.U32 R4, RZ, RZ, R28 ;  /* 0x000000ffff04a224 */ /* 0x000fe200078e001c */
[-C--:B------:R-:W-:Y:S01]  /*18f80*/  @!P2 LEA.HI.X R7, R62, R24.reuse, R63, 0x2, P5 ;  /* 0x000000183e07a211 */ /* 0x080fe200028f143f */
[----:B------:R-:W-:Y:S01]  /*18f90*/  @!P2 IMAD.MOV.U32 R5, RZ, RZ, R20 ;  /* 0x000000ffff05a224 */ /* 0x000fe200078e0014 */
[----:B------:R-:W-:Y:S01]  /*18fa0*/  @!P1 LEA.HI.X R3, R13, R24, R38, 0x2, P4 ;  /* 0x000000180d039211 */ /* 0x000fe200020f1426 */
[----:B------:R-:W-:Y:S01]  /*18fb0*/  VIADD R13, R211, 0x40 ;  /* 0x00000040d30d7836 */ /* 0x000fe20000000000 */
[----:B------:R-:W-:Y:S01]  /*18fc0*/  ISETP.GE.AND P5, PT, R11, UR4, PT ;  /* 0x000000040b007c0c */ /* 0x000fe2000bfa6270 */
[----:B------:R-:W-:Y:S01]  /*18fd0*/  VIADD R38, R211, 0x48 ;  /* 0x00000048d3267836 */ /* 0x000fe20000000000 */
[----:B------:R1:W-:Y:S01]  /*18fe0*/  @!P2 ST.E.64 desc[UR36][R6.64], R4 ;  /* 0x000000040600a985 */ /* 0x0003e2000c101b24 */
[----:B------:R-:W-:-:S02]  /*18ff0*/  @!P3 LEA R8, P4, R15, R14, 0x2 ;  /* 0x0000000e0f08b211 */ /* 0x000fc400078810ff */
[----:B------:R-:W-:Y:S02]  /*19000*/  SHF.R.S32.HI R13, RZ, 0x1f, R13 ;  /* 0x0000001fff0d7819 */ /* 0x000fe4000001140d */
[----:B------:R-:W-:Y:S02]  /*19010*/  SHF.R.S32.HI R38, RZ, 0x1f, R38 ;  /* 0x0000001fff267819 */ /* 0x000fe40000011426 */
[----:B------:R-:W-:Y:S02]  /*19020*/  SHF.R.S32.HI R20, RZ, 0x1f, R227 ;  /* 0x0000001fff147819 */ /* 0x000fe400000114e3 */
[----:B------:R-:W-:Y:S01]  /*19030*/  @!P3 LEA.HI.X R9, R15, R24, R38, 0x2, P4 ;  /* 0x000000180f09b211 */ /* 0x000fe200020f1426 */
[----:B------:R-:W-:Y:S01]  /*19040*/  VIADD R15, R211, 0x50 ;  /* 0x00000050d30f7836 */ /* 0x000fe20000000000 */
[----:B------:R-:W-:Y:S01]  /*19050*/  ISETP.GE.AND P4, PT, R215, UR4, PT ;  /* 0x00000004d7007c0c */ /* 0x000fe2000bf86270 */
[----:B-1----:R-:W-:Y:S01]  /*19060*/  @!P1 IMAD.MOV.U32 R4, RZ, RZ, R40 ;  /* 0x000000ffff049224 */ /* 0x002fe200078e0028 */
[----:B------:R-:W-:Y:S01]  /*19070*/  @!P1 MOV R5, R21 ;  /* 0x0000001500059202 */ /* 0x000fe20000000f00 */
[----:B------:R-:W-:Y:S01]  /*19080*/  @!P0 IMAD.MOV.U32 R40, RZ, RZ, R43 ;  /* 0x000000ffff288224 */ /* 0x000fe200078e002b */
[----:B------:R-:W-:-:S02]  /*19090*/  @!P0 LEA R6, P2, R12, R14, 0x2 ;  /* 0x0000000e0c068211 */ /* 0x000fc400078410ff */
[----:B------:R-:W-:Y:S01]  /*190a0*/  SHF.R.S32.HI R15, RZ, 0x1f, R15 ;  /* 0x0000001fff0f7819 */ /* 0x000fe2000001140f */
[----:B------:R1:W-:Y:S01]  /*190b0*/  @!P1 ST.E.64 desc[UR36][R2.64], R4 ;  /* 0x0000000402009985 */ /* 0x0003e2000c101b24 */
[----:B------:R-:W-:Y:S02]  /*190c0*/  @!P0 LEA.HI.X R7, R12, R24, R13, 0x2, P2 ;  /* 0x000000180c078211 */ /* 0x000fe400010f140d */
[----:B------:R-:W-:Y:S02]  /*190d0*/  ISETP.GE.AND P1, PT, R229, UR4, PT ;  /* 0x00000004e5007c0c */ /* 0x000fe4000bf26270 */
[C---:B------:R-:W-:Y:S01]  /*190e0*/  @!P5 LEA R12, P2, R11.reuse, R14, 0x2 ;  /* 0x0000000e0b0cd211 */ /* 0x040fe200078410ff */
[----:B------:R2:W-:Y:S01]  /*190f0*/  @!P0 ST.E.64 desc[UR36][R6.64], R40 ;  /* 0x0000002806008985 */ /* 0x0005e2000c101b24 */
[----:B------:R-:W-:Y:S02]  /*19100*/  ISETP.GE.AND P0, PT, R228, UR4, PT ;  /* 0x00000004e4007c0c */ /* 0x000fe4000bf06270 */
[----:B------:R-:W-:Y:S01]  /*19110*/  @!P3 MOV R43, R42 ;  /* 0x0000002a002bb202 */ /* 0x000fe20000000f00 */
[----:B------:R-:W-:Y:S01]  /*19120*/  @!P3 IMAD.MOV.U32 R42, RZ, RZ, R44 ;  /* 0x000000ffff2ab224 */ /* 0x000fe200078e002c */
[----:B------:R-:W-:Y:S01]  /*19130*/  @!P5 LEA.HI.X R13, R11, R24, R15, 0x2, P2 ;  /* 0x000000180b0dd211 */ /* 0x000fe200010f140f */
[----:B------:R-:W-:Y:S01]  /*19140*/  @!P5 IMAD.MOV.U32 R44, RZ, RZ, R47 ;  /* 0x000000ffff2cd224 */ /* 0x000fe200078e002f */
[----:B------:R-:W-:-:S02]  /*19150*/  SHF.R.S32.HI R15, RZ, 0x1f, R229 ;  /* 0x0000001fff0f7819 */ /* 0x000fc400000114e5 */
[----:B------:R3:W-:Y:S01]  /*19160*/  @!P3 ST.E.64 desc[UR36][R8.64], R42 ;  /* 0x0000002a0800b985 */ /* 0x0007e2000c101b24 */
[----:B-1----:R-:W-:Y:S01]  /*19170*/  @!P1 LEA R2, P2, R229, R14, 0x2 ;  /* 0x0000000ee5029211 */ /* 0x002fe200078410ff */
[----:B------:R-:W-:Y:S01]  /*19180*/  @!P1 IMAD.MOV.U32 R47, RZ, RZ, R46 ;  /* 0x000000ffff2f9224 */ /* 0x000fe200078e002e */
[----:B------:R-:W-:Y:S01]  /*19190*/  ISETP.GE.AND P3, PT, R227, UR4, PT ;  /* 0x00000004e3007c0c */ /* 0x000fe2000bf66270 */
[----:B------:R4:W-:Y:S01]  /*191a0*/  @!P5 ST.E.64 desc[UR36][R12.64], R44 ;  /* 0x0000002c0c00d985 */ /* 0x0009e2000c101b24 */
[----:B------:R-:W-:Y:S01]  /*191b0*/  ISETP.GE.AND P5, PT, R226, UR4, PT ;  /* 0x00000004e2007c0c */ /* 0x000fe2000bfa6270 */
[----:B------:R-:W-:Y:S01]  /*191c0*/  @!P1 IMAD.MOV.U32 R46, RZ, RZ, R48 ;  /* 0x000000ffff2e9224 */ /* 0x000fe200078e0030 */
[----:B------:R-:W-:Y:S02]  /*191d0*/  @!P1 LEA.HI.X R3, R229, R24, R15, 0x2, P2 ;  /* 0x00000018e5039211 */ /* 0x000fe400010f140f */
[----:B------:R-:W-:Y:S02]  /*191e0*/  SHF.R.S32.HI R11, RZ, 0x1f, R228 ;  /* 0x0000001fff0b7819 */ /* 0x000fe400000114e4 */
[----:B------:R-:W-:Y:S01]  /*191f0*/  @!P0 LEA R4, P2, R228, R14, 0x2 ;  /* 0x0000000ee4048211 */ /* 0x000fe200078410ff */
[----:B------:R4:W-:Y:S01]  /*19200*/  @!P1 ST.E.64 desc[UR36][R2.64], R46 ;  /* 0x0000002e02009985 */ /* 0x0009e2000c101b24 */
[----:B------:R-:W-:-:S02]  /*19210*/  @!P0 MOV R48, R51 ;  /* 0x0000003300308202 */ /* 0x000fc40000000f00 */
[----:B------:R-:W-:Y:S01]  /*19220*/  @!P0 LEA.HI.X R5, R228, R24, R11, 0x2, P2 ;  /* 0x00000018e4058211 */ /* 0x000fe200010f140b */
[----:B------:R-:W-:Y:S01]  /*19230*/  @!P3 IMAD.MOV.U32 R51, RZ, RZ, R50 ;  /* 0x000000ffff33b224 */ /* 0x000fe200078e0032 */
[-C--:B--2---:R-:W-:Y:S01]  /*19240*/  @!P3 LEA R6, P1, R227, R14.reuse, 0x2 ;  /* 0x0000000ee306b211 */ /* 0x084fe200078210ff */
[----:B------:R-:W-:Y:S01]  /*19250*/  @!P3 IMAD.MOV.U32 R50, RZ, RZ, R82 ;  /* 0x000000ffff32b224 */ /* 0x000fe200078e0052 */
[----:B------:R-:W-:Y:S01]  /*19260*/  SHF.R.S32.HI R11, RZ, 0x1f, R226 ;  /* 0x0000001fff0b7819 */ /* 0x000fe200000114e2 */
[----:B------:R4:W-:Y:S01]  /*19270*/  @!P0 ST.E.64 desc[UR36][R4.64], R48 ;  /* 0x0000003004008985 */ /* 0x0009e2000c101b24 */
[-C--:B---3--:R-:W-:Y:S01]  /*19280*/  @!P5 LEA R8, P0, R226, R14.reuse, 0x2 ;  /* 0x0000000ee208d211 */ /* 0x088fe200078010ff */
[----:B------:R-:W-:Y:S01]  /*19290*/  @!P5 IMAD.MOV.U32 R82, RZ, RZ, R85 ;  /* 0x000000ffff52d224 */ /* 0x000fe200078e0055 */
[----:B------:R-:W-:Y:S01]  /*192a0*/  @!P4 LEA R14, P2, R215, R14, 0x2 ;  /* 0x0000000ed70ec211 */ /* 0x000fe200078410ff */
[----:B------:R-:W-:Y:S01]  /*192b0*/  @!P4 IMAD.MOV.U32 R85, RZ, RZ, R84 ;  /* 0x000000ffff55c224 */ /* 0x000fe200078e0054 */
[----:B------:R-:W-:-:S02]  /*192c0*/  @!P3 LEA.HI.X R7, R227, R24, R20, 0x2, P1 ;  /* 0x00000018e307b211 */ /* 0x000fc400008f1414 */
[-C--:B------:R-:W-:Y:S02]  /*192d0*/  @!P5 LEA.HI.X R9, R226, R24.reuse, R11, 0x2, P0 ;  /* 0x00000018e209d211 */ /* 0x080fe400000f140b */
[----:B------:R-:W-:Y:S01]  /*192e0*/  @!P4 LEA.HI.X R15, R215, R24, R0, 0x2, P2 ;  /* 0x00000018d70fc211 */ /* 0x000fe200010f1400 */
[----:B------:R4:W-:Y:S01]  /*192f0*/  @!P3 ST.E.64 desc[UR36][R6.64], R50 ;  /* 0x000000320600b985 */ /* 0x0009e2000c101b24 */
[----:B------:R-:W-:-:S03]  /*19300*/  @!P4 MOV R84, R86 ;  /* 0x000000560054c202 */ /* 0x000fc60000000f00 */
[----:B------:R4:W-:Y:S04]  /*19310*/  @!P5 ST.E.64 desc[UR36][R8.64], R82 ;  /* 0x000000520800d985 */ /* 0x0009e8000c101b24 */
[----:B------:R4:W-:Y:S02]  /*19320*/  @!P4 ST.E.64 desc[UR36][R14.64], R84 ;  /* 0x000000540e00c985 */ /* 0x0009e4000c101b24 */
.L_x_673:
[----:B------:R-:W-:Y:S05]  /*19330*/  BSYNC B1 ;  /* 0x0000000000017941 */ /* 0x000fea0003800000 */
.L_x_672:
[----:B------:R-:W-:-:S03]  /*19340*/  UMOV UR4, 0xffffffff ;  /* 0xffffffff00047882 */ /* 0x000fc60000000000 */
[----:B------:R-:W-:Y:S05]  /*19350*/  BRA.DIV UR4, `(.L_x_674) ;  /* 0x000000ca04447947 */ /* 0x000fea000b800000 */
[----:B------:R3:W0:Y:S04]  /*19360*/  SHFL.IDX PT, R0, R26, 0x1, 0x1c1f ;  /* 0x003c1f001a007f89 */ /* 0x00062800000e0000 */
[----:B--2-4-:R3:W2:Y:S02]  /*19370*/  SHFL.IDX PT, R14, R25, 0x1, 0x1c1f ;  /* 0x003c1f00190e7f89 */ /* 0x0146a400000e0000 */
.L_x_964:
[----:B------:R-:W-:-:S13]  /*19380*/  ISETP.GE.AND P0, PT, R27, R10, PT ;  /* 0x0000000a1b00720c */ /* 0x000fda0003f06270 */
[----:B------:R-:W-:Y:S05]  /*19390*/  @P0 BRA `(.L_x_670) ;  /* 0x0000001000f00947 */ /* 0x000fea0003800000 */
[----:B------:R-:W-:Y:S01]  /*193a0*/  ULDC UR4, c[0x0][0xac8] ;  /* 0x0002b20000047ab9 */ /* 0x000fe20000000800 */
[----:B------:R-:W-:Y:S01]  /*193b0*/  VIADD R20, R211, 0x20 ;  /* 0x00000020d3147836 */ /* 0x000fe20000000000 */
[----:B------:R-:W-:Y:S01]  /*193c0*/  ISETP.GE.AND P4, PT, R37, UR4, PT ;  /* 0x0000000425007c0c */ /* 0x000fe2000bf86270 */
[C---:B0--3--:R-:W-:Y:S01]  /*193d0*/  VIADD R25, R211.reuse, 0x28 ;  /* 0x00000028d3197836 */ /* 0x049fe20000000000 */
[C---:B------:R-:W-:Y:S01]  /*193e0*/  ISETP.GE.AND P3, PT, R211.reuse, UR4, PT ;  /* 0x00000004d3007c0c */ /* 0x040fe2000bf66270 */
[----:B------:R-:W-:Y:S01]  /*193f0*/  VIADD R13, R211, 0x30 ;  /* 0x00000030d30d7836 */ /* 0x000fe20000000000 */
[----:B------:R-:W-:Y:S01]  /*19400*/  ISETP.GE.AND P2, PT, R39, UR4, PT ;  /* 0x0000000427007c0c */ /* 0x000fe2000bf46270 */
[----:B------:R-:W-:Y:S01]  /*19410*/  VIADD R12, R211, 0x38 ;  /* 0x00000038d30c7836 */ /* 0x000fe20000000000 */
[----:B------:R-:W-:Y:S01]  /*19420*/  ISETP.GE.AND P0, PT, R33, UR4, PT ;  /* 0x0000000421007c0c */ /* 0x000fe2000bf06270 */
[C---:B------:R-:W-:Y:S01]  /*19430*/  VIADD R26, R211.reuse, 0x28 ;  /* 0x00000028d31a7836 */ /* 0x040fe20000000000 */
[----:B------:R-:W-:-:S02]  /*19440*/  IADD3 R21, R211, 0x20, RZ ;  /* 0x00000020d3157810 */ /* 0x000fc40007ffe0ff */
[----:B-1----:R-:W-:Y:S02]  /*19450*/  IADD3 R24, R211, 0x40, RZ ;  /* 0x00000040d3187810 */ /* 0x002fe40007ffe0ff */
[----:B------:R-:W-:Y:S02]  /*19460*/  SHF.R.S32.HI R21, RZ, 0x1f, R21 ;  /* 0x0000001fff157819 */ /* 0x000fe40000011415 */
[C---:B--2---:R-:W-:Y:S01]  /*19470*/  @!P4 LEA R4, P1, R37.reuse, R14, 0x2 ;  /* 0x0000000e2504c211 */ /* 0x044fe200078210ff */
[----:B------:R-:W-:Y:S01]  /*19480*/  @!P3 IMAD.MOV.U32 R15, RZ, RZ, R0 ;  /* 0x000000ffff0fb224 */ /* 0x000fe200078e0000 */
[----:B------:R-:W-:Y:S01]  /*19490*/  @!P4 MOV R89, R88 ;  /* 0x000000580059c202 */ /* 0x000fe20000000f00 */
[----:B------:R-:W-:Y:S01]  /*194a0*/  @!P3 IMAD.MOV.U32 R86, RZ, RZ, R52 ;  /* 0x000000ffff56b224 */ /* 0x000fe200078e0034 */
[----:B------:R-:W-:Y:S01]  /*194b0*/  @!P4 LEA.HI.X R5, R37, R0, R32, 0x2, P1 ;  /* 0x000000002505c211 */ /* 0x000fe200008f1420 */
[----:B------:R-:W-:Y:S01]  /*194c0*/  @!P3 IMAD.WIDE R2, R211, 0x4, R14 ;  /* 0x00000004d302b825 */ /* 0x000fe200078e020e */
[----:B------:R-:W-:-:S02]  /*194d0*/  ISETP.GE.AND P1, PT, R20, UR4, PT ;  /* 0x0000000414007c0c */ /* 0x000fc4000bf26270 */
[----:B------:R-:W-:Y:S01]  /*194e0*/  @!P2 LEA R6, P5, R39, R14, 0x2 ;  /* 0x0000000e2706a211 */ /* 0x000fe200078a10ff */
[----:B------:R-:W-:Y:S01]  /*194f0*/  @!P4 IMAD.MOV.U32 R88, RZ, RZ, R53 ;  /* 0x000000ffff58c224 */ /* 0x000fe200078e0035 */
[----:B------:R0:W-:Y:S01]  /*19500*/  @!P3 ST.E.64 desc[UR36][R2.64], R86 ;  /* 0x000000560200b985 */ /* 0x0001e2000c101b24 */
[----:B------:R-:W-:Y:S02]  /*19510*/  ISETP.GE.AND P3, PT, R13, UR4, PT ;  /* 0x000000040d007c0c */ /* 0x000fe4000bf66270 */
[----:B------:R-:W-:Y:S01]  /*19520*/  @!P2 LEA.HI.X R7, R39, R0, R34, 0x2, P5 ;  /* 0x000000002707a211 */ /* 0x000fe200028f1422 */
[----:B------:R1:W-:Y:S01]  /*19530*/  @!P4 ST.E.64 desc[UR36][R4.64], R88 ;  /* 0x000000580400c985 */ /* 0x0003e2000c101b24 */
[----:B------:R-:W-:Y:S02]  /*19540*/  @!P0 LEA R8, P5, R33, R14, 0x2 ;  /* 0x0000000e21088211 */ /* 0x000fe400078a10ff */
[----:B------:R-:W-:Y:S02]  /*19550*/  ISETP.GE.AND P4, PT, R25, UR4, PT ;  /* 0x0000000419007c0c */ /* 0x000fe4000bf86270 */
[----:B------:R-:W-:-:S02]  /*19560*/  @!P0 LEA.HI.X R9, R33, R0, R36, 0x2, P5 ;  /* 0x0000000021098211 */ /* 0x000fc400028f1424 */
[----:B------:R-:W-:Y:S01]  /*19570*/  SHF.R.S32.HI R26, RZ, 0x1f, R26 ;  /* 0x0000001fff1a7819 */ /* 0x000fe2000001141a */
[----:B0-----:R-:W-:Y:S02]  /*19580*/  @!P2 IMAD.MOV.U32 R2, RZ, RZ, R56 ;  /* 0x000000ffff02a224 */ /* 0x001fe400078e0038 */
[----:B------:R-:W-:Y:S02]  /*19590*/  @!P2 IMAD.MOV.U32 R3, RZ, RZ, R54 ;  /* 0x000000ffff03a224 */ /* 0x000fe400078e0036 */
[----:B------:R-:W-:-:S03]  /*195a0*/  @!P0 IMAD.MOV.U32 R54, RZ, RZ, R57 ;  /* 0x000000ffff368224 */ /* 0x000fc600078e0039 */
[----:B------:R0:W-:Y:S01]  /*195b0*/  @!P2 ST.E.64 desc[UR36][R6.64], R2 ;  /* 0x000000020600a985 */ /* 0x0001e2000c101b24 */
[----:B------:R-:W-:-:S03]  /*195c0*/  @!P1 LEA R10, P2, R20, R14, 0x2 ;  /* 0x0000000e140a9211 */ /* 0x000fc600078410ff */
[----:B------:R2:W-:Y:S01]  /*195d0*/  @!P0 ST.E.64 desc[UR36][R8.64], R54 ;  /* 0x0000003608008985 */ /* 0x0005e2000c101b24 */
[----:B------:R-:W-:Y:S01]  /*195e0*/  @!P1 LEA.HI.X R11, R20, R0, R21, 0x2, P2 ;  /* 0x00000000140b9211 */ /* 0x000fe200010f1415 */
[C---:B------:R-:W-:Y:S01]  /*195f0*/  VIADD R21, R211.reuse, 0x30 ;  /* 0x00000030d3157836 */ /* 0x040fe20000000000 */
[----:B------:R-:W-:Y:S01]  /*19600*/  ISETP.GE.AND P2, PT, R12, UR4, PT ;  /* 0x000000040c007c0c */ /* 0x000fe2000bf46270 */
[----:B------:R-:W-:Y:S01]  /*19610*/  VIADD R20, R211, 0x48 ;  /* 0x00000048d3147836 */ /* 0x000fe20000000000 */
[C---:B-1----:R-:W-:Y:S02]  /*19620*/  @!P4 LEA R4, P0, R25.reuse, R14, 0x2 ;  /* 0x0000000e1904c211 */ /* 0x042fe400078010ff */
[----:B------:R-:W-:Y:S02]  /*19630*/  SHF.R.S32.HI R21, RZ, 0x1f, R21 ;  /* 0x0000001fff157819 */ /* 0x000fe40000011415 */
[----:B------:R-:W-:Y:S01]  /*19640*/  @!P4 LEA.HI.X R5, R25, R0, R26, 0x2, P0 ;  /* 0x000000001905c211 */ /* 0x000fe200000f141a */
[----:B0-----:R-:W-:Y:S01]  /*19650*/  @!P1 IMAD.MOV.U32 R2, RZ, RZ, R60 ;  /* 0x000000ffff029224 */ /* 0x001fe200078e003c */
[C---:B------:R-:W-:Y:S01]  /*19660*/  @!P3 LEA R6, P5, R13.reuse, R14, 0x2 ;  /* 0x0000000e0d06b211 */ /* 0x040fe200078a10ff */
[----:B------:R-:W-:Y:S01]  /*19670*/  @!P1 IMAD.MOV.U32 R3, RZ, RZ, R58 ;  /* 0x000000ffff039224 */ /* 0x000fe200078e003a */
[----:B------:R-:W-:Y:S01]  /*19680*/  ISETP.GE.AND P0, PT, R20, UR4, PT ;  /* 0x0000000414007c0c */ /* 0x000fe2000bf06270 */
[----:B------:R-:W-:Y:S01]  /*19690*/  @!P4 IMAD.MOV.U32 R58, RZ, RZ, R61 ;  /* 0x000000ffff3ac224 */ /* 0x000fe200078e003d */
[----:B------:R-:W-:Y:S01]  /*196a0*/  @!P3 LEA.HI.X R7, R13, R0, R21, 0x2, P5 ;  /* 0x000000000d07b211 */ /* 0x000fe200028f1415 */
[C---:B------:R-:W-:Y:S01]  /*196b0*/  VIADD R25, R211.reuse, 0x40 ;  /* 0x00000040d3197836 */ /* 0x040fe20000000000 */
[----:B------:R0:W-:Y:S01]  /*196c0*/  @!P1 ST.E.64 desc[UR36][R10.64], R2 ;  /* 0x000000020a009985 */ /* 0x0001e2000c101b24 */
[----:B------:R-:W-:Y:S01]  /*196d0*/  ISETP.GE.AND P1, PT, R24, UR4, PT ;  /* 0x0000000418007c0c */ /* 0x000fe2000bf26270 */
[----:B------:R-:W-:-:S02]  /*196e0*/  VIADD R13, R211, 0x38 ;  /* 0x00000038d30d7836 */ /* 0x000fc40000000000 */
[----:B------:R-:W-:Y:S01]  /*196f0*/  @!P4 ST.E.64 desc[UR36][R4.64], R58 ;  /* 0x0000003a0400c985 */ /* 0x000fe2000c101b24 */
[----:B------:R-:W-:Y:S01]  /*19700*/  SHF.R.S32.HI R25, RZ, 0x1f, R25 ;  /* 0x0000001fff197819 */ /* 0x000fe20000011419 */
[----:B------:R-:W-:Y:S01]  /*19710*/  VIADD R21, R211, 0x50 ;  /* 0x00000050d3157836 */ /* 0x000fe20000000000 */
[----:B--2---:R-:W-:Y:S02]  /*19720*/  @!P2 LEA R8, P4, R12, R14, 0x2 ;  /* 0x0000000e0c08a211 */ /* 0x004fe400078810ff */
[----:B------:R-:W-:-:S04]  /*19730*/  SHF.R.S32.HI R13, RZ, 0x1f, R13 ;  /* 0x0000001fff0d7819 */ /* 0x000fc8000001140d */
[----:B------:R-:W-:Y:S01]  /*19740*/  @!P2 LEA.HI.X R9, R12, R0, R13, 0x2, P4 ;  /* 0x000000000c09a211 */ /* 0x000fe200020f140d */
[----:B0-----:R-:W-:Y:S01]  /*19750*/  @!P3 IMAD.MOV.U32 R3, RZ, RZ, R68 ;  /* 0x000000ffff03b224 */ /* 0x001fe200078e0044 */
[----:B------:R-:W-:Y:S02]  /*19760*/  @!P3 MOV R2, R70 ;  /* 0x000000460002b202 */ /* 0x000fe40000000f00 */
[C---:B------:R-:W-:Y:S02]  /*19770*/  @!P1 LEA R10, P5, R24.reuse, R14, 0x2 ;  /* 0x0000000e180a9211 */ /* 0x040fe400078a10ff */
[----:B------:R-:W-:Y:S01]  /*19780*/  @!P2 MOV R68, R71 ;  /* 0x000000470044a202 */ /* 0x000fe20000000f00 */
[----:B------:R0:W-:Y:S01]  /*19790*/  @!P3 ST.E.64 desc[UR36][R6.64], R2 ;  /* 0x000000020600b985 */ /* 0x0001e2000c101b24 */
[----:B------:R-:W-:Y:S01]  /*197a0*/  @!P1 LEA.HI.X R11, R24, R0, R25, 0x2, P5 ;  /* 0x00000000180b9211 */ /* 0x000fe200028f1419 */
[----:B------:R-:W-:Y:S01]  /*197b0*/  VIADD R24, R211, 0x48 ;  /* 0x00000048d3187836 */ /* 0x000fe20000000000 */
[----:B------:R-:W-:Y:S01]  /*197c0*/  ISETP.GE.AND P3, PT, R21, UR4, PT ;  /* 0x0000000415007c0c */ /* 0x000fe2000bf66270 */
[----:B------:R-:W-:Y:S01]  /*197d0*/  @!P2 ST.E.64 desc[UR36][R8.64], R68 ;  /* 0x000000440800a985 */ /* 0x000fe2000c101b24 */
[----:B------:R-:W-:-:S02]  /*197e0*/  @!P0 LEA R12, P4, R20, R14, 0x2 ;  /* 0x0000000e140c8211 */ /* 0x000fc400078810ff */
[----:B------:R-:W-:Y:S02]  /*197f0*/  SHF.R.S32.HI R24, RZ, 0x1f, R24 ;  /* 0x0000001fff187819 */ /* 0x000fe40000011418 */
[----:B------:R-:W-:Y:S02]  /*19800*/  ISETP.GE.AND P2, PT, R229, UR4, PT ;  /* 0x00000004e5007c0c */ /* 0x000fe4000bf46270 */
[----:B------:R-:W-:Y:S02]  /*19810*/  @!P0 LEA.HI.X R13, R20, R0, R24, 0x2, P4 ;  /* 0x00000000140d8211 */ /* 0x000fe400020f1418 */
[----:B------:R-:W-:Y:S01]  /*19820*/  IADD3 R24, R211, 0x50, RZ ;  /* 0x00000050d3187810 */ /* 0x000fe20007ffe0ff */
[----:B0-----:R-:W-:Y:S01]  /*19830*/  @!P1 IMAD.MOV.U32 R2, RZ, RZ, R74 ;  /* 0x000000ffff029224 */ /* 0x001fe200078e004a */
[----:B------:R-:W-:Y:S01]  /*19840*/  ISETP.GE.AND P4, PT, R228, UR4, PT ;  /* 0x00000004e4007c0c */ /* 0x000fe2000bf86270 */
[----:B------:R-:W-:Y:S01]  /*19850*/  @!P1 IMAD.MOV.U32 R3, RZ, RZ, R72 ;  /* 0x000000ffff039224 */ /* 0x000fe200078e0048 */
[----:B------:R-:W-:Y:S01]  /*19860*/  SHF.R.S32.HI R24, RZ, 0x1f, R24 ;  /* 0x0000001fff187819 */ /* 0x000fe20000011418 */
[----:B------:R-:W-:Y:S01]  /*19870*/  @!P0 IMAD.MOV.U32 R72, RZ, RZ, R75 ;  /* 0x000000ffff488224 */ /* 0x000fe200078e004b */
[----:B------:R-:W-:Y:S01]  /*19880*/  ISETP.GE.AND P5, PT, R227, UR4, PT ;  /* 0x00000004e3007c0c */ /* 0x000fe2000bfa6270 */
[----:B------:R-:W-:Y:S01]  /*19890*/  @!P3 IMAD.MOV.U32 R77, RZ, RZ, R76 ;  /* 0x000000ffff4db224 */ /* 0x000fe200078e004c */
[----:B------:R0:W-:Y:S01]  /*198a0*/  @!P1 ST.E.64 desc[UR36][R10.64], R2 ;  /* 0x000000020a009985 */ /* 0x0001e2000c101b24 */
[C---:B------:R-:W-:Y:S01]  /*198b0*/  @!P3 LEA R4, P1, R21.reuse, R14, 0x2 ;  /* 0x0000000e1504b211 */ /* 0x040fe200078210ff */
[----:B------:R-:W-:Y:S01]  /*198c0*/  @!P3 IMAD.MOV.U32 R76, RZ, RZ, R92 ;  /* 0x000000ffff4cb224 */ /* 0x000fe200078e005c */
[----:B------:R-:W-:Y:S01]  /*198d0*/  SHF.R.S32.HI R20, RZ, 0x1f, R229 ;  /* 0x0000001fff147819 */ /* 0x000fe200000114e5 */
[----:B------:R1:W-:Y:S01]  /*198e0*/  @!P0 ST.E.64 desc[UR36][R12.64], R72 ;  /* 0x000000480c008985 */ /* 0x0003e2000c101b24 */
[----:B------:R-:W-:Y:S01]  /*198f0*/  ISETP.GE.AND P0, PT, R226, UR4, PT ;  /* 0x00000004e2007c0c */ /* 0x000fe2000bf06270 */
[----:B------:R-:W-:Y:S01]  /*19900*/  @!P2 IMAD.MOV.U32 R91, RZ, RZ, R90 ;  /* 0x000000ffff5ba224 */ /* 0x000fe200078e005a */
[----:B------:R-:W-:Y:S01]  /*19910*/  @!P3 LEA.HI.X R5, R21, R0, R24, 0x2, P1 ;  /* 0x000000001505b211 */ /* 0x000fe200008f1418 */
[----:B------:R-:W-:Y:S01]  /*19920*/  @!P2 IMAD.MOV.U32 R90, RZ, RZ, R93 ;  /* 0x000000ffff5aa224 */ /* 0x000fe200078e005d */
[----:B------:R-:W-:-:S02]  /*19930*/  @!P2 LEA R6, P1, R229, R14, 0x2 ;  /* 0x0000000ee506a211 */ /* 0x000fc400078210ff */
[----:B------:R-:W-:Y:S01]  /*19940*/  SHF.R.S32.HI R24, RZ, 0x1f, R228 ;  /* 0x0000001fff187819 */ /* 0x000fe200000114e4 */
[----:B------:R2:W-:Y:S01]  /*19950*/  @!P3 ST.E.64 desc[UR36][R4.64], R76 ;  /* 0x0000004c0400b985 */ /* 0x0005e2000c101b24 */
[----:B------:R-:W-:Y:S01]  /*19960*/  @!P2 LEA.HI.X R7, R229, R0, R20, 0x2, P1 ;  /* 0x00000000e507a211 */ /* 0x000fe200008f1414 */
[----:B0-----:R-:W-:Y:S01]  /*19970*/  @!P4 IMAD.MOV.U32 R3, RZ, RZ, R94 ;  /* 0x000000ffff03c224 */ /* 0x001fe200078e005e */
[-C--:B------:R-:W-:Y:S01]  /*19980*/  @!P4 LEA R8, P1, R228, R14.reuse, 0x2 ;  /* 0x0000000ee408c211 */ /* 0x080fe200078210ff */
[----:B------:R-:W-:Y:S01]  /*19990*/  @!P5 IMAD.MOV.U32 R94, RZ, RZ, R97 ;  /* 0x000000ffff5ed224 */ /* 0x000fe200078e0061 */
[----:B------:R-:W-:Y:S01]  /*199a0*/  SHF.R.S32.HI R21, RZ, 0x1f, R227 ;  /* 0x0000001fff157819 */ /* 0x000fe200000114e3 */
[----:B------:R2:W-:Y:S01]  /*199b0*/  @!P2 ST.E.64 desc[UR36][R6.64], R90 ;  /* 0x0000005a0600a985 */ /* 0x0005e2000c101b24 */
[-C--:B------:R-:W-:Y:S02]  /*199c0*/  @!P5 LEA R10, P2, R227, R14.reuse, 0x2 ;  /* 0x0000000ee30ad211 */ /* 0x080fe400078410ff */
[----:B-1----:R-:W-:-:S02]  /*199d0*/  @!P0 LEA R12, P3, R226, R14, 0x2 ;  /* 0x0000000ee20c8211 */ /* 0x002fc400078610ff */
[----:B------:R-:W-:Y:S02]  /*199e0*/  SHF.R.S32.HI R20, RZ, 0x1f, R226 ;  /* 0x0000001fff147819 */ /* 0x000fe400000114e2 */
[----:B------:R-:W-:Y:S02]  /*199f0*/  @!P4 LEA.HI.X R9, R228, R0, R24, 0x2, P1 ;  /* 0x00000000e409c211 */ /* 0x000fe400008f1418 */
[----:B------:R-:W-:Y:S02]  /*19a00*/  @!P4 MOV R2, R96 ;  /* 0x000000600002c202 */ /* 0x000fe40000000f00 */
[-C--:B------:R-:W-:Y:S02]  /*19a10*/  @!P5 LEA.HI.X R11, R227, R0.reuse, R21, 0x2, P2 ;  /* 0x00000000e30bd211 */ /* 0x080fe400010f1415 */
[----:B------:R-:W-:Y:S01]  /*19a20*/  @!P0 LEA.HI.X R13, R226, R0, R20, 0x2, P3 ;  /* 0x00000000e20d8211 */ /* 0x000fe200018f1414 */
[----:B------:R2:W-:Y:S04]  /*19a30*/  @!P4 ST.E.64 desc[UR36][R8.64], R2 ;  /* 0x000000020800c985 */ /* 0x0005e8000c101b24 */
[----:B------:R2:W-:Y:S04]  /*19a40*/  @!P5 ST.E.64 desc[UR36][R10.64], R94 ;  /* 0x0000005e0a00d985 */ /* 0x0005e8000c101b24 */
[----:B------:R2:W-:Y:S01]  /*19a50*/  @!P0 ST.E.64 desc[UR36][R12.64], R64 ;  /* 0x000000400c008985 */ /* 0x0005e2000c101b24 */
[----:B------:R-:W-:-:S13]  /*19a60*/  ISETP.GE.AND P0, PT, R215, UR4, PT ;  /* 0x00000004d7007c0c */ /* 0x000fda000bf06270 */
[----:B--2---:R-:W-:Y:S05]  /*19a70*/  @P0 BRA `(.L_x_670) ;  /* 0x0000000c00380947 */ /* 0x004fea0003800000 */
[----:B------:R-:W-:Y:S02]  /*19a80*/  SHF.R.S32.HI R20, RZ, 0x1f, R215 ;  /* 0x0000001fff147819 */ /* 0x000fe400000114d7 */
[----:B------:R-:W-:-:S04]  /*19a90*/  LEA R14, P0, R215, R14, 0x2 ;  /* 0x0000000ed70e7211 */ /* 0x000fc800078010ff */
[----:B------:R-:W-:-:S05]  /*19aa0*/  LEA.HI.X R15, R215, R0, R20, 0x2, P0 ;  /* 0x00000000d70f7211 */ /* 0x000fca00000f1414 */
[----:B------:R0:W-:Y:S01]  /*19ab0*/  ST.E.64 desc[UR36][R14.64], R66 ;  /* 0x000000420e007985 */ /* 0x0001e2000c101b24 */
[----:B------:R-:W-:Y:S05]  /*19ac0*/  BRA `(.L_x_670) ;  /* 0x0000000c00247947 */ /* 0x000fea0003800000 */
.L_x_656:
[----:B------:R-:W-:Y:S01]  /*19ad0*/  ULDC.64 UR6, c[0x0][0xc08] ;  /* 0x0003020000067ab9 */ /* 0x000fe20000000a00 */
[----:B------:R-:W-:Y:S01]  /*19ae0*/  ULDC.64 UR4, c[0x0][0xc00] ;  /* 0x0003000000047ab9 */ /* 0x000fe20000000a00 */
[----:B------:R-:W-:Y:S01]  /*19af0*/  ISETP.NE.U32.AND P1, PT, RZ, UR6, PT ;  /* 0x00000006ff007c0c */ /* 0x000fe2000bf25070 */
[----:B------:R-:W-:Y:S01]  /*19b00*/  IMAD.MOV.U32 R13, RZ, RZ, RZ ;  /* 0x000000ffff0d7224 */ /* 0x000fe200078e00ff */
[----:B------:R-:W-:Y:S01]  /*19b10*/  ISETP.NE.U32.AND P0, PT, RZ, UR4, PT ;  /* 0x00000004ff007c0c */ /* 0x000fe2000bf05070 */
[----:B------:R-:W1:Y:S01]  /*19b20*/  S2R R0, SR_TID.X ;  /* 0x0000000000007919 */ /* 0x000e620000002100 */
[----:B------:R-:W-:Y:S02]  /*19b30*/  ISETP.NE.AND.EX P1, PT, RZ, UR7, PT, P1 ;  /* 0x00000007ff007c0c */ /* 0x000fe4000bf25310 */
[----:B------:R-:W-:Y:S02]  /*19b40*/  IADD3 R2, P2, R209, UR4, RZ ;  /* 0x00000004d1027c10 */ /* 0x000fe4000ff5e0ff */
[----:B------:R-:W-:-:S02]  /*19b50*/  ISETP.NE.AND.EX P0, PT, RZ, UR5, PT, P0 ;  /* 0x00000005ff007c0c */ /* 0x000fc4000bf05300 */
[----:B0-----:R-:W-:Y:S01]  /*19b60*/  IADD3.X R3, R210, UR5, RZ, P2, !PT ;  /* 0x00000005d2037c10 */ /* 0x001fe200097fe4ff */
[----:B------:R-:W-:Y:S02]  /*19b70*/  ULDC UR4, c[0x0][0xa88] ;  /* 0x0002a20000047ab9 */ /* 0x000fe40000000800 */
[----:B------:R-:W-:-:S04]  /*19b80*/  MOV R20, UR4 ;  /* 0x0000000400147c02 */ /* 0x000fc80008000f00 */
[----:B------:R-:W-:-:S04]  /*19b90*/  @P1 IADD3 R4, P2, R209, UR6, RZ ;  /* 0x00000006d1041c10 */ /* 0x000fc8000ff5e0ff */
[----:B------:R-:W-:Y:S01]  /*19ba0*/  @P1 IADD3.X R5, R210, UR7, RZ, P2, !PT ;  /* 0x00000007d2051c10 */ /* 0x000fe200097fe4ff */
[----:B------:R0:W5:Y:S04]  /*19bb0*/  @P0 LDG.E R13, desc[UR36][R2.64] ;  /* 0x00000024020d0981 */ /* 0x000168000c1e1900 */
[----:B------:R0:W5:Y:S01]  /*19bc0*/  @P1 LDG.E R20, desc[UR36][R4.64] ;  /* 0x0000002404141981 */ /* 0x000162000c1e1900 */
[----:B----4-:R-:W-:Y:S01]  /*19bd0*/  ISETP.GT.AND P2, PT, R208, 0x1, PT ;  /* 0x00000001d000780c */ /* 0x010fe20003f44270 */
[----:B-1----:R-:W-:-:S05]  /*19be0*/  VIADD R24, R0, 0xffffff80 ;  /* 0xffffff8000187836 */ /* 0x002fca0000000000 */
[----:B------:R-:W-:Y:S01]  /*19bf0*/  ISETP.GT.AND P3, PT, R24, 0x7f, PT ;  /* 0x0000007f1800780c */ /* 0x000fe20003f64270 */
[----:B0-----:R-:W-:-:S12]  /*19c00*/  @P1 BRA `(.L_x_675) ;  /* 0x0000000000101947 */ /* 0x001fd80003800000 */
[----:B------:R-:W-:Y:S05]  /*19c10*/  @!P0 BRA `(.L_x_675) ;  /* 0x00000000000c8947 */ /* 0x000fea0003800000 */
[----:B------:R-:W4:Y:S04]  /*19c20*/  LDG.E R5, desc[UR36][R2.64] ;  /* 0x0000002402057981 */ /* 0x000f28000c1e1900 */
[----:B-----5:R-:W4:Y:S02]  /*19c30*/  LDG.E R20, desc[UR36][R2.64+0x4] ;  /* 0x0000042402147981 */ /* 0x020f24000c1e1900 */
[----:B----4-:R-:W-:-:S07]  /*19c40*/  IMAD.IADD R20, R20, 0x1, -R5 ;  /* 0x0000000114147824 */ /* 0x010fce00078e0a05 */
.L_x_675:
[----:B------:R-:W-:Y:S01]  /*19c50*/  BSSY B1, `(.L_x_676) ;  /* 0x0000036000017945 */ /* 0x000fe20003800000 */
[----:B------:R-:W-:Y:S02]  /*19c60*/  SEL R205, R205, RZ, !P0 ;  /* 0x000000ffcdcd7207 */ /* 0x000fe40004000000 */
[----:B------:R-:W-:Y:S02]  /*19c70*/  SEL R212, R212, RZ, !P0 ;  /* 0x000000ffd4d47207 */ /* 0x000fe40004000000 */
[----:B-----5:R-:W-:Y:S01]  /*19c80*/  SHF.R.S32.HI R12, RZ, 0x1f, R13 ;  /* 0x0000001fff0c7819 */ /* 0x020fe2000001140d */
[----:B------:R-:W-:Y:S06]  /*19c90*/  @P3 BRA `(.L_x_677) ;  /* 0x0000000000c43947 */ /* 0x000fec0003800000 */
[----:B------:R-:W0:Y:S01]  /*19ca0*/  LDC R25, c[0x0][0xbe8] ;  /* 0x0002fa00ff197b82 */ /* 0x000e220000000800 */
[----:B------:R-:W-:-:S04]  /*19cb0*/  IMAD R0, R213, 0x80, R0 ;  /* 0x00000080d5007824 */ /* 0x000fc800078e0200 */
[----:B------:R-:W-:Y:S02]  /*19cc0*/  VIADD R21, R0, 0xffffff80 ;  /* 0xffffff8000157836 */ /* 0x000fe40000000000 */
[----:B0-----:R-:W-:-:S05]  /*19cd0*/  IMAD R2, R20, R25, RZ ;  /* 0x0000001914027224 */ /* 0x001fca00078e02ff */
[----:B------:R-:W-:-:S13]  /*19ce0*/  ISETP.GE.AND P0, PT, R21, R2, PT ;  /* 0x000000021500720c */ /* 0x000fda0003f06270 */
[----:B------:R-:W-:Y:S05]  /*19cf0*/  @P0 BRA `(.L_x_677) ;  /* 0x0000000000ac0947 */ /* 0x000fea0003800000 */
[----:B------:R-:W-:Y:S01]  /*19d00*/  IMAD.MOV.U32 R0, RZ, RZ, 0x9b8 ;  /* 0x000009b8ff007424 */ /* 0x000fe200078e00ff */
[----:B------:R-:W-:Y:S01]  /*19d10*/  ISETP.GT.AND P3, PT, R208, 0x1, PT ;  /* 0x00000001d000780c */ /* 0x000fe20003f64270 */
[----:B------:R-:W0:Y:S01]  /*19d20*/  LDC.64 R26, c[0x0][0xba8] ;  /* 0x0002ea00ff1a7b82 */ /* 0x000e220000000a00 */
[----:B------:R-:W-:Y:S02]  /*19d30*/  ISETP.NE.AND P0, PT, R25, 0x1, PT ;  /* 0x000000011900780c */ /* 0x000fe40003f05270 */
[----:B------:R-:W-:Y:S02]  /*19d40*/  SEL R14, R0, 0x978, P3 ;  /* 0x00000978000e7807 */ /* 0x000fe40001800000 */
[----:B------:R-:W-:-:S03]  /*19d50*/  MOV R15, R21 ;  /* 0x00000015000f7202 */ /* 0x000fc60000000f00 */
[----:B------:R-:W1:Y:S08]  /*19d60*/  LDC.64 R6, c[0x0][R14+0x220] ;  /* 0x000088000e067b82 */ /* 0x000e700000000a00 */
[----:B------:R-:W2:Y:S08]  /*19d70*/  LDC.64 R2, c[0x0][R14+0x218] ;  /* 0x000086000e027b82 */ /* 0x000eb00000000a00 */
[----:B------:R-:W4:Y:S08]  /*19d80*/  LDC.64 R8, c[0x0][R14+0x228] ;  /* 0x00008a000e087b82 */ /* 0x000f300000000a00 */
[----:B------:R-:W5:Y:S08]  /*19d90*/  LDC.64 R4, c[0x0][R14+0x210] ;  /* 0x000084000e047b82 */ /* 0x000f700000000a00 */
[----:B------:R-:W3:Y:S08]  /*19da0*/  @P0 LDC R0, c[0x0][0xbec] ;  /* 0x0002fb00ff000b82 */ /* 0x000ef00000000800 */
[----:B------:R-:W4:Y:S01]  /*19db0*/  @P0 LDC R35, c[0x0][0xbf0] ;  /* 0x0002fc00ff230b82 */ /* 0x000f220000000800 */
[----:B-1----:R-:W-:-:S07]  /*19dc0*/  IMAD R7, R7, R205, RZ ;  /* 0x000000cd07077224 */ /* 0x002fce00078e02ff */
[----:B0-----:R-:W0:Y:S01]  /*19dd0*/  @!P3 LDC R26, c[0x0][0xb50] ;  /* 0x0002d400ff1abb82 */ /* 0x001e220000000800 */
[----:B------:R-:W-:Y:S02]  /*19de0*/  IMAD R7, R6, R212, R7 ;  /* 0x000000d406077224 */ /* 0x000fe400078e0207 */
[----:B---3--:R-:W-:-:S05]  /*19df0*/  @P0 IMAD.HI.U32 R0, R21, R0, RZ ;  /* 0x0000000015000227 */ /* 0x008fca00078e00ff */
[----:B------:R-:W1:Y:S01]  /*19e00*/  @!P3 LDC R27, c[0x0][0xb54] ;  /* 0x0002d500ff1bbb82 */ /* 0x000e620000000800 */
[-C--:B--2---:R-:W-:Y:S02]  /*19e10*/  IMAD R33, R3, R191.reuse, RZ ;  /* 0x000000bf03217224 */ /* 0x084fe400078e02ff */
[----:B------:R-:W-:Y:S01]  /*19e20*/  IMAD.WIDE.U32 R10, R2, R191, RZ ;  /* 0x000000bf020a7225 */ /* 0x000fe200078e00ff */
[----:B----4-:R-:W-:-:S03]  /*19e30*/  @P0 SHF.R.U32.HI R15, RZ, R35, R0 ;  /* 0x00000023ff0f0219 */ /* 0x010fc60000011600 */
[----:B------:R-:W-:Y:S01]  /*19e40*/  IMAD.WIDE.U32 R2, R6, R205, RZ ;  /* 0x000000cd06027225 */ /* 0x000fe200078e00ff */
[----:B------:R-:W-:-:S03]  /*19e50*/  SEL R35, R214, RZ, P3 ;  /* 0x000000ffd6237207 */ /* 0x000fc60001800000 */
[----:B------:R-:W-:Y:S01]  /*19e60*/  IMAD.IADD R11, R33, 0x1, R11 ;  /* 0x00000001210b7824 */ /* 0x000fe200078e020b */
[----:B------:R-:W-:Y:S01]  /*19e70*/  IADD3 R10, P0, P1, R2, R10, R13 ;  /* 0x0000000a020a7210 */ /* 0x000fe2000791e00d */
[----:B------:R-:W-:Y:S02]  /*19e80*/  IMAD.MOV R0, RZ, RZ, -R15 ;  /* 0x000000ffff007224 */ /* 0x000fe400078e0a0f */
[----:B------:R-:W-:Y:S02]  /*19e90*/  IMAD.IADD R6, R3, 0x1, R7 ;  /* 0x0000000103067824 */ /* 0x000fe400078e0207 */
[----:B------:R-:W-:-:S04]  /*19ea0*/  IMAD.WIDE.U32 R2, R8, R35, RZ ;  /* 0x0000002308027225 */ /* 0x000fc800078e00ff */
[----:B------:R-:W-:Y:S02]  /*19eb0*/  IMAD R9, R9, R35, RZ ;  /* 0x0000002309097224 */ /* 0x000fe400078e02ff */
[----:B------:R-:W-:Y:S01]  /*19ec0*/  IMAD R7, R25, R0, R21 ;  /* 0x0000000019077224 */ /* 0x000fe200078e0215 */
[----:B------:R-:W-:Y:S01]  /*19ed0*/  IADD3.X R0, R6, R11, R12, P0, P1 ;  /* 0x0000000b06007210 */ /* 0x000fe200007e240c */
[----:B------:R-:W-:Y:S01]  /*19ee0*/  IMAD.IADD R3, R9, 0x1, R3 ;  /* 0x0000000109037824 */ /* 0x000fe200078e0203 */
[----:B------:R-:W-:Y:S02]  /*19ef0*/  IADD3 R2, P0, P1, R15, R10, R2 ;  /* 0x0000000a0f027210 */ /* 0x000fe4000791e002 */
[----:B------:R-:W-:Y:S02]  /*19f00*/  SHF.R.S32.HI R15, RZ, 0x1f, R15 ;  /* 0x0000001fff0f7819 */ /* 0x000fe4000001140f */
[----:B------:R-:W-:Y:S02]  /*19f10*/  SHF.R.S32.HI R9, RZ, 0x1f, R7 ;  /* 0x0000001fff097819 */ /* 0x000fe40000011407 */
[----:B------:R-:W-:Y:S01]  /*19f20*/  IADD3.X R3, R15, R0, R3, P0, P1 ;  /* 0x000000000f037210 */ /* 0x000fe200007e2403 */
[----:B-----5:R-:W-:-:S04]  /*19f30*/  IMAD R0, R5, R7, RZ ;  /* 0x0000000705007224 */ /* 0x020fc800078e02ff */
[C---:B------:R-:W-:Y:S02]  /*19f40*/  IMAD R9, R4.reuse, R9, R0 ;  /* 0x0000000904097224 */ /* 0x040fe400078e0200 */
[----:B------:R-:W-:-:S05]  /*19f50*/  IMAD.WIDE.U32 R2, R4, R7, R2 ;  /* 0x0000000704027225 */ /* 0x000fca00078e0002 */
[----:B------:R-:W-:Y:S01]  /*19f60*/  IADD3 R0, R3, R9, RZ ;  /* 0x0000000903007210 */ /* 0x000fe20007ffe0ff */
[----:B------:R-:W-:Y:S01]  /*19f70*/  IMAD.MOV.U32 R3, RZ, RZ, -0x800000 ;  /* 0xff800000ff037424 */ /* 0x000fe200078e00ff */
[----:B0-----:R-:W-:-:S04]  /*19f80*/  LEA R4, P0, R2, R26, 0x2 ;  /* 0x0000001a02047211 */ /* 0x001fc800078010ff */
[----:B-1----:R-:W-:-:S05]  /*19f90*/  LEA.HI.X R5, R2, R27, R0, 0x2, P0 ;  /* 0x0000001b02057211 */ /* 0x002fca00000f1400 */
[----:B------:R0:W-:Y:S04]  /*19fa0*/  STG.E desc[UR36][R4.64], R3 ;  /* 0x0000000304007986 */ /* 0x0001e8000c101924 */
.L_x_677:
[----:B------:R-:W-:Y:S05]  /*19fb0*/  BSYNC B1 ;  /* 0x0000000000017941 */ /* 0x000fea0003800000 */
.L_x_676:
[----:B------:R-:W-:Y:S05]  /*19fc0*/  @P2 BRA `(.L_x_670) ;  /* 0x0000000400e42947 */ /* 0x000fea0003800000 */
[----:B------:R-:W1:Y:S01]  /*19fd0*/  LDC R21, c[0x0][0xbe8] ;  /* 0x0002fa00ff157b82 */ /* 0x000e620000000800 */
[----:B------:R-:W-:Y:S01]  /*19fe0*/  SHF.R.S32.HI R6, RZ, 0x1f, R24 ;  /* 0x0000001fff067819 */ /* 0x000fe20000011418 */
[----:B------:R-:W-:Y:S01]  /*19ff0*/  ULDC.64 UR4, c[0x0][0xaa0] ;  /* 0x0002a80000047ab9 */ /* 0x000fe20000000a00 */
[----:B------:R-:W-:Y:S01]  /*1a000*/  ULDC.64 UR6, c[0x0][0xaf0] ;  /* 0x0002bc0000067ab9 */ /* 0x000fe20000000a00 */
[----:B------:R-:W-:Y:S01]  /*1a010*/  IMAD R0, R12, UR4, RZ ;  /* 0x000000040c007c24 */ /* 0x000fe2000f8e02ff */
[----:B------:R-:W-:Y:S01]  /*1a020*/  LEA.HI R6, R6, R24, RZ, 0x3 ;  /* 0x0000001806067211 */ /* 0x000fe200078f18ff */
[----:B0-----:R-:W-:-:S03]  /*1a030*/  IMAD.WIDE.U32 R2, R13, UR4, RZ ;  /* 0x000000040d027c25 */ /* 0x001fc6000f8e00ff */
[----:B------:R-:W-:Y:S01]  /*1a040*/  SHF.R.S32.HI R6, RZ, 0x3, R6 ;  /* 0x00000003ff067819 */ /* 0x000fe20000011406 */
[----:B------:R-:W-:Y:S01]  /*1a050*/  IMAD R5, R13, UR5, R0 ;  /* 0x000000050d057c24 */ /* 0x000fe2000f8e0200 */
[----:B------:R-:W-:-:S03]  /*1a060*/  ULDC.64 UR4, c[0x0][0xae8] ;  /* 0x0002ba0000047ab9 */ /* 0x000fc60000000a00 */
[----:B------:R-:W-:Y:S02]  /*1a070*/  IMAD R0, R207, 0x20, R6 ;  /* 0x00000020cf007824 */ /* 0x000fe400078e0206 */
[----:B------:R-:W-:Y:S02]  /*1a080*/  IMAD.IADD R3, R3, 0x1, R5 ;  /* 0x0000000103037824 */ /* 0x000fe400078e0205 */
[----:B------:R-:W-:Y:S02]  /*1a090*/  IMAD R9, R213, 0x80, R0 ;  /* 0x00000080d5097824 */ /* 0x000fe400078e0200 */
[----:B------:R-:W-:-:S03]  /*1a0a0*/  IMAD.WIDE.U32 R2, R191, UR4, R2 ;  /* 0x00000004bf027c25 */ /* 0x000fc6000f8e0002 */
[----:B------:R-:W-:Y:S01]  /*1a0b0*/  MOV R5, R9 ;  /* 0x0000000900057202 */ /* 0x000fe20000000f00 */
[----:B------:R-:W-:Y:S01]  /*1a0c0*/  IMAD R3, R191, UR5, R3 ;  /* 0x00000005bf037c24 */ /* 0x000fe2000f8e0203 */
[----:B-1----:R-:W-:Y:S01]  /*1a0d0*/  ISETP.NE.AND P0, PT, R21, 0x1, PT ;  /* 0x000000011500780c */ /* 0x002fe20003f05270 */
[----:B------:R-:W-:Y:S01]  /*1a0e0*/  ULDC.64 UR4, c[0x0][0xae0] ;  /* 0x0002b80000047ab9 */ /* 0x000fe20000000a00 */
[----:B------:R-:W-:-:S11]  /*1a0f0*/  IMAD.WIDE.U32 R2, R205, UR6, R2 ;  /* 0x00000006cd027c25 */ /* 0x000fd6000f8e0002 */
[----:B------:R-:W0:Y:S08]  /*1a100*/  @P0 LDC R4, c[0x0][0xbec] ;  /* 0x0002fb00ff040b82 */ /* 0x000e300000000800 */
[----:B------:R-:W1:Y:S01]  /*1a110*/  @P0 LDC R7, c[0x0][0xbf0] ;  /* 0x0002fc00ff070b82 */ /* 0x000e620000000800 */
[----:B0-----:R-:W-:-:S04]  /*1a120*/  @P0 IMAD.HI.U32 R0, R9, R4, RZ ;  /* 0x0000000409000227 */ /* 0x001fc800078e00ff */
[----:B------:R-:W-:Y:S01]  /*1a130*/  IMAD R4, R212, UR6, RZ ;  /* 0x00000006d4047c24 */ /* 0x000fe2000f8e02ff */
[----:B-1----:R-:W-:-:S03]  /*1a140*/  @P0 SHF.R.U32.HI R5, RZ, R7, R0 ;  /* 0x00000007ff050219 */ /* 0x002fc60000011600 */
[----:B------:R-:W-:Y:S01]  /*1a150*/  IMAD R7, R205, UR7, R4 ;  /* 0x00000007cd077c24 */ /* 0x000fe2000f8e0204 */
[--C-:B------:R-:W-:Y:S01]  /*1a160*/  SHF.R.S32.HI R0, RZ, 0x1f, R5.reuse ;  /* 0x0000001fff007819 */ /* 0x100fe20000011405 */
[----:B------:R-:W-:Y:S02]  /*1a170*/  IMAD.MOV R4, RZ, RZ, -R5 ;  /* 0x000000ffff047224 */ /* 0x000fe400078e0a05 */
[----:B------:R-:W-:Y:S02]  /*1a180*/  IMAD.IADD R3, R3, 0x1, R7 ;  /* 0x0000000103037824 */ /* 0x000fe400078e0207 */
[----:B------:R-:W-:Y:S02]  /*1a190*/  IMAD R0, R0, UR4, RZ ;  /* 0x0000000400007c24 */ /* 0x000fe4000f8e02ff */
[----:B------:R-:W-:Y:S02]  /*1a1a0*/  IMAD R7, R21, R4, R9 ;  /* 0x0000000415077224 */ /* 0x000fe400078e0209 */
[----:B------:R-:W-:-:S02]  /*1a1b0*/  IMAD R9, R5, UR5, R0 ;  /* 0x0000000505097c24 */ /* 0x000fc4000f8e0200 */
[----:B------:R-:W-:Y:S01]  /*1a1c0*/  IMAD.WIDE.U32 R2, R5, UR4, R2 ;  /* 0x0000000405027c25 */ /* 0x000fe2000f8e0002 */
[----:B------:R-:W-:Y:S01]  /*1a1d0*/  SHF.R.S32.HI R0, RZ, 0x1f, R7 ;  /* 0x0000001fff007819 */ /* 0x000fe20000011407 */
[----:B------:R-:W-:Y:S02]  /*1a1e0*/  ULDC.64 UR4, c[0x0][0xad8] ;  /* 0x0002b60000047ab9 */ /* 0x000fe40000000a00 */
[----:B------:R-:W-:Y:S02]  /*1a1f0*/  IMAD.IADD R3, R3, 0x1, R9 ;  /* 0x0000000103037824 */ /* 0x000fe400078e0209 */
        /* <DEDUP_REMOVED lines=8> */
[----:B------:R-:W-:Y:S06]  /*1a280*/  BRA.DIV UR4, `(.L_x_678) ;  /* 0x000000ba04c07947 */ /* 0x000fec000b800000 */
[----:B------:R0:W1:Y:S04]  /*1a290*/  SHFL.IDX PT, R3, R2, RZ, 0x181f ;  /* 0x00181fff02037589 */ /* 0x00006800000e0000 */
[----:B------:R0:W4:Y:S02]  /*1a2a0*/  SHFL.IDX PT, R14, R0, RZ, 0x181f ;  /* 0x00181fff000e7589 */ /* 0x00012400000e0000 */
.L_x_967:
[----:B------:R-:W-:Y:S01]  /*1a2b0*/  IMAD R21, R20, R21, RZ ;  /* 0x0000001514157224 */ /* 0x000fe200078e02ff */
[----:B------:R-:W-:Y:S01]  /*1a2c0*/  LEA R6, R213, R6, 0x7 ;  /* 0x00000006d5067211 */ /* 0x000fe200078e38ff */
        /* <DEDUP_REMOVED lines=8> */
[-C--:B----4-:R-:W-:Y:S02]  /*1a350*/  @!P2 LEA R4, P0, R198, R14.reuse, 0x1 ;  /* 0x0000000ec604a211 */ /* 0x090fe400078008ff */
[----:B------:R-:W-:Y:S02]  /*1a360*/  @!P3 LEA R14, P1, R206, R14, 0x1 ;  /* 0x0000000ece0eb211 */ /* 0x000fe400078208ff */
[-C--:B-1----:R-:W-:Y:S02]  /*1a370*/  @!P2 LEA.HI.X R5, R198, R3.reuse, R8, 0x1, P0 ;  /* 0x00000003c605a211 */ /* 0x082fe400000f0c08 */
[----:B------:R-:W-:-:S03]  /*1a380*/  @!P3 LEA.HI.X R15, R206, R3, R7, 0x1, P1 ;  /* 0x00000003ce0fb211 */ /* 0x000fc600008f0c07 */
[----:B------:R1:W-:Y:S04]  /*1a390*/  @!P2 ST.E.128 desc[UR36][R4.64], RZ ;  /* 0x000000ff0400a985 */ /* 0x0003e8000c101d24 */
[----:B------:R1:W-:Y:S02]  /*1a3a0*/  @!P3 ST.E.128 desc[UR36][R14.64], RZ ;  /* 0x000000ff0e00b985 */ /* 0x0003e4000c101d24 */
.L_x_680:
[----:B------:R-:W-:Y:S05]  /*1a3b0*/  BSYNC B1 ;  /* 0x0000000000017941 */ /* 0x000fea0003800000 */
.L_x_679:
[----:B------:R-:W-:-:S03]  /*1a3c0*/  UMOV UR4, 0xffffffff ;  /* 0xffffffff00047882 */ /* 0x000fc60000000000 */
[----:B------:R-:W-:Y:S05]  /*1a3d0*/  BRA.DIV UR4, `(.L_x_681) ;  /* 0x000000ba04a07947 */ /* 0x000fea000b800000 */
[----:B-1----:R1:W0:Y:S04]  /*1a3e0*/  SHFL.IDX PT, R3, R2, 0x1, 0x181f ;  /* 0x00381f0002037f89 */ /* 0x00222800000e0000 */
[----:B----4-:R1:W4:Y:S02]  /*1a3f0*/  SHFL.IDX PT, R14, R0, 0x1, 0x181f ;  /* 0x00381f00000e7f89 */ /* 0x01032400000e0000 */
.L_x_971:
[----:B------:R-:W-:Y:S01]  /*1a400*/  VIADD R4, R6, 0x20 ;  /* 0x0000002006047836 */ /* 0x000fe20000000000 */
        /* <DEDUP_REMOVED lines=10> */
[-C--:B0-----:R-:W-:Y:S02]  /*1a4b0*/  @!P2 LEA.HI.X R5, R198, R3.reuse, R8, 0x1, P0 ;  /* 0x00000003c605a211 */ /* 0x081fe400000f0c08 */
[----:B------:R-:W-:-:S03]  /*1a4c0*/  @!P3 LEA.HI.X R15, R206, R3, R7, 0x1, P1 ;  /* 0x00000003ce0fb211 */ /* 0x000fc600008f0c07 */
[----:B------:R0:W-:Y:S04]  /*1a4d0*/  @!P2 ST.E.128 desc[UR36][R4.64], RZ ;  /* 0x000000ff0400a985 */ /* 0x0001e8000c101d24 */
[----:B------:R0:W-:Y:S02]  /*1a4e0*/  @!P3 ST.E.128 desc[UR36][R14.64], RZ ;  /* 0x000000ff0e00b985 */ /* 0x0001e4000c101d24 */
.L_x_683:
[----:B------:R-:W-:Y:S05]  /*1a4f0*/  BSYNC B1 ;  /* 0x0000000000017941 */ /* 0x000fea0003800000 */
.L_x_682:
[----:B------:R-:W-:-:S03]  /*1a500*/  UMOV UR4, 0xffffffff ;  /* 0xffffffff00047882 */ /* 0x000fc60000000000 */
[----:B------:R-:W-:Y:S05]  /*1a510*/  BRA.DIV UR4, `(.L_x_684) ;  /* 0x000000ba04987947 */ /* 0x000fea000b800000 */
[----:B0-----:R0:W0:Y:S04]  /*1a520*/  SHFL.IDX PT, R3, R2, 0x2, 0x181f ;  /* 0x00581f0002037f89 */ /* 0x00102800000e0000 */
[----:B----4-:R4:W0:Y:S02]  /*1a530*/  SHFL.IDX PT, R14, R0, 0x2, 0x181f ;  /* 0x00581f00000e7f89 */ /* 0x01082400000e0000 */
.L_x_975:
        /* <DEDUP_REMOVED lines=9> */
[-C--:B0-----:R-:W-:Y:S02]  /*1a5d0*/  @!P2 LEA R4, P0, R198, R14.reuse, 0x1 ;  /* 0x0000000ec604a211 */ /* 0x081fe400078008ff */
[----:B------:R-:W-:Y:S02]  /*1a5e0*/  @!P3 LEA R14, P1, R206, R14, 0x1 ;  /* 0x0000000ece0eb211 */ /* 0x000fe400078208ff */
[-C--:B------:R-:W-:Y:S02]  /*1a5f0*/  @!P2 LEA.HI.X R5, R198, R3.reuse, R8, 0x1, P0 ;  /* 0x00000003c605a211 */ /* 0x080fe400000f0c08 */
[----:B------:R-:W-:-:S03]  /*1a600*/  @!P3 LEA.HI.X R15, R206, R3, R7, 0x1, P1 ;  /* 0x00000003ce0fb211 */ /* 0x000fc600008f0c07 */
[----:B------:R0:W-:Y:S04]  /*1a610*/  @!P2 ST.E.128 desc[UR36][R4.64], RZ ;  /* 0x000000ff0400a985 */ /* 0x0001e8000c101d24 */
[----:B------:R0:W-:Y:S02]  /*1a620*/  @!P3 ST.E.128 desc[UR36][R14.64], RZ ;  /* 0x000000ff0e00b985 */ /* 0x0001e4000c101d24 */
.L_x_686:
[----:B------:R-:W-:Y:S05]  /*1a630*/  BSYNC B1 ;  /* 0x0000000000017941 */ /* 0x000fea0003800000 */
.L_x_685:
[----:B------:R-:W-:-:S03]  /*1a640*/  UMOV UR4, 0xffffffff ;  /* 0xffffffff00047882 */ /* 0x000fc60000000000 */
[----:B------:R-:W-:Y:S05]  /*1a650*/  BRA.DIV UR4, `(.L_x_687) ;  /* 0x000000ba04907947 */ /* 0x000fea000b800000 */
[----:B0-----:R0:W0:Y:S04]  /*1a660*/  SHFL.IDX PT, R3, R2, 0x3, 0x181f ;  /* 0x00781f0002037f89 */ /* 0x00102800000e0000 */
[----:B------:R0:W0:Y:S02]  /*1a670*/  SHFL.IDX PT, R14, R0, 0x3, 0x181f ;  /* 0x00781f00000e7f89 */ /* 0x00002400000e0000 */
.L_x_979:
[----:B01--4-:R-:W-:-:S05]  /*1a680*/  VIADD R0, R6, 0x60 ;  /* 0x0000006006007836 */ /* 0x013fca0000000000 */
[----:B------:R-:W-:-:S13]  /*1a690*/  ISETP.GE.AND P0, PT, R0, R21, PT ;  /* 0x000000150000720c */ /* 0x000fda0003f06270 */
[----:B------:R-:W-:Y:S05]  /*1a6a0*/  @P0 BRA `(.L_x_670) ;  /* 0x00000000002c0947 */ /* 0x000fea0003800000 */
[----:B------:R-:W-:Y:S01]  /*1a6b0*/  ULDC UR4, c[0x0][0xac8] ;  /* 0x0002b20000047ab9 */ /* 0x000fe20000000800 */
[----:B------:R-:W-:Y:S02]  /*1a6c0*/  SHF.R.S32.HI R7, RZ, 0x1f, R198 ;  /* 0x0000001fff077819 */ /* 0x000fe400000114c6 */
[----:B------:R-:W-:Y:S02]  /*1a6d0*/  ISETP.GE.AND P2, PT, R198, UR4, PT ;  /* 0x00000004c6007c0c */ /* 0x000fe4000bf46270 */
[----:B------:R-:W-:Y:S02]  /*1a6e0*/  ISETP.GE.AND P3, PT, R206, UR4, PT ;  /* 0x00000004ce007c0c */ /* 0x000fe4000bf66270 */
[----:B------:R-:W-:-:S09]  /*1a6f0*/  SHF.R.S32.HI R2, RZ, 0x1f, R206 ;  /* 0x0000001fff027819 */ /* 0x000fd200000114ce */
[-C--:B------:R-:W-:Y:S02]  /*1a700*/  @!P2 LEA R4, P0, R198, R14.reuse, 0x1 ;  /* 0x0000000ec604a211 */ /* 0x080fe400078008ff */
[----:B------:R-:W-:Y:S02]  /*1a710*/  @!P3 LEA R14, P1, R206, R14, 0x1 ;  /* 0x0000000ece0eb211 */ /* 0x000fe400078208ff */
[-C--:B------:R-:W-:Y:S02]  /*1a720*/  @!P2 LEA.HI.X R5, R198, R3.reuse, R7, 0x1, P0 ;  /* 0x00000003c605a211 */ /* 0x080fe400000f0c07 */
[----:B------:R-:W-:-:S03]  /*1a730*/  @!P3 LEA.HI.X R15, R206, R3, R2, 0x1, P1 ;  /* 0x00000003ce0fb211 */ /* 0x000fc600008f0c02 */
[----:B------:R1:W-:Y:S04]  /*1a740*/  @!P2 ST.E.128 desc[UR36][R4.64], RZ ;  /* 0x000000ff0400a985 */ /* 0x0003e8000c101d24 */
[----:B------:R1:W-:Y:S02]  /*1a750*/  @!P3 ST.E.128 desc[UR36][R14.64], RZ ;  /* 0x000000ff0e00b985 */ /* 0x0003e4000c101d24 */
.L_x_670:
[----:B------:R-:W-:Y:S05]  /*1a760*/  BSYNC B0 ;  /* 0x0000000000007941 */ /* 0x000fea0003800000 */
.L_x_655:
[----:B------:R-:W-:Y:S02]  /*1a770*/  ULDC UR4, c[0x0][0xc3c] ;  /* 0x00030f0000047ab9 */ /* 0x000fe40000000800 */
[----:B------:R-:W-:-:S13]  /*1a780*/  ISETP.GE.AND P0, PT, R31, UR4, PT ;  /* 0x000000041f007c0c */ /* 0x000fda000bf06270 */
[----:B------:R-:W-:Y:S05]  /*1a790*/  @!P0 BRA `(.L_x_688) ;  /* 0xfffffe6800a48947 */ /* 0x000fea000383ffff */
[----:B------:R-:W-:Y:S05]  /*1a7a0*/  BRA `(.L_x_511) ;  /* 0x0000008000087947 */ /* 0x000fea0003800000 */
.L_x_509:
[----:B------:R-:W-:-:S08]  /*1a7b0*/  NOP ;  /* 0x0000000000007918 */ /* 0x000fd00000000000 */
[----:B0-----:R-:W0:-:S00]  /*1a7c0*/  USETMAXREG.DEALLOC.CTAPOOL 0x28 ;  /* 0x00000028000079c8 */ /* 0x001e0000080e0500 */
        /* <DEDUP_REMOVED lines=8> */
[----:B------:R0:W1:Y:S01]  /*1a850*/  @P0 LDS.128 R16, [R2+0x228d0] ;  /* 0x0228d00002100984 */ /* 0x0000620000000c00 */
[----:B------:R-:W-:Y:S06]  /*1a860*/  @P0 BAR.ARV 0x4, 0x180 ;  /* 0x0106000000000b1d */ /* 0x000fec0000002000 */
[----:B------:R-:W-:Y:S05]  /*1a870*/  @P0 BRA `(.L_x_689) ;  /* 0x0000000800980947 */ /* 0x000fea0003800000 */
[----:B------:R-:W2:Y:S01]  /*1a880*/  S2R R4, SR_TID.X ;  /* 0x0000000000047919 */ /* 0x000ea20000002100 */
[----:B------:R-:W-:Y:S01]  /*1a890*/  ULDC UR4, c[0x0][0xc3c] ;  /* 0x00030f0000047ab9 */ /* 0x000fe20000000800 */
[----:B------:R-:W-:Y:S01]  /*1a8a0*/  IMAD.MOV.U32 R0, RZ, RZ, RZ ;  /* 0x000000ffff007224 */ /* 0x000fe200078e00ff */
[----:B------:R-:W-:Y:S01]  /*1a8b0*/  MOV R9, RZ ;  /* 0x000000ff00097202 */ /* 0x000fe20000000f00 */
[----:B------:R-:W3:Y:S01]  /*1a8c0*/  S2UR UR6, SR_CTAID.X ;  /* 0x00000000000679c3 */ /* 0x000ee20000002500 */
[----:B------:R-:W-:Y:S01]  /*1a8d0*/  ULDC UR5, c[0x0][0xc38] ;  /* 0x00030e0000057ab9 */ /* 0x000fe20000000800 */
[----:B--2---:R-:W-:-:S04]  /*1a8e0*/  LOP3.LUT R7, R4, 0x1f, RZ, 0xc0, !PT ;  /* 0x0000001f04077812 */ /* 0x004fc800078ec0ff */
[----:B------:R-:W-:-:S04]  /*1a8f0*/  ISETP.NE.AND P0, PT, R7, 0x1f, PT ;  /* 0x0000001f0700780c */ /* 0x000fc80003f05270 */
[----:B------:R-:W-:-:S13]  /*1a900*/  ISETP.GE.OR P1, PT, R7, UR4, !P0 ;  /* 0x0000000407007c0c */ /* 0x000fda000c726670 */
[----:B------:R-:W2:Y:S08]  /*1a910*/  @!P1 LDC.64 R4, c[0x0][0xc80] ;  /* 0x00032000ff049b82 */ /* 0x000eb00000000a00 */
[----:B0-----:R-:W0:Y:S01]  /*1a920*/  @!P1 LDC.64 R2, c[0x0][0xc78] ;  /* 0x00031e00ff029b82 */ /* 0x001e220000000a00 */
[----:B--2---:R-:W-:-:S05]  /*1a930*/  @!P1 IMAD.WIDE.U32 R4, R7, 0x4, R4 ;  /* 0x0000000407049825 */ /* 0x004fca00078e0004 */
[----:B------:R-:W2:Y:S01]  /*1a940*/  @!P1 LDG.E R0, desc[UR36][R4.64] ;  /* 0x0000002404009981 */ /* 0x000ea2000c1e1900 */
[----:B0-----:R-:W-:-:S05]  /*1a950*/  @!P1 IMAD.WIDE.U32 R2, R7, 0x4, R2 ;  /* 0x0000000407029825 */ /* 0x001fca00078e0002 */
[----:B------:R-:W2:Y:S01]  /*1a960*/  @!P1 LDG.E R9, desc[UR36][R2.64] ;  /* 0x0000002402099981 */ /* 0x000ea2000c1e1900 */
[C---:B------:R-:W-:Y:S02]  /*1a970*/  ISETP.NE.AND P1, PT, R7.reuse, RZ, PT ;  /* 0x000000ff0700720c */ /* 0x040fe40003f25270 */
[C---:B------:R-:W-:Y:S02]  /*1a980*/  ISETP.GE.U32.AND P2, PT, R7.reuse, 0x2, PT ;  /* 0x000000020700780c */ /* 0x040fe40003f46070 */
[C---:B------:R-:W-:Y:S02]  /*1a990*/  ISETP.GE.U32.AND P3, PT, R7.reuse, 0x4, PT ;  /* 0x000000040700780c */ /* 0x040fe40003f66070 */
[C---:B------:R-:W-:Y:S02]  /*1a9a0*/  ISETP.GE.U32.AND P4, PT, R7.reuse, 0x8, PT ;  /* 0x000000080700780c */ /* 0x040fe40003f86070 */
[----:B------:R-:W-:Y:S01]  /*1a9b0*/  ISETP.GE.U32.AND P5, PT, R7, 0x10, PT ;  /* 0x000000100700780c */ /* 0x000fe20003fa6070 */
[----:B------:R-:W-:Y:S01]  /*1a9c0*/  UMOV UR4, URZ ;  /* 0x0000003f00047c82 */ /* 0x000fe20008000000 */
[----:B--2---:R-:W-:-:S05]  /*1a9d0*/  IMAD R6, R0, R9, RZ ;  /* 0x0000000900067224 */ /* 0x004fca00078e02ff */
        /* <DEDUP_REMOVED lines=13> */
[----:B0-----:R-:W-:-:S04]  /*1aab0*/  SEL R5, R4, RZ, P5 ;  /* 0x000000ff04057207 */ /* 0x001fc80002800000 */
[----:B------:R-:W-:-:S05]  /*1aac0*/  IADD3 R5, R2, R5, RZ ;  /* 0x0000000502057210 */ /* 0x000fca0007ffe0ff */
[----:B------:R-:W0:Y:S02]  /*1aad0*/  SHFL.IDX PT, R6, R5, 0x1f, 0x1f ;  /* 0x03e01f0005067f89 */ /* 0x000e2400000e0000 */
[----:B0-----:R-:W-:-:S05]  /*1aae0*/  IMAD R6, R6, UR5, RZ ;  /* 0x0000000506067c24 */ /* 0x001fca000f8e02ff */
[----:B---3--:R-:W-:Y:S01]  /*1aaf0*/  ISETP.GT.AND P6, PT, R6, UR6, PT ;  /* 0x0000000606007c0c */ /* 0x008fe2000bfc4270 */
[----:B------:R-:W-:-:S12]  /*1ab00*/  IMAD.MOV.U32 R3, RZ, RZ, R6 ;  /* 0x000000ffff037224 */ /* 0x000fd800078e0006 */
[----:B------:R-:W-:Y:S05]  /*1ab10*/  @P6 BRA `(.L_x_690) ;  /* 0x0000000000a06947 */ /* 0x000fea0003800000 */
[----:B------:R-:W-:Y:S01]  /*1ab20*/  IMAD.MOV.U32 R6, RZ, RZ, R3 ;  /* 0x000000ffff067224 */ /* 0x000fe200078e0003 */
[----:B------:R-:W-:Y:S01]  /*1ab30*/  UMOV UR4, URZ ;  /* 0x0000003f00047c82 */ /* 0x000fe20008000000 */
[----:B------:R-:W-:-:S05]  /*1ab40*/  ULDC UR5, c[0x0][0xc38] ;  /* 0x00030e0000057ab9 */ /* 0x000fca0000000800 */
.L_x_692:
[----:B------:R-:W0:Y:S01]  /*1ab50*/  LDC R0, c[0x0][0xc3c] ;  /* 0x00030f00ff007b82 */ /* 0x000e220000000800 */
[----:B------:R-:W-:Y:S01]  /*1ab60*/  UIADD3 UR4, UR4, 0x1f, URZ ;  /* 0x0000001f04047890 */ /* 0x000fe2000fffe03f */
[----:B------:R-:W-:Y:S02]  /*1ab70*/  ULDC UR7, c[0x0][0xc3c] ;  /* 0x00030f0000077ab9 */ /* 0x000fe40000000800 */
[----:B-1----:R-:W-:-:S03]  /*1ab80*/  IMAD.U32 R19, RZ, RZ, UR7 ;  /* 0x00000007ff137e24 */ /* 0x002fc6000f8e00ff */
[----:B0-----:R-:W-:-:S13]  /*1ab90*/  ISETP.LE.AND P6, PT, R0, UR4, PT ;  /* 0x0000000400007c0c */ /* 0x001fda000bfc3270 */
[----:B------:R-:W-:Y:S05]  /*1aba0*/  @P6 BRA `(.L_x_691) ;  /* 0x0000000400a86947 */ /* 0x000fea0003800000 */
[----:B------:R-:W-:-:S05]  /*1abb0*/  VIADD R9, R7, UR4 ;  /* 0x0000000407097c36 */ /* 0x000fca0008000000 */
[----:B------:R-:W-:Y:S02]  /*1abc0*/  ISETP.GE.OR P6, PT, R9, R0, !P0 ;  /* 0x000000000900720c */ /* 0x000fe400047c6670 */
[----:B------:R-:W-:-:S11]  /*1abd0*/  MOV R0, RZ ;  /* 0x000000ff00007202 */ /* 0x000fd60000000f00 */
[----:B------:R-:W0:Y:S08]  /*1abe0*/  @!P6 LDC.64 R4, c[0x0][0xc80] ;  /* 0x00032000ff04eb82 */ /* 0x000e300000000a00 */
[----:B------:R-:W1:Y:S01]  /*1abf0*/  @!P6 LDC.64 R2, c[0x0][0xc78] ;  /* 0x00031e00ff02eb82 */ /* 0x000e620000000a00 */
[----:B0-----:R-:W-:-:S05]  /*1ac00*/  @!P6 IMAD.WIDE R4, R9, 0x4, R4 ;  /* 0x000000040904e825 */ /* 0x001fca00078e0204 */
[----:B------:R-:W2:Y:S01]  /*1ac10*/  @!P6 LDG.E R0, desc[UR36][R4.64] ;  /* 0x000000240400e981 */ /* 0x000ea2000c1e1900 */
[----:B-1----:R-:W-:-:S04]  /*1ac20*/  @!P6 IMAD.WIDE R2, R9, 0x4, R2 ;  /* 0x000000040902e825 */ /* 0x002fc800078e0202 */
[----:B------:R-:W-:-:S06]  /*1ac30*/  IMAD.MOV.U32 R9, RZ, RZ, RZ ;  /* 0x000000ffff097224 */ /* 0x000fcc00078e00ff */
[----:B------:R-:W2:Y:S02]  /*1ac40*/  @!P6 LDG.E R9, desc[UR36][R2.64] ;  /* 0x000000240209e981 */ /* 0x000ea4000c1e1900 */
        /* <DEDUP_REMOVED lines=13> */
[----:B------:R-:W0:Y:S02]  /*1ad20*/  SHFL.UP PT, R2, R3, 0x10, RZ ;  /* 0x0600000003027989 */ /* 0x000e2400000e00ff */
[----:B0-----:R-:W-:-:S05]  /*1ad30*/  SEL R2, R2, RZ, P5 ;  /* 0x000000ff02027207 */ /* 0x001fca0002800000 */
[----:B------:R-:W-:-:S05]  /*1ad40*/  IMAD.IADD R5, R3, 0x1, R2 ;  /* 0x0000000103057824 */ /* 0x000fca00078e0202 */
[----:B------:R-:W0:Y:S02]  /*1ad50*/  SHFL.IDX PT, R2, R5, 0x1f, 0x1f ;  /* 0x03e01f0005027f89 */ /* 0x000e2400000e0000 */
[----:B0-----:R-:W-:-:S04]  /*1ad60*/  IMAD R3, R2, UR5, RZ ;  /* 0x0000000502037c24 */ /* 0x001fc8000f8e02ff */
[----:B------:R-:W-:-:S05]  /*1ad70*/  IMAD.IADD R6, R3, 0x1, R6 ;  /* 0x0000000103067824 */ /* 0x000fca00078e0206 */
[----:B------:R-:W-:-:S13]  /*1ad80*/  ISETP.GT.AND P6, PT, R6, UR6, PT ;  /* 0x0000000606007c0c */ /* 0x000fda000bfc4270 */
[----:B------:R-:W-:Y:S05]  /*1ad90*/  @!P6 BRA `(.L_x_692) ;  /* 0xfffffffc006ce947 */ /* 0x000fea000383ffff */
.L_x_690:
[----:B------:R-:W-:Y:S02]  /*1ada0*/  IMAD.IADD R10, R6, 0x1, -R3 ;  /* 0x00000001060a7824 */ /* 0x000fe400078e0a03 */
[----:B-1----:R-:W-:Y:S02]  /*1adb0*/  IMAD.MOV.U32 R16, RZ, RZ, RZ ;  /* 0x000000ffff107224 */ /* 0x002fe400078e00ff */
[----:B------:R-:W-:-:S05]  /*1adc0*/  IMAD R2, R5, UR5, R10 ;  /* 0x0000000505027c24 */ /* 0x000fca000f8e020a */
[----:B------:R-:W-:-:S13]  /*1add0*/  ISETP.GT.AND P0, PT, R2, UR6, PT ;  /* 0x0000000602007c0c */ /* 0x000fda000bf04270 */
[----:B------:R-:W-:-:S04]  /*1ade0*/  VOTE.ANY R6, PT, !P0 ;  /* 0x0000000000067806 */ /* 0x000fc800040e0100 */
[----:B------:R-:W0:Y:S01]  /*1adf0*/  POPC R19, R6 ;  /* 0x0000000600137309 */ /* 0x000e220000000000 */
[----:B------:R-:W-:Y:S01]  /*1ae00*/  ISETP.NE.AND P0, PT, R6, RZ, PT ;  /* 0x000000ff0600720c */ /* 0x000fe20003f05270 */
[----:B0-----:R-:W0:Y:S04]  /*1ae10*/  SHFL.IDX PT, R0, R0, R19, 0x1f ;  /* 0x00001f1300007589 */ /* 0x001e2800000e0000 */
        /* <DEDUP_REMOVED lines=8> */
[----:B------:R-:W-:-:S06]  /*1aea0*/  VIADD R16, R19, 0xffffffff ;  /* 0xffffffff13107836 */ /* 0x000fcc0000000000 */
[----:B------:R0:W1:Y:S02]  /*1aeb0*/  SHFL.IDX PT, R16, R5, R16, 0x1f ;  /* 0x00001f1005107589 */ /* 0x00006400000e0000 */
.L_x_693:
[----:B-1----:R-:W-:Y:S01]  /*1aec0*/  IMAD R16, R16, UR5, R10 ;  /* 0x0000000510107c24 */ /* 0x002fe2000f8e020a */
[----:B------:R-:W-:Y:S01]  /*1aed0*/  IABS R10, R0 ;  /* 0x00000000000a7213 */ /* 0x000fe20000000000 */
[----:B------:R-:W-:Y:S01]  /*1aee0*/  IMAD R11, R11, R4, RZ ;  /* 0x000000040b0b7224 */ /* 0x000fe200078e02ff */
[----:B0-----:R-:W-:Y:S01]  /*1aef0*/  IABS R5, R9 ;  /* 0x0000000900057213 */ /* 0x001fe20000000000 */
[----:B------:R-:W-:Y:S01]  /*1af00*/  IMAD.MOV.U32 R2, RZ, RZ, RZ ;  /* 0x000000ffff027224 */ /* 0x000fe200078e00ff */
[----:B------:R-:W-:Y:S01]  /*1af10*/  IADD3 R17, -R16, UR6, RZ ;  /* 0x0000000610117c10 */ /* 0x000fe2000fffe1ff */
[----:B------:R-:W-:Y:S01]  /*1af20*/  IMAD.MOV R10, RZ, RZ, -R10 ;  /* 0x000000ffff0a7224 */ /* 0x000fe200078e0a0a */
[----:B------:R-:W0:Y:S01]  /*1af30*/  I2F.RP R6, R5 ;  /* 0x0000000500067306 */ /* 0x000e220000209400 */
[----:B------:R-:W-:Y:S01]  /*1af40*/  IMAD.HI.U32 R2, R3, R11, R2 ;  /* 0x0000000b03027227 */ /* 0x000fe200078e0002 */
[----:B------:R-:W-:Y:S02]  /*1af50*/  IABS R8, R17 ;  /* 0x0000001100087213 */ /* 0x000fe40000000000 */
[----:B------:R-:W-:-:S02]  /*1af60*/  IADD3 R19, R19, UR4, RZ ;  /* 0x0000000413137c10 */ /* 0x000fc4000fffe0ff */
[----:B------:R-:W-:Y:S01]  /*1af70*/  MOV R3, R8 ;  /* 0x0000000800037202 */ /* 0x000fe20000000f00 */
[----:B------:R-:W-:-:S04]  /*1af80*/  IMAD.MOV.U32 R8, RZ, RZ, R10 ;  /* 0x000000ffff087224 */ /* 0x000fc800078e000a */
[----:B------:R-:W-:-:S04]  /*1af90*/  IMAD.HI.U32 R2, R2, R3, RZ ;  /* 0x0000000302027227 */ /* 0x000fc800078e00ff */
[----:B------:R-:W-:Y:S01]  /*1afa0*/  IMAD R3, R2, R8, R3 ;  /* 0x0000000802037224 */ /* 0x000fe200078e0203 */
[----:B0-----:R-:W0:Y:S04]  /*1afb0*/  MUFU.RCP R6, R6 ;  /* 0x0000000600067308 */ /* 0x001e280000001000 */
[----:B------:R-:W-:-:S13]  /*1afc0*/  ISETP.GT.U32.AND P1, PT, R4, R3, PT ;  /* 0x000000030400720c */ /* 0x000fda0003f24070 */
[----:B------:R-:W-:Y:S02]  /*1afd0*/  @!P1 IMAD.IADD R3, R3, 0x1, -R4 ;  /* 0x0000000103039824 */ /* 0x000fe400078e0a04 */
[----:B0-----:R-:W-:Y:S02]  /*1afe0*/  VIADD R8, R6, 0xffffffe ;  /* 0x0ffffffe06087836 */ /* 0x001fe40000000000 */
[----:B------:R-:W-:Y:S01]  /*1aff0*/  @!P1 VIADD R2, R2, 0x1 ;  /* 0x0000000102029836 */ /* 0x000fe20000000000 */
[----:B------:R-:W-:Y:S02]  /*1b000*/  ISETP.GE.U32.AND P0, PT, R3, R4, PT ;  /* 0x000000040300720c */ /* 0x000fe40003f06070 */
[----:B------:R0:W1:Y:S01]  /*1b010*/  F2I.FTZ.U32.TRUNC.NTZ R3, R8 ;  /* 0x0000000800037305 */ /* 0x000062000021f000 */
[----:B------:R-:W-:Y:S02]  /*1b020*/  LOP3.LUT R4, R17, R0, RZ, 0x3c, !PT ;  /* 0x0000000011047212 */ /* 0x000fe400078e3cff */
[----:B------:R-:W-:-:S02]  /*1b030*/  ISETP.NE.AND P1, PT, R0, RZ, PT ;  /* 0x000000ff0000720c */ /* 0x000fc40003f25270 */
[----:B------:R-:W-:Y:S02]  /*1b040*/  ISETP.GE.AND P2, PT, R4, RZ, PT ;  /* 0x000000ff0400720c */ /* 0x000fe40003f46270 */
[----:B0-----:R-:W-:-:S04]  /*1b050*/  IABS R8, R9 ;  /* 0x0000000900087213 */ /* 0x001fc80000000000 */
[----:B------:R-:W-:Y:S01]  /*1b060*/  @P0 IADD3 R2, R2, 0x1, RZ ;  /* 0x0000000102020810 */ /* 0x000fe20007ffe0ff */
[----:B------:R-:W-:-:S04]  /*1b070*/  IMAD.MOV R8, RZ, RZ, -R8 ;  /* 0x000000ffff087224 */ /* 0x000fc800078e0a08 */
[----:B------:R-:W-:Y:S02]  /*1b080*/  IMAD.MOV.U32 R6, RZ, RZ, R2 ;  /* 0x000000ffff067224 */ /* 0x000fe400078e0002 */
[----:B-1----:R-:W-:Y:S02]  /*1b090*/  IMAD.MOV R2, RZ, RZ, -R3 ;  /* 0x000000ffff027224 */ /* 0x002fe400078e0a03 */
[----:B------:R-:W-:Y:S01]  /*1b0a0*/  @!P2 IMAD.MOV R6, RZ, RZ, -R6 ;  /* 0x000000ffff06a224 */ /* 0x000fe200078e0a06 */
[----:B------:R-:W-:Y:S01]  /*1b0b0*/  @!P1 LOP3.LUT R6, RZ, R0, RZ, 0x33, !PT ;  /* 0x00000000ff069212 */ /* 0x000fe200078e33ff */
[----:B------:R-:W-:Y:S01]  /*1b0c0*/  IMAD R11, R2, R5, RZ ;  /* 0x00000005020b7224 */ /* 0x000fe200078e02ff */
[----:B------:R-:W-:Y:S02]  /*1b0d0*/  MOV R2, RZ ;  /* 0x000000ff00027202 */ /* 0x000fe40000000f00 */
[-C--:B------:R-:W-:Y:S01]  /*1b0e0*/  IABS R4, R6.reuse ;  /* 0x0000000600047213 */ /* 0x080fe20000000000 */
[----:B------:R-:W-:-:S02]  /*1b0f0*/  IMAD R0, R0, R6, RZ ;  /* 0x0000000600007224 */ /* 0x000fc400078e02ff */
[----:B------:R-:W-:-:S04]  /*1b100*/  IMAD.HI.U32 R2, R3, R11, R2 ;  /* 0x0000000b03027227 */ /* 0x000fc800078e0002 */
[----:B------:R-:W-:Y:S02]  /*1b110*/  IMAD.MOV.U32 R3, RZ, RZ, R4 ;  /* 0x000000ffff037224 */ /* 0x000fe400078e0004 */
[----:B------:R-:W-:Y:S02]  /*1b120*/  IMAD.MOV.U32 R4, RZ, RZ, R8 ;  /* 0x000000ffff047224 */ /* 0x000fe400078e0008 */
[----:B------:R-:W-:-:S04]  /*1b130*/  IMAD.HI.U32 R2, R2, R3, RZ ;  /* 0x0000000302027227 */ /* 0x000fc800078e00ff */
[----:B------:R-:W-:Y:S01]  /*1b140*/  IMAD R4, R2, R4, R3 ;  /* 0x0000000402047224 */ /* 0x000fe200078e0203 */
[----:B------:R-:W-:Y:S01]  /*1b150*/  LOP3.LUT R3, R6, R9, RZ, 0x3c, !PT ;  /* 0x0000000906037212 */ /* 0x000fe200078e3cff */
[----:B------:R-:W-:-:S03]  /*1b160*/  IMAD.IADD R17, R17, 0x1, -R0 ;  /* 0x0000000111117824 */ /* 0x000fc600078e0a00 */
[----:B------:R-:W-:Y:S02]  /*1b170*/  ISETP.GT.U32.AND P1, PT, R5, R4, PT ;  /* 0x000000040500720c */ /* 0x000fe40003f24070 */
[----:B------:R-:W-:-:S11]  /*1b180*/  ISETP.GE.AND P2, PT, R3, RZ, PT ;  /* 0x000000ff0300720c */ /* 0x000fd60003f46270 */
[----:B------:R-:W-:Y:S02]  /*1b190*/  @!P1 IMAD.IADD R4, R4, 0x1, -R5 ;  /* 0x0000000104049824 */ /* 0x000fe400078e0a05 */
[----:B------:R-:W-:Y:S01]  /*1b1a0*/  @!P1 VIADD R2, R2, 0x1 ;  /* 0x0000000102029836 */ /* 0x000fe20000000000 */
[----:B------:R-:W-:Y:S02]  /*1b1b0*/  ISETP.NE.AND P1, PT, R9, RZ, PT ;  /* 0x000000ff0900720c */ /* 0x000fe40003f25270 */
[----:B------:R-:W-:-:S13]  /*1b1c0*/  ISETP.GE.U32.AND P0, PT, R4, R5, PT ;  /* 0x000000050400720c */ /* 0x000fda0003f06070 */
[----:B------:R-:W-:-:S05]  /*1b1d0*/  @P0 IADD3 R2, R2, 0x1, RZ ;  /* 0x0000000102020810 */ /* 0x000fca0007ffe0ff */
[----:B------:R-:W-:Y:S01]  /*1b1e0*/  @!P2 IMAD.MOV R2, RZ, RZ, -R2 ;  /* 0x000000ffff02a224 */ /* 0x000fe200078e0a02 */
[----:B------:R-:W-:-:S05]  /*1b1f0*/  @!P1 LOP3.LUT R2, RZ, R9, RZ, 0x33, !PT ;  /* 0x00000009ff029212 */ /* 0x000fca00078e33ff */
[----:B------:R-:W-:-:S04]  /*1b200*/  IMAD.MOV R18, RZ, RZ, -R2 ;  /* 0x000000ffff127224 */ /* 0x000fc800078e0a02 */
[C---:B------:R-:W-:Y:S02]  /*1b210*/  IMAD R18, R9.reuse, R18, R6 ;  /* 0x0000001209127224 */ /* 0x040fe400078e0206 */
[----:B------:R-:W-:-:S04]  /*1b220*/  IMAD R9, R9, 0x1000000, R2 ;  /* 0x0100000009097824 */ /* 0x000fc800078e0202 */
[----:B------:R-:W-:Y:S01]  /*1b230*/  IMAD R18, R18, 0x10000, R9 ;  /* 0x0001000012127824 */ /* 0x000fe200078e0209 */
[----:B------:R-:W-:Y:S06]  /*1b240*/  BRA `(.L_x_694) ;  /* 0x00000000000c7947 */ /* 0x000fec0003800000 */
.L_x_691:
[----:B------:R-:W-:Y:S02]  /*1b250*/  IMAD.MOV.U32 R17, RZ, RZ, RZ ;  /* 0x000000ffff117224 */ /* 0x000fe400078e00ff */
[----:B------:R-:W-:Y:S02]  /*1b260*/  IMAD.U32 R16, RZ, RZ, UR6 ;  /* 0x00000006ff107e24 */ /* 0x000fe4000f8e00ff */
[----:B------:R-:W-:-:S07]  /*1b270*/  IMAD.MOV.U32 R18, RZ, RZ, RZ ;  /* 0x000000ffff127224 */ /* 0x000fce00078e00ff */
.L_x_694:
[----:B------:R-:W-:-:S13]  /*1b280*/  ISETP.NE.AND P0, PT, R7, RZ, PT ;  /* 0x000000ff0700720c */ /* 0x000fda0003f05270 */
[----:B------:R-:W0:Y:S01]  /*1b290*/  @!P0 S2R R3, SR_CgaCtaId ;  /* 0x0000000000038919 */ /* 0x000e220000008800 */
[----:B------:R-:W-:-:S04]  /*1b2a0*/  @!P0 MOV R0, 0x400 ;  /* 0x0000040000008802 */ /* 0x000fc80000000f00 */
[----:B0-----:R-:W-:-:S05]  /*1b2b0*/  @!P0 LEA R0, R3, R0, 0x18 ;  /* 0x0000000003008211 */ /* 0x001fca00078ec0ff */
[----:B------:R2:W-:Y:S01]  /*1b2c0*/  @!P0 STS.128 [R0+0x228d0], R16 ;  /* 0x0228d01000008388 */ /* 0x0005e20000000c00 */
[----:B------:R-:W-:Y:S06]  /*1b2d0*/  BAR.ARV 0x5, 0x180 ;  /* 0x0146000000007b1d */ /* 0x000fec0000002000 */
.L_x_689:
[----:B------:R3:W-:Y:S01]  /*1b2e0*/  STL [R1+0x38], RZ ;  /* 0x000038ff01007387 */ /* 0x0007e20000100800 */
[----:B------:R-:W-:Y:S01]  /*1b2f0*/  ULDC UR4, c[0x0][0xc3c] ;  /* 0x00030f0000047ab9 */ /* 0x000fe20000000800 */
[----:B------:R-:W-:Y:S01]  /*1b300*/  MOV R36, 0x1 ;  /* 0x0000000100247802 */ /* 0x000fe20000000f00 */
[----:B------:R-:W-:Y:S01]  /*1b310*/  IMAD.MOV.U32 R31, RZ, RZ, RZ ;  /* 0x000000ffff1f7224 */ /* 0x000fe200078e00ff */
[----:B-1----:R-:W-:-:S13]  /*1b320*/  ISETP.GE.AND P0, PT, R19, UR4, PT ;  /* 0x0000000413007c0c */ /* 0x002fda000bf06270 */
[----:B---3--:R-:W-:Y:S05]  /*1b330*/  @P0 BRA `(.L_x_695) ;  /* 0x0000007000200947 */ /* 0x008fea0003800000 */
[----:B--2---:R-:W2:Y:S01]  /*1b340*/  LDL R0, [R1+0x4c] ;  /* 0x00004c0001007983 */ /* 0x004ea20000100800 */
[----:B------:R-:W1:Y:S01]  /*1b350*/  S2UR UR4, SR_CgaCtaId ;  /* 0x00000000000479c3 */ /* 0x000e620000008800 */
[----:B------:R-:W-:Y:S01]  /*1b360*/  MOV R23, 0x400 ;  /* 0x0000040000177802 */ /* 0x000fe20000000f00 */
[----:B------:R-:W-:Y:S01]  /*1b370*/  BSSY B7, `(.L_x_695) ;  /* 0x0000704000077945 */ /* 0x000fe20003800000 */
[----:B------:R-:W3:Y:S01]  /*1b380*/  S2R R14, SR_TID.X ;  /* 0x00000000000e7919 */ /* 0x000ee20000002100 */
[----:B------:R-:W-:Y:S01]  /*1b390*/  IMAD.MOV.U32 R37, RZ, RZ, 0x1 ;  /* 0x00000001ff257424 */ /* 0x000fe200078e00ff */
[----:B------:R-:W-:Y:S01]  /*1b3a0*/  MOV R34, RZ ;  /* 0x000000ff00227202 */ /* 0x000fe20000000f00 */
[----:B------:R-:W-:Y:S01]  /*1b3b0*/  IMAD.MOV.U32 R31, RZ, RZ, RZ ;  /* 0x000000ffff1f7224 */ /* 0x000fe200078e00ff */
[----:B------:R-:W-:Y:S01]  /*1b3c0*/  ULDC.64 UR40, c[0x0][0x198] ;  /* 0x0000660000287ab9 */ /* 0x000fe20000000a00 */
[----:B------:R-:W-:Y:S01]  /*1b3d0*/  IMAD.MOV.U32 R36, RZ, RZ, 0x1 ;  /* 0x00000001ff247424 */ /* 0x000fe200078e00ff */
[----:B------:R-:W-:Y:S01]  /*1b3e0*/  ULDC UR39, c[0x0][0xc] ;  /* 0x0000030000277ab9 */ /* 0x000fe20000000800 */
[C---:B---3--:R-:W-:Y:S01]  /*1b3f0*/  LOP3.LUT R13, R14.reuse, 0x7f, RZ, 0xc0, !PT ;  /* 0x0000007f0e0d7812 */ /* 0x048fe200078ec0ff */
[C---:B------:R-:W-:Y:S01]  /*1b400*/  IMAD.SHL.U32 R5, R14.reuse, 0x20, RZ ;  /* 0x000000200e057824 */ /* 0x040fe200078e00ff */
[C---:B0-----:R-:W-:Y:S01]  /*1b410*/  SHF.L.U32 R2, R14.reuse, 0x7, RZ ;  /* 0x000000070e027819 */ /* 0x041fe200000006ff */
[C---:B------:R-:W-:Y:S01]  /*1b420*/  IMAD.SHL.U32 R11, R14.reuse, 0x4, RZ ;  /* 0x000000040e0b7824 */ /* 0x040fe200078e00ff */
[----:B------:R-:W-:Y:S01]  /*1b430*/  SHF.R.U32.HI R4, RZ, 0x1, R14 ;  /* 0x00000001ff047819 */ /* 0x000fe2000001160e */
[----:B------:R-:W-:Y:S01]  /*1b440*/  IMAD.SHL.U32 R7, R13, 0x10, RZ ;  /* 0x000000100d077824 */ /* 0x000fe200078e00ff */
[----:B------:R-:W-:Y:S01]  /*1b450*/  LOP3.LUT R6, R5, 0x80, RZ, 0xc0, !PT ;  /* 0x0000008005067812 */ /* 0x000fe200078ec0ff */
[----:B------:R-:W-:Y:S01]  /*1b460*/  IMAD.SHL.U32 R10, R14, 0x2, RZ ;  /* 0x000000020e0a7824 */ /* 0x000fe200078e00ff */
[----:B------:R-:W-:-:S02]  /*1b470*/  LOP3.LUT R3, R2, 0x380, RZ, 0xc0, !PT ;  /* 0x0000038002037812 */ /* 0x000fc400078ec0ff */
[----:B------:R-:W-:Y:S02]  /*1b480*/  LOP3.LUT R8, R7, 0x600, RZ, 0xc0, !PT ;  /* 0x0000060007087812 */ /* 0x000fe400078ec0ff */
[----:B------:R-:W-:Y:S02]  /*1b490*/  LOP3.LUT R6, R6, 0x10, R14, 0xf8, !PT ;  /* 0x0000001006067812 */ /* 0x000fe400078ef80e */
[----:B------:R-:W-:Y:S02]  /*1b4a0*/  LOP3.LUT R8, R8, 0x60, R5, 0xf8, !PT ;  /* 0x0000006008087812 */ /* 0x000fe400078ef805 */
[----:B------:R-:W-:Y:S02]  /*1b4b0*/  LOP3.LUT R3, R3, 0x30, R4, 0xf8, !PT ;  /* 0x0000003003037812 */ /* 0x000fe400078ef804 */
[----:B------:R-:W-:Y:S02]  /*1b4c0*/  LOP3.LUT R6, R6, 0x10, R11, 0x78, !PT ;  /* 0x0000001006067812 */ /* 0x000fe400078e780b */
[----:B------:R-:W-:-:S02]  /*1b4d0*/  LOP3.LUT R5, R8, 0x100, R5, 0xf8, !PT ;  /* 0x0000010008057812 */ /* 0x000fc400078ef805 */
[----:B------:R-:W-:Y:S02]  /*1b4e0*/  LOP3.LUT P0, RZ, R14, 0x4, RZ, 0xc0, !PT ;  /* 0x000000040eff7812 */ /* 0x000fe4000780c0ff */
[----:B------:R-:W-:-:S05]  /*1b4f0*/  LOP3.LUT R4, R5, R6, RZ, 0xfc, !PT ;  /* 0x0000000605047212 */ /* 0x000fca00078efcff */
[----:B------:R1:W-:Y:S02]  /*1b500*/  STL [R1+0x14], R4 ;  /* 0x0000140401007387 */ /* 0x0003e40000100800 */
[----:B-1----:R-:W-:-:S05]  /*1b510*/  IMAD.U32 R4, RZ, RZ, UR4 ;  /* 0x00000004ff047e24 */ /* 0x002fca000f8e00ff */
[----:B------:R-:W-:Y:S02]  /*1b520*/  LEA R23, R4, R23, 0x18 ;  /* 0x0000001704177211 */ /* 0x000fe400078ec0ff */
[----:B--2---:R-:W-:Y:S01]  /*1b530*/  R2UR UR5, R0 ;  /* 0x00000000000572ca */ /* 0x004fe200000e0000 */
[----:B------:R-:W-:-:S05]  /*1b540*/  IMAD.SHL.U32 R0, R14, 0x10, RZ ;  /* 0x000000100e007824 */ /* 0x000fca00078e00ff */
[----:B------:R-:W-:Y:S02]  /*1b550*/  LOP3.LUT R9, R0, 0x3f0, RZ, 0xc0, !PT ;  /* 0x000003f000097812 */ /* 0x000fe400078ec0ff */
[----:B------:R-:W-:Y:S02]  /*1b560*/  LOP3.LUT R3, R3, 0x70, R0, 0x78, !PT ;  /* 0x0000007003037812 */ /* 0x000fe400078e7800 */
[----:B------:R-:W-:Y:S02]  /*1b570*/  LOP3.LUT R10, R9, 0x70, R10, 0x78, !PT ;  /* 0x00000070090a7812 */ /* 0x000fe400078e780a */
[----:B------:R-:W-:Y:S01]  /*1b580*/  LOP3.LUT R2, R3, 0xc00, R2, 0xf8, !PT ;  /* 0x00000c0003027812 */ /* 0x000fe200078ef802 */
[----:B------:R-:W-:Y:S01]  /*1b590*/  ULOP3.LUT UR42, UR5, 0x2, URZ, 0xfc, !UPT ;  /* 0x00000002052a7892 */ /* 0x000fe2000f8efc3f */
[----:B------:R-:W-:Y:S01]  /*1b5a0*/  LOP3.LUT R12, R10, 0x400, R7, 0xf8, !PT ;  /* 0x000004000a0c7812 */ /* 0x000fe200078ef807 */
[----:B------:R-:W-:Y:S01]  /*1b5b0*/  ULOP3.LUT UR38, UR5, 0x1, URZ, 0xfc, !UPT ;  /* 0x0000000105267892 */ /* 0x000fe2000f8efc3f */
[----:B------:R-:W-:-:S02]  /*1b5c0*/  SHF.R.U32.HI R3, RZ, 0x3, R13 ;  /* 0x00000003ff037819 */ /* 0x000fc4000001160d */
[----:B------:R-:W-:Y:S01]  /*1b5d0*/  LOP3.LUT R30, R0, 0x70, RZ, 0xc0, !PT ;  /* 0x00000070001e7812 */ /* 0x000fe200078ec0ff */
[----:B------:R-:W-:Y:S01]  /*1b5e0*/  STL [R1+0x10], R12 ;  /* 0x0000100c01007387 */ /* 0x000fe20000100800 */
[----:B------:R-:W-:Y:S01]  /*1b5f0*/  LOP3.LUT R3, R3, 0x70, R0, 0xf8, !PT ;  /* 0x0000007003037812 */ /* 0x000fe200078ef800 */
[----:B------:R-:W-:Y:S02]  /*1b600*/  IMAD.IADD R0, R23, 0x1, R12 ;  /* 0x0000000117007824 */ /* 0x000fe400078e020c */
[----:B------:R0:W-:Y:S04]  /*1b610*/  STL [R1+0x18], R2 ;  /* 0x0000180201007387 */ /* 0x0001e80000100800 */
[----:B------:R-:W-:Y:S01]  /*1b620*/  STL [R1+0x38], RZ ;  /* 0x000038ff01007387 */ /* 0x000fe20000100800 */
[----:B0-----:R-:W-:-:S05]  /*1b630*/  IMAD.MOV.U32 R2, RZ, RZ, 0x40 ;  /* 0x00000040ff027424 */ /* 0x001fca00078e00ff */
[----:B------:R-:W-:-:S05]  /*1b640*/  SEL R2, R2, 0xffffffc0, !P0 ;  /* 0xffffffc002027807 */ /* 0x000fca0004000000 */
[----:B------:R0:W-:Y:S04]  /*1b650*/  STL [R1+0x1c], R2 ;  /* 0x00001c0201007387 */ /* 0x0001e80000100800 */
[----:B------:R1:W-:Y:S04]  /*1b660*/  STL [R1+0xc], R4 ;  /* 0x00000c0401007387 */ /* 0x0003e80000100800 */
[----:B------:R1:W-:Y:S01]  /*1b670*/  STL [R1+0x28], R0 ;  /* 0x0000280001007387 */ /* 0x0003e20000100800 */
[----:B0-----:R-:W-:-:S07]  /*1b680*/  LOP3.LUT R2, R3, 0x80, RZ, 0xfc, !PT ;  /* 0x0000008003027812 */ /* 0x001fce00078efcff */
.L_x_805:
[----:B------:R-:W0:Y:S02]  /*1b690*/  LDC.64 R24, c[0x0][0xc88] ;  /* 0x00032200ff187b82 */ /* 0x000e240000000a00 */
[----:B0-----:R-:W-:-:S06]  /*1b6a0*/  IMAD.WIDE R24, R19, 0x4, R24 ;  /* 0x0000000413187825 */ /* 0x001fcc00078e0218 */
[----:B-1----:R-:W1:Y:S01]  /*1b6b0*/  LDG.E R24, desc[UR36][R24.64] ;  /* 0x0000002418187981 */ /* 0x002e62000c1e1900 */
[----:B------:R-:W-:Y:S05]  /*1b6c0*/  YIELD ;  /* 0x0000000000007946 */ /* 0x000fea0003800000 */
[----:B------:R-:W-:Y:S01]  /*1b6d0*/  ULDC.64 UR4, c[0x0][0xa28] ;  /* 0x00028a0000047ab9 */ /* 0x000fe20000000a00 */
[----:B------:R-:W-:Y:S01]  /*1b6e0*/  ULDC.64 UR8, c[0x0][0xa18] ;  /* 0x0002860000087ab9 */ /* 0x000fe20000000a00 */
[----:B------:R-:W-:Y:S01]  /*1b6f0*/  ISETP.NE.U32.AND P0, PT, RZ, UR4, PT ;  /* 0x00000004ff007c0c */ /* 0x000fe2000bf05070 */
[----:B------:R-:W-:Y:S01]  /*1b700*/  ULDC.64 UR6, c[0x0][0xa10] ;  /* 0x0002840000067ab9 */ /* 0x000fe20000000a00 */
[----:B------:R-:W-:-:S02]  /*1b710*/  MOV R9, RZ ;  /* 0x000000ff00097202 */ /* 0x000fc40000000f00 */
[----:B------:R-:W-:Y:S02]  /*1b720*/  ISETP.NE.AND.EX P0, PT, RZ, UR5, PT, P0 ;  /* 0x00000005ff007c0c */ /* 0x000fe4000bf05300 */
[----:B------:R-:W-:-:S04]  /*1b730*/  ISETP.NE.U32.AND P2, PT, RZ, UR6, PT ;  /* 0x00000006ff007c0c */ /* 0x000fc8000bf45070 */
[----:B------:R-:W-:Y:S01]  /*1b740*/  ISETP.NE.AND.EX P2, PT, RZ, UR7, PT, P2 ;  /* 0x00000007ff007c0c */ /* 0x000fe2000bf45320 */
[----:B------:R-:W-:Y:S01]  /*1b750*/  IMAD.MOV.U32 R28, RZ, RZ, RZ ;  /* 0x000000ffff1c7224 */ /* 0x000fe200078e00ff */
[----:B-1----:R-:W-:-:S05]  /*1b760*/  SHF.R.S32.HI R0, RZ, 0x1f, R24 ;  /* 0x0000001fff007819 */ /* 0x002fca0000011418 */
[C---:B---3--:R-:W-:Y:S01]  /*1b770*/  @P0 LEA R2, P1, R24.reuse, UR4, 0x2 ;  /* 0x0000000418020c11 */ /* 0x048fe2000f8210ff */
[C---:B------:R-:W-:Y:S01]  /*1b780*/  IMAD.SHL.U32 R25, R24.reuse, 0x4, RZ ;  /* 0x0000000418197824 */ /* 0x040fe200078e00ff */
[C-C-:B------:R-:W-:Y:S01]  /*1b790*/  SHF.L.U64.HI R26, R24.reuse, 0x2, R0.reuse ;  /* 0x00000002181a7819 */ /* 0x140fe20000010200 */
[----:B------:R0:W-:Y:S01]  /*1b7a0*/  STL [R1+0x30], R0 ;  /* 0x0000300001007387 */ /* 0x0001e20000100800 */
[----:B------:R-:W-:Y:S01]  /*1b7b0*/  @P0 LEA.HI.X R3, R24, UR5, R0, 0x2, P1 ;  /* 0x0000000518030c11 */ /* 0x000fe200088f1400 */
[----:B------:R-:W-:Y:S01]  /*1b7c0*/  ULDC.64 UR4, c[0x0][0xa00] ;  /* 0x0002800000047ab9 */ /* 0x000fe20000000a00 */
[----:B------:R-:W-:-:S03]  /*1b7d0*/  ISETP.NE.U32.AND P1, PT, RZ, UR8, PT ;  /* 0x00000008ff007c0c */ /* 0x000fc6000bf25070 */
[----:B--2---:R1:W2:Y:S01]  /*1b7e0*/  @P0 LDG.E R9, desc[UR36][R2.64] ;  /* 0x0000002402090981 */ /* 0x0042a2000c1e1900 */
[----:B------:R-:W-:Y:S02]  /*1b7f0*/  ISETP.NE.AND.EX P1, PT, RZ, UR9, PT, P1 ;  /* 0x00000009ff007c0c */ /* 0x000fe4000bf25310 */
[----:B------:R-:W-:Y:S01]  /*1b800*/  ISETP.NE.U32.AND P0, PT, RZ, UR4, PT ;  /* 0x00000004ff007c0c */ /* 0x000fe2000bf05070 */
[----:B0-----:R-:W-:Y:S01]  /*1b810*/  IMAD.MOV.U32 R0, RZ, RZ, RZ ;  /* 0x000000ffff007224 */ /* 0x001fe200078e00ff */
[C---:B------:R-:W-:Y:S02]  /*1b820*/  IADD3 R4, P4, R25.reuse, UR6, RZ ;  /* 0x0000000619047c10 */ /* 0x040fe4000ff9e0ff */
[----:B------:R-:W-:Y:S02]  /*1b830*/  ISETP.NE.AND.EX P0, PT, RZ, UR5, PT, P0 ;  /* 0x00000005ff007c0c */ /* 0x000fe4000bf05300 */
[----:B------:R-:W-:Y:S02]  /*1b840*/  IADD3.X R5, R26, UR7, RZ, P4, !PT ;  /* 0x000000071a057c10 */ /* 0x000fe4000a7fe4ff */
[----:B-1----:R-:W-:Y:S01]  /*1b850*/  IADD3 R2, P3, R25, UR4, RZ ;  /* 0x0000000419027c10 */ /* 0x002fe2000ff7e0ff */
[----:B------:R-:W-:-:S02]  /*1b860*/  ULDC UR4, c[0x0][0x288] ;  /* 0x0000a20000047ab9 */ /* 0x000fc40000000800 */
[----:B------:R-:W5:Y:S01]  /*1b870*/  @P2 LDG.E R0, desc[UR36][R4.64] ;  /* 0x0000002404002981 */ /* 0x000f62000c1e1900 */
[C---:B------:R-:W-:Y:S02]  /*1b880*/  IADD3.X R3, R26.reuse, UR5, RZ, P3, !PT ;  /* 0x000000051a037c10 */ /* 0x040fe40009ffe4ff */
[----:B------:R-:W-:Y:S01]  /*1b890*/  @P1 IADD3 R6, P3, R25, UR8, RZ ;  /* 0x0000000819061c10 */ /* 0x000fe2000ff7e0ff */
[----:B------:R-:W-:Y:S01]  /*1b8a0*/  IMAD.U32 R8, RZ, RZ, UR4 ;  /* 0x00000004ff087e24 */ /* 0x000fe2000f8e00ff */
[----:B------:R-:W-:Y:S01]  /*1b8b0*/  ULDC.64 UR4, c[0x0][0x418] ;  /* 0x0001060000047ab9 */ /* 0x000fe20000000a00 */
[----:B------:R-:W5:Y:S01]  /*1b8c0*/  @P0 LDG.E R28, desc[UR36][R2.64] ;  /* 0x00000024021c0981 */ /* 0x000f62000c1e1900 */
[----:B------:R-:W-:-:S05]  /*1b8d0*/  @P1 IADD3.X R7, R26, UR9, RZ, P3, !PT ;  /* 0x000000091a071c10 */ /* 0x000fca0009ffe4ff */
[----:B------:R0:W3:Y:S01]  /*1b8e0*/  @P1 LDG.E R8, desc[UR36][R6.64] ;  /* 0x0000002406081981 */ /* 0x0000e2000c1e1900 */
[----:B------:R-:W-:-:S03]  /*1b8f0*/  UISETP.NE.U32.AND UP0, UPT, UR4, URZ, UPT ;  /* 0x0000003f0400728c */ /* 0x000fc6000bf05070 */
[----:B------:R-:W-:Y:S01]  /*1b900*/  ULDC UR4, c[0x0][0x424] ;  /* 0x0001090000047ab9 */ /* 0x000fe20000000800 */
[----:B------:R-:W-:-:S03]  /*1b910*/  UISETP.NE.AND.EX UP0, UPT, UR5, URZ, UPT, UP0 ;  /* 0x0000003f0500728c */ /* 0x000fc6000bf05300 */
[----:B------:R-:W-:Y:S01]  /*1b920*/  ULDC UR5, c[0x0][0x2f0] ;  /* 0x0000bc0000057ab9 */ /* 0x000fe20000000800 */
[----:B------:R-:W-:-:S04]  /*1b930*/  USEL UR4, UR4, 0x1, UP0 ;  /* 0x0000000104047887 */ /* 0x000fc80008000000 */
[----:B------:R-:W-:-:S03]  /*1b940*/  UIMAD UR4, UR4, UR5, URZ ;  /* 0x00000005040472a4 */ /* 0x000fc6000f8e023f */
[----:B------:R-:W-:Y:S02]  /*1b950*/  ULDC UR5, c[0x0][0x348] ;  /* 0x0000d20000057ab9 */ /* 0x000fe40000000800 */
[----:B0-----:R-:W-:Y:S01]  /*1b960*/  MOV R6, UR5 ;  /* 0x0000000500067c02 */ /* 0x001fe20008000f00 */
[----:B--2---:R-:W-:Y:S04]  /*1b970*/  STL [R1], R9 ;  /* 0x0000000901007387 */ /* 0x004fe80000100800 */
[----:B---3--:R0:W-:Y:S02]  /*1b980*/  STL [R1+0x34], R8 ;  /* 0x0000340801007387 */ /* 0x0081e40000100800 */
[----:B0-----:R-:W-:Y:S01]  /*1b990*/  IMAD.U32 R8, RZ, RZ, UR4 ;  /* 0x00000004ff087e24 */ /* 0x001fe2000f8e00ff */
[----:B------:R-:W-:Y:S06]  /*1b9a0*/  @P1 BRA `(.L_x_696) ;  /* 0x0000000000141947 */ /* 0x000fec0003800000 */
[----:B------:R-:W-:Y:S05]  /*1b9b0*/  @!P0 BRA `(.L_x_696) ;  /* 0x0000000000108947 */ /* 0x000fea0003800000 */
[----:B------:R-:W2:Y:S04]  /*1b9c0*/  LDG.E R7, desc[UR36][R2.64] ;  /* 0x0000002402077981 */ /* 0x000ea8000c1e1900 */
[----:B------:R-:W2:Y:S02]  /*1b9d0*/  LDG.E R2, desc[UR36][R2.64+0x4] ;  /* 0x0000042402027981 */ /* 0x000ea4000c1e1900 */
[----:B--2---:R-:W-:-:S05]  /*1b9e0*/  IMAD.IADD R2, R2, 0x1, -R7 ;  /* 0x0000000102027824 */ /* 0x004fca00078e0a07 */
[----:B------:R0:W-:Y:S02]  /*1b9f0*/  STL [R1+0x34], R2 ;  /* 0x0000340201007387 */ /* 0x0001e40000100800 */
.L_x_696:
[----:B------:R-:W-:Y:S01]  /*1ba00*/  ULDC.64 UR4, c[0x0][0xa20] ;  /* 0x0002880000047ab9 */ /* 0x000fe20000000a00 */
[C---:B------:R-:W-:Y:S01]  /*1ba10*/  LOP3.LUT R7, R18.reuse, 0xff000000, RZ, 0xc0, !PT ;  /* 0xff00000012077812 */ /* 0x040fe200078ec0ff */
[----:B------:R-:W-:Y:S01]  /*1ba20*/  IMAD.MOV.U32 R35, RZ, RZ, R24 ;  /* 0x000000ffff237224 */ /* 0x000fe200078e0018 */
[----:B------:R-:W-:Y:S02]  /*1ba30*/  ISETP.NE.U32.AND P0, PT, RZ, UR4, PT ;  /* 0x00000004ff007c0c */ /* 0x000fe4000bf05070 */
[----:B------:R-:W-:Y:S02]  /*1ba40*/  SHF.R.U32.HI R7, RZ, 0x8, R7 ;  /* 0x00000008ff077819 */ /* 0x000fe40000011607 */
[----:B------:R-:W-:Y:S02]  /*1ba50*/  ISETP.NE.AND.EX P0, PT, RZ, UR5, PT, P0 ;  /* 0x00000005ff007c0c */ /* 0x000fe4000bf05300 */
[C---:B0-----:R-:W-:Y:S02]  /*1ba60*/  LOP3.LUT R2, R18.reuse, 0xff0000, RZ, 0xc0, !PT ;  /* 0x00ff000012027812 */ /* 0x041fe400078ec0ff */
[----:B------:R-:W-:-:S02]  /*1ba70*/  LOP3.LUT R18, R18, 0xffff, RZ, 0xc0, !PT ;  /* 0x0000ffff12127812 */ /* 0x000fc400078ec0ff */
[----:B------:R-:W-:-:S07]  /*1ba80*/  LEA.HI R7, R2, R7, RZ, 0x10 ;  /* 0x0000000702077211 */ /* 0x000fce00078f80ff */
[----:B------:R-:W-:Y:S05]  /*1ba90*/  @!P0 BRA `(.L_x_697) ;  /* 0x0000000000108947 */ /* 0x000fea0003800000 */
[----:B------:R-:W-:-:S04]  /*1baa0*/  IADD3 R2, P0, R25, UR4, RZ ;  /* 0x0000000419027c10 */ /* 0x000fc8000ff1e0ff */
[----:B------:R-:W-:-:S05]  /*1bab0*/  IADD3.X R3, R26, UR5, RZ, P0, !PT ;  /* 0x000000051a037c10 */ /* 0x000fca00087fe4ff */
[----:B------:R0:W5:Y:S01]  /*1bac0*/  LDG.E R8, desc[UR36][R2.64] ;  /* 0x0000002402087981 */ /* 0x000162000c1e1900 */
[----:B------:R-:W-:Y:S05]  /*1bad0*/  BRA `(.L_x_698) ;  /* 0x0000000000247947 */ /* 0x000fea0003800000 */
.L_x_697:
        /* <DEDUP_REMOVED lines=9> */
.L_x_698:
[----:B0-----:R-:W2:Y:S04]  /*1bb70*/  @P2 LDG.E R2, desc[UR36][R4.64] ;  /* 0x0000002404022981 */ /* 0x001ea8000c1e1900 */
[----:B------:R0:W2:Y:S01]  /*1bb80*/  @P2 LDG.E R4, desc[UR36][R4.64+0x4] ;  /* 0x0000042404042981 */ /* 0x0000a2000c1e1900 */
[----:B-----5:R-:W-:Y:S01]  /*1bb90*/  IMAD.IADD R8, R8, 0x1, -R9 ;  /* 0x0000000108087824 */ /* 0x020fe200078e0a09 */
[----:B------:R-:W-:Y:S01]  /*1bba0*/  BSSY B0, `(.L_x_699) ;  /* 0x0000029000007945 */ /* 0x000fe20003800000 */
[----:B------:R-:W-:Y:S01]  /*1bbb0*/  IMAD.MOV.U32 R3, RZ, RZ, RZ ;  /* 0x000000ffff037224 */ /* 0x000fe200078e00ff */
[----:B0-----:R-:W-:Y:S02]  /*1bbc0*/  LOP3.LUT R5, R7, 0xff, RZ, 0xc0, !PT ;  /* 0x000000ff07057812 */ /* 0x001fe400078ec0ff */
[----:B------:R-:W-:-:S02]  /*1bbd0*/  SHF.R.U32.HI R7, RZ, 0x10, R7 ;  /* 0x00000010ff077819 */ /* 0x000fc40000011607 */
[----:B--2---:R-:W-:-:S05]  /*1bbe0*/  @P2 IADD3 R6, -R2, R4, RZ ;  /* 0x0000000402062210 */ /* 0x004fca0007ffe1ff */
[----:B------:R-:W-:-:S04]  /*1bbf0*/  IMAD.IADD R27, R8, 0x1, R6 ;  /* 0x00000001081b7824 */ /* 0x000fc800078e0206 */
[C---:B------:R-:W-:Y:S01]  /*1bc00*/  VIADD R4, R27.reuse, 0x9f ;  /* 0x0000009f1b047836 */ /* 0x040fe20000000000 */
[----:B------:R-:W-:-:S03]  /*1bc10*/  ISETP.GE.AND P1, PT, R27, 0x1, PT ;  /* 0x000000011b00780c */ /* 0x000fc60003f26270 */
[----:B------:R-:W-:-:S05]  /*1bc20*/  IMAD.HI R4, R4, 0x66666667, RZ ;  /* 0x6666666704047827 */ /* 0x000fca00078e02ff */
[----:B------:R-:W-:-:S04]  /*1bc30*/  SHF.R.U32.HI R2, RZ, 0x1f, R4 ;  /* 0x0000001fff027819 */ /* 0x000fc80000011604 */
[----:B------:R-:W-:Y:S01]  /*1bc40*/  LEA.HI.SX32 R4, R4, R2, 0x1a ;  /* 0x0000000204047211 */ /* 0x000fe200078fd2ff */
[----:B------:R-:W-:Y:S06]  /*1bc50*/  @!P1 BRA `(.L_x_700) ;  /* 0x0000000000749947 */ /* 0x000fec0003800000 */
[----:B------:R-:W-:Y:S01]  /*1bc60*/  ISETP.NE.AND P0, PT, R7, RZ, PT ;  /* 0x000000ff0700720c */ /* 0x000fe20003f05270 */
[----:B------:R-:W-:-:S03]  /*1bc70*/  ULDC UR4, c[0x0][0x9f0] ;  /* 0x00027c0000047ab9 */ /* 0x000fc60000000800 */
[----:B------:R-:W-:-:S04]  /*1bc80*/  SEL R9, R7, UR4, P0 ;  /* 0x0000000407097c07 */ /* 0x000fc80008000000 */
[----:B------:R-:W-:Y:S02]  /*1bc90*/  IABS R11, R9 ;  /* 0x00000009000b7213 */ /* 0x000fe40000000000 */
[----:B------:R-:W-:Y:S02]  /*1bca0*/  IADD3 R10, R9, -0x1, R4 ;  /* 0xffffffff090a7810 */ /* 0x000fe40007ffe004 */
[----:B------:R-:W0:Y:S08]  /*1bcb0*/  I2F.RP R2, R11 ;  /* 0x0000000b00027306 */ /* 0x000e300000209400 */
[----:B0-----:R-:W0:Y:S02]  /*1bcc0*/  MUFU.RCP R2, R2 ;  /* 0x0000000200027308 */ /* 0x001e240000001000 */
[----:B0-----:R-:W-:-:S06]  /*1bcd0*/  IADD3 R2, R2, 0xffffffe, RZ ;  /* 0x0ffffffe02027810 */ /* 0x001fcc0007ffe0ff */
[----:B------:R0:W1:Y:S02]  /*1bce0*/  F2I.FTZ.U32.TRUNC.NTZ R3, R2 ;  /* 0x0000000200037305 */ /* 0x000064000021f000 */
[----:B0-----:R-:W-:-:S04]  /*1bcf0*/  LOP3.LUT R2, R10, R9, RZ, 0x3c, !PT ;  /* 0x000000090a027212 */ /* 0x001fc800078e3cff */
[----:B------:R-:W-:Y:S01]  /*1bd00*/  ISETP.GE.AND P4, PT, R2, RZ, PT ;  /* 0x000000ff0200720c */ /* 0x000fe20003f86270 */
[----:B-1----:R-:W-:-:S04]  /*1bd10*/  IMAD.MOV R2, RZ, RZ, -R3 ;  /* 0x000000ffff027224 */ /* 0x002fc800078e0a03 */
[----:B------:R-:W-:Y:S02]  /*1bd20*/  IMAD R12, R2, R11, RZ ;  /* 0x0000000b020c7224 */ /* 0x000fe400078e02ff */
[----:B------:R-:W-:-:S04]  /*1bd30*/  IMAD.MOV.U32 R2, RZ, RZ, RZ ;  /* 0x000000ffff027224 */ /* 0x000fc800078e00ff */
[----:B------:R-:W-:Y:S01]  /*1bd40*/  IMAD.HI.U32 R12, R3, R12, R2 ;  /* 0x0000000c030c7227 */ /* 0x000fe200078e0002 */
[----:B------:R-:W-:Y:S02]  /*1bd50*/  IABS R2, R10 ;  /* 0x0000000a00027213 */ /* 0x000fe40000000000 */
[----:B------:R-:W-:-:S03]  /*1bd60*/  IABS R3, R9 ;  /* 0x0000000900037213 */ /* 0x000fc60000000000 */
[----:B------:R-:W-:-:S04]  /*1bd70*/  IMAD.HI.U32 R12, R12, R2, RZ ;  /* 0x000000020c0c7227 */ /* 0x000fc800078e00ff */
[----:B------:R-:W-:-:S04]  /*1bd80*/  IMAD.MOV R3, RZ, RZ, -R3 ;  /* 0x000000ffff037224 */ /* 0x000fc800078e0a03 */
        /* <DEDUP_REMOVED lines=10> */
.L_x_700:
[----:B------:R-:W-:Y:S05]  /*1be30*/  BSYNC B0 ;  /* 0x0000000000007941 */ /* 0x000fea0003800000 */
.L_x_699:
[-C--:B------:R-:W-:Y:S01]  /*1be40*/  IMAD R2, R5, R3.reuse, RZ ;  /* 0x0000000305027224 */ /* 0x080fe200078e02ff */
[----:B------:R-:W-:Y:S04]  /*1be50*/  BSSY B0, `(.L_x_701) ;  /* 0x00000d5000007945 */ /* 0x000fe80003800000 */
[C---:B------:R-:W-:Y:S01]  /*1be60*/  VIADDMNMX R3, R2.reuse, R3, R4, PT ;  /* 0x0000000302037246 */ /* 0x040fe20003800104 */
[----:B------:R-:W-:-:S04]  /*1be70*/  IMAD R2, R2, 0xa0, -R8 ;  /* 0x000000a002027824 */ /* 0x000fc800078e0a08 */
[----:B------:R-:W-:Y:S01]  /*1be80*/  IMAD R3, R3, 0xa0, -R8 ;  /* 0x000000a003037824 */ /* 0x000fe200078e0a08 */
[----:B------:R-:W-:-:S04]  /*1be90*/  VIMNMX R2, RZ, R2, !PT ;  /* 0x00000002ff027248 */ /* 0x000fc80007fe0100 */
[----:B------:R-:W-:-:S04]  /*1bea0*/  VIMNMX R3, R3, R6, PT ;  /* 0x0000000603037248 */ /* 0x000fc80003fe0100 */
[----:B------:R-:W-:-:S13]  /*1beb0*/  ISETP.GT.AND P0, PT, R3, R2, PT ;  /* 0x000000020300720c */ /* 0x000fda0003f04270 */
[----:B------:R-:W-:Y:S02]  /*1bec0*/  @P0 VIADD R8, R3, 0x9f ;  /* 0x0000009f03080836 */ /* 0x000fe40000000000 */
[----:B------:R-:W-:-:S04]  /*1bed0*/  IMAD.WIDE.U32 R2, R2, -0x33333333, RZ ;  /* 0xcccccccd02027825 */ /* 0x000fc800078e00ff */
[----:B------:R-:W-:Y:S01]  /*1bee0*/  @P0 IMAD.HI R8, R8, 0x66666667, RZ ;  /* 0x6666666708080827 */ /* 0x000fe200078e02ff */
[----:B------:R-:W-:-:S04]  /*1bef0*/  SHF.R.U32.HI R6, RZ, 0x7, R3 ;  /* 0x00000007ff067819 */ /* 0x000fc80000011603 */
[----:B------:R-:W-:Y:S02]  /*1bf00*/  @P0 SHF.R.U32.HI R2, RZ, 0x1f, R8 ;  /* 0x0000001fff020819 */ /* 0x000fe40000011608 */
[----:B------:R-:W-:Y:S02]  /*1bf10*/  MOV R3, R6 ;  /* 0x0000000600037202 */ /* 0x000fe40000000f00 */
[----:B------:R-:W-:Y:S02]  /*1bf20*/  @P0 LEA.HI.SX32 R3, R8, R2, 0x1a ;  /* 0x0000000208030211 */ /* 0x000fe400078fd2ff */
[----:B------:R-:W-:Y:S02]  /*1bf30*/  PLOP3.LUT P0, PT, PT, PT, PT, 0x80, 0x0 ;  /* 0x000000000000781c */ /* 0x000fe40003f0f070 */
[----:B------:R-:W-:-:S13]  /*1bf40*/  ISETP.GT.AND P3, PT, R3, R6, PT ;  /* 0x000000060300720c */ /* 0x000fda0003f64270 */
[----:B------:R-:W-:Y:S05]  /*1bf50*/  @!P3 BRA `(.L_x_702) ;  /* 0x0000000c0010b947 */ /* 0x000fea0003800000 */
[----:B------:R-:W-:Y:S01]  /*1bf60*/  UMOV UR4, 0xffffffff ;  /* 0xffffffff00047882 */ /* 0x000fe20000000000 */
[----:B------:R-:W-:Y:S02]  /*1bf70*/  SEL R2, R35, RZ, !P2 ;  /* 0x000000ff23027207 */ /* 0x000fe40005000000 */
[----:B------:R-:W-:Y:S05]  /*1bf80*/  BRA.DIV UR4, `(.L_x_703) ;  /* 0x000000a2048c7947 */ /* 0x000fea000b800000 */
[----:B------:R-:W0:Y:S02]  /*1bf90*/  S2R R8, SR_TID.X ;  /* 0x0000000000087919 */ /* 0x000e240000002100 */
[----:B0-----:R-:W-:-:S04]  /*1bfa0*/  SHF.R.U32.HI R8, RZ, 0x5, R8 ;  /* 0x00000005ff087819 */ /* 0x001fc80000011608 */
[----:B------:R-:W-:-:S05]  /*1bfb0*/  LOP3.LUT R8, R8, 0x3, RZ, 0xc0, !PT ;  /* 0x0000000308087812 */ /* 0x000fca00078ec0ff */
[----:B------:R0:W1:Y:S02]  /*1bfc0*/  SHFL.IDX PT, R14, R8, RZ, 0x1f ;  /* 0x00001fff080e7589 */ /* 0x00006400000e0000 */
.L_x_982:
[----:B-1----:R-:W-:Y:S02]  /*1bfd0*/  ISETP.NE.AND P0, PT, R14, RZ, PT ;  /* 0x000000ff0e00720c */ /* 0x002fe40003f05270 */
[----:B------:R-:W-:-:S11]  /*1bfe0*/  PLOP3.LUT P6, PT, PT, PT, PT, 0x8, 0x0 ;  /* 0x000000000000781c */ /* 0x000fd60003fce170 */
[----:B------:R-:W-:Y:S05]  /*1bff0*/  @P0 BRA `(.L_x_704) ;  /* 0x00000000000c0947 */ /* 0x000fea0003800000 */
[----:B------:R-:W-:-:S03]  /*1c000*/  UMOV UR4, 0xffffffff ;  /* 0xffffffff00047882 */ /* 0x000fc60000000000 */
[----:B------:R-:W-:Y:S05]  /*1c010*/  BRA.DIV UR4, `(.L_x_705) ;  /* 0x000000a2049c7947 */ /* 0x000fea000b800000 */
[----:B------:R-:W-:-:S13]  /*1c020*/  ELECT P6, URZ, PT ;  /* 0x00000000003f782f */ /* 0x000fda00038c0000 */
.L_x_704:
[----:B0-----:R-:W2:Y:S01]  /*1c030*/  LDL R8, [R1+0x38] ;  /* 0x0000380001087983 */ /* 0x001ea20000100800 */
[----:B------:R-:W-:Y:S01]  /*1c040*/  BSSY B1, `(.L_x_706) ;  /* 0x0000008000017945 */ /* 0x000fe20003800000 */
[----:B--2---:R-:W-:-:S05]  /*1c050*/  VIADD R8, R8, 0x1 ;  /* 0x0000000108087836 */ /* 0x004fca0000000000 */
[----:B------:R-:W-:-:S04]  /*1c060*/  LEA.HI R9, R8, R8, RZ, 0x1 ;  /* 0x0000000808097211 */ /* 0x000fc800078f08ff */
[----:B------:R-:W-:-:S05]  /*1c070*/  LOP3.LUT R9, R9, 0xfffffffe, RZ, 0xc0, !PT ;  /* 0xfffffffe09097812 */ /* 0x000fca00078ec0ff */
[----:B------:R-:W-:-:S05]  /*1c080*/  IMAD.IADD R8, R8, 0x1, -R9 ;  /* 0x0000000108087824 */ /* 0x000fca00078e0a09 */
[----:B------:R-:W-:-:S04]  /*1c090*/  SHF.L.U32 R8, R8, 0x1f, RZ ;  /* 0x0000001f08087819 */ /* 0x000fc800000006ff */
[----:B------:R-:W0:Y:S02]  /*1c0a0*/  SYNCS.PHASECHK.TRANS64.TRYWAIT P0, [R23+URZ+0x22820], R8 ;  /* 0x02282008170075a7 */ /* 0x000e24000800017f */
[----:B0-----:R-:W-:Y:S05]  /*1c0b0*/  @!P0 BRA `(.L_x_707) ;  /* 0x000000a000948947 */ /* 0x001fea0003800000 */
.L_x_985:
[----:B------:R-:W-:Y:S05]  /*1c0c0*/  BSYNC B1 ;  /* 0x0000000000017941 */ /* 0x000fea0003800000 */
.L_x_706:
[----:B------:R-:W-:Y:S04]  /*1c0d0*/  BSSY B1, `(.L_x_708) ;  /* 0x000004d000017945 */ /* 0x000fe80003800000 */
[----:B------:R-:W-:Y:S05]  /*1c0e0*/  @!P6 BRA `(.L_x_709) ;  /* 0x00000004002ce947 */ /* 0x000fea0003800000 */
[----:B------:R-:W1:Y:S01]  /*1c0f0*/  S2R R9, SR_TID.X ;  /* 0x0000000000097919 */ /* 0x000e620000002100 */
[----:B0-----:R-:W-:Y:S01]  /*1c100*/  IMAD R8, R34, 0x8, R23 ;  /* 0x0000000822087824 */ /* 0x001fe200078e0217 */
[----:B------:R-:W-:Y:S01]  /*1c110*/  BSSY B2, `(.L_x_710) ;  /* 0x0000006000027945 */ /* 0x000fe20003800000 */
[----:B-1----:R-:W-:Y:S02]  /*1c120*/  LOP3.LUT R10, R9, 0x7f, RZ, 0xc0, !PT ;  /* 0x0000007f090a7812 */ /* 0x002fe400078ec0ff */
[----:B------:R-:W-:Y:S02]  /*1c130*/  SHF.L.U32 R9, R37, 0x1f, RZ ;  /* 0x0000001f25097819 */ /* 0x000fe400000006ff */
[----:B------:R-:W-:Y:S02]  /*1c140*/  ISETP.NE.AND P2, PT, R10, RZ, PT ;  /* 0x000000ff0a00720c */ /* 0x000fe40003f45270 */
[----:B------:R-:W0:Y:S02]  /*1c150*/  SYNCS.PHASECHK.TRANS64.TRYWAIT P0, [R8+URZ+0x228a0], R9 ;  /* 0x0228a009080075a7 */ /* 0x000e24000800017f */
[----:B0-----:R-:W-:Y:S09]  /*1c160*/  @!P0 BRA `(.L_x_711) ;  /* 0x000000a0007c8947 */ /* 0x001ff20003800000 */
.L_x_986:
[----:B------:R-:W-:Y:S05]  /*1c170*/  BSYNC B2 ;  /* 0x0000000000027941 */ /* 0x000fea0003800000 */
.L_x_710:
[----:B------:R-:W-:Y:S04]  /*1c180*/  BSSY B2, `(.L_x_712) ;  /* 0x0000009000027945 */ /* 0x000fe80003800000 */
[----:B------:R-:W-:Y:S05]  /*1c190*/  @P2 BRA `(.L_x_713) ;  /* 0x00000000001c2947 */ /* 0x000fea0003800000 */
[----:B------:R-:W1:Y:S02]  /*1c1a0*/  S2R R10, SR_TID.X ;  /* 0x00000000000a7919 */ /* 0x000e640000002100 */
[----:B-1----:R-:W-:Y:S01]  /*1c1b0*/  LOP3.LUT R11, R10, 0x1f, RZ, 0xc0, !PT ;  /* 0x0000001f0a0b7812 */ /* 0x002fe200078ec0ff */
[----:B------:R-:W-:-:S03]  /*1c1c0*/  IMAD.MOV.U32 R10, RZ, RZ, 0x5000 ;  /* 0x00005000ff0a7424 */ /* 0x000fc600078e00ff */
[----:B------:R-:W-:Y:S01]  /*1c1d0*/  ISETP.NE.AND P0, PT, R11, RZ, PT ;  /* 0x000000ff0b00720c */ /* 0x000fe20003f05270 */
[----:B------:R1:W-:-:S12]  /*1c1e0*/  SYNCS.ARRIVE.TRANS64 RZ, [R8+URZ+0x22890], R10 ;  /* 0x0228900a08ff79a7 */ /* 0x0003d8000800003f */
[----:B-1----:R-:W-:Y:S05]  /*1c1f0*/  @!P0 BRA `(.L_x_713) ;  /* 0x0000000000048947 */ /* 0x002fea0003800000 */
[----:B------:R-:W-:Y:S01]  /*1c200*/  BPT.TRAP 0x1 ;  /* 0x000000040000795c */ /* 0x000fe20000300000 */
.L_x_713:
[----:B------:R-:W-:Y:S05]  /*1c210*/  BSYNC B2 ;  /* 0x0000000000027941 */ /* 0x000fea0003800000 */
.L_x_712:
[----:B------:R-:W-:Y:S01]  /*1c220*/  MOV R14, RZ ;  /* 0x000000ff000e7202 */ /* 0x000fe20000000f00 */
[----:B------:R-:W-:Y:S01]  /*1c230*/  IMAD R11, R3, 0xa0, R0 ;  /* 0x000000a0030b7824 */ /* 0x000fe200078e0200 */
[----:B------:R-:W-:Y:S01]  /*1c240*/  UIADD3 UR4, UP0, UR40, 0x570, URZ ;  /* 0x0000057028047890 */ /* 0x000fe2000ff1e03f */
[----:B------:R-:W-:Y:S01]  /*1c250*/  IMAD R10, R34, 0x5000, R23 ;  /* 0x00005000220a7824 */ /* 0x000fe200078e0217 */
[----:B------:R-:W-:Y:S01]  /*1c260*/  R2UR UR10, R14 ;  /* 0x000000000e0a72ca */ /* 0x000fe200000e0000 */
[----:B------:R-:W-:Y:S01]  /*1c270*/  VIADD R11, R11, 0xffffff60 ;  /* 0xffffff600b0b7836 */ /* 0x000fe20000000000 */
[----:B------:R-:W-:Y:S01]  /*1c280*/  PLOP3.LUT P0, PT, PT, PT, PT, 0x80, 0x0 ;  /* 0x000000000000781c */ /* 0x000fe20003f0f070 */
[----:B------:R-:W-:Y:S01]  /*1c290*/  VIADD R12, R8, 0x22890 ;  /* 0x00022890080c7836 */ /* 0x000fe20000000000 */
[----:B------:R-:W-:Y:S01]  /*1c2a0*/  UIADD3.X UR5, URZ, UR41, URZ, UP0, !UPT ;  /* 0x000000293f057290 */ /* 0x000fe200087fe43f */
[----:B------:R-:W-:Y:S01]  /*1c2b0*/  VIADD R13, R10, 0x18400 ;  /* 0x000184000a0d7836 */ /* 0x000fe20000000000 */
[----:B------:R-:W-:Y:S01]  /*1c2c0*/  UMOV UR6, 0x0 ;  /* 0x0000000000067882 */ /* 0x000fe20000000000 */
[----:B------:R-:W-:-:S09]  /*1c2d0*/  UMOV UR7, 0x12f00000 ;  /* 0x12f0000000077882 */ /* 0x000fd20000000000 */
.L_x_714:
[----:B------:R-:W-:-:S13]  /*1c2e0*/  @P0 ELECT P3, URZ, PT ;  /* 0x00000000003f082f */ /* 0x000fda0003860000 */
[----:B------:R-:W-:Y:S02]  /*1c2f0*/  @P3 R2UR UR13, R2 ;  /* 0x00000000020d32ca */ /* 0x000fe400000e0000 */
[----:B------:R-:W-:Y:S02]  /*1c300*/  @P3 R2UR UR12, R18 ;  /* 0x00000000120c32ca */ /* 0x000fe400000e0000 */
[----:B------:R-:W-:Y:S02]  /*1c310*/  @P3 R2UR UR11, R11 ;  /* 0x000000000b0b32ca */ /* 0x000fe400000e0000 */
[----:B------:R-:W-:Y:S02]  /*1c320*/  @P3 R2UR UR9, R12 ;  /* 0x000000000c0932ca */ /* 0x000fe400000e0000 */
[----:B------:R-:W-:Y:S02]  /*1c330*/  @P3 R2UR UR8, R13 ;  /* 0x000000000d0832ca */ /* 0x000fe400000e0000 */
[----:B------:R-:W-:-:S02]  /*1c340*/  @P3 PLOP3.LUT P0, PT, P3, PT, PT, 0x8, 0x0 ;  /* 0x000000000000381c */ /* 0x000fc40001f0e170 */
[----:B------:R-:W-:-:S09]  /*1c350*/  PLOP3.LUT P3, PT, PT, PT, PT, 0x8, 0x0 ;  /* 0x000000000000781c */ /* 0x000fd20003f6e170 */
[----:B------:R1:W-:Y:S02]  /*1c360*/  UTMALDG.4D [UR8], [UR4], desc[UR6] ;  /* 0x00000608040075b4 */ /* 0x0003e40008019000 */
[----:B-1----:R-:W-:Y:S05]  /*1c370*/  @P0 BRA.U.ANY `(.L_x_714) ;  /* 0xfffffffd00d80947 */ /* 0x002fea000393ffff */
[----:B------:R-:W1:Y:S01]  /*1c380*/  SYNCS.PHASECHK.TRANS64.TRYWAIT P0, [R8+URZ+0x228c0], R9 ;  /* 0x0228c009080075a7 */ /* 0x000e62000800017f */
[----:B------:R-:W-:Y:S04]  /*1c390*/  BSSY B2, `(.L_x_715) ;  /* 0x0000002000027945 */ /* 0x000fe80003800000 */
[----:B-1----:R-:W-:Y:S05]  /*1c3a0*/  @!P0 BRA `(.L_x_716) ;  /* 0x000000a000008947 */ /* 0x002fea0003800000 */
.L_x_987:
[----:B------:R-:W-:Y:S05]  /*1c3b0*/  BSYNC B2 ;  /* 0x0000000000027941 */ /* 0x000fea0003800000 */
.L_x_715:
[----:B------:R-:W-:Y:S01]  /*1c3c0*/  BSSY B2, `(.L_x_717) ;  /* 0x000000b000027945 */ /* 0x000fe20003800000 */
[----:B------:R-:W-:Y:S01]  /*1c3d0*/  IMAD.MOV.U32 R12, RZ, RZ, 0x0 ;  /* 0x00000000ff0c7424 */ /* 0x000fe200078e00ff */
[----:B------:R-:W-:Y:S02]  /*1c3e0*/  MOV R13, 0x12f00000 ;  /* 0x12f00000000d7802 */ /* 0x000fe40000000f00 */
[----:B------:R-:W-:Y:S05]  /*1c3f0*/  @P2 BRA `(.L_x_718) ;  /* 0x00000000001c2947 */ /* 0x000fea0003800000 */
[----:B------:R-:W2:Y:S01]  /*1c400*/  S2R R15, SR_TID.X ;  /* 0x00000000000f7919 */ /* 0x000ea20000002100 */
[----:B01----:R-:W-:-:S04]  /*1c410*/  IMAD.MOV.U32 R9, RZ, RZ, 0x5000 ;  /* 0x00005000ff097424 */ /* 0x003fc800078e00ff */
[----:B------:R3:W-:Y:S01]  /*1c420*/  SYNCS.ARRIVE.TRANS64 RZ, [R8+URZ+0x228b0], R9 ;  /* 0x0228b00908ff79a7 */ /* 0x0007e2000800003f */
[----:B--2---:R-:W-:-:S04]  /*1c430*/  LOP3.LUT R15, R15, 0x1f, RZ, 0xc0, !PT ;  /* 0x0000001f0f0f7812 */ /* 0x004fc800078ec0ff */
[----:B------:R-:W-:-:S13]  /*1c440*/  ISETP.NE.AND P0, PT, R15, RZ, PT ;  /* 0x000000ff0f00720c */ /* 0x000fda0003f05270 */
[----:B---3--:R-:W-:Y:S05]  /*1c450*/  @!P0 BRA `(.L_x_718) ;  /* 0x0000000000048947 */ /* 0x008fea0003800000 */
[----:B------:R-:W-:Y:S01]  /*1c460*/  BPT.TRAP 0x1 ;  /* 0x000000040000795c */ /* 0x000fe20000300000 */
.L_x_718:
[----:B------:R-:W-:Y:S05]  /*1c470*/  BSYNC B2 ;  /* 0x0000000000027941 */ /* 0x000fea0003800000 */
.L_x_717:
[----:B------:R-:W-:Y:S01]  /*1c480*/  R2UR UR10, R14 ;  /* 0x000000000e0a72ca */ /* 0x000fe200000e0000 */
[----:B------:R-:W-:Y:S01]  /*1c490*/  UIADD3 UR4, UP0, UR40, 0x670, URZ ;  /* 0x0000067028047890 */ /* 0x000fe2000ff1e03f */
[----:B------:R-:W-:Y:S01]  /*1c4a0*/  R2UR UR6, R12 ;  /* 0x000000000c0672ca */ /* 0x000fe200000e0000 */
[----:B------:R-:W-:Y:S01]  /*1c4b0*/  VIADD R10, R10, 0xa400 ;  /* 0x0000a4000a0a7836 */ /* 0x000fe20000000000 */
[----:B------:R-:W-:Y:S01]  /*1c4c0*/  R2UR UR7, R13 ;  /* 0x000000000d0772ca */ /* 0x000fe200000e0000 */
[----:B01----:R-:W-:Y:S01]  /*1c4d0*/  VIADD R8, R8, 0x228b0 ;  /* 0x000228b008087836 */ /* 0x003fe20000000000 */
[----:B------:R-:W-:Y:S01]  /*1c4e0*/  PLOP3.LUT P0, PT, PT, PT, PT, 0x80, 0x0 ;  /* 0x000000000000781c */ /* 0x000fe20003f0f070 */
[----:B------:R-:W-:-:S12]  /*1c4f0*/  UIADD3.X UR5, URZ, UR41, URZ, UP0, !UPT ;  /* 0x000000293f057290 */ /* 0x000fd800087fe43f */
.L_x_719:
        /* <DEDUP_REMOVED lines=10> */
.L_x_709:
[----:B------:R-:W-:Y:S05]  /*1c5a0*/  BSYNC B1 ;  /* 0x0000000000017941 */ /* 0x000fea0003800000 */
.L_x_708:
[----:B------:R-:W-:Y:S01]  /*1c5b0*/  IADD3 R3, R3, -0x2, RZ ;  /* 0xfffffffe03037810 */ /* 0x000fe20007ffe0ff */
[----:B------:R-:W-:Y:S01]  /*1c5c0*/  VIADD R34, R34, 0x1 ;  /* 0x0000000122227836 */ /* 0x000fe20000000000 */
[----:B------:R-:W-:Y:S02]  /*1c5d0*/  PLOP3.LUT P0, PT, PT, PT, PT, 0x8, 0x0 ;  /* 0x000000000000781c */ /* 0x000fe40003f0e170 */
[----:B------:R-:W-:Y:S02]  /*1c5e0*/  ISETP.GE.AND P3, PT, R3, R6, PT ;  /* 0x000000060300720c */ /* 0x000fe40003f66270 */
[----:B------:R-:W-:-:S04]  /*1c5f0*/  ISETP.NE.AND P2, PT, R34, 0x2, PT ;  /* 0x000000022200780c */ /* 0x000fc80003f45270 */
[----:B0-----:R-:W-:Y:S02]  /*1c600*/  SEL R8, RZ, 0x1, P2 ;  /* 0x00000001ff087807 */ /* 0x001fe40001000000 */
[----:B------:R-:W-:Y:S02]  /*1c610*/  SEL R34, R34, RZ, P2 ;  /* 0x000000ff22227207 */ /* 0x000fe40001000000 */
[----:B------:R-:W-:-:S03]  /*1c620*/  LOP3.LUT R37, R37, R8, RZ, 0x3c, !PT ;  /* 0x0000000825257212 */ /* 0x000fc600078e3cff */
[----:B------:R-:W-:Y:S05]  /*1c630*/  @!P3 BRA `(.L_x_702) ;  /* 0x000000040058b947 */ /* 0x000fea0003800000 */
.L_x_732:
[----:B------:R-:W-:Y:S05]  /*1c640*/  YIELD ;  /* 0x0000000000007946 */ /* 0x000fea0003800000 */
[----:B------:R-:W-:Y:S04]  /*1c650*/  BSSY B1, `(.L_x_720) ;  /* 0x000004c000017945 */ /* 0x000fe80003800000 */
[----:B------:R-:W-:Y:S05]  /*1c660*/  @!P6 BRA `(.L_x_721) ;  /* 0x000000040028e947 */ /* 0x000fea0003800000 */
[----:B------:R-:W0:Y:S01]  /*1c670*/  S2R R8, SR_TID.X ;  /* 0x0000000000087919 */ /* 0x000e220000002100 */
[----:B------:R-:W-:Y:S01]  /*1c680*/  SHF.L.U32 R9, R37, 0x1f, RZ ;  /* 0x0000001f25097819 */ /* 0x000fe200000006ff */
[----:B------:R-:W-:Y:S01]  /*1c690*/  BSSY B2, `(.L_x_722) ;  /* 0x0000006000027945 */ /* 0x000fe20003800000 */
[----:B0-----:R-:W-:Y:S01]  /*1c6a0*/  LOP3.LUT R10, R8, 0x7f, RZ, 0xc0, !PT ;  /* 0x0000007f080a7812 */ /* 0x001fe200078ec0ff */
[----:B------:R-:W-:-:S03]  /*1c6b0*/  IMAD R8, R34, 0x8, R23 ;  /* 0x0000000822087824 */ /* 0x000fc600078e0217 */
[----:B------:R-:W-:Y:S01]  /*1c6c0*/  ISETP.NE.AND P3, PT, R10, RZ, PT ;  /* 0x000000ff0a00720c */ /* 0x000fe20003f65270 */
[----:B------:R-:W0:Y:S02]  /*1c6d0*/  SYNCS.PHASECHK.TRANS64.TRYWAIT P2, [R8+URZ+0x228a0], R9 ;  /* 0x0228a009080075a7 */ /* 0x000e24000804017f */
[----:B0-----:R-:W-:Y:S10]  /*1c6e0*/  @!P2 BRA `(.L_x_723) ;  /* 0x0000009c0044a947 */ /* 0x001ff40003800000 */
.L_x_988:
[----:B------:R-:W-:Y:S05]  /*1c6f0*/  BSYNC B2 ;  /* 0x0000000000027941 */ /* 0x000fea0003800000 */
.L_x_722:
        /* <DEDUP_REMOVED lines=9> */
.L_x_725:
[----:B------:R-:W-:Y:S05]  /*1c790*/  BSYNC B2 ;  /* 0x0000000000027941 */ /* 0x000fea0003800000 */
.L_x_724:
[----:B------:R-:W-:Y:S01]  /*1c7a0*/  IMAD.MOV.U32 R14, RZ, RZ, RZ ;  /* 0x000000ffff0e7224 */ /* 0x000fe200078e00ff */
[----:B------:R-:W-:Y:S01]  /*1c7b0*/  UIADD3 UR4, UP0, UR40, 0x570, URZ ;  /* 0x0000057028047890 */ /* 0x000fe2000ff1e03f */
[----:B------:R-:W-:Y:S01]  /*1c7c0*/  IMAD R10, R34, 0x5000, R23 ;  /* 0x00005000220a7824 */ /* 0x000fe200078e0217 */
[----:B------:R-:W-:Y:S01]  /*1c7d0*/  PLOP3.LUT P2, PT, PT, PT, PT, 0x80, 0x0 ;  /* 0x000000000000781c */ /* 0x000fe20003f4f070 */
[----:B------:R-:W-:Y:S01]  /*1c7e0*/  IMAD R11, R3, 0xa0, R0 ;  /* 0x000000a0030b7824 */ /* 0x000fe200078e0200 */
[----:B------:R-:W-:Y:S01]  /*1c7f0*/  R2UR UR10, R14 ;  /* 0x000000000e0a72ca */ /* 0x000fe200000e0000 */
[----:B------:R-:W-:Y:S01]  /*1c800*/  VIADD R12, R8, 0x22890 ;  /* 0x00022890080c7836 */ /* 0x000fe20000000000 */
[----:B------:R-:W-:Y:S01]  /*1c810*/  IADD3 R13, R10, 0x18400, RZ ;  /* 0x000184000a0d7810 */ /* 0x000fe20007ffe0ff */
[----:B------:R-:W-:Y:S01]  /*1c820*/  UIADD3.X UR5, URZ, UR41, URZ, UP0, !UPT ;  /* 0x000000293f057290 */ /* 0x000fe200087fe43f */
[----:B------:R-:W-:Y:S01]  /*1c830*/  UMOV UR6, 0x0 ;  /* 0x0000000000067882 */ /* 0x000fe20000000000 */
[----:B------:R-:W-:-:S10]  /*1c840*/  UMOV UR7, 0x12f00000 ;  /* 0x12f0000000077882 */ /* 0x000fd40000000000 */
.L_x_726:
        /* <DEDUP_REMOVED lines=13> */
.L_x_989:
[----:B------:R-:W-:Y:S05]  /*1c920*/  BSYNC B2 ;  /* 0x0000000000027941 */ /* 0x000fea0003800000 */
.L_x_727:
[----:B------:R-:W-:Y:S01]  /*1c930*/  BSSY B2, `(.L_x_729) ;  /* 0x000000b000027945 */ /* 0x000fe20003800000 */
[----:B------:R-:W-:Y:S02]  /*1c940*/  IMAD.MOV.U32 R12, RZ, RZ, 0x0 ;  /* 0x00000000ff0c7424 */ /* 0x000fe400078e00ff */
[----:B------:R-:W-:Y:S01]  /*1c950*/  IMAD.MOV.U32 R13, RZ, RZ, 0x12f00000 ;  /* 0x12f00000ff0d7424 */ /* 0x000fe200078e00ff */
[----:B------:R-:W-:Y:S06]  /*1c960*/  @P3 BRA `(.L_x_730) ;  /* 0x00000000001c3947 */ /* 0x000fec0003800000 */
[----:B------:R-:W2:Y:S01]  /*1c970*/  S2R R15, SR_TID.X ;  /* 0x00000000000f7919 */ /* 0x000ea20000002100 */
[----:B01----:R-:W-:-:S04]  /*1c980*/  IMAD.MOV.U32 R9, RZ, RZ, 0x5000 ;  /* 0x00005000ff097424 */ /* 0x003fc800078e00ff */
[----:B------:R3:W-:Y:S01]  /*1c990*/  SYNCS.ARRIVE.TRANS64 RZ, [R8+URZ+0x228b0], R9 ;  /* 0x0228b00908ff79a7 */ /* 0x0007e2000800003f */
[----:B--2---:R-:W-:-:S04]  /*1c9a0*/  LOP3.LUT R15, R15, 0x1f, RZ, 0xc0, !PT ;  /* 0x0000001f0f0f7812 */ /* 0x004fc800078ec0ff */
[----:B------:R-:W-:-:S13]  /*1c9b0*/  ISETP.NE.AND P2, PT, R15, RZ, PT ;  /* 0x000000ff0f00720c */ /* 0x000fda0003f45270 */
[----:B---3--:R-:W-:Y:S05]  /*1c9c0*/  @!P2 BRA `(.L_x_730) ;  /* 0x000000000004a947 */ /* 0x008fea0003800000 */
[----:B------:R-:W-:Y:S01]  /*1c9d0*/  BPT.TRAP 0x1 ;  /* 0x000000040000795c */ /* 0x000fe20000300000 */
.L_x_730:
[----:B------:R-:W-:Y:S05]  /*1c9e0*/  BSYNC B2 ;  /* 0x0000000000027941 */ /* 0x000fea0003800000 */
.L_x_729:
[----:B------:R-:W-:Y:S01]  /*1c9f0*/  R2UR UR10, R14 ;  /* 0x000000000e0a72ca */ /* 0x000fe200000e0000 */
[----:B------:R-:W-:Y:S01]  /*1ca00*/  UIADD3 UR4, UP0, UR40, 0x670, URZ ;  /* 0x0000067028047890 */ /* 0x000fe2000ff1e03f */
[----:B------:R-:W-:Y:S01]  /*1ca10*/  R2UR UR6, R12 ;  /* 0x000000000c0672ca */ /* 0x000fe200000e0000 */
[----:B------:R-:W-:Y:S01]  /*1ca20*/  VIADD R10, R10, 0xa400 ;  /* 0x0000a4000a0a7836 */ /* 0x000fe20000000000 */
[----:B------:R-:W-:Y:S01]  /*1ca30*/  R2UR UR7, R13 ;  /* 0x000000000d0772ca */ /* 0x000fe200000e0000 */
[----:B------:R-:W-:Y:S01]  /*1ca40*/  UIADD3.X UR5, URZ, UR41, URZ, UP0, !UPT ;  /* 0x000000293f057290 */ /* 0x000fe200087fe43f */
[----:B------:R-:W-:Y:S02]  /*1ca50*/  PLOP3.LUT P2, PT, PT, PT, PT, 0x80, 0x0 ;  /* 0x000000000000781c */ /* 0x000fe40003f4f070 */
[----:B01----:R-:W-:-:S11]  /*1ca60*/  IADD3 R8, R8, 0x228b0, RZ ;  /* 0x000228b008087810 */ /* 0x003fd60007ffe0ff */
.L_x_731:
        /* <DEDUP_REMOVED lines=9> */
[----:B0-----:R-:W-:Y:S05]  /*1cb00*/  @P2 BRA.U.ANY `(.L_x_731) ;  /* 0xfffffffd00d82947 */ /* 0x001fea000393ffff */
.L_x_721:
[----:B------:R-:W-:Y:S05]  /*1cb10*/  BSYNC B1 ;  /* 0x0000000000017941 */ /* 0x000fea0003800000 */
.L_x_720:
[C---:B------:R-:W-:Y:S01]  /*1cb20*/  ISETP.GT.AND P3, PT, R3.reuse, R6, PT ;  /* 0x000000060300720c */ /* 0x040fe20003f64270 */
[----:B------:R-:W-:Y:S02]  /*1cb30*/  VIADD R34, R34, 0x1 ;  /* 0x0000000122227836 */ /* 0x000fe40000000000 */
[----:B------:R-:W-:-:S03]  /*1cb40*/  VIADD R3, R3, 0xffffffff ;  /* 0xffffffff03037836 */ /* 0x000fc60000000000 */
[----:B------:R-:W-:-:S04]  /*1cb50*/  ISETP.NE.AND P2, PT, R34, 0x2, PT ;  /* 0x000000022200780c */ /* 0x000fc80003f45270 */
[----:B------:R-:W-:Y:S02]  /*1cb60*/  SEL R8, RZ, 0x1, P2 ;  /* 0x00000001ff087807 */ /* 0x000fe40001000000 */
[----:B------:R-:W-:Y:S02]  /*1cb70*/  SEL R34, R34, RZ, P2 ;  /* 0x000000ff22227207 */ /* 0x000fe40001000000 */
[----:B------:R-:W-:Y:S01]  /*1cb80*/  LOP3.LUT R37, R37, R8, RZ, 0x3c, !PT ;  /* 0x0000000825257212 */ /* 0x000fe200078e3cff */
[----:B------:R-:W-:Y:S06]  /*1cb90*/  @P3 BRA `(.L_x_732) ;  /* 0xfffffff800a83947 */ /* 0x000fec000383ffff */
.L_x_702:
[----:B------:R-:W-:Y:S05]  /*1cba0*/  BSYNC B0 ;  /* 0x0000000000007941 */ /* 0x000fea0003800000 */
.L_x_701:
[----:B------:R-:W-:Y:S05]  /*1cbb0*/  @!P0 WARPSYNC.ALL ;  /* 0x0000000000008948 */ /* 0x000fea0003800000 */
[----:B------:R-:W-:Y:S01]  /*1cbc0*/  @!P0 BAR.SYNC.DEFER_BLOCKING 0xc, 0x180 ;  /* 0x0306000000008b1d */ /* 0x000fe20000010000 */
[----:B------:R-:W-:-:S05]  /*1cbd0*/  IMAD.MOV.U32 R29, RZ, RZ, RZ ;  /* 0x000000ffff1d7224 */ /* 0x000fca00078e00ff */
[----:B------:R-:W-:Y:S04]  /*1cbe0*/  BSSY B0, `(.L_x_733) ;  /* 0x000001e000007945 */ /* 0x000fe80003800000 */
[----:B------:R-:W-:Y:S05]  /*1cbf0*/  @!P1 BRA `(.L_x_734) ;  /* 0x0000000000709947 */ /* 0x000fea0003800000 */
[----:B------:R-:W-:-:S13]  /*1cc00*/  ISETP.NE.AND P0, PT, R7, RZ, PT ;  /* 0x000000ff0700720c */ /* 0x000fda0003f05270 */
[----:B------:R-:W0:Y:S02]  /*1cc10*/  @!P0 LDC R7, c[0x0][0x9f0] ;  /* 0x00027c00ff078b82 */ /* 0x000e240000000800 */
[-C--:B0-----:R-:W-:Y:S02]  /*1cc20*/  IABS R0, R7.reuse ;  /* 0x0000000700007213 */ /* 0x081fe40000000000 */
[----:B------:R-:W-:Y:S02]  /*1cc30*/  IABS R8, R7 ;  /* 0x0000000700087213 */ /* 0x000fe40000000000 */
[----:B------:R-:W0:Y:S03]  /*1cc40*/  I2F.RP R2, R0 ;  /* 0x0000000000027306 */ /* 0x000e260000209400 */
[----:B------:R-:W-:-:S05]  /*1cc50*/  IMAD.MOV R8, RZ, RZ, -R8 ;  /* 0x000000ffff087224 */ /* 0x000fca00078e0a08 */
[----:B0-----:R-:W0:Y:S02]  /*1cc60*/  MUFU.RCP R2, R2 ;  /* 0x0000000200027308 */ /* 0x001e240000001000 */
[----:B0-----:R-:W-:-:S06]  /*1cc70*/  VIADD R2, R2, 0xffffffe ;  /* 0x0ffffffe02027836 */ /* 0x001fcc0000000000 */
[----:B------:R-:W0:Y:S02]  /*1cc80*/  F2I.FTZ.U32.TRUNC.NTZ R3, R2 ;  /* 0x0000000200037305 */ /* 0x000e24000021f000 */
[----:B0-----:R-:W-:-:S05]  /*1cc90*/  IADD3 R2, RZ, -R3, RZ ;  /* 0x80000003ff027210 */ /* 0x001fca0007ffe0ff */
[----:B------:R-:W-:Y:S02]  /*1cca0*/  IMAD R6, R2, R0, RZ ;  /* 0x0000000002067224 */ /* 0x000fe400078e02ff */
[----:B------:R-:W-:-:S04]  /*1ccb0*/  IMAD.MOV.U32 R2, RZ, RZ, RZ ;  /* 0x000000ffff027224 */ /* 0x000fc800078e00ff */
[----:B------:R-:W-:Y:S01]  /*1ccc0*/  IMAD.HI.U32 R6, R3, R6, R2 ;  /* 0x0000000603067227 */ /* 0x000fe200078e0002 */
[----:B------:R-:W-:-:S04]  /*1ccd0*/  IADD3 R3, R4, -0x1, R7 ;  /* 0xffffffff04037810 */ /* 0x000fc80007ffe007 */
        /* <DEDUP_REMOVED lines=10> */
[----:B------:R-:W-:-:S05]  /*1cd80*/  @P0 IADD3 R6, R6, 0x1, RZ ;  /* 0x0000000106060810 */ /* 0x000fca0007ffe0ff */
[----:B------:R-:W-:Y:S01]  /*1cd90*/  @!P2 IMAD.MOV R6, RZ, RZ, -R6 ;  /* 0x000000ffff06a224 */ /* 0x000fe200078e0a06 */
[----:B------:R-:W-:-:S05]  /*1cda0*/  @!P1 LOP3.LUT R6, RZ, R7, RZ, 0x33, !PT ;  /* 0x00000007ff069212 */ /* 0x000fca00078e33ff */
[----:B------:R-:W-:-:S07]  /*1cdb0*/  IMAD.MOV.U32 R29, RZ, RZ, R6 ;  /* 0x000000ffff1d7224 */ /* 0x000fce00078e0006 */
.L_x_734:
[----:B------:R-:W-:Y:S05]  /*1cdc0*/  BSYNC B0 ;  /* 0x0000000000007941 */ /* 0x000fea0003800000 */
.L_x_733:
[----:B------:R-:W-:-:S05]  /*1cdd0*/  IMAD R0, R5, R29, RZ ;  /* 0x0000001d05007224 */ /* 0x000fca00078e02ff */
[----:B------:R0:W-:Y:S01]  /*1cde0*/  STL [R1+0x8], R0 ;  /* 0x0000080001007387 */ /* 0x0001e20000100800 */
[----:B------:R-:W-:-:S04]  /*1cdf0*/  VIADDMNMX R29, R0, R29, R4, PT ;  /* 0x0000001d001d7246 */ /* 0x000fc80003800104 */
[----:B------:R-:W-:-:S13]  /*1ce00*/  ISETP.GT.AND P0, PT, R29, R0, PT ;  /* 0x000000001d00720c */ /* 0x000fda0003f04270 */
[----:B0-----:R-:W-:Y:S05]  /*1ce10*/  @P0 BRA `(.L_x_735) ;  /* 0x0000000000440947 */ /* 0x001fea0003800000 */
        /* <DEDUP_REMOVED lines=15> */
[----:B0-----:R-:W-:Y:S01]  /*1cf10*/  IADD3 R16, R0, UR39, R7 ;  /* 0x0000002700107c10 */ /* 0x001fe2000fffe007 */
[----:B------:R-:W-:Y:S06]  /*1cf20*/  BRA `(.L_x_736) ;  /* 0x00000048000c7947 */ /* 0x000fec0003800000 */
.L_x_735:
        /* <DEDUP_REMOVED lines=11> */
[----:B------:R-:W-:Y:S01]  /*1cfe0*/  IMAD.U32 R6, RZ, RZ, UR8 ;  /* 0x00000008ff067e24 */ /* 0x000fe2000f8e00ff */
[----:B------:R-:W-:Y:S01]  /*1cff0*/  MOV R8, 0x70 ;  /* 0x0000007000087802 */ /* 0x000fe20000000f00 */
[----:B------:R-:W-:Y:S02]  /*1d000*/  IMAD.U32 R7, RZ, RZ, UR9 ;  /* 0x00000009ff077e24 */ /* 0x000fe4000f8e00ff */
[----:B------:R-:W-:-:S02]  /*1d010*/  IMAD.U32 R10, RZ, RZ, UR4 ;  /* 0x00000004ff0a7e24 */ /* 0x000fc4000f8e00ff */
[----:B------:R-:W-:Y:S02]  /*1d020*/  IMAD.U32 R11, RZ, RZ, UR5 ;  /* 0x00000005ff0b7e24 */ /* 0x000fe4000f8e00ff */
[----:B------:R-:W-:Y:S02]  /*1d030*/  IMAD.MOV.U32 R12, RZ, RZ, 0x1 ;  /* 0x00000001ff0c7424 */ /* 0x000fe400078e00ff */
[----:B------:R-:W-:-:S07]  /*1d040*/  IMAD.MOV.U32 R13, RZ, RZ, RZ ;  /* 0x000000ffff0d7224 */ /* 0x000fce00078e00ff */
[----:B------:R-:W-:-:S07]  /*1d050*/  LEPC R20, `(.L_x_738) ;  /* 0x000000001014794e */ /* 0x000fce0000000000 */
[----:B0-----:R-:W-:Y:S05]  /*1d060*/  CALL.ABS.NOINC R2 ;  /* 0x0000000002007343 */ /* 0x001fea0003c00000 */
.L_x_738:
[----:B------:R-:W-:Y:S05]  /*1d070*/  BSYNC B6 ;  /* 0x0000000000067941 */ /* 0x000fea0003800000 */
.L_x_737:
        /* <DEDUP_REMOVED lines=22> */
.L_x_740:
[----:B------:R-:W-:Y:S05]  /*1d1e0*/  BSYNC B6 ;  /* 0x0000000000067941 */ /* 0x000fea0003800000 */
.L_x_739:
        /* <DEDUP_REMOVED lines=20> */
.L_x_742:
[----:B------:R-:W-:Y:S05]  /*1d330*/  BSYNC B6 ;  /* 0x0000000000067941 */ /* 0x000fea0003800000 */
.L_x_741:
        /* <DEDUP_REMOVED lines=19> */
.L_x_744:
[----:B------:R-:W-:Y:S05]  /*1d470*/  BSYNC B6 ;  /* 0x0000000000067941 */ /* 0x000fea0003800000 */
.L_x_743:
[----:B------:R-:W0:Y:S01]  /*1d480*/  S2R R2, SR_TID.X ;  /* 0x0000000000027919 */ /* 0x000e220000002100 */
[----:B------:R-:W-:Y:S01]  /*1d490*/  ULDC.64 UR4, c[0x0][0x9f8] ;  /* 0x00027e0000047ab9 */ /* 0x000fe20000000a00 */
[----:B------:R-:W1:Y:S01]  /*1d4a0*/  LDC R9, c[0x0][0x430] ;  /* 0x00010c00ff097b82 */ /* 0x000e620000000800 */
[----:B------:R-:W-:Y:S01]  /*1d4b0*/  ISETP.NE.U32.AND P0, PT, RZ, UR4, PT ;  /* 0x00000004ff007c0c */ /* 0x000fe2000bf05070 */
[----:B------:R-:W2:Y:S03]  /*1d4c0*/  LDL R21, [R1] ;  /* 0x0000000001157983 */ /* 0x000ea60000100800 */
[----:B------:R-:W-:Y:S01]  /*1d4d0*/  ISETP.NE.AND.EX P0, PT, RZ, UR5, PT, P0 ;  /* 0x00000005ff007c0c */ /* 0x000fe2000bf05300 */
[----:B------:R-:W3:Y:S01]  /*1d4e0*/  S2R R20, SR_TID.X ;  /* 0x0000000000147919 */ /* 0x000ee20000002100 */
[----:B0-----:R-:W-:-:S11]  /*1d4f0*/  LOP3.LUT R32, R2, 0x7f, RZ, 0xc0, !PT ;  /* 0x0000007f02207812 */ /* 0x001fd600078ec0ff */
[----:B------:R-:W-:Y:S01]  /*1d500*/  @P0 IADD3 R2, P1, R25, UR4, RZ ;  /* 0x0000000419020c10 */ /* 0x000fe2000ff3e0ff */
[----:B------:R-:W-:Y:S01]  /*1d510*/  IMAD.MOV.U32 R0, RZ, RZ, 0xa0 ;  /* 0x000000a0ff007424 */ /* 0x000fe200078e00ff */
[----:B------:R-:W-:Y:S02]  /*1d520*/  SHF.R.U32.HI R32, RZ, 0x3, R32 ;  /* 0x00000003ff207819 */ /* 0x000fe40000011620 */
[----:B------:R-:W-:-:S05]  /*1d530*/  @P0 IADD3.X R3, R26, UR5, RZ, P1, !PT ;  /* 0x000000051a030c10 */ /* 0x000fca0008ffe4ff */
[----:B------:R0:W4:Y:S01]  /*1d540*/  @P0 LDG.E R35, desc[UR36][R2.64] ;  /* 0x0000002402230981 */ /* 0x000122000c1e1900 */
[----:B---3--:R-:W-:Y:S01]  /*1d550*/  IMAD.SHL.U32 R20, R20, 0x10, RZ ;  /* 0x0000001014147824 */ /* 0x008fe200078e00ff */
[----:B-1----:R-:W-:Y:S01]  /*1d560*/  ISETP.NE.AND P2, PT, R9, 0x1, PT ;  /* 0x000000010900780c */ /* 0x002fe20003f45270 */
[----:B------:R-:W-:-:S03]  /*1d570*/  IMAD R0, R29, R0, -0xa0 ;  /* 0xffffff601d007424 */ /* 0x000fc600078e0200 */
[----:B------:R-:W-:-:S05]  /*1d580*/  LOP3.LUT R20, R32, 0x70, R20, 0xf8, !PT ;  /* 0x0000007020147812 */ /* 0x000fca00078ef814 */
[----:B------:R-:W-:Y:S02]  /*1d590*/  IMAD.IADD R7, R20, 0x1, R0 ;  /* 0x0000000114077824 */ /* 0x000fe400078e0200 */
[----:B------:R-:W1:Y:S02]  /*1d5a0*/  S2R R20, SR_TID.X ;  /* 0x0000000000147919 */ /* 0x000e640000002100 */
[----:B------:R-:W3:Y:S01]  /*1d5b0*/  @P2 LDC R5, c[0x0][0x434] ;  /* 0x00010d00ff052b82 */ /* 0x000ee20000000800 */
[----:B------:R-:W-:-:S07]  /*1d5c0*/  ISETP.GE.AND P0, PT, R7, R27, PT ;  /* 0x0000001b0700720c */ /* 0x000fce0003f06270 */
[----:B------:R-:W3:Y:S08]  /*1d5d0*/  @P2 LDC R4, c[0x0][0x438] ;  /* 0x00010e00ff042b82 */ /* 0x000ef00000000800 */
[----:B0-----:R-:W0:Y:S01]  /*1d5e0*/  @!P0 LDC.64 R2, c[0x0][0x428] ;  /* 0x00010a00ff028b82 */ /* 0x001e220000000a00 */
[C---:B-1----:R-:W-:Y:S01]  /*1d5f0*/  LOP3.LUT R32, R20.reuse, 0x7f, RZ, 0xc0, !PT ;  /* 0x0000007f14207812 */ /* 0x042fe200078ec0ff */
[----:B------:R-:W-:-:S03]  /*1d600*/  IMAD.SHL.U32 R20, R20, 0x10, RZ ;  /* 0x0000001014147824 */ /* 0x000fc600078e00ff */
[----:B------:R-:W-:-:S04]  /*1d610*/  SHF.R.U32.HI R32, RZ, 0x3, R32 ;  /* 0x00000003ff207819 */ /* 0x000fc80000011620 */
[----:B------:R-:W-:-:S04]  /*1d620*/  LOP3.LUT R20, R32, 0x70, R20, 0xf8, !PT ;  /* 0x0000007020147812 */ /* 0x000fc800078ef814 */
[----:B------:R-:W-:Y:S02]  /*1d630*/  LOP3.LUT R20, R20, 0x80, RZ, 0xfc, !PT ;  /* 0x0000008014147812 */ /* 0x000fe400078efcff */
[----:B------:R-:W-:Y:S01]  /*1d640*/  LOP3.LUT R22, R22, 0xfffffffb, RZ, 0xc0, !PT ;  /* 0xfffffffb16167812 */ /* 0x000fe200078ec0ff */
[----:B------:R-:W-:-:S03]  /*1d650*/  UMOV UR4, 0xffffffff ;  /* 0xffffffff00047882 */ /* 0x000fc60000000000 */
[----:B------:R-:W-:Y:S02]  /*1d660*/  LOP3.LUT R22, R22, 0xfffffffd, RZ, 0xc0, !PT ;  /* 0xfffffffd16167812 */ /* 0x000fe400078ec0ff */
[----:B--2---:R-:W-:-:S05]  /*1d670*/  IADD3 R7, R7, R21, RZ ;  /* 0x0000001507077210 */ /* 0x004fca0007ffe0ff */
[----:B---3--:R-:W-:-:S04]  /*1d680*/  @P2 IMAD.HI.U32 R5, R7, R5, RZ ;  /* 0x0000000507052227 */ /* 0x008fc800078e00ff */
[----:B------:R-:W-:Y:S01]  /*1d690*/  IMAD.MOV.U32 R8, RZ, RZ, R7 ;  /* 0x000000ffff087224 */ /* 0x000fe200078e0007 */
[----:B------:R-:W-:-:S04]  /*1d6a0*/  @P2 SHF.R.U32.HI R8, RZ, R4, R5 ;  /* 0x00000004ff082219 */ /* 0x000fc80000011605 */
[--C-:B------:R-:W-:Y:S01]  /*1d6b0*/  @!P0 SHF.R.S32.HI R5, RZ, 0x1f, R8.reuse ;  /* 0x0000001fff058819 */ /* 0x100fe20000011408 */
[----:B------:R-:W-:Y:S01]  /*1d6c0*/  @!P0 IMAD.MOV.U32 R4, RZ, RZ, R8 ;  /* 0x000000ffff048224 */ /* 0x000fe200078e0008 */
[----:B----4-:R-:W-:-:S03]  /*1d6d0*/  SHF.R.S32.HI R12, RZ, 0x1f, R35 ;  /* 0x0000001fff0c7819 */ /* 0x010fc60000011423 */
[----:B0-----:R-:W-:-:S04]  /*1d6e0*/  @!P0 IMAD.WIDE.U32 R4, R35, R2, R4 ;  /* 0x0000000223048225 */ /* 0x001fc800078e0004 */
[----:B------:R-:W-:Y:S01]  /*1d6f0*/  @!P0 IMAD R6, R12, R2, RZ ;  /* 0x000000020c068224 */ /* 0x000fe200078e02ff */
[----:B------:R0:W-:Y:S03]  /*1d700*/  STL [R1+0x4], R12 ;  /* 0x0000040c01007387 */ /* 0x0001e60000100800 */
[----:B------:R-:W-:Y:S02]  /*1d710*/  @!P0 IMAD R6, R35, R3, R6 ;  /* 0x0000000323068224 */ /* 0x000fe400078e0206 */
[----:B------:R-:W1:Y:S02]  /*1d720*/  @!P0 LDC.64 R2, c[0x0][0x418] ;  /* 0x00010600ff028b82 */ /* 0x000e640000000a00 */
[----:B------:R-:W-:-:S06]  /*1d730*/  @!P0 IMAD.IADD R6, R5, 0x1, R6 ;  /* 0x0000000105068824 */ /* 0x000fcc00078e0206 */
[----:B------:R-:W2:Y:S01]  /*1d740*/  @P2 LDC R5, c[0x0][0x434] ;  /* 0x00010d00ff052b82 */ /* 0x000ea20000000800 */
[----:B-1----:R-:W-:-:S04]  /*1d750*/  @!P0 LEA R2, P1, R4, R2, 0x2 ;  /* 0x0000000204028211 */ /* 0x002fc800078210ff */
[----:B------:R-:W-:Y:S02]  /*1d760*/  @!P0 LEA.HI.X R3, R4, R3, R6, 0x2, P1 ;  /* 0x0000000304038211 */ /* 0x000fe400008f1406 */
[----:B------:R-:W-:Y:S01]  /*1d770*/  MOV R6, RZ ;  /* 0x000000ff00067202 */ /* 0x000fe20000000f00 */
[----:B------:R-:W1:Y:S05]  /*1d780*/  @P2 LDC R4, c[0x0][0x438] ;  /* 0x00010e00ff042b82 */ /* 0x000e6a0000000800 */
[----:B------:R3:W5:Y:S02]  /*1d790*/  @!P0 LDG.E R6, desc[UR36][R2.64] ;  /* 0x0000002402068981 */ /* 0x000764000c1e1900 */
[----:B---3--:R-:W-:-:S04]  /*1d7a0*/  IMAD.IADD R2, R20, 0x1, R0 ;  /* 0x0000000114027824 */ /* 0x008fc800078e0200 */
[C---:B------:R-:W-:Y:S01]  /*1d7b0*/  IMAD.IADD R0, R2.reuse, 0x1, R21 ;  /* 0x0000000102007824 */ /* 0x040fe200078e0215 */
[----:B------:R-:W-:Y:S01]  /*1d7c0*/  ISETP.GE.AND P0, PT, R2, R27, PT ;  /* 0x0000001b0200720c */ /* 0x000fe20003f06270 */
[----:B------:R-:W-:Y:S02]  /*1d7d0*/  IMAD.MOV R2, RZ, RZ, -R8 ;  /* 0x000000ffff027224 */ /* 0x000fe400078e0a08 */
[----:B--2---:R-:W-:Y:S01]  /*1d7e0*/  @P2 IMAD.HI.U32 R5, R0, R5, RZ ;  /* 0x0000000500052227 */ /* 0x004fe200078e00ff */
[----:B------:R-:W-:-:S03]  /*1d7f0*/  ISETP.GT.U32.OR P0, PT, R20, 0x9f, P0 ;  /* 0x0000009f1400780c */ /* 0x000fc60000704470 */
[----:B------:R-:W-:Y:S02]  /*1d800*/  IMAD R7, R9, R2, R7 ;  /* 0x0000000209077224 */ /* 0x000fe400078e0207 */
[----:B------:R-:W-:Y:S01]  /*1d810*/  IMAD.MOV.U32 R10, RZ, RZ, R0 ;  /* 0x000000ffff0a7224 */ /* 0x000fe200078e0000 */
[----:B-1----:R-:W-:-:S04]  /*1d820*/  @P2 SHF.R.U32.HI R10, RZ, R4, R5 ;  /* 0x00000004ff0a2219 */ /* 0x002fc80000011605 */
[----:B------:R-:W-:-:S03]  /*1d830*/  IADD3 R8, -R10, RZ, RZ ;  /* 0x000000ff0a087210 */ /* 0x000fc60007ffe1ff */
[----:B------:R-:W1:Y:S01]  /*1d840*/  @!P0 LDC.64 R2, c[0x0][0x428] ;  /* 0x00010a00ff028b82 */ /* 0x000e620000000a00 */
[----:B------:R-:W-:Y:S01]  /*1d850*/  @!P0 SHF.R.S32.HI R11, RZ, 0x1f, R10 ;  /* 0x0000001fff0b8819 */ /* 0x000fe2000001140a */
[----:B------:R-:W-:-:S06]  /*1d860*/  IMAD R8, R9, R8, R0 ;  /* 0x0000000809087224 */ /* 0x000fcc00078e0200 */
[----:B------:R-:W2:Y:S01]  /*1d870*/  @!P0 LDC.64 R4, c[0x0][0x418] ;  /* 0x00010600ff048b82 */ /* 0x000ea20000000a00 */
[----:B-1----:R-:W-:-:S04]  /*1d880*/  @!P0 IMAD.WIDE.U32 R10, R35, R2, R10 ;  /* 0x00000002230a8225 */ /* 0x002fc800078e000a */
[----:B------:R-:W-:-:S04]  /*1d890*/  @!P0 IMAD R2, R12, R2, RZ ;  /* 0x000000020c028224 */ /* 0x000fc800078e02ff */
[----:B------:R-:W-:Y:S01]  /*1d8a0*/  @!P0 IMAD R3, R35, R3, R2 ;  /* 0x0000000323038224 */ /* 0x000fe200078e0202 */
[----:B--2---:R-:W-:-:S03]  /*1d8b0*/  @!P0 LEA R2, P1, R10, R4, 0x2 ;  /* 0x000000040a028211 */ /* 0x004fc600078210ff */
[----:B------:R-:W-:-:S05]  /*1d8c0*/  @!P0 IMAD.IADD R3, R3, 0x1, R11 ;  /* 0x0000000103038824 */ /* 0x000fca00078e020b */
[----:B------:R-:W-:Y:S01]  /*1d8d0*/  @!P0 LEA.HI.X R3, R10, R5, R3, 0x2, P1 ;  /* 0x000000050a038211 */ /* 0x000fe200008f1403 */
[----:B------:R-:W-:Y:S02]  /*1d8e0*/  IMAD.MOV.U32 R5, RZ, RZ, RZ ;  /* 0x000000ffff057224 */ /* 0x000fe400078e00ff */
[----:B------:R-:W-:-:S04]  /*1d8f0*/  IMAD.U32 R0, RZ, RZ, UR42 ;  /* 0x0000002aff007e24 */ /* 0x000fc8000f8e00ff */
[----:B------:R0:W5:Y:S01]  /*1d900*/  @!P0 LDG.E R5, desc[UR36][R2.64] ;  /* 0x0000002402058981 */ /* 0x000162000c1e1900 */
[----:B------:R-:W-:Y:S02]  /*1d910*/  ISETP.GT.U32.AND P0, PT, R20, 0x9f, PT ;  /* 0x0000009f1400780c */ /* 0x000fe40003f04070 */
[----:B------:R-:W-:-:S11]  /*1d920*/  ISETP.NE.AND P3, PT, R0, 0x3, PT ;  /* 0x000000030000780c */ /* 0x000fd60003f65270 */
[----:B------:R-:W-:-:S04]  /*1d930*/  @P0 LOP3.LUT R22, R22, 0x2, RZ, 0xfc, !PT ;  /* 0x0000000216160812 */ /* 0x000fc800078efcff */
[----:B------:R-:W-:Y:S01]  /*1d940*/  @P3 LOP3.LUT R22, R22, 0x4, RZ, 0xfc, !PT ;  /* 0x0000000416163812 */ /* 0x000fe200078efcff */
[----:B0-----:R-:W-:Y:S06]  /*1d950*/  BRA.DIV UR4, `(.L_x_745) ;  /* 0x0000008a04d07947 */ /* 0x001fec000b800000 */
.L_x_992:
[----:B------:R-:W-:Y:S01]  /*1d960*/  VIADD R0, R29, 0xffffffff ;  /* 0xffffffff1d007836 */ /* 0x000fe20000000000 */
[----:B------:R-:W-:Y:S06]  /*1d970*/  @!P3 BRA `(.L_x_746) ;  /* 0x000000000004b947 */ /* 0x000fec0003800000 */
[----:B------:R-:W-:Y:S01]  /*1d980*/  BPT.TRAP 0x1 ;  /* 0x000000040000795c */ /* 0x000fe20000300000 */
.L_x_746:
[----:B------:R-:W-:Y:S01]  /*1d990*/  LEA R4, R31, R23, 0x3 ;  /* 0x000000171f047211 */ /* 0x000fe200078e18ff */
[----:B------:R-:W-:Y:S01]  /*1d9a0*/  BSSY B0, `(.L_x_747) ;  /* 0x0000006000007945 */ /* 0x000fe20003800000 */
[----:B------:R-:W-:Y:S02]  /*1d9b0*/  SHF.L.U32 R2, R36, 0x1f, RZ ;  /* 0x0000001f24027819 */ /* 0x000fe400000006ff */
[----:B------:R-:W-:Y:S02]  /*1d9c0*/  SHF.R.S32.HI R25, RZ, 0x1f, R7 ;  /* 0x0000001fff197819 */ /* 0x000fe40000011407 */
[----:B------:R-:W0:Y:S01]  /*1d9d0*/  SYNCS.PHASECHK.TRANS64.TRYWAIT P0, [R4+URZ+0x22880], R2 ;  /* 0x02288002040075a7 */ /* 0x000e22000800017f */
[----:B------:R1:W-:Y:S02]  /*1d9e0*/  STL [R1+0x2c], R2 ;  /* 0x00002c0201007387 */ /* 0x0003e40000100800 */
[----:B01----:R-:W-:Y:S05]  /*1d9f0*/  @!P0 BRA `(.L_x_748) ;  /* 0x0000008800dc8947 */ /* 0x003fea0003800000 */
.L_x_993:
[----:B------:R-:W-:Y:S05]  /*1da00*/  BSYNC B0 ;  /* 0x0000000000007941 */ /* 0x000fea0003800000 */
.L_x_747:
[----:B------:R-:W2:Y:S01]  /*1da10*/  LDL R14, [R1+0x10] ;  /* 0x00001000010e7983 */ /* 0x000ea20000100800 */
[----:B------:R-:W1:Y:S01]  /*1da20*/  LDC R12, c[0x0][0x2f4] ;  /* 0x0000bd00ff0c7b82 */ /* 0x000e620000000800 */
[----:B------:R-:W-:Y:S01]  /*1da30*/  ULDC.64 UR4, c[0x0][0x328] ;  /* 0x0000ca0000047ab9 */ /* 0x000fe20000000a00 */
[----:B-----5:R-:W-:Y:S01]  /*1da40*/  SHF.R.S32.HI R33, RZ, 0x1f, R6 ;  /* 0x0000001fff217819 */ /* 0x020fe20000011406 */
[----:B------:R-:W-:Y:S01]  /*1da50*/  IMAD R9, R25, UR4, RZ ;  /* 0x0000000419097c24 */ /* 0x000fe2000f8e02ff */
[----:B------:R-:W-:Y:S01]  /*1da60*/  ULDC.64 UR6, c[0x0][0x338] ;  /* 0x0000ce0000067ab9 */ /* 0x000fe20000000a00 */
[C---:B0-----:R-:W-:Y:S01]  /*1da70*/  IMAD.WIDE.U32 R2, R7.reuse, UR4, RZ ;  /* 0x0000000407027c25 */ /* 0x041fe2000f8e00ff */
[----:B------:R-:W-:Y:S02]  /*1da80*/  SHF.R.S32.HI R32, RZ, 0x1f, R8 ;  /* 0x0000001fff207819 */ /* 0x000fe40000011408 */
[----:B------:R-:W-:Y:S01]  /*1da90*/  LOP3.LUT R22, R22, 0xfffffffe, RZ, 0xc0, !PT ;  /* 0xfffffffe16167812 */ /* 0x000fe200078ec0ff */
[----:B------:R-:W-:-:S02]  /*1daa0*/  IMAD R9, R7, UR5, R9 ;  /* 0x0000000507097c24 */ /* 0x000fc4000f8e0209 */
[----:B------:R-:W-:Y:S02]  /*1dab0*/  IMAD R10, R33, UR6, RZ ;  /* 0x00000006210a7c24 */ /* 0x000fe4000f8e02ff */
[----:B------:R-:W-:Y:S01]  /*1dac0*/  IMAD.IADD R3, R3, 0x1, R9 ;  /* 0x0000000103037824 */ /* 0x000fe200078e0209 */
[----:B------:R-:W-:Y:S01]  /*1dad0*/  SHF.R.S32.HI R9, RZ, 0x1f, R5 ;  /* 0x0000001fff097819 */ /* 0x000fe20000011405 */
[C---:B------:R-:W-:Y:S02]  /*1dae0*/  IMAD R10, R6.reuse, UR7, R10 ;  /* 0x00000007060a7c24 */ /* 0x040fe4000f8e020a */
[----:B------:R-:W-:Y:S02]  /*1daf0*/  IMAD.WIDE.U32 R2, R6, UR6, R2 ;  /* 0x0000000606027c25 */ /* 0x000fe4000f8e0002 */
[----:B------:R0:W-:Y:S02]  /*1db00*/  STL [R1+0x24], R9 ;  /* 0x0000240901007387 */ /* 0x0001e40000100800 */
[----:B------:R-:W-:-:S02]  /*1db10*/  IMAD R20, R0, -0xa0, R27 ;  /* 0xffffff6000147824 */ /* 0x000fc400078e021b */
[----:B------:R-:W-:Y:S01]  /*1db20*/  IMAD R0, R32, UR4, RZ ;  /* 0x0000000420007c24 */ /* 0x000fe2000f8e02ff */
[CC--:B-1----:R-:W-:Y:S01]  /*1db30*/  ISETP.GE.AND P1, PT, R30.reuse, R12.reuse, PT ;  /* 0x0000000c1e00720c */ /* 0x0c2fe20003f26270 */
[----:B------:R-:W-:Y:S01]  /*1db40*/  IMAD.IADD R11, R3, 0x1, R10 ;  /* 0x00000001030b7824 */ /* 0x000fe200078e020a */
[----:B------:R-:W-:Y:S01]  /*1db50*/  ISETP.GE.AND P0, PT, R30, R12, PT ;  /* 0x0000000c1e00720c */ /* 0x000fe20003f06270 */
[----:B------:R-:W-:Y:S01]  /*1db60*/  IMAD.MOV.U32 R10, RZ, RZ, R2 ;  /* 0x000000ffff0a7224 */ /* 0x000fe200078e0002 */
[----:B------:R-:W1:Y:S01]  /*1db70*/  S2R R12, SR_TID.X ;  /* 0x00000000000c7919 */ /* 0x000e620000002100 */
[C---:B------:R-:W-:Y:S02]  /*1db80*/  IMAD R0, R8.reuse, UR5, R0 ;  /* 0x0000000508007c24 */ /* 0x040fe4000f8e0200 */
[----:B------:R-:W-:Y:S01]  /*1db90*/  IMAD.WIDE.U32 R2, R8, UR4, RZ ;  /* 0x0000000408027c25 */ /* 0x000fe2000f8e00ff */
[----:B------:R-:W-:-:S03]  /*1dba0*/  ULDC.64 UR4, c[0x0][0x330] ;  /* 0x0000cc0000047ab9 */ /* 0x000fc60000000a00 */
[----:B------:R-:W-:Y:S02]  /*1dbb0*/  IMAD.IADD R3, R3, 0x1, R0 ;  /* 0x0000000103037824 */ /* 0x000fe400078e0200 */
[----:B------:R-:W-:Y:S01]  /*1dbc0*/  IMAD R0, R9, UR6, RZ ;  /* 0x0000000609007c24 */ /* 0x000fe2000f8e02ff */
[----:B------:R-:W-:Y:S01]  /*1dbd0*/  @P1 LOP3.LUT R22, R22, 0x1, RZ, 0xfc, !PT ;  /* 0x0000000116161812 */ /* 0x000fe200078efcff */
[----:B------:R-:W-:-:S03]  /*1dbe0*/  IMAD.WIDE.U32 R2, R5, UR6, R2 ;  /* 0x0000000605027c25 */ /* 0x000fc6000f8e0002 */
[----:B------:R-:W-:Y:S01]  /*1dbf0*/  LOP3.LUT R22, R22, 0xffffffbf, RZ, 0xc0, !PT ;  /* 0xffffffbf16167812 */ /* 0x000fe200078ec0ff */
[----:B------:R-:W-:Y:S01]  /*1dc00*/  IMAD R0, R5, UR7, R0 ;  /* 0x0000000705007c24 */ /* 0x000fe2000f8e0200 */
[----:B------:R-:W-:Y:S01]  /*1dc10*/  ULDC.64 UR6, c[0x0][0x318] ;  /* 0x0000c60000067ab9 */ /* 0x000fe20000000a00 */
[----:B------:R-:W-:-:S03]  /*1dc20*/  IMAD.WIDE.U32 R10, R18, UR4, R10 ;  /* 0x00000004120a7c25 */ /* 0x000fc6000f8e000a */
[----:B------:R-:W-:Y:S01]  /*1dc30*/  IADD3 R3, R3, R0, RZ ;  /* 0x0000000003037210 */ /* 0x000fe20007ffe0ff */
[----:B------:R-:W-:Y:S01]  /*1dc40*/  IMAD R0, R18, UR5, RZ ;  /* 0x0000000512007c24 */ /* 0x000fe2000f8e02ff */
[----:B------:R-:W-:-:S04]  /*1dc50*/  IADD3 R10, P1, R10, UR6, RZ ;  /* 0x000000060a0a7c10 */ /* 0x000fc8000ff3e0ff */
[----:B0-----:R-:W-:Y:S02]  /*1dc60*/  IADD3.X R9, R11, UR7, R0, P1, !PT ;  /* 0x000000070b097c10 */ /* 0x001fe40008ffe400 */
[----:B-1----:R-:W-:-:S04]  /*1dc70*/  LOP3.LUT R12, R12, 0x7f, RZ, 0xc0, !PT ;  /* 0x0000007f0c0c7812 */ /* 0x002fc800078ec0ff */
[----:B------:R-:W-:Y:S01]  /*1dc80*/  SHF.R.U32.HI R15, RZ, 0x3, R12 ;  /* 0x00000003ff0f7819 */ /* 0x000fe2000001160c */
[----:B------:R-:W-:Y:S01]  /*1dc90*/  IMAD.WIDE.U32 R12, R18, UR4, R2 ;  /* 0x00000004120c7c25 */ /* 0x000fe2000f8e0002 */
[----:B------:R-:W-:-:S03]  /*1dca0*/  UMOV UR4, 0xffffffff ;  /* 0xffffffff00047882 */ /* 0x000fc60000000000 */
[----:B------:R-:W-:Y:S01]  /*1dcb0*/  IMAD.IADD R20, R20, 0x1, -R15 ;  /* 0x0000000114147824 */ /* 0x000fe200078e0a0f */
[----:B------:R-:W-:-:S04]  /*1dcc0*/  IADD3 R3, P1, R12, UR6, RZ ;  /* 0x000000060c037c10 */ /* 0x000fc8000ff3e0ff */
[----:B------:R-:W-:Y:S02]  /*1dcd0*/  ISETP.GE.AND P2, PT, R20, 0x1, PT ;  /* 0x000000011400780c */ /* 0x000fe40003f46270 */
[----:B------:R-:W-:-:S11]  /*1dce0*/  IADD3.X R2, R0, UR7, R13, P1, !PT ;  /* 0x0000000700027c10 */ /* 0x000fd60008ffe40d */
[----:B------:R-:W-:Y:S01]  /*1dcf0*/  @P2 LOP3.LUT R22, R22, 0x40, RZ, 0xfc, !PT ;  /* 0x0000004016162812 */ /* 0x000fe200078efcff */
[----:B--2---:R-:W-:Y:S01]  /*1dd00*/  IMAD R21, R31, 0x5000, R14 ;  /* 0x000050001f157824 */ /* 0x004fe200078e020e */
[----:B------:R-:W-:Y:S06]  /*1dd10*/  BRA.DIV UR4, `(.L_x_749) ;  /* 0x0000008a042c7947 */ /* 0x000fec000b800000 */
[----:B------:R-:W0:Y:S01]  /*1dd20*/  SHFL.IDX PT, R12, R10, RZ, 0x181f ;  /* 0x00181fff0a0c7589 */ /* 0x000e2200000e0000 */
[----:B------:R-:W-:Y:S02]  /*1dd30*/  ISETP.GE.AND P2, PT, R20, 0x21, PT ;  /* 0x000000211400780c */ /* 0x000fe40003f46270 */
[----:B------:R-:W-:Y:S01]  /*1dd40*/  LOP3.LUT R22, R22, 0xffffffef, RZ, 0xc0, !PT ;  /* 0xffffffef16167812 */ /* 0x000fe200078ec0ff */
[----:B------:R-:W1:Y:S01]  /*1dd50*/  SHFL.IDX PT, R0, R9, RZ, 0x181f ;  /* 0x00181fff09007589 */ /* 0x000e6200000e0000 */
[C---:B------:R-:W-:Y:S02]  /*1dd60*/  ISETP.GE.AND P3, PT, R20.reuse, 0x91, PT ;  /* 0x000000911400780c */ /* 0x040fe40003f66270 */
[C---:B------:R-:W-:Y:S02]  /*1dd70*/  ISETP.GE.AND P5, PT, R20.reuse, 0x31, PT ;  /* 0x000000311400780c */ /* 0x040fe40003fa6270 */
[----:B------:R-:W-:Y:S02]  /*1dd80*/  ISETP.GE.AND P4, PT, R20, 0x61, PT ;  /* 0x000000611400780c */ /* 0x000fe40003f86270 */
[----:B0-----:R-:W-:-:S05]  /*1dd90*/  IADD3 R12, P1, R30, R12, RZ ;  /* 0x0000000c1e0c7210 */ /* 0x001fca0007f3e0ff */
[----:B-1----:R-:W-:Y:S01]  /*1dda0*/  IMAD.X R13, RZ, RZ, R0, P1 ;  /* 0x000000ffff0d7224 */ /* 0x002fe200008e0600 */
[----:B------:R-:W-:Y:S01]  /*1ddb0*/  ISETP.LT.OR P1, PT, R20, 0x1, P0 ;  /* 0x000000011400780c */ /* 0x000fe20000721670 */
[----:B------:R-:W-:Y:S02]  /*1ddc0*/  IMAD.IADD R0, R23, 0x1, R21 ;  /* 0x0000000117007824 */ /* 0x000fe400078e0215 */
[----:B------:R-:W-:Y:S10]  /*1ddd0*/  SHFL.IDX PT, R21, R9, 0x1, 0x181f ;  /* 0x00381f0009157f89 */ /* 0x000ff400000e0000 */
[----:B------:R0:W-:Y:S04]  /*1dde0*/  LDGSTS.E.BYPASS.LTC128B.128 [R0+0xa400], desc[UR36][R12.64], !P1 ;  /* 0x0a4000000c007fae */ /* 0x0001e8000c901d64 */
[----:B0-----:R-:W0:Y:S02]  /*1ddf0*/  SHFL.IDX PT, R12, R10, 0x1, 0x181f ;  /* 0x00381f000a0c7f89 */ /* 0x001e2400000e0000 */
[----:B0-----:R-:W-:-:S05]  /*1de00*/  IADD3 R12, P1, R30, R12, RZ ;  /* 0x0000000c1e0c7210 */ /* 0x001fca0007f3e0ff */
[----:B------:R-:W-:Y:S01]  /*1de10*/  IMAD.X R13, RZ, RZ, R21, P1 ;  /* 0x000000ffff0d7224 */ /* 0x000fe200008e0615 */
[----:B------:R-:W-:Y:S01]  /*1de20*/  ISETP.LT.OR P1, PT, R20, 0x11, P0 ;  /* 0x000000111400780c */ /* 0x000fe20000721670 */
[----:B------:R-:W-:-:S12]  /*1de30*/  SHFL.IDX PT, R21, R9, 0x2, 0x181f ;  /* 0x00581f0009157f89 */ /* 0x000fd800000e0000 */
[----:B------:R0:W-:Y:S04]  /*1de40*/  LDGSTS.E.BYPASS.LTC128B.128 [R0+0xac00], desc[UR36][R12.64], !P1 ;  /* 0x0ac000000c007fae */ /* 0x0001e8000c901d64 */
[----:B0-----:R-:W0:Y:S02]  /*1de50*/  SHFL.IDX PT, R12, R10, 0x2, 0x181f ;  /* 0x00581f000a0c7f89 */ /* 0x001e2400000e0000 */
[----:B0-----:R-:W-:-:S04]  /*1de60*/  IADD3 R12, P1, R30, R12, RZ ;  /* 0x0000000c1e0c7210 */ /* 0x001fc80007f3e0ff */
[----:B------:R-:W-:Y:S02]  /*1de70*/  IADD3.X R13, RZ, R21, RZ, P1, !PT ;  /* 0x00000015ff0d7210 */ /* 0x000fe40000ffe4ff */
[----:B------:R-:W-:Y:S01]  /*1de80*/  ISETP.LT.OR P1, PT, R20, 0x21, P0 ;  /* 0x000000211400780c */ /* 0x000fe20000721670 */
[----:B------:R-:W-:-:S12]  /*1de90*/  SHFL.IDX PT, R21, R9, 0x3, 0x181f ;  /* 0x00781f0009157f89 */ /* 0x000fd800000e0000 */
        /* <DEDUP_REMOVED lines=17> */
[----:B------:R-:W-:Y:S04]  /*1dfb0*/  SHFL.IDX PT, R21, R9, 0x6, 0x181f ;  /* 0x00d81f0009157f89 */ /* 0x000fe800000e0000 */
[----:B------:R-:W-:Y:S08]  /*1dfc0*/  SHFL.IDX PT, R9, R9, 0x7, 0x181f ;  /* 0x00f81f0009097f89 */ /* 0x000ff000000e0000 */
[----:B------:R0:W-:Y:S04]  /*1dfd0*/  LDGSTS.E.BYPASS.LTC128B.128 [R0+0xcc00], desc[UR36][R12.64], !P1 ;  /* 0x0cc000000c007fae */ /* 0x0001e8000c901d64 */
[----:B0-----:R-:W0:Y:S04]  /*1dfe0*/  SHFL.IDX PT, R12, R10, 0x6, 0x181f ;  /* 0x00d81f000a0c7f89 */ /* 0x001e2800000e0000 */
[----:B------:R-:W1:Y:S01]  /*1dff0*/  SHFL.IDX PT, R10, R10, 0x7, 0x181f ;  /* 0x00f81f000a0a7f89 */ /* 0x000e6200000e0000 */
[----:B0-----:R-:W-:-:S05]  /*1e000*/  IADD3 R12, P1, R30, R12, RZ ;  /* 0x0000000c1e0c7210 */ /* 0x001fca0007f3e0ff */
[----:B------:R-:W-:Y:S01]  /*1e010*/  IMAD.X R13, RZ, RZ, R21, P1 ;  /* 0x000000ffff0d7224 */ /* 0x000fe200008e0615 */
[----:B------:R-:W-:-:S13]  /*1e020*/  ISETP.LT.OR P1, PT, R20, 0x61, P0 ;  /* 0x000000611400780c */ /* 0x000fda0000721670 */
[----:B------:R-:W-:Y:S01]  /*1e030*/  LDGSTS.E.BYPASS.LTC128B.128 [R0+0xd400], desc[UR36][R12.64], !P1 ;  /* 0x0d4000000c007fae */ /* 0x000fe2000c901d64 */
[----:B-1----:R-:W-:-:S04]  /*1e040*/  IADD3 R10, P1, R30, R10, RZ ;  /* 0x0000000a1e0a7210 */ /* 0x002fc80007f3e0ff */
[----:B------:R-:W-:Y:S02]  /*1e050*/  IADD3.X R11, RZ, R9, RZ, P1, !PT ;  /* 0x00000009ff0b7210 */ /* 0x000fe40000ffe4ff */
[----:B------:R-:W-:Y:S01]  /*1e060*/  ISETP.LT.OR P1, PT, R20, 0x71, P0 ;  /* 0x000000711400780c */ /* 0x000fe20000721670 */
[----:B------:R-:W-:-:S12]  /*1e070*/  SHFL.IDX PT, R9, R2, RZ, 0x181f ;  /* 0x00181fff02097589 */ /* 0x000fd800000e0000 */
[----:B------:R0:W-:Y:S04]  /*1e080*/  LDGSTS.E.BYPASS.LTC128B.128 [R0+0xdc00], desc[UR36][R10.64], !P1 ;  /* 0x0dc000000a007fae */ /* 0x0001e8000c901d64 */
[----:B0-----:R-:W0:Y:S04]  /*1e090*/  SHFL.IDX PT, R10, R3, RZ, 0x181f ;  /* 0x00181fff030a7589 */ /* 0x001e2800000e0000 */
[----:B------:R-:W1:Y:S01]  /*1e0a0*/  SHFL.IDX PT, R3, R3, 0x1, 0x181f ;  /* 0x00381f0003037f89 */ /* 0x000e6200000e0000 */
[----:B0-----:R-:W-:-:S05]  /*1e0b0*/  IADD3 R10, P1, R30, R10, RZ ;  /* 0x0000000a1e0a7210 */ /* 0x001fca0007f3e0ff */
[----:B------:R-:W-:Y:S01]  /*1e0c0*/  IMAD.X R11, RZ, RZ, R9, P1 ;  /* 0x000000ffff0b7224 */ /* 0x000fe200008e0609 */
[----:B------:R-:W-:Y:S01]  /*1e0d0*/  ISETP.LT.OR P1, PT, R20, 0x81, P0 ;  /* 0x000000811400780c */ /* 0x000fe20000721670 */
[----:B------:R0:W2:-:S12]  /*1e0e0*/  SHFL.IDX PT, R9, R2, 0x1, 0x181f ;  /* 0x00381f0002097f89 */ /* 0x00009800000e0000 */
[----:B------:R0:W-:Y:S01]  /*1e0f0*/  LDGSTS.E.BYPASS.LTC128B.128 [R0+0xe400], desc[UR36][R10.64], !P1 ;  /* 0x0e4000000a007fae */ /* 0x0001e2000c901d64 */
[----:B------:R-:W-:-:S13]  /*1e100*/  ISETP.GE.AND P1, PT, R20, 0x11, PT ;  /* 0x000000111400780c */ /* 0x000fda0003f26270 */
        /* <DEDUP_REMOVED lines=12> */
[----:B012---:R-:W-:-:S07]  /*1e1d0*/  @P3 LOP3.LUT R22, R22, 0x100, RZ, 0xfc, !PT ;  /* 0x0000010016163812 */ /* 0x007fce00078efcff */
.L_x_1015:
        /* <DEDUP_REMOVED lines=9> */
.L_x_750:
[----:B------:R-:W-:Y:S02]  /*1e270*/  PLOP3.LUT P3, PT, P3, P0, PT, 0xa2, 0x0 ;  /* 0x000000000000781c */ /* 0x000fe40001f61472 */
[----:B------:R-:W-:-:S08]  /*1e280*/  @P0 R2UR P3, UR4, R4 ;  /* 0x00000000040402ca */ /* 0x000fd00000060000 */
[----:B------:R-:W-:-:S05]  /*1e290*/  @P0 PLOP3.LUT P0, PT, P3, PT, PT, 0x80, 0x0 ;  /* 0x000000000000081c */ /* 0x000fca0001f0f070 */
[----:B------:R-:W-:Y:S01]  /*1e2a0*/  @!P3 SYNCS.ARRIVE.TRANS64.RED.A0T1 RZ, [UR4+0x22870], RZ ;  /* 0x022870ffffffb9a7 */ /* 0x000fe20008200404 */
[----:B------:R-:W-:Y:S07]  /*1e2b0*/  @!P3 ARRIVES.LDGSTSBAR.64.TRANSCNT [UR4+0x22870] ;  /* 0x02287000ff00b9b0 */ /* 0x000fee0008000a84 */
[----:B------:R-:W-:Y:S05]  /*1e2c0*/  @P0 BRA.U.ANY `(.L_x_750) ;  /* 0xfffffffd00e80947 */ /* 0x000fea000393ffff */
[----:B------:R-:W-:Y:S01]  /*1e2d0*/  NOP ;  /* 0x0000000000007918 */ /* 0x000fe20000000000 */
[----:B------:R-:W-:-:S13]  /*1e2e0*/  LOP3.LUT P6, RZ, R22, 0x4, RZ, 0xc0, !PT ;  /* 0x0000000416ff7812 */ /* 0x000fda00078cc0ff */
[----:B------:R-:W-:Y:S05]  /*1e2f0*/  @!P6 BRA `(.L_x_751) ;  /* 0x000000000004e947 */ /* 0x000fea0003800000 */
[----:B------:R-:W-:Y:S01]  /*1e300*/  BPT.TRAP 0x1 ;  /* 0x000000040000795c */ /* 0x000fe20000300000 */
.L_x_751:
[----:B------:R1:W-:Y:S01]  /*1e310*/  SYNCS.ARRIVE.TRANS64.A1T0 RZ, [R4+URZ+0x22870], RZ ;  /* 0x022870ff04ff79a7 */ /* 0x0003e2000810003f */
[----:B------:R-:W-:Y:S05]  /*1e320*/  @!P6 BRA `(.L_x_752) ;  /* 0x000000000004e947 */ /* 0x000fea0003800000 */
[----:B------:R-:W-:Y:S01]  /*1e330*/  BPT.TRAP 0x1 ;  /* 0x000000040000795c */ /* 0x000fe20000300000 */
.L_x_752:
[----:B0-----:R-:W2:Y:S01]  /*1e340*/  LDL R2, [R1+0x2c] ;  /* 0x00002c0001027983 */ /* 0x001ea20000100800 */
[----:B------:R-:W-:Y:S01]  /*1e350*/  BSSY B0, `(.L_x_753) ;  /* 0x0000003000007945 */ /* 0x000fe20003800000 */
[----:B--2---:R-:W0:Y:S03]  /*1e360*/  SYNCS.PHASECHK.TRANS64.TRYWAIT P0, [R4+URZ+0x22840], R2 ;  /* 0x02284002040075a7 */ /* 0x004e26000800017f */
[----:B0-----:R-:W-:Y:S05]  /*1e370*/  @!P0 BRA `(.L_x_754) ;  /* 0x0000008c00b88947 */ /* 0x001fea0003800000 */
.L_x_1016:
[----:B------:R-:W-:Y:S05]  /*1e380*/  BSYNC B0 ;  /* 0x0000000000007941 */ /* 0x000fea0003800000 */
.L_x_753:
[----:B------:R-:W2:Y:S01]  /*1e390*/  LDL.LU R10, [R1+0x24] ;  /* 0x00002400010a7983 */ /* 0x000ea20000300800 */
[----:B------:R-:W-:Y:S01]  /*1e3a0*/  ULDC.64 UR4, c[0x0][0x300] ;  /* 0x0000c00000047ab9 */ /* 0x000fe20000000a00 */
[----:B------:R-:W-:Y:S01]  /*1e3b0*/  ULDC.64 UR6, c[0x0][0x310] ;  /* 0x0000c40000067ab9 */ /* 0x000fe20000000a00 */
[----:B------:R-:W-:Y:S01]  /*1e3c0*/  IMAD R9, R25, UR4, RZ ;  /* 0x0000000419097c24 */ /* 0x000fe2000f8e02ff */
[----:B------:R-:W3:Y:S01]  /*1e3d0*/  LDC R11, c[0x0][0x2f4] ;  /* 0x0000bd00ff0b7b82 */ /* 0x000ee20000000800 */
[----:B0-----:R-:W-:-:S04]  /*1e3e0*/  IMAD.WIDE.U32 R2, R7, UR4, RZ ;  /* 0x0000000407027c25 */ /* 0x001fc8000f8e00ff */
[----:B------:R-:W-:Y:S02]  /*1e3f0*/  IMAD R9, R7, UR5, R9 ;  /* 0x0000000507097c24 */ /* 0x000fe4000f8e0209 */
[----:B------:R-:W-:Y:S02]  /*1e400*/  IMAD R33, R33, UR6, RZ ;  /* 0x0000000621217c24 */ /* 0x000fe4000f8e02ff */
[----:B------:R-:W-:Y:S02]  /*1e410*/  IMAD.IADD R3, R3, 0x1, R9 ;  /* 0x0000000103037824 */ /* 0x000fe400078e0209 */
[----:B------:R-:W-:Y:S02]  /*1e420*/  IMAD R9, R32, UR4, RZ ;  /* 0x0000000420097c24 */ /* 0x000fe4000f8e02ff */
[----:B------:R-:W-:-:S04]  /*1e430*/  IMAD.WIDE.U32 R2, R6, UR6, R2 ;  /* 0x0000000606027c25 */ /* 0x000fc8000f8e0002 */
[----:B------:R-:W-:Y:S02]  /*1e440*/  IMAD R6, R6, UR7, R33 ;  /* 0x0000000706067c24 */ /* 0x000fe4000f8e0221 */
[C---:B------:R-:W-:Y:S02]  /*1e450*/  IMAD R9, R8.reuse, UR5, R9 ;  /* 0x0000000508097c24 */ /* 0x040fe4000f8e0209 */
[----:B------:R-:W-:Y:S01]  /*1e460*/  IMAD.IADD R7, R3, 0x1, R6 ;  /* 0x0000000103077824 */ /* 0x000fe200078e0206 */
[----:B------:R-:W-:Y:S01]  /*1e470*/  MOV R6, R2 ;  /* 0x0000000200067202 */ /* 0x000fe20000000f00 */
[----:B------:R-:W-:Y:S01]  /*1e480*/  IMAD.WIDE.U32 R2, R8, UR4, RZ ;  /* 0x0000000408027c25 */ /* 0x000fe2000f8e00ff */
[----:B------:R-:W-:Y:S01]  /*1e490*/  ULDC.64 UR4, c[0x0][0x308] ;  /* 0x0000c20000047ab9 */ /* 0x000fe20000000a00 */
[----:B---3--:R-:W-:Y:S02]  /*1e4a0*/  ISETP.GE.AND P3, PT, R30, R11, PT ;  /* 0x0000000b1e00720c */ /* 0x008fe40003f66270 */
[----:B------:R-:W-:-:S02]  /*1e4b0*/  IMAD.IADD R3, R3, 0x1, R9 ;  /* 0x0000000103037824 */ /* 0x000fc400078e0209 */
[----:B------:R-:W-:-:S04]  /*1e4c0*/  IMAD.WIDE.U32 R6, R18, UR4, R6 ;  /* 0x0000000412067c25 */ /* 0x000fc8000f8e0006 */
[----:B------:R-:W-:-:S04]  /*1e4d0*/  IMAD.WIDE.U32 R2, R5, UR6, R2 ;  /* 0x0000000605027c25 */ /* 0x000fc8000f8e0002 */
[----:B------:R-:W-:Y:S02]  /*1e4e0*/  IMAD R9, R18, UR5, RZ ;  /* 0x0000000512097c24 */ /* 0x000fe4000f8e02ff */
[----:B--2---:R-:W-:-:S04]  /*1e4f0*/  IMAD R10, R10, UR6, RZ ;  /* 0x000000060a0a7c24 */ /* 0x004fc8000f8e02ff */
[----:B------:R-:W-:Y:S01]  /*1e500*/  IMAD R10, R5, UR7, R10 ;  /* 0x00000007050a7c24 */ /* 0x000fe2000f8e020a */
[----:B------:R-:W-:Y:S02]  /*1e510*/  ULDC.64 UR6, c[0x0][0x2e8] ;  /* 0x0000ba0000067ab9 */ /* 0x000fe40000000a00 */
[----:B------:R-:W-:Y:S01]  /*1e520*/  IADD3 R8, P0, R6, UR6, RZ ;  /* 0x0000000606087c10 */ /* 0x000fe2000ff1e0ff */
[----:B------:R-:W-:-:S03]  /*1e530*/  IMAD.IADD R3, R3, 0x1, R10 ;  /* 0x0000000103037824 */ /* 0x000fc600078e020a */
[----:B------:R-:W-:Y:S01]  /*1e540*/  IADD3.X R7, R7, UR7, R9, P0, !PT ;  /* 0x0000000707077c10 */ /* 0x000fe200087fe409 */
[----:B------:R-:W-:Y:S01]  /*1e550*/  IMAD.WIDE.U32 R2, R18, UR4, R2 ;  /* 0x0000000412027c25 */ /* 0x000fe2000f8e0002 */
[----:B------:R-:W-:Y:S02]  /*1e560*/  UMOV UR4, 0xffffffff ;  /* 0xffffffff00047882 */ /* 0x000fe40000000000 */
[----:B------:R-:W-:-:S04]  /*1e570*/  IADD3 R5, P0, R2, UR6, RZ ;  /* 0x0000000602057c10 */ /* 0x000fc8000ff1e0ff */
[----:B------:R-:W-:Y:S01]  /*1e580*/  IADD3.X R6, R9, UR7, R3, P0, !PT ;  /* 0x0000000709067c10 */ /* 0x000fe200087fe403 */
[----:B------:R-:W-:Y:S08]  /*1e590*/  BRA.DIV UR4, `(.L_x_755) ;  /* 0x0000008e04487947 */ /* 0x000ff0000b800000 */
[----:B------:R-:W0:Y:S01]  /*1e5a0*/  SHFL.IDX PT, R3, R8, RZ, 0x181f ;  /* 0x00181fff08037589 */ /* 0x000e2200000e0000 */
[----:B------:R-:W-:-:S03]  /*1e5b0*/  LOP3.LUT R22, R22, 0xffffefff, RZ, 0xc0, !PT ;  /* 0xffffefff16167812 */ /* 0x000fc600078ec0ff */
[----:B------:R-:W2:Y:S01]  /*1e5c0*/  SHFL.IDX PT, R2, R7, RZ, 0x181f ;  /* 0x00181fff07027589 */ /* 0x000ea200000e0000 */
[----:B------:R-:W-:-:S04]  /*1e5d0*/  @P4 LOP3.LUT R22, R22, 0x1000, RZ, 0xfc, !PT ;  /* 0x0000100016164812 */ /* 0x000fc800078efcff */
[C---:B------:R-:W-:Y:S02]  /*1e5e0*/  LOP3.LUT P4, RZ, R22.reuse, 0x40, RZ, 0xc0, !PT ;  /* 0x0000004016ff7812 */ /* 0x040fe4000788c0ff */
[----:B------:R-:W-:-:S04]  /*1e5f0*/  LOP3.LUT R22, R22, 0xfffff7ff, RZ, 0xc0, !PT ;  /* 0xfffff7ff16167812 */ /* 0x000fc800078ec0ff */
[----:B------:R-:W-:-:S04]  /*1e600*/  @P1 LOP3.LUT R22, R22, 0x800, RZ, 0xfc, !PT ;  /* 0x0000080016161812 */ /* 0x000fc800078efcff */
[C---:B------:R-:W-:Y:S02]  /*1e610*/  LOP3.LUT P1, RZ, R22.reuse, 0x10, RZ, 0xc0, !PT ;  /* 0x0000001016ff7812 */ /* 0x040fe4000782c0ff */
[----:B------:R-:W-:Y:S02]  /*1e620*/  LOP3.LUT R22, R22, 0xfffffbff, RZ, 0xc0, !PT ;  /* 0xfffffbff16167812 */ /* 0x000fe400078ec0ff */
[----:B0-----:R-:W-:Y:S02]  /*1e630*/  @P4 IADD3 R3, P0, R30, R3, RZ ;  /* 0x000000031e034210 */ /* 0x001fe40007f1e0ff */
[----:B------:R-:W-:-:S03]  /*1e640*/  @P2 LOP3.LUT R22, R22, 0x400, RZ, 0xfc, !PT ;  /* 0x0000040016162812 */ /* 0x000fc600078efcff */
[----:B--2---:R-:W-:Y:S01]  /*1e650*/  @P4 IMAD.X R2, RZ, RZ, R2, P0 ;  /* 0x000000ffff024224 */ /* 0x004fe200000e0602 */
[C---:B------:R-:W-:Y:S02]  /*1e660*/  LOP3.LUT P2, RZ, R22.reuse, 0x8, RZ, 0xc0, !PT ;  /* 0x0000000816ff7812 */ /* 0x040fe4000784c0ff */
[----:B------:R-:W-:Y:S02]  /*1e670*/  LOP3.LUT P6, RZ, R22, 0x80, RZ, 0xc0, !PT ;  /* 0x0000008016ff7812 */ /* 0x000fe400078cc0ff */
[----:B------:R-:W-:-:S04]  /*1e680*/  @P4 LOP3.LUT R3, R3, R2, RZ, 0x3c, !PT ;  /* 0x0000000203034212 */ /* 0x000fc800078e3cff */
[----:B------:R-:W-:-:S04]  /*1e690*/  @P4 LOP3.LUT R2, R3, R2, RZ, 0x3c, !PT ;  /* 0x0000000203024212 */ /* 0x000fc800078e3cff */
[----:B------:R-:W-:-:S05]  /*1e6a0*/  @P4 LOP3.LUT R3, R3, R2, RZ, 0x3c, !PT ;  /* 0x0000000203034212 */ /* 0x000fca00078e3cff */
[----:B------:R-:W-:Y:S01]  /*1e6b0*/  @!PT LDS RZ, [RZ] ;  /* 0x00000000fffff984 */ /* 0x000fe20000000800 */
[----:B------:R0:W-:Y:S01]  /*1e6c0*/  @P4 LDGSTS.E.BYPASS.LTC128B.128 [R0+0x18400], desc[UR36][R2.64], !P3 ;  /* 0x1840000002004fae */ /* 0x0001e2000d901d64 */
[----:B------:R-:W-:-:S03]  /*1e6d0*/  LOP3.LUT P4, RZ, R22, 0x1000, RZ, 0xc0, !PT ;  /* 0x0000100016ff7812 */ /* 0x000fc6000788c0ff */
[----:B0-----:R-:W0:Y:S04]  /*1e6e0*/  SHFL.IDX PT, R3, R8, 0x1, 0x181f ;  /* 0x00381f0008037f89 */ /* 0x001e2800000e0000 */
[----:B------:R-:W2:Y:S01]  /*1e6f0*/  SHFL.IDX PT, R2, R7, 0x1, 0x181f ;  /* 0x00381f0007027f89 */ /* 0x000ea200000e0000 */
[----:B0-----:R-:W-:-:S05]  /*1e700*/  @P1 IADD3 R3, P0, R30, R3, RZ ;  /* 0x000000031e031210 */ /* 0x001fca0007f1e0ff */
[----:B--2---:R-:W-:-:S05]  /*1e710*/  @P1 IMAD.X R2, RZ, RZ, R2, P0 ;  /* 0x000000ffff021224 */ /* 0x004fca00000e0602 */
[----:B------:R-:W-:-:S04]  /*1e720*/  @P1 LOP3.LUT R3, R3, R2, RZ, 0x3c, !PT ;  /* 0x0000000203031212 */ /* 0x000fc800078e3cff */
[----:B------:R-:W-:-:S04]  /*1e730*/  @P1 LOP3.LUT R2, R3, R2, RZ, 0x3c, !PT ;  /* 0x0000000203021212 */ /* 0x000fc800078e3cff */
[----:B------:R-:W-:-:S05]  /*1e740*/  @P1 LOP3.LUT R3, R3, R2, RZ, 0x3c, !PT ;  /* 0x0000000203031212 */ /* 0x000fca00078e3cff */
[----:B------:R0:W-:Y:S01]  /*1e750*/  @P1 LDGSTS.E.BYPASS.LTC128B.128 [R0+0x18c00], desc[UR36][R2.64], !P3 ;  /* 0x18c0000002001fae */ /* 0x0001e2000d901d64 */
[----:B------:R-:W-:-:S03]  /*1e760*/  LOP3.LUT P1, RZ, R22, 0x800, RZ, 0xc0, !PT ;  /* 0x0000080016ff7812 */ /* 0x000fc6000782c0ff */
[----:B0-----:R-:W0:Y:S04]  /*1e770*/  SHFL.IDX PT, R3, R8, 0x2, 0x181f ;  /* 0x00581f0008037f89 */ /* 0x001e2800000e0000 */
[----:B------:R-:W2:Y:S01]  /*1e780*/  SHFL.IDX PT, R2, R7, 0x2, 0x181f ;  /* 0x00581f0007027f89 */ /* 0x000ea200000e0000 */
[----:B0-----:R-:W-:-:S04]  /*1e790*/  @P2 IADD3 R3, P0, R30, R3, RZ ;  /* 0x000000031e032210 */ /* 0x001fc80007f1e0ff */
[----:B--2---:R-:W-:-:S04]  /*1e7a0*/  @P2 IADD3.X R2, RZ, R2, RZ, P0, !PT ;  /* 0x00000002ff022210 */ /* 0x004fc800007fe4ff */
[----:B------:R-:W-:-:S04]  /*1e7b0*/  @P2 LOP3.LUT R3, R3, R2, RZ, 0x3c, !PT ;  /* 0x0000000203032212 */ /* 0x000fc800078e3cff */
[----:B------:R-:W-:-:S04]  /*1e7c0*/  @P2 LOP3.LUT R2, R3, R2, RZ, 0x3c, !PT ;  /* 0x0000000203022212 */ /* 0x000fc800078e3cff */
[----:B------:R-:W-:-:S05]  /*1e7d0*/  @P2 LOP3.LUT R3, R3, R2, RZ, 0x3c, !PT ;  /* 0x0000000203032212 */ /* 0x000fca00078e3cff */
        /* <DEDUP_REMOVED lines=12> */
[----:B------:R-:W2:Y:S06]  /*1e8a0*/  SHFL.IDX PT, R2, R7, 0x4, 0x181f ;  /* 0x00981f0007027f89 */ /* 0x000eac00000e0000 */
[----:B0-----:R-:W-:-:S05]  /*1e8b0*/  @P5 IADD3 R3, P0, R30, R3, RZ ;  /* 0x000000031e035210 */ /* 0x001fca0007f1e0ff */
[----:B--2---:R-:W-:-:S05]  /*1e8c0*/  @P5 IMAD.X R2, RZ, RZ, R2, P0 ;  /* 0x000000ffff025224 */ /* 0x004fca00000e0602 */
[----:B------:R-:W-:-:S04]  /*1e8d0*/  @P5 LOP3.LUT R3, R3, R2, RZ, 0x3c, !PT ;  /* 0x0000000203035212 */ /* 0x000fc800078e3cff */
[----:B------:R-:W-:-:S04]  /*1e8e0*/  @P5 LOP3.LUT R2, R3, R2, RZ, 0x3c, !PT ;  /* 0x0000000203025212 */ /* 0x000fc800078e3cff */
[----:B------:R-:W-:-:S05]  /*1e8f0*/  @P5 LOP3.LUT R3, R3, R2, RZ, 0x3c, !PT ;  /* 0x0000000203035212 */ /* 0x000fca00078e3cff */
[----:B------:R0:W-:Y:S04]  /*1e900*/  @P5 LDGSTS.E.BYPASS.LTC128B.128 [R0+0x1a400], desc[UR36][R2.64], !P3 ;  /* 0x1a40000002005fae */ /* 0x0001e8000d901d64 */
[----:B0-----:R-:W0:Y:S04]  /*1e910*/  SHFL.IDX PT, R3, R8, 0x5, 0x181f ;  /* 0x00b81f0008037f89 */ /* 0x001e2800000e0000 */
[----:B------:R-:W2:Y:S01]  /*1e920*/  SHFL.IDX PT, R2, R7, 0x5, 0x181f ;  /* 0x00b81f0007027f89 */ /* 0x000ea200000e0000 */
[----:B0-----:R-:W-:-:S05]  /*1e930*/  @P6 IADD3 R3, P0, R30, R3, RZ ;  /* 0x000000031e036210 */ /* 0x001fca0007f1e0ff */
[----:B--2---:R-:W-:-:S05]  /*1e940*/  @P6 IMAD.X R2, RZ, RZ, R2, P0 ;  /* 0x000000ffff026224 */ /* 0x004fca00000e0602 */
[----:B------:R-:W-:-:S04]  /*1e950*/  @P6 LOP3.LUT R3, R3, R2, RZ, 0x3c, !PT ;  /* 0x0000000203036212 */ /* 0x000fc800078e3cff */
[----:B------:R-:W-:-:S04]  /*1e960*/  @P6 LOP3.LUT R2, R3, R2, RZ, 0x3c, !PT ;  /* 0x0000000203026212 */ /* 0x000fc800078e3cff */
[----:B------:R-:W-:-:S05]  /*1e970*/  @P6 LOP3.LUT R3, R3, R2, RZ, 0x3c, !PT ;  /* 0x0000000203036212 */ /* 0x000fca00078e3cff */
[----:B------:R0:W-:Y:S04]  /*1e980*/  @P6 LDGSTS.E.BYPASS.LTC128B.128 [R0+0x1ac00], desc[UR36][R2.64], !P3 ;  /* 0x1ac0000002006fae */ /* 0x0001e8000d901d64 */
[----:B0-----:R-:W0:Y:S04]  /*1e990*/  SHFL.IDX PT, R3, R8, 0x6, 0x181f ;  /* 0x00d81f0008037f89 */ /* 0x001e2800000e0000 */
[----:B------:R-:W2:Y:S04]  /*1e9a0*/  SHFL.IDX PT, R2, R7, 0x6, 0x181f ;  /* 0x00d81f0007027f89 */ /* 0x000ea800000e0000 */
[----:B------:R-:W-:Y:S01]  /*1e9b0*/  SHFL.IDX PT, R7, R7, 0x7, 0x181f ;  /* 0x00f81f0007077f89 */ /* 0x000fe200000e0000 */
[----:B0-----:R-:W-:-:S05]  /*1e9c0*/  @P4 IADD3 R3, P0, R30, R3, RZ ;  /* 0x000000031e034210 */ /* 0x001fca0007f1e0ff */
[----:B--2---:R-:W-:-:S05]  /*1e9d0*/  @P4 IMAD.X R2, RZ, RZ, R2, P0 ;  /* 0x000000ffff024224 */ /* 0x004fca00000e0602 */
[----:B------:R-:W-:-:S04]  /*1e9e0*/  @P4 LOP3.LUT R3, R3, R2, RZ, 0x3c, !PT ;  /* 0x0000000203034212 */ /* 0x000fc800078e3cff */
[----:B------:R-:W-:-:S04]  /*1e9f0*/  @P4 LOP3.LUT R2, R3, R2, RZ, 0x3c, !PT ;  /* 0x0000000203024212 */ /* 0x000fc800078e3cff */
[----:B------:R-:W-:-:S05]  /*1ea00*/  @P4 LOP3.LUT R3, R3, R2, RZ, 0x3c, !PT ;  /* 0x0000000203034212 */ /* 0x000fca00078e3cff */
[----:B------:R0:W-:Y:S04]  /*1ea10*/  @P4 LDGSTS.E.BYPASS.LTC128B.128 [R0+0x1b400], desc[UR36][R2.64], !P3 ;  /* 0x1b40000002004fae */ /* 0x0001e8000d901d64 */
[----:B0-----:R-:W0:Y:S04]  /*1ea20*/  SHFL.IDX PT, R2, R8, 0x7, 0x181f ;  /* 0x00f81f0008027f89 */ /* 0x001e2800000e0000 */
[----:B------:R-:W2:Y:S04]  /*1ea30*/  SHFL.IDX PT, R8, R5, RZ, 0x181f ;  /* 0x00181fff05087589 */ /* 0x000ea800000e0000 */
[----:B------:R-:W-:Y:S01]  /*1ea40*/  SHFL.IDX PT, R5, R5, 0x1, 0x181f ;  /* 0x00381f0005057f89 */ /* 0x000fe200000e0000 */
[----:B0-----:R-:W-:-:S04]  /*1ea50*/  @P1 IADD3 R2, P0, R30, R2, RZ ;  /* 0x000000021e021210 */ /* 0x001fc80007f1e0ff */
[----:B------:R-:W-:Y:S02]  /*1ea60*/  @P1 IADD3.X R3, RZ, R7, RZ, P0, !PT ;  /* 0x00000007ff031210 */ /* 0x000fe400007fe4ff */
[----:B------:R-:W0:Y:S04]  /*1ea70*/  SHFL.IDX PT, R7, R6, RZ, 0x181f ;  /* 0x00181fff06077589 */ /* 0x000e2800000e0000 */
[----:B------:R2:W-:Y:S04]  /*1ea80*/  @P1 LDGSTS.E.BYPASS.LTC128B.128 [R0+0x1bc00], desc[UR36][R2.64], !P3 ;  /* 0x1bc0000002001fae */ /* 0x0005e8000d901d64 */
[----:B------:R-:W3:Y:S01]  /*1ea90*/  SHFL.IDX PT, R6, R6, 0x1, 0x181f ;  /* 0x00381f0006067f89 */ /* 0x000ee200000e0000 */
[----:B--2---:R-:W-:-:S05]  /*1eaa0*/  @P2 IADD3 R2, P0, R30, R8, RZ ;  /* 0x000000081e022210 */ /* 0x004fca0007f1e0ff */
[----:B0-----:R-:W-:-:S05]  /*1eab0*/  @P2 IMAD.X R3, RZ, RZ, R7, P0 ;  /* 0x000000ffff032224 */ /* 0x001fca00000e0607 */
[----:B------:R0:W-:Y:S03]  /*1eac0*/  @P2 LDGSTS.E.BYPASS.LTC128B.128 [R0+0x1c400], desc[UR36][R2.64], !P3 ;  /* 0x1c40000002002fae */ /* 0x0001e6000d901d64 */
.L_x_1038:
[----:B------:R-:W-:-:S13]  /*1ead0*/  LOP3.LUT P1, RZ, R22, 0x100, RZ, 0xc0, !PT ;  /* 0x0000010016ff7812 */ /* 0x000fda000782c0ff */
[----:B0-----:R-:W-:-:S05]  /*1eae0*/  @P1 IADD3 R2, P0, R30, R5, RZ ;  /* 0x000000051e021210 */ /* 0x001fca0007f1e0ff */
[----:B---3--:R-:W-:Y:S01]  /*1eaf0*/  @P1 IMAD.X R3, RZ, RZ, R6, P0 ;  /* 0x000000ffff031224 */ /* 0x008fe200000e0606 */
[----:B------:R-:W-:-:S04]  /*1eb00*/  PLOP3.LUT P0, PT, PT, PT, PT, 0x80, 0x0 ;  /* 0x000000000000781c */ /* 0x000fc80003f0f070 */
[----:B------:R-:W-:Y:S01]  /*1eb10*/  @!PT LDS RZ, [RZ] ;  /* 0x00000000fffff984 */ /* 0x000fe20000000800 */
[----:B------:R-:W-:Y:S01]  /*1eb20*/  @!PT LDS RZ, [RZ] ;  /* 0x00000000fffff984 */ /* 0x000fe20000000800 */
[----:B------:R-:W-:Y:S01]  /*1eb30*/  @!PT LDS RZ, [RZ] ;  /* 0x00000000fffff984 */ /* 0x000fe20000000800 */
[----:B------:R0:W-:Y:S01]  /*1eb40*/  @P1 LDGSTS.E.BYPASS.LTC128B.128 [R0+0x1cc00], desc[UR36][R2.64], !P3 ;  /* 0x1cc0000002001fae */ /* 0x0001e2000d901d64 */
[----:B------:R-:W-:-:S08]  /*1eb50*/  NOP ;  /* 0x0000000000007918 */ /* 0x000fd00000000000 */
.L_x_756:
        /* <DEDUP_REMOVED lines=10> */
.L_x_757:
[----:B0-----:R0:W5:Y:S01]  /*1ec00*/  LDL.LU R3, [R1+0x30] ;  /* 0x0000300001037983 */ /* 0x0011620000300800 */
[----:B------:R-:W-:Y:S01]  /*1ec10*/  VIADD R2, R23, 0x14400 ;  /* 0x0001440017027836 */ /* 0x000fe20000000000 */
[----:B------:R-:W-:Y:S01]  /*1ec20*/  SHF.R.S32.HI R0, RZ, 0x1f, R28 ;  /* 0x0000001fff007819 */ /* 0x000fe2000001141c */
[----:B------:R0:W-:Y:S06]  /*1ec30*/  SYNCS.ARRIVE.TRANS64.A1T0 RZ, [R4+URZ+0x22830], RZ ;  /* 0x022830ff04ff79a7 */ /* 0x0001ec000810003f */
[----:B------:R-:W-:Y:S05]  /*1ec40*/  WARPSYNC.ALL ;  /* 0x0000000000007948 */ /* 0x000fea0003800000 */
[----:B------:R-:W-:Y:S01]  /*1ec50*/  BAR.SYNC.DEFER_BLOCKING 0x8, 0x180 ;  /* 0x0206000000007b1d */ /* 0x000fe20000010000 */
[----:B------:R-:W-:-:S05]  /*1ec60*/  LOP3.LUT P1, RZ, R2, 0x3ff, RZ, 0xc0, !PT ;  /* 0x000003ff02ff7812 */ /* 0x000fca000782c0ff */
[----:B------:R-:W-:Y:S01]  /*1ec70*/  ULDC.64 UR4, c[0x0][0x298] ;  /* 0x0000a60000047ab9 */ /* 0x000fe20000000a00 */
[----:B------:R-:W-:Y:S01]  /*1ec80*/  ULDC.64 UR6, c[0x0][0xa00] ;  /* 0x0002800000067ab9 */ /* 0x000fe20000000a00 */
[----:B------:R-:W-:Y:S01]  /*1ec90*/  IMAD R25, R0, UR4, RZ ;  /* 0x0000000400197c24 */ /* 0x000fe2000f8e02ff */
[----:B------:R-:W-:Y:S01]  /*1eca0*/  ISETP.NE.U32.AND P0, PT, RZ, UR6, PT ;  /* 0x00000006ff007c0c */ /* 0x000fe2000bf05070 */
[C---:B------:R-:W-:Y:S01]  /*1ecb0*/  IMAD.WIDE.U32 R26, R28.reuse, UR4, RZ ;  /* 0x000000041c1a7c25 */ /* 0x040fe2000f8e00ff */
[----:B------:R-:W-:Y:S02]  /*1ecc0*/  BSSY B6, `(.L_x_758) ;  /* 0x0000017000067945 */ /* 0x000fe40003800000 */
[----:B------:R-:W-:Y:S01]  /*1ecd0*/  ISETP.NE.AND.EX P0, PT, RZ, UR7, PT, P0 ;  /* 0x00000007ff007c0c */ /* 0x000fe2000bf05300 */
[----:B------:R-:W-:-:S03]  /*1ece0*/  IMAD R25, R28, UR5, R25 ;  /* 0x000000051c197c24 */ /* 0x000fc6000f8e0219 */
[----:B------:R-:W-:Y:S01]  /*1ecf0*/  SEL R24, R24, RZ, !P0 ;  /* 0x000000ff18187207 */ /* 0x000fe20004000000 */
[----:B------:R-:W-:Y:S01]  /*1ed00*/  IMAD.IADD R25, R27, 0x1, R25 ;  /* 0x000000011b197824 */ /* 0x000fe200078e0219 */
[----:B-----5:R-:W-:Y:S01]  /*1ed10*/  SEL R28, R3, RZ, !P0 ;  /* 0x000000ff031c7207 */ /* 0x020fe20004000000 */
[----:B------:R-:W-:Y:S06]  /*1ed20*/  @!P1 BRA `(.L_x_759) ;  /* 0x0000000000409947 */ /* 0x000fec0003800000 */
[----:B------:R-:W-:Y:S01]  /*1ed30*/  MOV R2, 0x0 ;  /* 0x0000000000027802 */ /* 0x000fe20000000f00 */
[----:B------:R-:W-:Y:S01]  /*1ed40*/  ULDC.64 UR4, c[0x4][0x98] ;  /* 0x0100260000047ab9 */ /* 0x000fe20000000a00 */
[----:B------:R-:W-:Y:S01]  /*1ed50*/  ULDC.64 UR6, c[0x4][0xa0] ;  /* 0x0100280000067ab9 */ /* 0x000fe20000000a00 */
[----:B------:R-:W-:Y:S01]  /*1ed60*/  ULDC.64 UR8, c[0x4][0x28] ;  /* 0x01000a0000087ab9 */ /* 0x000fe20000000a00 */
[----:B01----:R-:W-:Y:S01]  /*1ed70*/  MOV R4, UR4 ;  /* 0x0000000400047c02 */ /* 0x003fe20008000f00 */
[----:B------:R-:W-:Y:S01]  /*1ed80*/  IMAD.U32 R5, RZ, RZ, UR5 ;  /* 0x00000005ff057e24 */ /* 0x000fe2000f8e00ff */
        /* <DEDUP_REMOVED lines=9> */
[----:B0-----:R-:W-:Y:S05]  /*1ee20*/  CALL.ABS.NOINC R2 ;  /* 0x0000000002007343 */ /* 0x001fea0003c00000 */
.L_x_759:
[----:B------:R-:W-:Y:S05]  /*1ee30*/  BSYNC B6 ;  /* 0x0000000000067941 */ /* 0x000fea0003800000 */
.L_x_758:
[----:B------:R2:W5:Y:S01]  /*1ee40*/  LDL R20, [R1+0x34] ;  /* 0x0000340001147983 */ /* 0x0005620000100800 */
[----:B------:R-:W3:Y:S01]  /*1ee50*/  LDC R6, c[0x0][0x448] ;  /* 0x00011200ff067b82 */ /* 0x000ee20000000800 */
[----:B------:R-:W-:Y:S01]  /*1ee60*/  MOV R3, R25 ;  /* 0x0000001900037202 */ /* 0x000fe20000000f00 */
[----:B------:R-:W-:Y:S01]  /*1ee70*/  IMAD.MOV.U32 R2, RZ, RZ, R26 ;  /* 0x000000ffff027224 */ /* 0x000fe200078e001a */
[----:B------:R2:W5:Y:S01]  /*1ee80*/  LDL R9, [R1+0x28] ;  /* 0x0000280001097983 */ /* 0x0005620000100800 */
[----:B------:R-:W-:Y:S01]  /*1ee90*/  ULDC.64 UR4, c[0x0][0x2d8] ;  /* 0x0000b60000047ab9 */ /* 0x000fe20000000a00 */
[----:B------:R-:W-:Y:S01]  /*1eea0*/  IMAD.SHL.U32 R17, R17, 0x80, RZ ;  /* 0x0000008011117824 */ /* 0x000fe200078e00ff */
[----:B------:R-:W-:Y:S01]  /*1eeb0*/  ULDC.64 UR6, c[0x0][0x280] ;  /* 0x0000a00000067ab9 */ /* 0x000fe20000000a00 */
[----:B------:R-:W4:Y:S01]  /*1eec0*/  S2R R21, SR_TID.X ;  /* 0x0000000000157919 */ /* 0x000f220000002100 */
[----:B------:R-:W-:-:S04]  /*1eed0*/  IMAD.WIDE.U32 R2, R18, UR4, R2 ;  /* 0x0000000412027c25 */ /* 0x000fc8000f8e0002 */
[----:B------:R-:W-:Y:S01]  /*1eee0*/  IMAD R3, R18, UR5, R3 ;  /* 0x0000000512037c24 */ /* 0x000fe2000f8e0203 */
[----:B------:R-:W-:Y:S02]  /*1eef0*/  ULDC.64 UR4, c[0x0][0x2e0] ;  /* 0x0000b80000047ab9 */ /* 0x000fe40000000a00 */
[----:B------:R-:W-:Y:S02]  /*1ef00*/  IMAD R5, R28, UR4, RZ ;  /* 0x000000041c057c24 */ /* 0x000fe4000f8e02ff */
[----:B------:R-:W-:-:S04]  /*1ef10*/  IMAD.WIDE.U32 R2, R24, UR4, R2 ;  /* 0x0000000418027c25 */ /* 0x000fc8000f8e0002 */
[----:B------:R-:W-:Y:S01]  /*1ef20*/  IMAD R0, R24, UR5, R5 ;  /* 0x0000000518007c24 */ /* 0x000fe2000f8e0205 */
[----:B------:R-:W-:Y:S01]  /*1ef30*/  ULDC.64 UR4, c[0x0][0x2d0] ;  /* 0x0000b40000047ab9 */ /* 0x000fe20000000a00 */
[----:B---3--:R-:W-:Y:S02]  /*1ef40*/  ISETP.NE.AND P0, PT, R6, 0x1, PT ;  /* 0x000000010600780c */ /* 0x008fe40003f05270 */
[----:B------:R-:W-:-:S11]  /*1ef50*/  IMAD.IADD R3, R3, 0x1, R0 ;  /* 0x0000000103037824 */ /* 0x000fd600078e0200 */
[----:B01----:R-:W0:Y:S01]  /*1ef60*/  @P0 LDC R4, c[0x0][0x44c] ;  /* 0x00011300ff040b82 */ /* 0x003e220000000800 */
[C---:B----4-:R-:W-:Y:S01]  /*1ef70*/  LOP3.LUT R32, R21.reuse, 0x7f, RZ, 0xc0, !PT ;  /* 0x0000007f15207812 */ /* 0x050fe200078ec0ff */
[----:B------:R-:W-:-:S03]  /*1ef80*/  IMAD.SHL.U32 R21, R21, 0x10, RZ ;  /* 0x0000001015157824 */ /* 0x000fc600078e00ff */
[----:B------:R-:W-:-:S03]  /*1ef90*/  SHF.R.U32.HI R32, RZ, 0x3, R32 ;  /* 0x00000003ff207819 */ /* 0x000fc60000011620 */
[----:B------:R-:W1:Y:S01]  /*1efa0*/  @P0 LDC R0, c[0x0][0x450] ;  /* 0x00011400ff000b82 */ /* 0x000e620000000800 */
[----:B------:R-:W-:-:S04]  /*1efb0*/  LOP3.LUT R21, R32, 0x70, R21, 0xf8, !PT ;  /* 0x0000007020157812 */ /* 0x000fc800078ef815 */
[----:B------:R-:W-:Y:S02]  /*1efc0*/  LOP3.LUT R5, R21, R17, RZ, 0xfc, !PT ;  /* 0x0000001115057212 */ /* 0x000fe400078efcff */
[----:B------:R-:W3:Y:S03]  /*1efd0*/  S2R R21, SR_TID.X ;  /* 0x0000000000157919 */ /* 0x000ee60000002100 */
[----:B0-----:R-:W-:-:S04]  /*1efe0*/  @P0 IMAD.HI.U32 R7, R5, R4, RZ ;  /* 0x0000000405070227 */ /* 0x001fc800078e00ff */
[----:B------:R-:W-:Y:S01]  /*1eff0*/  IMAD.MOV.U32 R4, RZ, RZ, R5 ;  /* 0x000000ffff047224 */ /* 0x000fe200078e0005 */
[----:B-1----:R-:W-:-:S04]  /*1f000*/  @P0 SHF.R.U32.HI R4, RZ, R0, R7 ;  /* 0x00000000ff040219 */ /* 0x002fc80000011607 */
[----:B------:R-:W-:-:S05]  /*1f010*/  IADD3 R0, -R4, RZ, RZ ;  /* 0x000000ff04007210 */ /* 0x000fca0007ffe1ff */
[----:B------:R-:W-:Y:S01]  /*1f020*/  IMAD R0, R6, R0, R5 ;  /* 0x0000000006007224 */ /* 0x000fe200078e0205 */
[----:B------:R-:W-:Y:S01]  /*1f030*/  SHF.R.S32.HI R5, RZ, 0x1f, R4 ;  /* 0x0000001fff057819 */ /* 0x000fe20000011404 */
[----:B------:R-:W-:-:S04]  /*1f040*/  IMAD.WIDE.U32 R2, R4, UR4, R2 ;  /* 0x0000000404027c25 */ /* 0x000fc8000f8e0002 */
[----:B------:R-:W-:-:S04]  /*1f050*/  IMAD R5, R5, UR4, RZ ;  /* 0x0000000405057c24 */ /* 0x000fc8000f8e02ff */
[----:B------:R-:W-:Y:S01]  /*1f060*/  IMAD R5, R4, UR5, R5 ;  /* 0x0000000504057c24 */ /* 0x000fe2000f8e0205 */
[----:B------:R-:W-:Y:S01]  /*1f070*/  SHF.R.S32.HI R4, RZ, 0x1f, R0 ;  /* 0x0000001fff047819 */ /* 0x000fe20000011400 */
[----:B------:R-:W-:Y:S02]  /*1f080*/  ULDC.64 UR4, c[0x0][0x2c8] ;  /* 0x0000b20000047ab9 */ /* 0x000fe40000000a00 */
[----:B------:R-:W-:Y:S02]  /*1f090*/  IMAD.IADD R3, R3, 0x1, R5 ;  /* 0x0000000103037824 */ /* 0x000fe400078e0205 */
[----:B------:R-:W-:Y:S02]  /*1f0a0*/  IMAD R4, R4, UR4, RZ ;  /* 0x0000000404047c24 */ /* 0x000fe4000f8e02ff */
[----:B------:R-:W-:Y:S01]  /*1f0b0*/  IMAD.WIDE.U32 R2, R0, UR4, R2 ;  /* 0x0000000400027c25 */ /* 0x000fe2000f8e0002 */
[----:B------:R-:W-:-:S03]  /*1f0c0*/  ULDC UR4, c[0x0][0x2b8] ;  /* 0x0000ae0000047ab9 */ /* 0x000fc60000000800 */
[----:B------:R-:W-:Y:S01]  /*1f0d0*/  IMAD R5, R0, UR5, R4 ;  /* 0x0000000500057c24 */ /* 0x000fe2000f8e0204 */
[----:B------:R-:W-:Y:S02]  /*1f0e0*/  IADD3 R0, P1, R2, UR6, RZ ;  /* 0x0000000602007c10 */ /* 0x000fe4000ff3e0ff */
[----:B------:R-:W-:Y:S01]  /*1f0f0*/  ISETP.GE.AND P0, PT, R30, UR4, PT ;  /* 0x000000041e007c0c */ /* 0x000fe2000bf06270 */
[----:B------:R-:W-:Y:S01]  /*1f100*/  UMOV UR4, 0xffffffff ;  /* 0xffffffff00047882 */ /* 0x000fe20000000000 */
[----:B---3--:R-:W-:Y:S02]  /*1f110*/  LOP3.LUT R21, R21, 0x7f, RZ, 0xc0, !PT ;  /* 0x0000007f15157812 */ /* 0x008fe400078ec0ff */
[----:B------:R-:W-:Y:S02]  /*1f120*/  IADD3.X R4, R3, UR7, R5, P1, !PT ;  /* 0x0000000703047c10 */ /* 0x000fe40008ffe405 */
[----:B------:R-:W-:Y:S01]  /*1f130*/  SHF.R.U32.HI R10, RZ, 0x3, R21 ;  /* 0x00000003ff0a7819 */ /* 0x000fe20000011615 */
[----:B--2---:R-:W-:Y:S06]  /*1f140*/  BRA.DIV UR4, `(.L_x_760) ;  /* 0x0000008e04747947 */ /* 0x004fec000b800000 */
[----:B------:R-:W0:Y:S01]  /*1f150*/  SHFL.IDX PT, R14, R0, RZ, 0x181f ;  /* 0x00181fff000e7589 */ /* 0x000e2200000e0000 */
[----:B-----5:R-:W-:Y:S02]  /*1f160*/  IMAD R5, R20, R6, RZ ;  /* 0x0000000614057224 */ /* 0x020fe400078e02ff */
[----:B------:R-:W-:Y:S01]  /*1f170*/  IMAD.IADD R17, R10, 0x1, R17 ;  /* 0x000000010a117824 */ /* 0x000fe200078e0211 */
[----:B------:R-:W1:Y:S03]  /*1f180*/  SHFL.IDX PT, R2, R4, RZ, 0x181f ;  /* 0x00181fff04027589 */ /* 0x000e6600000e0000 */
[C---:B------:R-:W-:Y:S01]  /*1f190*/  VIADD R6, R17.reuse, 0x10 ;  /* 0x0000001011067836 */ /* 0x040fe20000000000 */
[----:B------:R-:W-:-:S04]  /*1f1a0*/  ISETP.GE.AND P2, PT, R17, R5, PT ;  /* 0x000000051100720c */ /* 0x000fc80003f46270 */
[----:B------:R-:W-:Y:S02]  /*1f1b0*/  ISETP.GE.AND P3, PT, R6, R5, PT ;  /* 0x000000050600720c */ /* 0x000fe40003f66270 */
[----:B------:R-:W2:Y:S07]  /*1f1c0*/  SHFL.IDX PT, R6, R0, 0x1, 0x181f ;  /* 0x00381f0000067f89 */ /* 0x000eae00000e0000 */
[----:B0-----:R-:W-:Y:S02]  /*1f1d0*/  @!P2 IADD3 R3, P1, R30, R14, RZ ;  /* 0x0000000e1e03a210 */ /* 0x001fe40007f3e0ff */
[----:B------:R-:W-:Y:S03]  /*1f1e0*/  SHFL.IDX PT, R14, R0, 0x2, 0x181f ;  /* 0x00581f00000e7f89 */ /* 0x000fe600000e0000 */
[----:B-1----:R-:W-:-:S02]  /*1f1f0*/  @!P2 IMAD.X R8, RZ, RZ, R2, P1 ;  /* 0x000000ffff08a224 */ /* 0x002fc400008e0602 */
[----:B------:R-:W0:Y:S01]  /*1f200*/  SHFL.IDX PT, R2, R4, 0x1, 0x181f ;  /* 0x00381f0004027f89 */ /* 0x000e2200000e0000 */
[----:B--2---:R-:W-:-:S04]  /*1f210*/  @!P3 IADD3 R6, P1, R30, R6, RZ ;  /* 0x000000061e06b210 */ /* 0x004fc80007f3e0ff */
[----:B0-----:R-:W-:Y:S01]  /*1f220*/  @!P3 IADD3.X R7, RZ, R2, RZ, P1, !PT ;  /* 0x00000002ff07b210 */ /* 0x001fe20000ffe4ff */
[----:B------:R-:W-:Y:S02]  /*1f230*/  @!P2 IMAD.MOV.U32 R2, RZ, RZ, R3 ;  /* 0x000000ffff02a224 */ /* 0x000fe400078e0003 */
[----:B------:R-:W-:-:S05]  /*1f240*/  @!P2 IMAD.MOV.U32 R3, RZ, RZ, R8 ;  /* 0x000000ffff03a224 */ /* 0x000fca00078e0008 */
[----:B------:R0:W-:Y:S02]  /*1f250*/  @!P2 LDGSTS.E.BYPASS.LTC128B.128 [R9+0x14400], desc[UR36][R2.64], !P0 ;  /* 0x144000000209afae */ /* 0x0001e4000c101d64 */
[----:B0-----:R-:W-:Y:S01]  /*1f260*/  @!P3 IMAD.MOV.U32 R2, RZ, RZ, R6 ;  /* 0x000000ffff02b224 */ /* 0x001fe200078e0006 */
[----:B------:R-:W-:Y:S01]  /*1f270*/  IADD3 R6, R17, 0x20, RZ ;  /* 0x0000002011067810 */ /* 0x000fe20007ffe0ff */
[----:B------:R-:W-:-:S03]  /*1f280*/  @!P3 IMAD.MOV.U32 R3, RZ, RZ, R7 ;  /* 0x000000ffff03b224 */ /* 0x000fc600078e0007 */
[----:B------:R-:W-:Y:S01]  /*1f290*/  ISETP.GE.AND P1, PT, R6, R5, PT ;  /* 0x000000050600720c */ /* 0x000fe20003f26270 */
[----:B------:R-:W-:Y:S01]  /*1f2a0*/  VIADD R6, R17, 0x30 ;  /* 0x0000003011067836 */ /* 0x000fe20000000000 */
[----:B------:R0:W-:Y:S11]  /*1f2b0*/  @!P3 LDGSTS.E.BYPASS.LTC128B.128 [R9+0x14c00], desc[UR36][R2.64], !P0 ;  /* 0x14c000000209bfae */ /* 0x0001f6000c101d64 */
[----:B------:R-:W-:Y:S01]  /*1f2c0*/  @!P1 IADD3 R14, P2, R30, R14, RZ ;  /* 0x0000000e1e0e9210 */ /* 0x000fe20007f5e0ff */
[----:B0-----:R-:W0:Y:S04]  /*1f2d0*/  SHFL.IDX PT, R2, R4, 0x2, 0x181f ;  /* 0x00581f0004027f89 */ /* 0x001e2800000e0000 */
[----:B0-----:R-:W-:-:S02]  /*1f2e0*/  @!P1 IMAD.X R7, RZ, RZ, R2, P2 ;  /* 0x000000ffff079224 */ /* 0x001fc400010e0602 */
[----:B------:R-:W-:Y:S02]  /*1f2f0*/  @!P1 IMAD.MOV.U32 R2, RZ, RZ, R14 ;  /* 0x000000ffff029224 */ /* 0x000fe400078e000e */
[----:B------:R-:W-:Y:S01]  /*1f300*/  @!P1 IMAD.MOV.U32 R3, RZ, RZ, R7 ;  /* 0x000000ffff039224 */ /* 0x000fe200078e0007 */
[----:B------:R-:W0:Y:S04]  /*1f310*/  SHFL.IDX PT, R14, R0, 0x3, 0x181f ;  /* 0x00781f00000e7f89 */ /* 0x000e2800000e0000 */
[----:B------:R1:W-:Y:S01]  /*1f320*/  @!P1 LDGSTS.E.BYPASS.LTC128B.128 [R9+0x15400], desc[UR36][R2.64], !P0 ;  /* 0x1540000002099fae */ /* 0x0003e2000c101d64 */
[----:B------:R-:W-:Y:S01]  /*1f330*/  ISETP.GE.AND P1, PT, R6, R5, PT ;  /* 0x000000050600720c */ /* 0x000fe20003f26270 */
[----:B------:R-:W-:Y:S02]  /*1f340*/  VIADD R6, R17, 0x40 ;  /* 0x0000004011067836 */ /* 0x000fe40000000000 */
[----:B-1----:R-:W1:Y:S10]  /*1f350*/  SHFL.IDX PT, R2, R4, 0x3, 0x181f ;  /* 0x00781f0004027f89 */ /* 0x002e7400000e0000 */
[----:B0-----:R-:W-:-:S04]  /*1f360*/  @!P1 IADD3 R14, P2, R30, R14, RZ ;  /* 0x0000000e1e0e9210 */ /* 0x001fc80007f5e0ff */
[----:B-1----:R-:W-:Y:S01]  /*1f370*/  @!P1 IADD3.X R3, RZ, R2, RZ, P2, !PT ;  /* 0x00000002ff039210 */ /* 0x002fe200017fe4ff */
[----:B------:R-:W-:Y:S02]  /*1f380*/  @!P1 IMAD.MOV.U32 R2, RZ, RZ, R14 ;  /* 0x000000ffff029224 */ /* 0x000fe400078e000e */
[----:B------:R-:W0:Y:S04]  /*1f390*/  SHFL.IDX PT, R14, R0, 0x4, 0x181f ;  /* 0x00981f00000e7f89 */ /* 0x000e2800000e0000 */
[----:B------:R1:W-:Y:S01]  /*1f3a0*/  @!P1 LDGSTS.E.BYPASS.LTC128B.128 [R9+0x15c00], desc[UR36][R2.64], !P0 ;  /* 0x15c0000002099fae */ /* 0x0003e2000c101d64 */
[----:B------:R-:W-:Y:S02]  /*1f3b0*/  ISETP.GE.AND P1, PT, R6, R5, PT ;  /* 0x000000050600720c */ /* 0x000fe40003f26270 */
[----:B------:R-:W-:Y:S01]  /*1f3c0*/  IADD3 R6, R17, 0x50, RZ ;  /* 0x0000005011067810 */ /* 0x000fe20007ffe0ff */
[----:B-1----:R-:W1:Y:S10]  /*1f3d0*/  SHFL.IDX PT, R2, R4, 0x4, 0x181f ;  /* 0x00981f0004027f89 */ /* 0x002e7400000e0000 */
[----:B0-----:R-:W-:-:S05]  /*1f3e0*/  @!P1 IADD3 R14, P2, R30, R14, RZ ;  /* 0x0000000e1e0e9210 */ /* 0x001fca0007f5e0ff */
[----:B-1----:R-:W-:Y:S02]  /*1f3f0*/  @!P1 IMAD.X R3, RZ, RZ, R2, P2 ;  /* 0x000000ffff039224 */ /* 0x002fe400010e0602 */
[----:B------:R-:W-:Y:S02]  /*1f400*/  @!P1 IMAD.MOV.U32 R2, RZ, RZ, R14 ;  /* 0x000000ffff029224 */ /* 0x000fe400078e000e */
[----:B------:R-:W0:Y:S04]  /*1f410*/  SHFL.IDX PT, R14, R0, 0x5, 0x181f ;  /* 0x00b81f00000e7f89 */ /* 0x000e2800000e0000 */
[----:B------:R1:W-:Y:S01]  /*1f420*/  @!P1 LDGSTS.E.BYPASS.LTC128B.128 [R9+0x16400], desc[UR36][R2.64], !P0 ;  /* 0x1640000002099fae */ /* 0x0003e2000c101d64 */
[----:B------:R-:W-:Y:S01]  /*1f430*/  ISETP.GE.AND P1, PT, R6, R5, PT ;  /* 0x000000050600720c */ /* 0x000fe20003f26270 */
[----:B------:R-:W-:-:S02]  /*1f440*/  VIADD R6, R17, 0x60 ;  /* 0x0000006011067836 */ /* 0x000fc40000000000 */
[----:B-1----:R-:W1:Y:S10]  /*1f450*/  SHFL.IDX PT, R2, R4, 0x5, 0x181f ;  /* 0x00b81f0004027f89 */ /* 0x002e7400000e0000 */
[----:B0-----:R-:W-:-:S05]  /*1f460*/  @!P1 IADD3 R14, P2, R30, R14, RZ ;  /* 0x0000000e1e0e9210 */ /* 0x001fca0007f5e0ff */
[----:B-1----:R-:W-:Y:S01]  /*1f470*/  @!P1 IMAD.X R3, RZ, RZ, R2, P2 ;  /* 0x000000ffff039224 */ /* 0x002fe200010e0602 */
[----:B------:R-:W-:Y:S01]  /*1f480*/  ISETP.GE.AND P2, PT, R6, R5, PT ;  /* 0x000000050600720c */ /* 0x000fe20003f46270 */
[----:B------:R-:W-:Y:S02]  /*1f490*/  @!P1 IMAD.MOV.U32 R2, RZ, RZ, R14 ;  /* 0x000000ffff029224 */ /* 0x000fe400078e000e */
[----:B------:R-:W0:Y:S04]  /*1f4a0*/  SHFL.IDX PT, R14, R0, 0x6, 0x181f ;  /* 0x00d81f00000e7f89 */ /* 0x000e2800000e0000 */
[----:B------:R1:W-:Y:S04]  /*1f4b0*/  @!P1 LDGSTS.E.BYPASS.LTC128B.128 [R9+0x16c00], desc[UR36][R2.64], !P0 ;  /* 0x16c0000002099fae */ /* 0x0003e8000c101d64 */
[----:B-1----:R-:W1:Y:S04]  /*1f4c0*/  SHFL.IDX PT, R2, R4, 0x6, 0x181f ;  /* 0x00d81f0004027f89 */ /* 0x002e6800000e0000 */
[----:B------:R-:W2:Y:S01]  /*1f4d0*/  SHFL.IDX PT, R4, R4, 0x7, 0x181f ;  /* 0x00f81f0004047f89 */ /* 0x000ea200000e0000 */
[----:B0-----:R-:W-:-:S05]  /*1f4e0*/  @!P2 IADD3 R14, P1, R30, R14, RZ ;  /* 0x0000000e1e0ea210 */ /* 0x001fca0007f3e0ff */
[----:B-1----:R-:W-:Y:S01]  /*1f4f0*/  @!P2 IMAD.X R3, RZ, RZ, R2, P1 ;  /* 0x000000ffff03a224 */ /* 0x002fe200008e0602 */
[----:B------:R-:W-:Y:S02]  /*1f500*/  @!P2 MOV R2, R14 ;  /* 0x0000000e0002a202 */ /* 0x000fe40000000f00 */
[----:B------:R0:W1:Y:S04]  /*1f510*/  SHFL.IDX PT, R14, R0, 0x7, 0x181f ;  /* 0x00f81f00000e7f89 */ /* 0x00006800000e0000 */
[----:B--2---:R0:W-:Y:S02]  /*1f520*/  @!P2 LDGSTS.E.BYPASS.LTC128B.128 [R9+0x17400], desc[UR36][R2.64], !P0 ;  /* 0x174000000209afae */ /* 0x0041e4000c101d64 */
.L_x_1055:
[----:B0-----:R-:W-:-:S05]  /*1f530*/  VIADD R0, R17, 0x70 ;  /* 0x0000007011007836 */ /* 0x001fca0000000000 */
[----:B------:R-:W-:-:S13]  /*1f540*/  ISETP.GE.AND P1, PT, R0, R5, PT ;  /* 0x000000050000720c */ /* 0x000fda0003f26270 */
[----:B-1----:R-:W-:-:S05]  /*1f550*/  @!P1 IADD3 R2, P2, R30, R14, RZ ;  /* 0x0000000e1e029210 */ /* 0x002fca0007f5e0ff */
[----:B------:R-:W-:-:S05]  /*1f560*/  @!P1 IMAD.X R3, RZ, RZ, R4, P2 ;  /* 0x000000ffff039224 */ /* 0x000fca00010e0604 */
[----:B------:R-:W-:Y:S01]  /*1f570*/  @!PT LDS RZ, [RZ] ;  /* 0x00000000fffff984 */ /* 0x000fe20000000800 */
[----:B------:R-:W-:Y:S01]  /*1f580*/  @!PT LDS RZ, [RZ] ;  /* 0x00000000fffff984 */ /* 0x000fe20000000800 */
[----:B------:R-:W-:Y:S01]  /*1f590*/  @!PT LDS RZ, [RZ] ;  /* 0x00000000fffff984 */ /* 0x000fe20000000800 */
[----:B------:R0:W-:Y:S01]  /*1f5a0*/  @!P1 LDGSTS.E.BYPASS.LTC128B.128 [R9+0x17c00], desc[UR36][R2.64], !P0 ;  /* 0x17c0000002099fae */ /* 0x0001e2000c101d64 */
[----:B------:R-:W-:Y:S01]  /*1f5b0*/  PLOP3.LUT P0, PT, PT, PT, PT, 0x80, 0x0 ;  /* 0x000000000000781c */ /* 0x000fe20003f0f070 */
[----:B------:R-:W-:-:S12]  /*1f5c0*/  NOP ;  /* 0x0000000000007918 */ /* 0x000fd80000000000 */
.L_x_761:
        /* <DEDUP_REMOVED lines=14> */
[----:B0-----:R-:W2:Y:S01]  /*1f6b0*/  LDL R2, [R1+0x8] ;  /* 0x0000080001027983 */ /* 0x001ea20000100800 */
[----:B------:R0:W-:Y:S01]  /*1f6c0*/  SYNCS.ARRIVE.TRANS64.A1T0 RZ, [R23+URZ+0x22800], RZ ;  /* 0x022800ff17ff79a7 */ /* 0x0001e2000810003f */
[----:B------:R-:W-:Y:S01]  /*1f6d0*/  IADD3 R32, R29, -0x2, RZ ;  /* 0xfffffffe1d207810 */ /* 0x000fe20007ffe0ff */
[----:B------:R-:W-:Y:S01]  /*1f6e0*/  BSSY B0, `(.L_x_762) ;  /* 0x0000004000007945 */ /* 0x000fe20003800000 */
[----:B------:R-:W1:Y:S02]  /*1f6f0*/  SYNCS.PHASECHK.TRANS64.TRYWAIT P0, [R23+URZ+0x22820], R0 ;  /* 0x02282000170075a7 */ /* 0x000e64000800017f */
[----:B--2---:R-:W-:Y:S01]  /*1f700*/  ISETP.GE.AND P1, PT, R32, R2, PT ;  /* 0x000000022000720c */ /* 0x004fe20003f26270 */
[----:B01----:R-:W-:-:S12]  /*1f710*/  @!P0 BRA `(.L_x_763) ;  /* 0x00000090005c8947 */ /* 0x003fd80003800000 */
.L_x_1056:
[----:B------:R-:W-:Y:S05]  /*1f720*/  BSYNC B0 ;  /* 0x0000000000007941 */ /* 0x000fea0003800000 */
.L_x_762:
[----:B------:R-:W-:Y:S05]  /*1f730*/  @!P1 BRA `(.L_x_764) ;  /* 0x00000018000c9947 */ /* 0x000fea0003800000 */
[----:B------:R-:W-:Y:S02]  /*1f740*/  IMAD.MOV.U32 R21, RZ, RZ, R31 ;  /* 0x000000ffff157224 */ /* 0x000fe400078e001f */
[----:B------:R-:W-:-:S07]  /*1f750*/  IMAD.MOV.U32 R24, RZ, RZ, R36 ;  /* 0x000000ffff187224 */ /* 0x000fce00078e0024 */
.L_x_784:
[----:B0-----:R-:W2:Y:S01]  /*1f760*/  LDL R0, [R1] ;  /* 0x0000000001007983 */ /* 0x001ea20000100800 */
[----:B------:R-:W0:Y:S03]  /*1f770*/  LDC R7, c[0x0][0x430] ;  /* 0x00010c00ff077b82 */ /* 0x000e260000000800 */
[----:B------:R-:W3:Y:S01]  /*1f780*/  LDL R11, [R1+0x4] ;  /* 0x00000400010b7983 */ /* 0x000ee20000100800 */
[----:B-1----:R-:W1:Y:S01]  /*1f790*/  S2R R2, SR_TID.X ;  /* 0x0000000000027919 */ /* 0x002e620000002100 */
[----:B------:R-:W4:Y:S02]  /*1f7a0*/  S2R R8, SR_TID.X ;  /* 0x0000000000087919 */ /* 0x000f240000002100 */
[----:B------:R-:W3:Y:S01]  /*1f7b0*/  LDL R12, [R1+0x8] ;  /* 0x00000800010c7983 */ /* 0x000ee20000100800 */
[----:B0-----:R-:W-:Y:S02]  /*1f7c0*/  ISETP.NE.AND P0, PT, R7, 0x1, PT ;  /* 0x000000010700780c */ /* 0x001fe40003f05270 */
[C---:B-1----:R-:W-:Y:S01]  /*1f7d0*/  LOP3.LUT R3, R2.reuse, 0x7f, RZ, 0xc0, !PT ;  /* 0x0000007f02037812 */ /* 0x042fe200078ec0ff */
[----:B------:R-:W-:-:S03]  /*1f7e0*/  IMAD.SHL.U32 R5, R2, 0x10, RZ ;  /* 0x0000001002057824 */ /* 0x000fc600078e00ff */
[----:B------:R-:W-:-:S07]  /*1f7f0*/  SHF.R.U32.HI R4, RZ, 0x3, R3 ;  /* 0x00000003ff047819 */ /* 0x000fce0000011603 */
[----:B------:R-:W0:Y:S01]  /*1f800*/  @P0 LDC R3, c[0x0][0x434] ;  /* 0x00010d00ff030b82 */ /* 0x000e220000000800 */
[----:B------:R-:W-:-:S07]  /*1f810*/  LOP3.LUT R5, R4, 0x70, R5, 0xf8, !PT ;  /* 0x0000007004057812 */ /* 0x000fce00078ef805 */
[----:B------:R-:W1:Y:S01]  /*1f820*/  @P0 LDC R4, c[0x0][0x438] ;  /* 0x00010e00ff040b82 */ /* 0x000e620000000800 */
[----:B------:R-:W-:Y:S01]  /*1f830*/  LOP3.LUT R2, R2, 0x7f, RZ, 0xc0, !PT ;  /* 0x0000007f02027812 */ /* 0x000fe200078ec0ff */
[----:B----4-:R-:W-:Y:S01]  /*1f840*/  IMAD.SHL.U32 R10, R8, 0x10, RZ ;  /* 0x00000010080a7824 */ /* 0x010fe200078e00ff */
[----:B------:R-:W-:Y:S05]  /*1f850*/  YIELD ;  /* 0x0000000000007946 */ /* 0x000fea0003800000 */
[----:B------:R-:W-:Y:S01]  /*1f860*/  ULDC.64 UR4, c[0x0][0x428] ;  /* 0x00010a0000047ab9 */ /* 0x000fe20000000a00 */
[----:B------:R-:W-:Y:S01]  /*1f870*/  ULDC.64 UR6, c[0x0][0x418] ;  /* 0x0001060000067ab9 */ /* 0x000fe20000000a00 */
[----:B--2---:R-:W-:-:S04]  /*1f880*/  IMAD R0, R32, 0xa0, R0 ;  /* 0x000000a020007824 */ /* 0x004fc800078e0200 */
[----:B------:R-:W-:Y:S01]  /*1f890*/  IMAD.IADD R6, R5, 0x1, R0 ;  /* 0x0000000105067824 */ /* 0x000fe200078e0200 */
[----:B------:R-:W-:-:S03]  /*1f8a0*/  SHF.R.U32.HI R5, RZ, 0x3, R2 ;  /* 0x00000003ff057819 */ /* 0x000fc60000011602 */
[----:B0-----:R-:W-:Y:S01]  /*1f8b0*/  @P0 IMAD.HI.U32 R3, R6, R3, RZ ;  /* 0x0000000306030227 */ /* 0x001fe200078e00ff */
[----:B------:R-:W-:Y:S02]  /*1f8c0*/  LOP3.LUT R10, R5, 0x70, R10, 0xf8, !PT ;  /* 0x00000070050a7812 */ /* 0x000fe400078ef80a */
[----:B------:R-:W0:Y:S01]  /*1f8d0*/  @P0 LDC R5, c[0x0][0x434] ;  /* 0x00010d00ff050b82 */ /* 0x000e220000000800 */
[----:B------:R-:W-:Y:S02]  /*1f8e0*/  MOV R2, R6 ;  /* 0x0000000600027202 */ /* 0x000fe40000000f00 */
[----:B-1----:R-:W-:-:S05]  /*1f8f0*/  @P0 SHF.R.U32.HI R2, RZ, R4, R3 ;  /* 0x00000004ff020219 */ /* 0x002fca0000011603 */
[----:B------:R-:W1:Y:S01]  /*1f900*/  @P0 LDC R3, c[0x0][0x438] ;  /* 0x00010e00ff030b82 */ /* 0x000e620000000800 */
[----:B------:R-:W-:-:S05]  /*1f910*/  LOP3.LUT R10, R10, 0x80, RZ, 0xfc, !PT ;  /* 0x000000800a0a7812 */ /* 0x000fca00078efcff */
[----:B------:R-:W-:-:S04]  /*1f920*/  IMAD.IADD R0, R10, 0x1, R0 ;  /* 0x000000010a007824 */ /* 0x000fc800078e0200 */
[----:B------:R-:W-:Y:S02]  /*1f930*/  IMAD.MOV.U32 R4, RZ, RZ, R0 ;  /* 0x000000ffff047224 */ /* 0x000fe400078e0000 */
[----:B0-----:R-:W-:-:S04]  /*1f940*/  @P0 IMAD.HI.U32 R8, R0, R5, RZ ;  /* 0x0000000500080227 */ /* 0x001fc800078e00ff */
[----:B------:R-:W-:Y:S01]  /*1f950*/  IMAD.MOV R9, RZ, RZ, -R2 ;  /* 0x000000ffff097224 */ /* 0x000fe200078e0a02 */
[----:B-1----:R-:W-:-:S04]  /*1f960*/  @P0 SHF.R.U32.HI R4, RZ, R3, R8 ;  /* 0x00000003ff040219 */ /* 0x002fc80000011608 */
[----:B------:R-:W-:Y:S01]  /*1f970*/  IADD3 R3, -R4, RZ, RZ ;  /* 0x000000ff04037210 */ /* 0x000fe20007ffe1ff */
[----:B------:R-:W-:-:S04]  /*1f980*/  IMAD R9, R7, R9, R6 ;  /* 0x0000000907097224 */ /* 0x000fc800078e0206 */
[----:B------:R-:W-:Y:S01]  /*1f990*/  IMAD R7, R7, R3, R0 ;  /* 0x0000000307077224 */ /* 0x000fe200078e0200 */
[----:B------:R-:W-:Y:S01]  /*1f9a0*/  SHF.R.S32.HI R3, RZ, 0x1f, R2 ;  /* 0x0000001fff037819 */ /* 0x000fe20000011402 */
[----:B---3--:R-:W-:-:S04]  /*1f9b0*/  IMAD R0, R11, UR4, RZ ;  /* 0x000000040b007c24 */ /* 0x008fc8000f8e02ff */
[C---:B------:R-:W-:Y:S02]  /*1f9c0*/  IMAD R0, R35.reuse, UR5, R0 ;  /* 0x0000000523007c24 */ /* 0x040fe4000f8e0200 */
[----:B------:R-:W-:Y:S01]  /*1f9d0*/  IMAD.WIDE.U32 R2, R35, UR4, R2 ;  /* 0x0000000423027c25 */ /* 0x000fe2000f8e0002 */
[----:B------:R-:W-:-:S03]  /*1f9e0*/  ISETP.GT.U32.AND P1, PT, R10, 0x9f, PT ;  /* 0x0000009f0a00780c */ /* 0x000fc60003f24070 */
[----:B------:R-:W-:Y:S01]  /*1f9f0*/  IMAD.IADD R3, R0, 0x1, R3 ;  /* 0x0000000100037824 */ /* 0x000fe200078e0203 */
[----:B------:R-:W-:-:S04]  /*1fa00*/  LEA R10, P0, R2, UR6, 0x2 ;  /* 0x00000006020a7c11 */ /* 0x000fc8000f8010ff */
[----:B------:R-:W-:-:S05]  /*1fa10*/  LEA.HI.X R11, R2, UR7, R3, 0x2, P0 ;  /* 0x00000007020b7c11 */ /* 0x000fca00080f1403 */
[----:B------:R-:W2:Y:S01]  /*1fa20*/  LDG.E R10, desc[UR36][R10.64] ;  /* 0x000000240a0a7981 */ /* 0x000ea2000c1e1900 */
[--C-:B------:R-:W-:Y:S01]  /*1fa30*/  @!P1 SHF.R.S32.HI R3, RZ, 0x1f, R4.reuse ;  /* 0x0000001fff039819 */ /* 0x100fe20000011404 */
[----:B------:R-:W-:Y:S01]  /*1fa40*/  @!P1 IMAD.MOV.U32 R2, RZ, RZ, R4 ;  /* 0x000000ffff029224 */ /* 0x000fe200078e0004 */
[----:B------:R-:W-:-:S03]  /*1fa50*/  LOP3.LUT P2, RZ, R22, 0x4, RZ, 0xc0, !PT ;  /* 0x0000000416ff7812 */ /* 0x000fc6000784c0ff */
[----:B------:R-:W-:Y:S01]  /*1fa60*/  @!P1 IMAD.WIDE.U32 R2, R35, UR4, R2 ;  /* 0x0000000423029c25 */ /* 0x000fe2000f8e0002 */
[----:B------:R-:W-:-:S03]  /*1fa70*/  IADD3 R31, R21, 0x1, RZ ;  /* 0x00000001151f7810 */ /* 0x000fc60007ffe0ff */
[----:B------:R-:W-:Y:S01]  /*1fa80*/  @!P1 IMAD.IADD R0, R0, 0x1, R3 ;  /* 0x0000000100009824 */ /* 0x000fe200078e0203 */
[----:B------:R-:W-:Y:S01]  /*1fa90*/  @!P1 LEA R4, P0, R2, UR6, 0x2 ;  /* 0x0000000602049c11 */ /* 0x000fe2000f8010ff */
[----:B------:R-:W-:-:S03]  /*1faa0*/  IMAD.MOV.U32 R8, RZ, RZ, RZ ;  /* 0x000000ffff087224 */ /* 0x000fc600078e00ff */
[----:B------:R-:W-:Y:S02]  /*1fab0*/  @!P1 LEA.HI.X R5, R2, UR7, R0, 0x2, P0 ;  /* 0x0000000702059c11 */ /* 0x000fe400080f1400 */
[----:B------:R-:W-:-:S03]  /*1fac0*/  ISETP.NE.AND P0, PT, R31, 0x2, PT ;  /* 0x000000021f00780c */ /* 0x000fc60003f05270 */
[----:B------:R0:W5:Y:S01]  /*1fad0*/  @!P1 LDG.E R8, desc[UR36][R4.64] ;  /* 0x0000002404089981 */ /* 0x000162000c1e1900 */
[----:B------:R-:W-:Y:S02]  /*1fae0*/  SEL R3, RZ, 0x1, P0 ;  /* 0x00000001ff037807 */ /* 0x000fe40000000000 */
[C---:B------:R-:W-:Y:S01]  /*1faf0*/  ISETP.GT.AND P1, PT, R32.reuse, R12, PT ;  /* 0x0000000c2000720c */ /* 0x040fe20003f24270 */
[----:B------:R-:W-:Y:S01]  /*1fb00*/  VIADD R32, R32, 0xffffffff ;  /* 0xffffffff20207836 */ /* 0x000fe20000000000 */
[----:B------:R-:W-:Y:S02]  /*1fb10*/  SEL R31, R31, RZ, P0 ;  /* 0x000000ff1f1f7207 */ /* 0x000fe40000000000 */
[----:B------:R-:W-:Y:S02]  /*1fb20*/  LOP3.LUT R36, R24, R3, RZ, 0x3c, !PT ;  /* 0x0000000318247212 */ /* 0x000fe400078e3cff */
[----:B--2---:R-:W-:Y:S01]  /*1fb30*/  SHF.R.S32.HI R28, RZ, 0x1f, R10 ;  /* 0x0000001fff1c7819 */ /* 0x004fe2000001140a */
[----:B0-----:R-:W-:Y:S06]  /*1fb40*/  @!P2 BRA `(.L_x_765) ;  /* 0x000000000004a947 */ /* 0x001fec0003800000 */
[----:B------:R-:W-:Y:S01]  /*1fb50*/  BPT.TRAP 0x1 ;  /* 0x000000040000795c */ /* 0x000fe20000300000 */
.L_x_765:
[----:B------:R-:W-:Y:S01]  /*1fb60*/  IMAD R0, R31, 0x8, R23 ;  /* 0x000000081f007824 */ /* 0x000fe200078e0217 */
[----:B------:R-:W-:Y:S01]  /*1fb70*/  SHF.L.U32 R29, R36, 0x1f, RZ ;  /* 0x0000001f241d7819 */ /* 0x000fe200000006ff */
[----:B------:R-:W-:Y:S01]  /*1fb80*/  BSSY B0, `(.L_x_766) ;  /* 0x0000004000007945 */ /* 0x000fe20003800000 */
[----:B------:R-:W-:Y:S02]  /*1fb90*/  SHF.R.S32.HI R25, RZ, 0x1f, R9 ;  /* 0x0000001fff197819 */ /* 0x000fe40000011409 */
[----:B------:R-:W0:Y:S02]  /*1fba0*/  SYNCS.PHASECHK.TRANS64.TRYWAIT P0, [R0+URZ+0x22880], R29 ;  /* 0x0228801d000075a7 */ /* 0x000e24000800017f */
[----:B0-----:R-:W-:Y:S05]  /*1fbb0*/  @!P0 BRA `(.L_x_767) ;  /* 0x0000008c00488947 */ /* 0x001fea0003800000 */
.L_x_1057:
[----:B------:R-:W-:Y:S05]  /*1fbc0*/  BSYNC B0 ;  /* 0x0000000000007941 */ /* 0x000fea0003800000 */
.L_x_766:
        /* <DEDUP_REMOVED lines=15> */
[----:B------:R-:W-:Y:S01]  /*1fcc0*/  IMAD.IADD R5, R3, 0x1, R4 ;  /* 0x0000000103057824 */ /* 0x000fe200078e0204 */
[----:B------:R-:W-:Y:S01]  /*1fcd0*/  MOV R4, R2 ;  /* 0x0000000200047202 */ /* 0x000fe20000000f00 */
[----:B------:R-:W-:Y:S01]  /*1fce0*/  IMAD.WIDE.U32 R2, R7, UR4, RZ ;  /* 0x0000000407027c25 */ /* 0x000fe2000f8e00ff */
[----:B------:R-:W-:-:S03]  /*1fcf0*/  ULDC.64 UR4, c[0x0][0x330] ;  /* 0x0000cc0000047ab9 */ /* 0x000fc60000000a00 */
[----:B------:R-:W-:Y:S01]  /*1fd00*/  IMAD.IADD R3, R3, 0x1, R6 ;  /* 0x0000000103037824 */ /* 0x000fe200078e0206 */
[----:B-1----:R-:W-:Y:S01]  /*1fd10*/  ISETP.GE.AND P2, PT, R30, R11, PT ;  /* 0x0000000b1e00720c */ /* 0x002fe20003f46270 */
        /* <DEDUP_REMOVED lines=16> */
[----:B------:R-:W-:-:S03]  /*1fe20*/  IMAD.IADD R6, R23, 0x1, R6 ;  /* 0x0000000117067824 */ /* 0x000fc600078e0206 */
[----:B------:R-:W2:Y:S04]  /*1fe30*/  SHFL.IDX PT, R3, R5, RZ, 0x181f ;  /* 0x00181fff05037589 */ /* 0x000ea800000e0000 */
[----:B------:R-:W3:Y:S04]  /*1fe40*/  SHFL.IDX PT, R11, R4, 0x1, 0x181f ;  /* 0x00381f00040b7f89 */ /* 0x000ee800000e0000 */
[----:B------:R-:W4:Y:S01]  /*1fe50*/  SHFL.IDX PT, R33, R5, 0x1, 0x181f ;  /* 0x00381f0005217f89 */ /* 0x000f2200000e0000 */
[----:B-1----:R-:W-:-:S05]  /*1fe60*/  IADD3 R2, P0, R30, R2, RZ ;  /* 0x000000021e027210 */ /* 0x002fca0007f1e0ff */
[----:B--2---:R-:W-:-:S05]  /*1fe70*/  IMAD.X R3, RZ, RZ, R3, P0 ;  /* 0x000000ffff037224 */ /* 0x004fca00000e0603 */
[----:B------:R3:W-:Y:S02]  /*1fe80*/  LDGSTS.E.BYPASS.LTC128B.128 [R6+0xa400], desc[UR36][R2.64], !P2 ;  /* 0x0a40000002067fae */ /* 0x0007e4000d101d64 */
[C---:B---3--:R-:W-:Y:S02]  /*1fe90*/  IADD3 R2, P0, R30.reuse, R11, RZ ;  /* 0x0000000b1e027210 */ /* 0x048fe40007f1e0ff */
[----:B------:R-:W-:Y:S02]  /*1fea0*/  SHFL.IDX PT, R11, R4, 0x7, 0x181f ;  /* 0x00f81f00040b7f89 */ /* 0x000fe400000e0000 */
[----:B----4-:R-:W-:Y:S02]  /*1feb0*/  IADD3.X R3, RZ, R33, RZ, P0, !PT ;  /* 0x00000021ff037210 */ /* 0x010fe400007fe4ff */
[----:B------:R-:W-:Y:S04]  /*1fec0*/  SHFL.IDX PT, R33, R5, 0x6, 0x181f ;  /* 0x00d81f0005217f89 */ /* 0x000fe800000e0000 */
        /* <DEDUP_REMOVED lines=24> */
[----:B-1----:R-:W-:-:S04]  /*20050*/  IADD3 R2, P0, R30, R2, RZ ;  /* 0x000000021e027210 */ /* 0x002fc80007f1e0ff */
[----:B------:R-:W-:-:S05]  /*20060*/  IADD3.X R3, RZ, R33, RZ, P0, !PT ;  /* 0x00000021ff037210 */ /* 0x000fca00007fe4ff */
[----:B------:R1:W-:Y:S04]  /*20070*/  LDGSTS.E.BYPASS.LTC128B.128 [R6+0xd400], desc[UR36][R2.64], !P2 ;  /* 0x0d40000002067fae */ /* 0x0003e8000d101d64 */
[----:B-1----:R-:W1:Y:S01]  /*20080*/  SHFL.IDX PT, R3, R5, 0x7, 0x181f ;  /* 0x00f81f0005037f89 */ /* 0x002e6200000e0000 */
[----:B------:R-:W-:-:S03]  /*20090*/  IADD3 R2, P0, R30, R11, RZ ;  /* 0x0000000b1e027210 */ /* 0x000fc60007f1e0ff */
[----:B------:R-:W2:Y:S02]  /*200a0*/  SHFL.IDX PT, R5, R17, RZ, 0x181f ;  /* 0x00181fff11057589 */ /* 0x000ea400000e0000 */
[----:B-1----:R-:W-:-:S05]  /*200b0*/  IMAD.X R3, RZ, RZ, R3, P0 ;  /* 0x000000ffff037224 */ /* 0x002fca00000e0603 */
[----:B------:R2:W-:Y:S02]  /*200c0*/  LDGSTS.E.BYPASS.LTC128B.128 [R6+0xdc00], desc[UR36][R2.64], !P2 ;  /* 0x0dc0000002067fae */ /* 0x0005e4000d101d64 */
[----:B--2---:R-:W-:-:S05]  /*200d0*/  IADD3 R2, P0, R30, R5, RZ ;  /* 0x000000051e027210 */ /* 0x004fca0007f1e0ff */
[----:B------:R-:W-:-:S05]  /*200e0*/  IMAD.X R3, RZ, RZ, R4, P0 ;  /* 0x000000ffff037224 */ /* 0x000fca00000e0604 */
[----:B------:R1:W-:Y:S04]  /*200f0*/  LDGSTS.E.BYPASS.LTC128B.128 [R6+0xe400], desc[UR36][R2.64], !P2 ;  /* 0x0e40000002067fae */ /* 0x0003e8000d101d64 */
[----:B-1----:R1:W2:Y:S02]  /*20100*/  SHFL.IDX PT, R2, R17, 0x1, 0x181f ;  /* 0x00381f0011027f89 */ /* 0x0022a400000e0000 */
.L_x_1079:
[----:B--2---:R-:W-:-:S05]  /*20110*/  IADD3 R2, P0, R30, R2, RZ ;  /* 0x000000021e027210 */ /* 0x004fca0007f1e0ff */
[----:B------:R-:W-:Y:S01]  /*20120*/  IMAD.X R3, RZ, RZ, R20, P0 ;  /* 0x000000ffff037224 */ /* 0x000fe200000e0614 */
[----:B------:R-:W-:-:S04]  /*20130*/  PLOP3.LUT P0, PT, PT, PT, PT, 0x80, 0x0 ;  /* 0x000000000000781c */ /* 0x000fc80003f0f070 */
[----:B------:R-:W-:Y:S01]  /*20140*/  @!PT LDS RZ, [RZ] ;  /* 0x00000000fffff984 */ /* 0x000fe20000000800 */
[----:B------:R-:W-:Y:S01]  /*20150*/  @!PT LDS RZ, [RZ] ;  /* 0x00000000fffff984 */ /* 0x000fe20000000800 */
[----:B------:R-:W-:Y:S01]  /*20160*/  @!PT LDS RZ, [RZ] ;  /* 0x00000000fffff984 */ /* 0x000fe20000000800 */
[----:B------:R2:W-:Y:S01]  /*20170*/  LDGSTS.E.BYPASS.LTC128B.128 [R6+0xec00], desc[UR36][R2.64], !P2 ;  /* 0x0ec0000002067fae */ /* 0x0005e2000d101d64 */
[----:B------:R-:W-:-:S08]  /*20180*/  NOP ;  /* 0x0000000000007918 */ /* 0x000fd00000000000 */
.L_x_769:
        /* <DEDUP_REMOVED lines=10> */
.L_x_770:
[----:B------:R3:W-:Y:S01]  /*20230*/  SYNCS.ARRIVE.TRANS64.A1T0 RZ, [R0+URZ+0x22870], RZ ;  /* 0x022870ff00ff79a7 */ /* 0x0007e2000810003f */
[----:B------:R-:W-:Y:S05]  /*20240*/  @!P3 BRA `(.L_x_771) ;  /* 0x000000000004b947 */ /* 0x000fea0003800000 */
[----:B------:R-:W-:Y:S01]  /*20250*/  BPT.TRAP 0x1 ;  /* 0x000000040000795c */ /* 0x000fe20000300000 */
.L_x_771:
[----:B------:R-:W4:Y:S01]  /*20260*/  SYNCS.PHASECHK.TRANS64.TRYWAIT P0, [R0+URZ+0x22840], R29 ;  /* 0x0228401d000075a7 */ /* 0x000f22000800017f */
[----:B------:R-:W-:Y:S04]  /*20270*/  BSSY B0, `(.L_x_772) ;  /* 0x0000002000007945 */ /* 0x000fe80003800000 */
[----:B----4-:R-:W-:Y:S05]  /*20280*/  @!P0 BRA `(.L_x_773) ;  /* 0x0000009000648947 */ /* 0x010fea0003800000 */
.L_x_1080:
[----:B------:R-:W-:Y:S05]  /*20290*/  BSYNC B0 ;  /* 0x0000000000007941 */ /* 0x000fea0003800000 */
.L_x_772:
[----:B------:R-:W-:Y:S01]  /*202a0*/  ULDC.64 UR4, c[0x0][0x300] ;  /* 0x0000c00000047ab9 */ /* 0x000fe20000000a00 */
[----:B------:R-:W-:Y:S01]  /*202b0*/  ULDC.64 UR6, c[0x0][0x310] ;  /* 0x0000c40000067ab9 */ /* 0x000fe20000000a00 */
[----:B------:R-:W-:Y:S01]  /*202c0*/  IMAD R4, R25, UR4, RZ ;  /* 0x0000000419047c24 */ /* 0x000fe2000f8e02ff */
[----:B------:R-:W5:Y:S01]  /*202d0*/  LDC R11, c[0x0][0x2f4] ;  /* 0x0000bd00ff0b7b82 */ /* 0x000f620000000800 */
[----:B--2---:R-:W-:-:S04]  /*202e0*/  IMAD.WIDE.U32 R2, R9, UR4, RZ ;  /* 0x0000000409027c25 */ /* 0x004fc8000f8e00ff */
        /* <DEDUP_REMOVED lines=11> */
[----:B-----5:R-:W-:Y:S02]  /*203a0*/  ISETP.GE.AND P2, PT, R30, R11, PT ;  /* 0x0000000b1e00720c */ /* 0x020fe40003f46270 */
        /* <DEDUP_REMOVED lines=15> */
[----:B------:R-:W2:Y:S04]  /*204a0*/  SHFL.IDX PT, R2, R4, RZ, 0x181f ;  /* 0x00181fff04027589 */ /* 0x000ea800000e0000 */
[----:B------:R-:W5:Y:S04]  /*204b0*/  SHFL.IDX PT, R3, R5, RZ, 0x181f ;  /* 0x00181fff05037589 */ /* 0x000f6800000e0000 */
[----:B------:R-:W0:Y:S04]  /*204c0*/  SHFL.IDX PT, R10, R4, 0x1, 0x181f ;  /* 0x00381f00040a7f89 */ /* 0x000e2800000e0000 */
[----:B------:R-:W1:Y:S04]  /*204d0*/  SHFL.IDX PT, R9, R5, 0x1, 0x181f ;  /* 0x00381f0005097f89 */ /* 0x000e6800000e0000 */
[----:B------:R-:W-:Y:S01]  /*204e0*/  SHFL.IDX PT, R14, R7, 0x1, 0x181f ;  /* 0x00381f00070e7f89 */ /* 0x000fe200000e0000 */
[----:B--2---:R-:W-:-:S05]  /*204f0*/  IADD3 R2, P0, R30, R2, RZ ;  /* 0x000000021e027210 */ /* 0x004fca0007f1e0ff */
[----:B-----5:R-:W-:-:S05]  /*20500*/  IMAD.X R3, RZ, RZ, R3, P0 ;  /* 0x000000ffff037224 */ /* 0x020fca00000e0603 */
[----:B------:R0:W-:Y:S02]  /*20510*/  LDGSTS.E.BYPASS.LTC128B.128 [R6+0x18400], desc[UR36][R2.64], !P2 ;  /* 0x1840000002067fae */ /* 0x0001e4000d101d64 */
[C---:B0-----:R-:W-:Y:S02]  /*20520*/  IADD3 R2, P0, R30.reuse, R10, RZ ;  /* 0x0000000a1e027210 */ /* 0x041fe40007f1e0ff */
[----:B------:R-:W-:Y:S02]  /*20530*/  SHFL.IDX PT, R10, R4, 0x7, 0x181f ;  /* 0x00f81f00040a7f89 */ /* 0x000fe400000e0000 */
[----:B-1----:R-:W-:Y:S02]  /*20540*/  IADD3.X R3, RZ, R9, RZ, P0, !PT ;  /* 0x00000009ff037210 */ /* 0x002fe400007fe4ff */
[----:B------:R-:W-:Y:S04]  /*20550*/  SHFL.IDX PT, R9, R5, 0x6, 0x181f ;  /* 0x00d81f0005097f89 */ /* 0x000fe800000e0000 */
        /* <DEDUP_REMOVED lines=22> */
[----:B------:R-:W-:Y:S04]  /*206c0*/  SHFL.IDX PT, R4, R8, RZ, 0x181f ;  /* 0x00181fff08047589 */ /* 0x000fe800000e0000 */
[----:B------:R-:W-:Y:S01]  /*206d0*/  SHFL.IDX PT, R8, R8, 0x1, 0x181f ;  /* 0x00381f0008087f89 */ /* 0x000fe200000e0000 */
[----:B0-----:R-:W-:-:S04]  /*206e0*/  IADD3 R2, P0, R30, R2, RZ ;  /* 0x000000021e027210 */ /* 0x001fc80007f1e0ff */
[----:B------:R-:W-:-:S05]  /*206f0*/  IADD3.X R3, RZ, R9, RZ, P0, !PT ;  /* 0x00000009ff037210 */ /* 0x000fca00007fe4ff */
[----:B------:R0:W-:Y:S04]  /*20700*/  LDGSTS.E.BYPASS.LTC128B.128 [R6+0x1b400], desc[UR36][R2.64], !P2 ;  /* 0x1b40000002067fae */ /* 0x0001e8000d101d64 */
[----:B0-----:R-:W0:Y:S01]  /*20710*/  SHFL.IDX PT, R3, R5, 0x7, 0x181f ;  /* 0x00f81f0005037f89 */ /* 0x001e2200000e0000 */
[----:B------:R-:W-:-:S03]  /*20720*/  IADD3 R2, P0, R30, R10, RZ ;  /* 0x0000000a1e027210 */ /* 0x000fc60007f1e0ff */
[----:B------:R-:W1:Y:S02]  /*20730*/  SHFL.IDX PT, R5, R7, RZ, 0x181f ;  /* 0x00181fff07057589 */ /* 0x000e6400000e0000 */
[----:B0-----:R-:W-:-:S05]  /*20740*/  IMAD.X R3, RZ, RZ, R3, P0 ;  /* 0x000000ffff037224 */ /* 0x001fca00000e0603 */
[----:B------:R1:W-:Y:S02]  /*20750*/  LDGSTS.E.BYPASS.LTC128B.128 [R6+0x1bc00], desc[UR36][R2.64], !P2 ;  /* 0x1bc0000002067fae */ /* 0x0003e4000d101d64 */
[----:B-1----:R-:W-:-:S05]  /*20760*/  IADD3 R2, P0, R30, R5, RZ ;  /* 0x000000051e027210 */ /* 0x002fca0007f1e0ff */
[----:B------:R-:W-:-:S05]  /*20770*/  IMAD.X R3, RZ, RZ, R4, P0 ;  /* 0x000000ffff037224 */ /* 0x000fca00000e0604 */
[----:B------:R0:W-:Y:S03]  /*20780*/  LDGSTS.E.BYPASS.LTC128B.128 [R6+0x1c400], desc[UR36][R2.64], !P2 ;  /* 0x1c40000002067fae */ /* 0x0001e6000d101d64 */
.L_x_1102:
        /* <DEDUP_REMOVED lines=8> */
.L_x_775:
        /* <DEDUP_REMOVED lines=10> */
.L_x_776:
[----:B------:R3:W-:Y:S02]  /*208b0*/  SYNCS.ARRIVE.TRANS64.A1T0 RZ, [R0+URZ+0x22830], RZ ;  /* 0x022830ff00ff79a7 */ /* 0x0007e4000810003f */
[----:B---34-:R-:W-:-:S05]  /*208c0*/  IMAD.U32 R0, RZ, RZ, UR38 ;  /* 0x00000026ff007e24 */ /* 0x018fca000f8e00ff */
[----:B------:R-:W-:-:S13]  /*208d0*/  ISETP.NE.AND P0, PT, R0, 0x3, PT ;  /* 0x000000030000780c */ /* 0x000fda0003f05270 */
[----:B------:R-:W-:Y:S05]  /*208e0*/  @!P0 BRA `(.L_x_777) ;  /* 0x0000000000048947 */ /* 0x000fea0003800000 */
[----:B------:R-:W-:Y:S01]  /*208f0*/  BPT.TRAP 0x1 ;  /* 0x000000040000795c */ /* 0x000fe20000300000 */
.L_x_777:
[----:B------:R-:W-:Y:S01]  /*20900*/  LOP3.LUT R0, R24, 0x1, RZ, 0x3c, !PT ;  /* 0x0000000118007812 */ /* 0x000fe200078e3cff */
[----:B------:R-:W-:Y:S01]  /*20910*/  BSSY B0, `(.L_x_778) ;  /* 0x0000005000007945 */ /* 0x000fe20003800000 */
[----:B0-----:R-:W-:Y:S02]  /*20920*/  LEA R3, R21, R23, 0x3 ;  /* 0x0000001715037211 */ /* 0x001fe400078e18ff */
[----:B------:R-:W-:-:S04]  /*20930*/  SHF.L.U32 R0, R0, 0x1f, RZ ;  /* 0x0000001f00007819 */ /* 0x000fc800000006ff */
[----:B------:R-:W0:Y:S02]  /*20940*/  SYNCS.PHASECHK.TRANS64.TRYWAIT P2, [R3+URZ+0x22870], R0 ;  /* 0x02287000030075a7 */ /* 0x000e24000804017f */
[----:B0-----:R-:W-:Y:S05]  /*20950*/  @!P2 BRA `(.L_x_779) ;  /* 0x000000940070a947 */ /* 0x001fea0003800000 */
.L_x_1103:
[----:B------:R-:W-:Y:S05]  /*20960*/  BSYNC B0 ;  /* 0x0000000000007941 */ /* 0x000fea0003800000 */
.L_x_778:
[----:B------:R-:W-:-:S13]  /*20970*/  LOP3.LUT P2, RZ, R22, 0x4, RZ, 0xc0, !PT ;  /* 0x0000000416ff7812 */ /* 0x000fda000784c0ff */
[----:B------:R-:W-:Y:S05]  /*20980*/  @!P2 BRA `(.L_x_780) ;  /* 0x000000000004a947 */ /* 0x000fea0003800000 */
[----:B------:R-:W-:Y:S01]  /*20990*/  BPT.TRAP 0x1 ;  /* 0x000000040000795c */ /* 0x000fe20000300000 */
.L_x_780:
[----:B0-----:R-:W-:Y:S01]  /*209a0*/  SHF.L.U32 R0, R24, 0x1f, RZ ;  /* 0x0000001f18007819 */ /* 0x001fe200000006ff */
[----:B------:R-:W-:-:S03]  /*209b0*/  IMAD R12, R21, 0x5000, RZ ;  /* 0x00005000150c7824 */ /* 0x000fc600078e02ff */
[----:B------:R-:W0:Y:S02]  /*209c0*/  SYNCS.PHASECHK.TRANS64.TRYWAIT P2, [R3+URZ+0x22860], R0 ;  /* 0x02286000030075a7 */ /* 0x000e24000804017f */
[----:B0-----:R-:W-:Y:S05]  /*209d0*/  @!P2 BRA `(.L_x_781) ;  /* 0x000000940064a947 */ /* 0x001fea0003800000 */
.L_x_1104:
[----:B------:R-:W0:Y:S04]  /*209e0*/  LDL R4, [R1+0x18] ;  /* 0x0000180001047983 */ /* 0x000e280000100800 */
[----:B------:R-:W2:Y:S04]  /*209f0*/  LDL R2, [R1+0x1c] ;  /* 0x00001c0001027983 */ /* 0x000ea80000100800 */
[----:B------:R-:W3:Y:S01]  /*20a00*/  LDL R13, [R1+0x14] ;  /* 0x00001400010d7983 */ /* 0x000ee20000100800 */
[----:B------:R-:W-:Y:S05]  /*20a10*/  WARPSYNC.ALL ;  /* 0x0000000000007948 */ /* 0x000fea0003800000 */
[----:B------:R-:W-:-:S02]  /*20a20*/  LOP3.LUT P2, RZ, R22, 0x4, RZ, 0xc0, !PT ;  /* 0x0000000416ff7812 */ /* 0x000fc4000784c0ff */
[----:B0-----:R-:W-:-:S05]  /*20a30*/  LOP3.LUT R0, R12, R4, RZ, 0xfc, !PT ;  /* 0x000000040c007212 */ /* 0x001fca00078efcff */
[----:B------:R-:W-:Y:S01]  /*20a40*/  IMAD.IADD R0, R23, 0x1, R0 ;  /* 0x0000000117007824 */ /* 0x000fe200078e0200 */
[----:B---3--:R-:W-:-:S03]  /*20a50*/  LOP3.LUT R17, R12, R13, RZ, 0xfc, !PT ;  /* 0x0000000d0c117212 */ /* 0x008fc600078efcff */
[----:B--2---:R-:W-:Y:S01]  /*20a60*/  IMAD.IADD R2, R2, 0x1, R0 ;  /* 0x0000000102027824 */ /* 0x004fe200078e0200 */
[----:B------:R-:W0:Y:S01]  /*20a70*/  LDSM.16.MT88.4 R4, [R0+0xa400] ;  /* 0x00a400000004783b */ /* 0x000e220000004200 */
[----:B------:R-:W-:Y:S01]  /*20a80*/  IMAD.IADD R17, R23, 0x1, R17 ;  /* 0x0000000117117824 */ /* 0x000fe200078e0211 */
        /* <DEDUP_REMOVED lines=67> */
.L_x_782:
[----:B-1----:R1:W-:Y:S01]  /*20ec0*/  SYNCS.ARRIVE.TRANS64.A1T0 RZ, [R3+URZ+0x22850], RZ ;  /* 0x022850ff03ff79a7 */ /* 0x0023e2000810003f */
[----:B------:R-:W-:Y:S06]  /*20ed0*/  BAR.SYNC.DEFER_BLOCKING 0x2, 0x80 ;  /* 0x0082000000007b1d */ /* 0x000fec0000010000 */
[----:B------:R-:W-:Y:S05]  /*20ee0*/  @!P0 BRA `(.L_x_783) ;  /* 0x0000000000048947 */ /* 0x000fea0003800000 */
[----:B------:R-:W-:Y:S01]  /*20ef0*/  BPT.TRAP 0x1 ;  /* 0x000000040000795c */ /* 0x000fe20000300000 */
.L_x_783:
[----:B------:R-:W2:Y:S01]  /*20f00*/  LDL R0, [R1+0xc] ;  /* 0x00000c0001007983 */ /* 0x000ea20000100800 */
[----:B-1----:R-:W-:Y:S01]  /*20f10*/  VIADD R3, R3, 0x22880 ;  /* 0x0002288003037836 */ /* 0x002fe20000000000 */
[----:B------:R-:W-:Y:S01]  /*20f20*/  MOV R21, R31 ;  /* 0x0000001f00157202 */ /* 0x000fe20000000f00 */
[----:B------:R-:W-:-:S03]  /*20f30*/  IMAD.MOV.U32 R24, RZ, RZ, R36 ;  /* 0x000000ffff187224 */ /* 0x000fc600078e0024 */
[----:B--2---:R-:W-:-:S04]  /*20f40*/  PRMT R3, R0, 0x654, R3 ;  /* 0x0000065400037816 */ /* 0x004fc80000000003 */
[----:B------:R1:W-:Y:S01]  /*20f50*/  SYNCS.ARRIVE.TRANS64.RED.A1T0 RZ, [R3+URZ], RZ ;  /* 0x000000ff03ff79a7 */ /* 0x0003e2000810043f */
[----:B------:R-:W-:Y:S05]  /*20f60*/  @P1 BRA `(.L_x_784) ;  /* 0xffffffe400fc1947 */ /* 0x000fea000383ffff */
.L_x_764:
[----:B0-----:R-:W0:Y:S01]  /*20f70*/  S2R R0, SR_TID.X ;  /* 0x0000000000007919 */ /* 0x001e220000002100 */
[----:B------:R-:W-:Y:S01]  /*20f80*/  BSSY B0, `(.L_x_785) ;  /* 0x0000012000007945 */ /* 0x000fe20003800000 */
[----:B0-----:R-:W-:Y:S01]  /*20f90*/  LOP3.LUT R2, R0, 0x7f, RZ, 0xc0, !PT ;  /* 0x0000007f00027812 */ /* 0x001fe200078ec0ff */
[----:B------:R-:W-:-:S03]  /*20fa0*/  IMAD.U32 R0, RZ, RZ, UR38 ;  /* 0x00000026ff007e24 */ /* 0x000fc6000f8e00ff */
[----:B------:R-:W-:Y:S02]  /*20fb0*/  ISETP.NE.AND P1, PT, R2, RZ, PT ;  /* 0x000000ff0200720c */ /* 0x000fe40003f25270 */
[----:B------:R-:W-:-:S11]  /*20fc0*/  ISETP.NE.AND P0, PT, R0, 0x3, PT ;  /* 0x000000030000780c */ /* 0x000fd60003f05270 */
[----:B------:R-:W-:Y:S05]  /*20fd0*/  @P1 BRA `(.L_x_786) ;  /* 0x0000000000301947 */ /* 0x000fea0003800000 */
[----:B------:R-:W0:Y:S01]  /*20fe0*/  S2R R5, SR_LANEID ;  /* 0x0000000000057919 */ /* 0x000e220000000000 */
[----:B------:R-:W-:Y:S01]  /*20ff0*/  VOTEU.ANY UR4, UPT, PT ;  /* 0x0000000000047886 */ /* 0x000fe200038e0100 */
[----:B-1----:R-:W1:Y:S01]  /*21000*/  LDC.64 R2, c[0x0][0xc60] ;  /* 0x00031800ff027b82 */ /* 0x002e620000000a00 */
        /* <DEDUP_REMOVED lines=8> */
[----:B0-----:R-:W-:-:S07]  /*21090*/  IADD3 R16, R0, UR39, R7 ;  /* 0x0000002700107c10 */ /* 0x001fce000fffe007 */
.L_x_786:
[----:B------:R-:W-:Y:S05]  /*210a0*/  BSYNC B0 ;  /* 0x0000000000007941 */ /* 0x000fea0003800000 */
.L_x_785:
[----:B------:R-:W-:Y:S05]  /*210b0*/  @!P0 BRA `(.L_x_787) ;  /* 0x0000000000048947 */ /* 0x000fea0003800000 */
[----:B------:R-:W-:Y:S01]  /*210c0*/  BPT.TRAP 0x1 ;  /* 0x000000040000795c */ /* 0x000fe20000300000 */
.L_x_787:
[----:B------:R-:W-:Y:S01]  /*210d0*/  LOP3.LUT R0, R36, 0x1, RZ, 0x3c, !PT ;  /* 0x0000000124007812 */ /* 0x000fe200078e3cff */
[----:B------:R-:W-:Y:S01]  /*210e0*/  IMAD R17, R31, 0x8, R23 ;  /* 0x000000081f117824 */ /* 0x000fe200078e0217 */
[----:B------:R-:W-:Y:S02]  /*210f0*/  BSSY B0, `(.L_x_788) ;  /* 0x0000004000007945 */ /* 0x000fe40003800000 */
[----:B------:R-:W-:-:S04]  /*21100*/  SHF.L.U32 R0, R0, 0x1f, RZ ;  /* 0x0000001f00007819 */ /* 0x000fc800000006ff */
[----:B------:R-:W0:Y:S02]  /*21110*/  SYNCS.PHASECHK.TRANS64.TRYWAIT P1, [R17+URZ+0x22870], R0 ;  /* 0x02287000110075a7 */ /* 0x000e24000802017f */
[----:B0-----:R-:W-:Y:S05]  /*21120*/  @!P1 BRA `(.L_x_789) ;  /* 0x0000008c00a49947 */ /* 0x001fea0003800000 */
.L_x_1105:
[----:B------:R-:W-:Y:S05]  /*21130*/  BSYNC B0 ;  /* 0x0000000000007941 */ /* 0x000fea0003800000 */
.L_x_788:
[----:B------:R-:W-:-:S13]  /*21140*/  LOP3.LUT P1, RZ, R22, 0x4, RZ, 0xc0, !PT ;  /* 0x0000000416ff7812 */ /* 0x000fda000782c0ff */
[----:B------:R-:W-:Y:S05]  /*21150*/  @!P1 BRA `(.L_x_790) ;  /* 0x0000000000049947 */ /* 0x000fea0003800000 */
[----:B------:R-:W-:Y:S01]  /*21160*/  BPT.TRAP 0x1 ;  /* 0x000000040000795c */ /* 0x000fe20000300000 */
.L_x_790:
[----:B0-----:R-:W-:-:S04]  /*21170*/  SHF.L.U32 R0, R36, 0x1f, RZ ;  /* 0x0000001f24007819 */ /* 0x001fc800000006ff */
[----:B------:R-:W0:Y:S02]  /*21180*/  SYNCS.PHASECHK.TRANS64.TRYWAIT P1, [R17+URZ+0x22860], R0 ;  /* 0x02286000110075a7 */ /* 0x000e24000802017f */
[----:B0-----:R-:W-:Y:S05]  /*21190*/  @!P1 BRA `(.L_x_791) ;  /* 0x0000008c009c9947 */ /* 0x001fea0003800000 */
.L_x_1106:
[----:B------:R-:W2:Y:S04]  /*211a0*/  LDL R2, [R1+0x18] ;  /* 0x0000180001027983 */ /* 0x000ea80000100800 */
[----:B-1----:R-:W3:Y:S04]  /*211b0*/  LDL R3, [R1+0x1c] ;  /* 0x00001c0001037983 */ /* 0x002ee80000100800 */
[----:B------:R-:W4:Y:S01]  /*211c0*/  LDL R14, [R1+0x14] ;  /* 0x00001400010e7983 */ /* 0x000f220000100800 */
[----:B0-----:R-:W-:Y:S01]  /*211d0*/  IMAD R0, R31, 0x5000, RZ ;  /* 0x000050001f007824 */ /* 0x001fe200078e02ff */
[----:B------:R-:W-:Y:S05]  /*211e0*/  WARPSYNC.ALL ;  /* 0x0000000000007948 */ /* 0x000fea0003800000 */
[----:B------:R-:W-:-:S02]  /*211f0*/  LOP3.LUT P1, RZ, R22, 0x4, RZ, 0xc0, !PT ;  /* 0x0000000416ff7812 */ /* 0x000fc4000782c0ff */
[----:B--2---:R-:W-:-:S05]  /*21200*/  LOP3.LUT R2, R0, R2, RZ, 0xfc, !PT ;  /* 0x0000000200027212 */ /* 0x004fca00078efcff */
[----:B------:R-:W-:Y:S01]  /*21210*/  IMAD.IADD R2, R23, 0x1, R2 ;  /* 0x0000000117027824 */ /* 0x000fe200078e0202 */
[----:B----4-:R-:W-:-:S04]  /*21220*/  LOP3.LUT R0, R0, R14, RZ, 0xfc, !PT ;  /* 0x0000000e00007212 */ /* 0x010fc800078efcff */
[----:B---3--:R-:W-:Y:S01]  /*21230*/  IADD3 R3, R3, R2, RZ ;  /* 0x0000000203037210 */ /* 0x008fe20007ffe0ff */
[----:B------:R-:W0:Y:S01]  /*21240*/  LDSM.16.MT88.4 R8, [R2+0xa400] ;  /* 0x00a400000208783b */ /* 0x000e220000004200 */
[----:B------:R-:W-:-:S03]  /*21250*/  IMAD.IADD R0, R23, 0x1, R0 ;  /* 0x0000000117007824 */ /* 0x000fc600078e0200 */
[----:B------:R-:W1:Y:S01]  /*21260*/  LDSM.16.MT88.4 R4, [R3+0xa400] ;  /* 0x00a400000304783b */ /* 0x000e620000004200 */
[C-C-:B0-----:R-:W-:Y:S02]  /*21270*/  PRMT R12, R8.reuse, 0x6420, R9.reuse ;  /* 0x00006420080c7816 */ /* 0x141fe40000000009 */
[----:B------:R-:W-:Y:S02]  /*21280*/  PRMT R13, R8, 0x7531, R9 ;  /* 0x00007531080d7816 */ /* 0x000fe40000000009 */
[C-C-:B------:R-:W-:Y:S02]  /*21290*/  PRMT R14, R10.reuse, 0x6420, R11.reuse ;  /* 0x000064200a0e7816 */ /* 0x140fe4000000000b */
[----:B------:R-:W-:Y:S02]  /*212a0*/  PRMT R15, R10, 0x7531, R11 ;  /* 0x000075310a0f7816 */ /* 0x000fe4000000000b */
[C-C-:B-1----:R-:W-:Y:S02]  /*212b0*/  PRMT R8, R4.reuse, 0x6420, R5.reuse ;  /* 0x0000642004087816 */ /* 0x142fe40000000005 */
[----:B------:R-:W-:Y:S01]  /*212c0*/  PRMT R9, R4, 0x7531, R5 ;  /* 0x0000753104097816 */ /* 0x000fe20000000005 */
[----:B------:R-:W-:Y:S01]  /*212d0*/  STSM.16.M88.4 [R0+0x400], R12 ;  /* 0x0004000c00007844 */ /* 0x000fe20000000200 */
[----:B------:R-:W-:-:S02]  /*212e0*/  PRMT R10, R6, 0x6420, R7 ;  /* 0x00006420060a7816 */ /* 0x000fc40000000007 */
        /* <DEDUP_REMOVED lines=58> */
.L_x_792:
[----:B-1----:R1:W-:Y:S01]  /*21690*/  SYNCS.ARRIVE.TRANS64.A1T0 RZ, [R17+URZ+0x22850], RZ ;  /* 0x022850ff11ff79a7 */ /* 0x0023e2000810003f */
[----:B------:R-:W-:Y:S06]  /*216a0*/  BAR.SYNC.DEFER_BLOCKING 0x2, 0x80 ;  /* 0x0082000000007b1d */ /* 0x000fec0000010000 */
[----:B------:R-:W-:Y:S05]  /*216b0*/  @!P0 BRA `(.L_x_793) ;  /* 0x0000000000048947 */ /* 0x000fea0003800000 */
[----:B------:R-:W-:Y:S01]  /*216c0*/  BPT.TRAP 0x1 ;  /* 0x000000040000795c */ /* 0x000fe20000300000 */
.L_x_793:
        /* <DEDUP_REMOVED lines=9> */
.L_x_736:
[----:B------:R-:W-:-:S13]  /*21760*/  LOP3.LUT P0, RZ, R22, 0x200, RZ, 0xc0, !PT ;  /* 0x0000020016ff7812 */ /* 0x000fda000780c0ff */
[----:B------:R-:W-:Y:S05]  /*21770*/  @!P0 BRA `(.L_x_794) ;  /* 0x0000000000288947 */ /* 0x000fea0003800000 */
[----:B------:R-:W-:Y:S05]  /*21780*/  WARPSYNC.ALL ;  /* 0x0000000000007948 */ /* 0x000fea0003800000 */
[----:B------:R-:W1:Y:S08]  /*21790*/  S2UR UR4, SR_CgaCtaId ;  /* 0x00000000000479c3 */ /* 0x000e700000008800 */
[----:B------:R-:W-:Y:S01]  /*217a0*/  BAR.SYNC.DEFER_BLOCKING 0x5, 0x180 ;  /* 0x0146000000007b1d */ /* 0x000fe20000010000 */
[----:B------:R-:W-:Y:S01]  /*217b0*/  MOV R23, 0x400 ;  /* 0x0000040000177802 */ /* 0x000fe20000000f00 */
[----:B-1----:R-:W-:-:S05]  /*217c0*/  IMAD.U32 R0, RZ, RZ, UR4 ;  /* 0x00000004ff007e24 */ /* 0x002fca000f8e00ff */
[----:B------:R-:W-:Y:S01]  /*217d0*/  LEA R23, R0, R23, 0x18 ;  /* 0x0000001700177211 */ /* 0x000fe200078ec0ff */
[----:B------:R1:W-:Y:S04]  /*217e0*/  STL [R1+0xc], R0 ;  /* 0x00000c0001007387 */ /* 0x0003e80000100800 */
[----:B0-----:R1:W0:Y:S01]  /*217f0*/  LDS.128 R16, [R23+0x228d0] ;  /* 0x0228d00017107984 */ /* 0x0012220000000c00 */
[----:B------:R-:W-:Y:S06]  /*21800*/  BAR.ARV 0x4, 0x180 ;  /* 0x0106000000007b1d */ /* 0x000fec0000002000 */
[----:B------:R-:W-:Y:S05]  /*21810*/  BRA `(.L_x_795) ;  /* 0x0000000800d87947 */ /* 0x000fea0003800000 */
.L_x_794:
[----:B------:R-:W1:Y:S01]  /*21820*/  S2R R0, SR_TID.X ;  /* 0x0000000000007919 */ /* 0x000e620000002100 */
[----:B------:R-:W-:Y:S01]  /*21830*/  UMOV UR4, 0xffffffff ;  /* 0xffffffff00047882 */ /* 0x000fe20000000000 */
[----:B-1----:R-:W-:-:S04]  /*21840*/  LOP3.LUT R9, R0, 0x1f, RZ, 0xc0, !PT ;  /* 0x0000001f00097812 */ /* 0x002fc800078ec0ff */
[----:B------:R-:W-:Y:S01]  /*21850*/  ISETP.NE.AND P0, PT, R9, 0x1f, PT ;  /* 0x0000001f0900780c */ /* 0x000fe20003f05270 */
[----:B------:R-:W-:-:S12]  /*21860*/  BRA.DIV UR4, `(.L_x_796) ;  /* 0x0000008604fc7947 */ /* 0x000fd8000b800000 */
[----:B------:R-:W-:Y:S01]  /*21870*/  IADD3 R7, R19, R9, RZ ;  /* 0x0000000913077210 */ /* 0x000fe20007ffe0ff */
[----:B------:R-:W-:-:S03]  /*21880*/  ULDC UR4, c[0x0][0xc3c] ;  /* 0x00030f0000047ab9 */ /* 0x000fc60000000800 */
[----:B------:R-:W-:-:S13]  /*21890*/  ISETP.GE.OR P1, PT, R7, UR4, !P0 ;  /* 0x0000000407007c0c */ /* 0x000fda000c726670 */
[----:B------:R-:W1:Y:S08]  /*218a0*/  @!P1 LDC.64 R2, c[0x0][0xc80] ;  /* 0x00032000ff029b82 */ /* 0x000e700000000a00 */
[----:B------:R-:W2:Y:S01]  /*218b0*/  @!P1 LDC.64 R4, c[0x0][0xc78] ;  /* 0x00031e00ff049b82 */ /* 0x000ea20000000a00 */
[----:B-1----:R-:W-:-:S05]  /*218c0*/  @!P1 IMAD.WIDE R2, R7, 0x4, R2 ;  /* 0x0000000407029825 */ /* 0x002fca00078e0202 */
[----:B------:R2:W3:Y:S02]  /*218d0*/  @!P1 LDG.E R8, desc[UR36][R2.64] ;  /* 0x0000002402089981 */ /* 0x0004e4000c1e1900 */
[----:B--2---:R-:W-:-:S05]  /*218e0*/  @!P1 IMAD.WIDE R2, R7, 0x4, R4 ;  /* 0x0000000407029825 */ /* 0x004fca00078e0204 */
[----:B------:R-:W2:Y:S01]  /*218f0*/  @!P1 LDG.E R5, desc[UR36][R2.64] ;  /* 0x0000002402059981 */ /* 0x000ea2000c1e1900 */
[----:B------:R-:W-:Y:S01]  /*21900*/  IMAD.MOV.U32 R7, RZ, RZ, RZ ;  /* 0x000000ffff077224 */ /* 0x000fe200078e00ff */
[C---:B------:R-:W-:Y:S01]  /*21910*/  ISETP.GE.U32.AND P2, PT, R9.reuse, 0x2, PT ;  /* 0x000000020900780c */ /* 0x040fe20003f46070 */
[----:B------:R-:W-:Y:S01]  /*21920*/  IMAD.MOV.U32 R4, RZ, RZ, RZ ;  /* 0x000000ffff047224 */ /* 0x000fe200078e00ff */
[C---:B------:R-:W-:Y:S01]  /*21930*/  ISETP.GE.U32.AND P3, PT, R9.reuse, 0x4, PT ;  /* 0x000000040900780c */ /* 0x040fe20003f66070 */
[----:B------:R-:W-:Y:S01]  /*21940*/  SHFL.IDX PT, R0, R16, RZ, 0x1f ;  /* 0x00001fff10007589 */ /* 0x000fe200000e0000 */
[C---:B------:R-:W-:Y:S02]  /*21950*/  ISETP.GE.U32.AND P4, PT, R9.reuse, 0x8, PT ;  /* 0x000000080900780c */ /* 0x040fe40003f86070 */
[----:B------:R-:W-:Y:S01]  /*21960*/  ISETP.GE.U32.AND P5, PT, R9, 0x10, PT ;  /* 0x000000100900780c */ /* 0x000fe20003fa6070 */
[----:B------:R1:W-:Y:S02]  /*21970*/  SHFL.IDX PT, R6, R16, 0x1, 0x1f ;  /* 0x00201f0010067f89 */ /* 0x0003e400000e0000 */
[----:B-1----:R-:W-:-:S02]  /*21980*/  IMAD.MOV.U32 R16, RZ, RZ, RZ ;  /* 0x000000ffff107224 */ /* 0x002fc400078e00ff */
[----:B---3--:R-:W-:Y:S02]  /*21990*/  @!P1 IMAD.MOV.U32 R7, RZ, RZ, R8 ;  /* 0x000000ffff079224 */ /* 0x008fe400078e0008 */
[----:B--2---:R-:W-:Y:S01]  /*219a0*/  @!P1 IMAD.MOV.U32 R4, RZ, RZ, R5 ;  /* 0x000000ffff049224 */ /* 0x004fe200078e0005 */
[----:B------:R-:W-:-:S03]  /*219b0*/  ISETP.NE.AND P1, PT, R9, RZ, PT ;  /* 0x000000ff0900720c */ /* 0x000fc60003f25270 */
[----:B------:R-:W-:-:S05]  /*219c0*/  IMAD R13, R4, R7, RZ ;  /* 0x00000007040d7224 */ /* 0x000fca00078e02ff */
[----:B------:R-:W1:Y:S02]  /*219d0*/  SHFL.UP PT, R14, R13, 0x1, RZ ;  /* 0x042000000d0e7989 */ /* 0x000e6400000e00ff */
[----:B-1----:R-:W-:-:S04]  /*219e0*/  SEL R14, R14, RZ, P1 ;  /* 0x000000ff0e0e7207 */ /* 0x002fc80000800000 */
[----:B------:R-:W-:-:S05]  /*219f0*/  IADD3 R5, R13, R14, RZ ;  /* 0x0000000e0d057210 */ /* 0x000fca0007ffe0ff */
        /* <DEDUP_REMOVED lines=10> */
[----:B-1----:R-:W-:-:S04]  /*21aa0*/  SEL R14, R14, RZ, P5 ;  /* 0x000000ff0e0e7207 */ /* 0x002fc80002800000 */
[----:B------:R-:W-:-:S05]  /*21ab0*/  IADD3 R3, R5, R14, RZ ;  /* 0x0000000e05037210 */ /* 0x000fca0007ffe0ff */
[----:B------:R1:W2:Y:S02]  /*21ac0*/  SHFL.IDX PT, R14, R3, 0x1f, 0x1f ;  /* 0x03e01f00030e7f89 */ /* 0x0002a400000e0000 */
.L_x_1116:
[----:B------:R-:W-:Y:S02]  /*21ad0*/  ULDC UR4, c[0x0][0xc38] ;  /* 0x00030e0000047ab9 */ /* 0x000fe40000000800 */
[----:B------:R-:W-:-:S04]  /*21ae0*/  IMAD.U32 R2, RZ, RZ, UR4 ;  /* 0x00000004ff027e24 */ /* 0x000fc8000f8e00ff */
[----:B--2---:R-:W-:-:S04]  /*21af0*/  IMAD R5, R14, R2, RZ ;  /* 0x000000020e057224 */ /* 0x004fc800078e02ff */
[----:B------:R-:W-:-:S05]  /*21b00*/  IMAD.IADD R6, R6, 0x1, R5 ;  /* 0x0000000106067824 */ /* 0x000fca00078e0205 */
[----:B------:R-:W-:-:S13]  /*21b10*/  ISETP.GT.AND P6, PT, R6, R0, PT ;  /* 0x000000000600720c */ /* 0x000fda0003fc4270 */
[----:B------:R-:W-:Y:S05]  /*21b20*/  @P6 BRA `(.L_x_797) ;  /* 0x0000000000a46947 */ /* 0x000fea0003800000 */
.L_x_800:
[----:B------:R-:W2:Y:S01]  /*21b30*/  LDC R2, c[0x0][0xc3c] ;  /* 0x00030f00ff027b82 */ /* 0x000ea20000000800 */
[----:B------:R-:W-:-:S04]  /*21b40*/  IADD3 R19, R19, 0x1f, RZ ;  /* 0x0000001f13137810 */ /* 0x000fc80007ffe0ff */
[----:B--2---:R-:W-:-:S13]  /*21b50*/  ISETP.GE.AND P6, PT, R19, R2, PT ;  /* 0x000000021300720c */ /* 0x004fda0003fc6270 */
[----:B------:R-:W-:Y:S05]  /*21b60*/  @P6 BRA `(.L_x_798) ;  /* 0x0000000400b86947 */ /* 0x000fea0003800000 */
[----:B-1----:R-:W1:Y:S01]  /*21b70*/  S2R R3, SR_TID.X ;  /* 0x0000000000037919 */ /* 0x002e620000002100 */
[----:B------:R-:W-:Y:S01]  /*21b80*/  IMAD.MOV.U32 R7, RZ, RZ, RZ ;  /* 0x000000ffff077224 */ /* 0x000fe200078e00ff */
[----:B-1----:R-:W-:-:S05]  /*21b90*/  LOP3.LUT R3, R3, 0x1f, RZ, 0xc0, !PT ;  /* 0x0000001f03037812 */ /* 0x002fca00078ec0ff */
[----:B------:R-:W-:-:S05]  /*21ba0*/  IMAD.IADD R9, R19, 0x1, R3 ;  /* 0x0000000113097824 */ /* 0x000fca00078e0203 */
[----:B------:R-:W-:-:S13]  /*21bb0*/  ISETP.GE.OR P6, PT, R9, R2, !P0 ;  /* 0x000000020900720c */ /* 0x000fda00047c6670 */
[----:B------:R-:W1:Y:S08]  /*21bc0*/  @!P6 LDC.64 R2, c[0x0][0xc80] ;  /* 0x00032000ff02eb82 */ /* 0x000e700000000a00 */
[----:B------:R-:W2:Y:S01]  /*21bd0*/  @!P6 LDC.64 R4, c[0x0][0xc78] ;  /* 0x00031e00ff04eb82 */ /* 0x000ea20000000a00 */
[----:B-1----:R-:W-:-:S05]  /*21be0*/  @!P6 IMAD.WIDE R2, R9, 0x4, R2 ;  /* 0x000000040902e825 */ /* 0x002fca00078e0202 */
[----:B------:R2:W3:Y:S02]  /*21bf0*/  @!P6 LDG.E R7, desc[UR36][R2.64] ;  /* 0x000000240207e981 */ /* 0x0004e4000c1e1900 */
[----:B--2---:R-:W-:-:S04]  /*21c00*/  @!P6 IMAD.WIDE R2, R9, 0x4, R4 ;  /* 0x000000040902e825 */ /* 0x004fc800078e0204 */
[----:B------:R-:W-:-:S06]  /*21c10*/  IMAD.MOV.U32 R4, RZ, RZ, RZ ;  /* 0x000000ffff047224 */ /* 0x000fcc00078e00ff */
[----:B------:R-:W3:Y:S01]  /*21c20*/  @!P6 LDG.E R4, desc[UR36][R2.64] ;  /* 0x000000240204e981 */ /* 0x000ee2000c1e1900 */
[----:B------:R-:W-:Y:S01]  /*21c30*/  UMOV UR4, 0xffffffff ;  /* 0xffffffff00047882 */ /* 0x000fe20000000000 */
[----:B---3--:R-:W-:Y:S02]  /*21c40*/  IMAD R13, R4, R7, RZ ;  /* 0x00000007040d7224 */ /* 0x008fe400078e02ff */
[----:B------:R-:W-:Y:S05]  /*21c50*/  BRA.DIV UR4, `(.L_x_799) ;  /* 0x0000008a043c7947 */ /* 0x000fea000b800000 */
        /* <DEDUP_REMOVED lines=16> */
.L_x_1124:
[----:B------:R-:W-:Y:S02]  /*21d60*/  ULDC UR4, c[0x0][0xc38] ;  /* 0x00030e0000047ab9 */ /* 0x000fe40000000800 */
[----:B------:R-:W-:-:S04]  /*21d70*/  IMAD.U32 R2, RZ, RZ, UR4 ;  /* 0x00000004ff027e24 */ /* 0x000fc8000f8e00ff */
[----:B--2---:R-:W-:-:S04]  /*21d80*/  IMAD R5, R14, R2, RZ ;  /* 0x000000020e057224 */ /* 0x004fc800078e02ff */
[----:B------:R-:W-:-:S05]  /*21d90*/  IMAD.IADD R6, R5, 0x1, R6 ;  /* 0x0000000105067824 */ /* 0x000fca00078e0206 */
[----:B------:R-:W-:-:S13]  /*21da0*/  ISETP.GT.AND P6, PT, R6, R0, PT ;  /* 0x000000000600720c */ /* 0x000fda0003fc4270 */
[----:B------:R-:W-:Y:S05]  /*21db0*/  @!P6 BRA `(.L_x_800) ;  /* 0xfffffffc005ce947 */ /* 0x000fea000383ffff */
.L_x_797:
[----:B------:R-:W-:Y:S01]  /*21dc0*/  IMAD.IADD R6, R6, 0x1, -R5 ;  /* 0x0000000106067824 */ /* 0x000fe200078e0a05 */
[----:B------:R-:W-:-:S03]  /*21dd0*/  UMOV UR4, 0xffffffff ;  /* 0xffffffff00047882 */ /* 0x000fc60000000000 */
[----:B------:R-:W-:-:S05]  /*21de0*/  IMAD R5, R3, R2, R6 ;  /* 0x0000000203057224 */ /* 0x000fca00078e0206 */
[----:B------:R-:W-:Y:S01]  /*21df0*/  ISETP.GT.AND P6, PT, R5, R0, PT ;  /* 0x000000000500720c */ /* 0x000fe20003fc4270 */
[----:B------:R-:W-:-:S12]  /*21e00*/  BRA.DIV UR4, `(.L_x_801) ;  /* 0x0000008a04887947 */ /* 0x000fd8000b800000 */
[----:B------:R-:W-:-:S04]  /*21e10*/  VOTE.ANY R8, PT, !P6 ;  /* 0x0000000000087806 */ /* 0x000fc800070e0100 */
[----:B------:R-:W2:Y:S02]  /*21e20*/  POPC R5, R8 ;  /* 0x0000000800057309 */ /* 0x000ea40000000000 */
[----:B--2---:R2:W3:Y:S04]  /*21e30*/  SHFL.IDX PT, R7, R7, R5, 0x1f ;  /* 0x00001f0507077589 */ /* 0x0044e800000e0000 */
[----:B------:R2:W4:Y:S02]  /*21e40*/  SHFL.IDX PT, R4, R4, R5, 0x1f ;  /* 0x00001f0504047589 */ /* 0x00052400000e0000 */
.L_x_1129:
[----:B------:R-:W-:-:S13]  /*21e50*/  ISETP.NE.AND P0, PT, R8, RZ, PT ;  /* 0x000000ff0800720c */ /* 0x000fda0003f05270 */
[----:B------:R-:W-:Y:S05]  /*21e60*/  @!P0 BRA `(.L_x_802) ;  /* 0x0000000000108947 */ /* 0x000fea0003800000 */
[----:B------:R-:W-:Y:S01]  /*21e70*/  UMOV UR4, 0xffffffff ;  /* 0xffffffff00047882 */ /* 0x000fe20000000000 */
[----:B------:R-:W-:Y:S02]  /*21e80*/  IADD3 R12, R5, -0x1, RZ ;  /* 0xffffffff050c7810 */ /* 0x000fe40007ffe0ff */
[----:B------:R-:W-:Y:S05]  /*21e90*/  BRA.DIV UR4, `(.L_x_803) ;  /* 0x0000008a04c07947 */ /* 0x000fea000b800000 */
[----:B------:R0:W0:Y:S02]  /*21ea0*/  SHFL.IDX PT, R16, R3, R12, 0x1f ;  /* 0x00001f0c03107589 */ /* 0x00002400000e0000 */
.L_x_802:
[----:B---3--:R-:W-:Y:S01]  /*21eb0*/  IABS R8, R7 ;  /* 0x0000000700087213 */ /* 0x008fe20000000000 */
[----:B0-----:R-:W-:Y:S01]  /*21ec0*/  IMAD R16, R16, R2, R6 ;  /* 0x0000000210107224 */ /* 0x001fe200078e0206 */
[----:B----4-:R-:W-:Y:S01]  /*21ed0*/  IABS R6, R4 ;  /* 0x0000000400067213 */ /* 0x010fe20000000000 */
[----:B------:R-:W-:Y:S01]  /*21ee0*/  IMAD.MOV.U32 R2, RZ, RZ, RZ ;  /* 0x000000ffff027224 */ /* 0x000fe200078e00ff */
[----:B------:R-:W0:Y:S01]  /*21ef0*/  I2F.RP R9, R8 ;  /* 0x0000000800097306 */ /* 0x000e220000209400 */
[----:B------:R-:W-:Y:S02]  /*21f00*/  IADD3 R19, R5, R19, RZ ;  /* 0x0000001305137210 */ /* 0x000fe40007ffe0ff */
[----:B------:R-:W-:-:S05]  /*21f10*/  IADD3 R0, R0, -R16, RZ ;  /* 0x8000001000007210 */ /* 0x000fca0007ffe0ff */
[----:B------:R-:W-:Y:S08]  /*21f20*/  I2F.RP R12, R6 ;  /* 0x00000006000c7306 */ /* 0x000ff00000209400 */
[----:B0-----:R-:W0:Y:S02]  /*21f30*/  MUFU.RCP R9, R9 ;  /* 0x0000000900097308 */ /* 0x001e240000001000 */
[----:B0-----:R-:W-:Y:S01]  /*21f40*/  VIADD R10, R9, 0xffffffe ;  /* 0x0ffffffe090a7836 */ /* 0x001fe20000000000 */
[----:B------:R-:W-:-:S05]  /*21f50*/  IABS R9, R7 ;  /* 0x0000000700097213 */ /* 0x000fca0000000000 */
[----:B-1----:R0:W1:Y:S02]  /*21f60*/  F2I.FTZ.U32.TRUNC.NTZ R3, R10 ;  /* 0x0000000a00037305 */ /* 0x002064000021f000 */
[----:B0-----:R-:W-:Y:S01]  /*21f70*/  IABS R10, R0 ;  /* 0x00000000000a7213 */ /* 0x001fe20000000000 */
[----:B-1----:R-:W-:-:S04]  /*21f80*/  IMAD.MOV R11, RZ, RZ, -R3 ;  /* 0x000000ffff0b7224 */ /* 0x002fc800078e0a03 */
[----:B------:R-:W-:-:S04]  /*21f90*/  IMAD R11, R11, R8, RZ ;  /* 0x000000080b0b7224 */ /* 0x000fc800078e02ff */
[----:B------:R-:W-:Y:S02]  /*21fa0*/  IMAD.HI.U32 R3, R3, R11, R2 ;  /* 0x0000000b03037227 */ /* 0x000fe400078e0002 */
[----:B------:R-:W0:Y:S02]  /*21fb0*/  MUFU.RCP R2, R12 ;  /* 0x0000000c00027308 */ /* 0x000e240000001000 */
[----:B------:R-:W-:Y:S02]  /*21fc0*/  IMAD.MOV R11, RZ, RZ, -R9 ;  /* 0x000000ffff0b7224 */ /* 0x000fe400078e0a09 */
[----:B------:R-:W-:-:S04]  /*21fd0*/  IMAD.HI.U32 R9, R3, R10, RZ ;  /* 0x0000000a03097227 */ /* 0x000fc800078e00ff */
[----:B------:R-:W-:-:S05]  /*21fe0*/  IMAD R11, R9, R11, R10 ;  /* 0x0000000b090b7224 */ /* 0x000fca00078e020a */
[----:B------:R-:W-:Y:S01]  /*21ff0*/  ISETP.GT.U32.AND P1, PT, R8, R11, PT ;  /* 0x0000000b0800720c */ /* 0x000fe20003f24070 */
[----:B0-----:R-:W-:Y:S02]  /*22000*/  VIADD R3, R2, 0xffffffe ;  /* 0x0ffffffe02037836 */ /* 0x001fe40000000000 */
[----:B------:R-:W-:-:S04]  /*22010*/  IMAD.MOV.U32 R2, RZ, RZ, RZ ;  /* 0x000000ffff027224 */ /* 0x000fc800078e00ff */
[----:B------:R-:W0:Y:S06]  /*22020*/  F2I.FTZ.U32.TRUNC.NTZ R3, R3 ;  /* 0x0000000300037305 */ /* 0x000e2c000021f000 */
[----:B------:R-:W-:Y:S02]  /*22030*/  @!P1 IMAD.IADD R11, R11, 0x1, -R8 ;  /* 0x000000010b0b9824 */ /* 0x000fe400078e0a08 */
[----:B------:R-:W-:Y:S01]  /*22040*/  @!P1 VIADD R9, R9, 0x1 ;  /* 0x0000000109099836 */ /* 0x000fe20000000000 */
[----:B------:R-:W-:Y:S02]  /*22050*/  ISETP.NE.AND P1, PT, R7, RZ, PT ;  /* 0x000000ff0700720c */ /* 0x000fe40003f25270 */
[----:B------:R-:W-:-:S02]  /*22060*/  ISETP.GE.U32.AND P0, PT, R11, R8, PT ;  /* 0x000000080b00720c */ /* 0x000fc40003f06070 */
[----:B0-----:R-:W-:-:S05]  /*22070*/  IADD3 R11, RZ, -R3, RZ ;  /* 0x80000003ff0b7210 */ /* 0x001fca0007ffe0ff */
[----:B------:R-:W-:-:S06]  /*22080*/  IMAD R11, R11, R6, RZ ;  /* 0x000000060b0b7224 */ /* 0x000fcc00078e02ff */
[----:B------:R-:W-:Y:S02]  /*22090*/  @P0 VIADD R9, R9, 0x1 ;  /* 0x0000000109090836 */ /* 0x000fe40000000000 */
[----:B------:R-:W-:Y:S01]  /*220a0*/  IMAD.HI.U32 R8, R3, R11, R2 ;  /* 0x0000000b03087227 */ /* 0x000fe200078e0002 */
[----:B------:R-:W-:-:S04]  /*220b0*/  LOP3.LUT R2, R0, R7, RZ, 0x3c, !PT ;  /* 0x0000000700027212 */ /* 0x000fc800078e3cff */
[----:B------:R-:W-:Y:S02]  /*220c0*/  ISETP.GE.AND P2, PT, R2, RZ, PT ;  /* 0x000000ff0200720c */ /* 0x000fe40003f46270 */
[----:B------:R-:W-:-:S05]  /*220d0*/  IABS R2, R4 ;  /* 0x0000000400027213 */ /* 0x000fca0000000000 */
[----:B------:R-:W-:-:S06]  /*220e0*/  IMAD.MOV R2, RZ, RZ, -R2 ;  /* 0x000000ffff027224 */ /* 0x000fcc00078e0a02 */
[----:B------:R-:W-:Y:S02]  /*220f0*/  @!P2 IADD3 R9, -R9, RZ, RZ ;  /* 0x000000ff0909a210 */ /* 0x000fe40007ffe1ff */
[----:B------:R-:W-:-:S04]  /*22100*/  @!P1 LOP3.LUT R9, RZ, R7, RZ, 0x33, !PT ;  /* 0x00000007ff099212 */ /* 0x000fc800078e33ff */
[-C--:B------:R-:W-:Y:S01]  /*22110*/  IABS R3, R9.reuse ;  /* 0x0000000900037213 */ /* 0x080fe20000000000 */
[----:B------:R-:W-:-:S04]  /*22120*/  IMAD R7, R7, R9, RZ ;  /* 0x0000000907077224 */ /* 0x000fc800078e02ff */
        /* <DEDUP_REMOVED lines=18> */
.L_x_798:
[----:B------:R-:W-:Y:S01]  /*22250*/  UMOV UR4, URZ ;  /* 0x0000003f00047c82 */ /* 0x000fe20008000000 */
[----:B------:R-:W-:Y:S01]  /*22260*/  UMOV UR5, URZ ;  /* 0x0000003f00057c82 */ /* 0x000fe20008000000 */
[----:B------:R-:W-:Y:S01]  /*22270*/  ULDC UR6, c[0x0][0xc3c] ;  /* 0x00030f0000067ab9 */ /* 0x000fe20000000800 */
[----:B------:R-:W-:Y:S01]  /*22280*/  IMAD.MOV.U32 R16, RZ, RZ, R0 ;  /* 0x000000ffff107224 */ /* 0x000fe200078e0000 */
[----:B0-----:R-:W-:Y:S01]  /*22290*/  MOV R17, UR4 ;  /* 0x0000000400117c02 */ /* 0x001fe20008000f00 */
[----:B------:R-:W-:Y:S02]  /*222a0*/  IMAD.U32 R18, RZ, RZ, UR5 ;  /* 0x00000005ff127e24 */ /* 0x000fe4000f8e00ff */
[----:B------:R-:W-:-:S07]  /*222b0*/  IMAD.U32 R19, RZ, RZ, UR6 ;  /* 0x00000006ff137e24 */ /* 0x000fce000f8e00ff */
.L_x_804:
[----:B------:R3:W4:Y:S01]  /*222c0*/  LDL R2, [R1+0xc] ;  /* 0x00000c0001027983 */ /* 0x0007220000100800 */
[----:B------:R-:W0:Y:S01]  /*222d0*/  S2R R0, SR_TID.X ;  /* 0x0000000000007919 */ /* 0x000e220000002100 */
[----:B------:R-:W-:Y:S05]  /*222e0*/  WARPSYNC.ALL ;  /* 0x0000000000007948 */ /* 0x000fea0003800000 */
[----:B0-----:R-:W-:Y:S01]  /*222f0*/  LOP3.LUT R0, R0, 0x1f, RZ, 0xc0, !PT ;  /* 0x0000001f00007812 */ /* 0x001fe200078ec0ff */
[----:B------:R-:W-:Y:S03]  /*22300*/  BAR.SYNC.DEFER_BLOCKING 0x4, 0x180 ;  /* 0x0106000000007b1d */ /* 0x000fe60000010000 */
[----:B------:R-:W-:-:S13]  /*22310*/  ISETP.NE.AND P0, PT, R0, RZ, PT ;  /* 0x000000ff0000720c */ /* 0x000fda0003f05270 */
[----:B------:R-:W-:Y:S01]  /*22320*/  @!P0 MOV R0, 0x400 ;  /* 0x0000040000008802 */ /* 0x000fe20000000f00 */
[----:B----4-:R-:W0:Y:S03]  /*22330*/  @!P0 S2R R2, SR_CgaCtaId ;  /* 0x0000000000028919 */ /* 0x010e260000008800 */
[----:B0-----:R-:W-:Y:S01]  /*22340*/  @!P0 LEA R23, R2, R0, 0x18 ;  /* 0x0000000002178211 */ /* 0x001fe200078ec0ff */
[----:B------:R3:W-:Y:S04]  /*22350*/  @!P0 STL [R1+0xc], R2 ;  /* 0x00000c0201008387 */ /* 0x0007e80000100800 */
[----:B------:R3:W-:Y:S01]  /*22360*/  @!P0 STS.128 [R23+0x228d0], R16 ;  /* 0x0228d01017008388 */ /* 0x0007e20000000c00 */
[----:B------:R-:W-:Y:S06]  /*22370*/  BAR.ARV 0x5, 0x180 ;  /* 0x0146000000007b1d */ /* 0x000fec0000002000 */
.L_x_795:
[----:B------:R-:W-:Y:S02]  /*22380*/  ULDC UR4, c[0x0][0xc3c] ;  /* 0x00030f0000047ab9 */ /* 0x000fe40000000800 */
[----:B0-----:R-:W-:-:S13]  /*22390*/  ISETP.GE.AND P0, PT, R19, UR4, PT ;  /* 0x0000000413007c0c */ /* 0x001fda000bf06270 */
[----:B------:R-:W-:Y:S05]  /*223a0*/  @!P0 BRA `(.L_x_805) ;  /* 0xffffff9000b88947 */ /* 0x000fea000383ffff */
[----:B------:R-:W-:Y:S05]  /*223b0*/  BSYNC B7 ;  /* 0x0000000000077941 */ /* 0x000fea0003800000 */
.L_x_695:
[----:B-12---:R-:W2:Y:S01]  /*223c0*/  LDL.LU R0, [R1+0x38] ;  /* 0x0000380001007983 */ /* 0x006ea20000300800 */
[----:B------:R-:W-:Y:S01]  /*223d0*/  BSSY B0, `(.L_x_806) ;  /* 0x000000b000007945 */ /* 0x000fe20003800000 */
[----:B------:R-:W1:Y:S01]  /*223e0*/  S2R R5, SR_CgaCtaId ;  /* 0x0000000000057919 */ /* 0x000e620000008800 */
[----:B--2---:R-:W-:-:S05]  /*223f0*/  VIADD R0, R0, 0x1 ;  /* 0x0000000100007836 */ /* 0x004fca0000000000 */
[----:B0--3--:R-:W-:-:S04]  /*22400*/  LEA.HI R2, R0, R0, RZ, 0x1 ;  /* 0x0000000000027211 */ /* 0x009fc800078f08ff */
[----:B------:R-:W-:Y:S02]  /*22410*/  LOP3.LUT R3, R2, 0xfffffffe, RZ, 0xc0, !PT ;  /* 0xfffffffe02037812 */ /* 0x000fe400078ec0ff */
[----:B------:R-:W-:Y:S02]  /*22420*/  MOV R2, 0x400 ;  /* 0x0000040000027802 */ /* 0x000fe40000000f00 */
[----:B------:R-:W-:Y:S02]  /*22430*/  IADD3 R0, R0, -R3, RZ ;  /* 0x8000000300007210 */ /* 0x000fe40007ffe0ff */
[----:B-1----:R-:W-:Y:S02]  /*22440*/  LEA R4, R5, R2, 0x18 ;  /* 0x0000000205047211 */ /* 0x002fe400078ec0ff */
[----:B------:R-:W-:-:S04]  /*22450*/  SHF.L.U32 R0, R0, 0x1f, RZ ;  /* 0x0000001f00007819 */ /* 0x000fc800000006ff */
[----:B------:R-:W0:Y:S02]  /*22460*/  SYNCS.PHASECHK.TRANS64.TRYWAIT P0, [R4+URZ+0x22820], R0 ;  /* 0x02282000040075a7 */ /* 0x000e24000800017f */
[----:B0-----:R-:W-:Y:S05]  /*22470*/  @!P0 BRA `(.L_x_807) ;  /* 0x0000008400708947 */ /* 0x001fea0003800000 */
.L_x_1132:
[----:B------:R-:W-:Y:S05]  /*22480*/  BSYNC B0 ;  /* 0x0000000000007941 */ /* 0x000fea0003800000 */
.L_x_806:
[----:B------:R-:W-:-:S03]  /*22490*/  UMOV UR4, 0xffffffff ;  /* 0xffffffff00047882 */ /* 0x000fc60000000000 */
[----:B------:R-:W-:Y:S05]  /*224a0*/  BRA.DIV UR4, `(.L_x_808) ;  /* 0x0000008604787947 */ /* 0x000fea000b800000 */
[----:B0-----:R-:W0:Y:S02]  /*224b0*/  S2R R0, SR_TID.X ;  /* 0x0000000000007919 */ /* 0x001e240000002100 */
[----:B0-----:R-:W-:-:S04]  /*224c0*/  SHF.R.U32.HI R0, RZ, 0x5, R0 ;  /* 0x00000005ff007819 */ /* 0x001fc80000011600 */
[----:B------:R-:W-:-:S05]  /*224d0*/  LOP3.LUT R0, R0, 0x3, RZ, 0xc0, !PT ;  /* 0x0000000300007812 */ /* 0x000fca00078ec0ff */
[----:B------:R0:W1:Y:S02]  /*224e0*/  SHFL.IDX PT, R14, R0, RZ, 0x1f ;  /* 0x00001fff000e7589 */ /* 0x00006400000e0000 */
.L_x_1135:
[----:B-1----:R-:W-:-:S13]  /*224f0*/  ISETP.NE.AND P0, PT, R14, RZ, PT ;  /* 0x000000ff0e00720c */ /* 0x002fda0003f05270 */
[----:B------:R-:W-:Y:S05]  /*22500*/  @P0 BRA `(.L_x_511) ;  /* 0x0000000000b00947 */ /* 0x000fea0003800000 */
[----:B------:R-:W-:-:S03]  /*22510*/  UMOV UR4, 0xffffffff ;  /* 0xffffffff00047882 */ /* 0x000fc60000000000 */
[----:B------:R-:W-:Y:S05]  /*22520*/  BRA.DIV UR4, `(.L_x_809) ;  /* 0x00000086048c7947 */ /* 0x000fea000b800000 */
[----:B------:R-:W-:-:S13]  /*22530*/  ELECT P6, URZ, PT ;  /* 0x00000000003f782f */ /* 0x000fda00038c0000 */
.L_x_1138:
[----:B------:R-:W-:Y:S05]  /*22540*/  @!P6 BRA `(.L_x_511) ;  /* 0x0000000000a0e947 */ /* 0x000fea0003800000 */
[----:B0-----:R-:W2:Y:S02]  /*22550*/  LDL R0, [R1+0x4c] ;  /* 0x00004c0001007983 */ /* 0x001ea40000100800 */
[----:B--2---:R-:W-:-:S13]  /*22560*/  R2UR UR4, R0 ;  /* 0x00000000000472ca */ /* 0x004fda00000e0000 */
[----:B------:R-:W-:-:S06]  /*22570*/  ULOP3.LUT UR4, UR4, 0x2, URZ, 0xfc, !UPT ;  /* 0x0000000204047892 */ /* 0x000fcc000f8efc3f */
[----:B------:R-:W-:-:S05]  /*22580*/  IMAD.U32 R0, RZ, RZ, UR4 ;  /* 0x00000004ff007e24 */ /* 0x000fca000f8e00ff */
[----:B------:R-:W-:-:S13]  /*22590*/  ISETP.NE.AND P0, PT, R0, 0x3, PT ;  /* 0x000000030000780c */ /* 0x000fda0003f05270 */
[----:B------:R-:W-:Y:S05]  /*225a0*/  @!P0 BRA `(.L_x_810) ;  /* 0x0000000000048947 */ /* 0x000fea0003800000 */
[----:B------:R-:W-:Y:S01]  /*225b0*/  BPT.TRAP 0x1 ;  /* 0x000000040000795c */ /* 0x000fe20000300000 */
.L_x_810:
[C---:B------:R-:W-:Y:S01]  /*225c0*/  IMAD R5, R31.reuse, 0x8, R4 ;  /* 0x000000081f057824 */ /* 0x040fe200078e0204 */
[----:B------:R-:W-:Y:S01]  /*225d0*/  SHF.L.U32 R0, R36, 0x1f, RZ ;  /* 0x0000001f24007819 */ /* 0x000fe200000006ff */
[----:B------:R-:W-:-:S03]  /*225e0*/  VIADD R31, R31, 0x1 ;  /* 0x000000011f1f7836 */ /* 0x000fc60000000000 */
[----:B------:R-:W0:Y:S02]  /*225f0*/  SYNCS.PHASECHK.TRANS64.TRYWAIT P1, [R5+URZ+0x22840], R0 ;  /* 0x02284000050075a7 */ /* 0x000e24000802017f */
[----:B------:R-:W-:-:S04]  /*22600*/  ISETP.NE.AND P2, PT, R31, 0x2, PT ;  /* 0x000000021f00780c */ /* 0x000fc80003f45270 */
[----:B------:R-:W-:Y:S01]  /*22610*/  SEL R3, RZ, 0x1, P2 ;  /* 0x00000001ff037807 */ /* 0x000fe20001000000 */
[----:B0-----:R-:W-:Y:S08]  /*22620*/  @!P1 BRA `(.L_x_811) ;  /* 0x00000084006c9947 */ /* 0x001ff00003800000 */
.L_x_1139:
[----:B------:R-:W-:Y:S02]  /*22630*/  SEL R31, R31, RZ, P2 ;  /* 0x000000ff1f1f7207 */ /* 0x000fe40001000000 */
[----:B------:R-:W-:Y:S01]  /*22640*/  LOP3.LUT R2, R36, R3, RZ, 0x3c, !PT ;  /* 0x0000000324027212 */ /* 0x000fe200078e3cff */
[----:B------:R-:W-:Y:S06]  /*22650*/  @!P0 BRA `(.L_x_812) ;  /* 0x0000000000048947 */ /* 0x000fec0003800000 */
[----:B------:R-:W-:Y:S01]  /*22660*/  BPT.TRAP 0x1 ;  /* 0x000000040000795c */ /* 0x000fe20000300000 */
.L_x_812:
[----:B------:R-:W-:Y:S02]  /*22670*/  LEA R31, R31, R4, 0x3 ;  /* 0x000000041f1f7211 */ /* 0x000fe400078e18ff */
[----:B------:R-:W-:-:S04]  /*22680*/  SHF.L.U32 R2, R2, 0x1f, RZ ;  /* 0x0000001f02027819 */ /* 0x000fc800000006ff */
[----:B------:R-:W1:Y:S02]  /*22690*/  SYNCS.PHASECHK.TRANS64.TRYWAIT P1, [R31+URZ+0x22840], R2 ;  /* 0x022840021f0075a7 */ /* 0x000e64000802017f */
[----:B-1----:R-:W-:Y:S05]  /*226a0*/  @!P1 BRA `(.L_x_813) ;  /* 0x0000008400609947 */ /* 0x002fea0003800000 */
.L_x_1140:
[----:B------:R-:W-:Y:S05]  /*226b0*/  @!P0 BRA `(.L_x_814) ;  /* 0x0000000000048947 */ /* 0x000fea0003800000 */
[----:B------:R-:W-:Y:S01]  /*226c0*/  BPT.TRAP 0x1 ;  /* 0x000000040000795c */ /* 0x000fe20000300000 */
.L_x_814:
[----:B------:R-:W2:Y:S02]  /*226d0*/  SYNCS.PHASECHK.TRANS64.TRYWAIT P1, [R5+URZ+0x22860], R0 ;  /* 0x02286000050075a7 */ /* 0x000ea4000802017f */
[----:B--2---:R-:W-:Y:S05]  /*226e0*/  @!P1 BRA `(.L_x_815) ;  /* 0x0000008400649947 */ /* 0x004fea0003800000 */
.L_x_1141:
[----:B------:R-:W-:Y:S05]  /*226f0*/  @!P0 BRA `(.L_x_816) ;  /* 0x0000000000048947 */ /* 0x000fea0003800000 */
[----:B------:R-:W-:Y:S01]  /*22700*/  BPT.TRAP 0x1 ;  /* 0x000000040000795c */ /* 0x000fe20000300000 */
.L_x_816:
[----:B------:R-:W3:Y:S02]  /*22710*/  SYNCS.PHASECHK.TRANS64.TRYWAIT P1, [R31+URZ+0x22860], R2 ;  /* 0x022860021f0075a7 */ /* 0x000ee4000802017f */
[----:B---3--:R-:W-:Y:S05]  /*22720*/  @!P1 BRA `(.L_x_817) ;  /* 0x0000008400689947 */ /* 0x008fea0003800000 */
.L_x_1142:
[----:B------:R-:W-:Y:S05]  /*22730*/  @!P0 BRA `(.L_x_818) ;  /* 0x0000000000048947 */ /* 0x000fea0003800000 */
[----:B------:R-:W-:Y:S01]  /*22740*/  BPT.TRAP 0x1 ;  /* 0x000000040000795c */ /* 0x000fe20000300000 */
.L_x_818:
[----:B------:R-:W4:Y:S02]  /*22750*/  SYNCS.PHASECHK.TRANS64.TRYWAIT P1, [R5+URZ+0x22880], R0 ;  /* 0x02288000050075a7 */ /* 0x000f24000802017f */
[----:B----4-:R-:W-:Y:S05]  /*22760*/  @!P1 BRA `(.L_x_819) ;  /* 0x00000084006c9947 */ /* 0x010fea0003800000 */
.L_x_1143:
[----:B------:R-:W-:Y:S05]  /*22770*/  @!P0 BRA `(.L_x_820) ;  /* 0x0000000000048947 */ /* 0x000fea0003800000 */
[----:B------:R-:W-:Y:S01]  /*22780*/  BPT.TRAP 0x1 ;  /* 0x000000040000795c */ /* 0x000fe20000300000 */
.L_x_820:
[----:B------:R0:W0:Y:S02]  /*22790*/  SYNCS.PHASECHK.TRANS64.TRYWAIT P0, [R31+URZ+0x22880], R2 ;  /* 0x022880021f0075a7 */ /* 0x000024000800017f */
[----:B0-----:R-:W-:Y:S05]  /*227a0*/  @!P0 NANOSLEEP.SYNCS 0x989680 ;  /* 0x009896800000895d */ /* 0x001fea0003900000 */
[----:B------:R-:W0:Y:S02]  /*227b0*/  @!P0 SYNCS.PHASECHK.TRANS64 P0, [R31+URZ+0x22880], R2 ;  /* 0x022880021f0085a7 */ /* 0x000e24000800007f */
[----:B0-----:R-:W-:Y:S05]  /*227c0*/  @!P0 BRA `(.L_x_820) ;  /* 0xfffffffc00f08947 */ /* 0x001fea000383ffff */
.L_x_511:
[----:B------:R-:W-:Y:S05]  /*227d0*/  BSYNC B8 ;  /* 0x0000000000087941 */ /* 0x000fea0003800000 */
.L_x_508:
[----:B------:R-:W-:Y:S05]  /*227e0*/  EXIT ;  /* 0x000000000000794d */ /* 0x000fea0003800000 */
.L_x_533:
[----:B-1----:R1:W2:Y:S02]  /*227f0*/  SYNCS.PHASECHK.TRANS64.TRYWAIT P6, [R88+URZ+0x22890], R93 ;  /* 0x0228905d580075a7 */ /* 0x0022a400080c017f */
[----:B--2---:R-:W-:Y:S05]  /*22800*/  @!P6 NANOSLEEP.SYNCS 0x989680 ;  /* 0x009896800000e95d */ /* 0x004fea0003900000 */
[----:B------:R-:W2:Y:S02]  /*22810*/  @!P6 SYNCS.PHASECHK.TRANS64 P6, [R88+URZ+0x22890], R93 ;  /* 0x0228905d5800e5a7 */ /* 0x000ea400080c007f */
[----:B--2---:R-:W-:Y:S05]  /*22820*/  @!P6 BRA `(.L_x_533) ;  /* 0xfffffffc00f0e947 */ /* 0x004fea000383ffff */
[----:B------:R-:W-:Y:S05]  /*22830*/  BRA `(.L_x_821) ;  /* 0xfffffe0400887947 */ /* 0x000fea000383ffff */
.L_x_534:
[----:B------:R-:W-:Y:S01]  /*22840*/  BSSY B1, `(.L_x_822) ;  /* 0x0000008000017945 */ /* 0x000fe20003800000 */
[----:B------:R-:W-:Y:S01]  /*22850*/  IMAD.MOV.U32 R13, RZ, RZ, R104 ;  /* 0x000000ffff0d7224 */ /* 0x000fe200078e0068 */
[----:B------:R-:W-:Y:S01]  /*22860*/  MOV R15, 0xffffffff ;  /* 0xffffffff000f7802 */ /* 0x000fe20000000f00 */
[----:B------:R-:W-:Y:S02]  /*22870*/  IMAD.MOV.U32 R12, RZ, RZ, RZ ;  /* 0x000000ffff0c7224 */ /* 0x000fe400078e00ff */
[----:B------:R-:W-:-:S07]  /*22880*/  IMAD.MOV.U32 R11, RZ, RZ, 0x1c1f ;  /* 0x00001c1fff0b7424 */ /* 0x000fce00078e00ff */
[----:B01----:R-:W-:Y:S05]  /*22890*/  WARPSYNC.COLLECTIVE R15, `(.L_x_823) ;  /* 0x000000000f087348 */ /* 0x003fea0003c00000 */
[----:B------:R2:W3:Y:S02]  /*228a0*/  SHFL.IDX P6, R14, R13, R12, R11 ;  /* 0x0000000c0d0e7389 */ /* 0x0004e400000c000b */
[----:B0123--:R-:W-:Y:S01]  /*228b0*/  ENDCOLLECTIVE ;  /* 0x000000000000791b */ /* 0x00ffe20003800000 */
.L_x_823:
[----:B------:R-:W-:Y:S05]  /*228c0*/  BSYNC B1 ;  /* 0x0000000000017941 */ /* 0x000fea0003800000 */
.L_x_822:
[----:B------:R-:W-:Y:S01]  /*228d0*/  IMAD.MOV.U32 R13, RZ, RZ, R103 ;  /* 0x000000ffff0d7224 */ /* 0x000fe200078e0067 */
[----:B------:R-:W-:Y:S01]  /*228e0*/  MOV R11, 0x1c1f ;  /* 0x00001c1f000b7802 */ /* 0x000fe20000000f00 */
[----:B------:R-:W-:Y:S02]  /*228f0*/  IMAD.MOV.U32 R12, RZ, RZ, RZ ;  /* 0x000000ffff0c7224 */ /* 0x000fe400078e00ff */
[----:B------:R-:W-:Y:S02]  /*22900*/  IMAD.MOV.U32 R15, RZ, RZ, -0x1 ;  /* 0xffffffffff0f7424 */ /* 0x000fe400078e00ff */
[----:B------:R-:W-:-:S07]  /*22910*/  IMAD.MOV.U32 R106, RZ, RZ, R14 ;  /* 0x000000ffff6a7224 */ /* 0x000fce00078e000e */
[----:B------:R-:W-:Y:S05]  /*22920*/  WARPSYNC.COLLECTIVE R15, `(.L_x_824) ;  /* 0x000000000f087348 */ /* 0x000fea0003c00000 */
[----:B------:R0:W1:Y:S02]  /*22930*/  SHFL.IDX P6, R14, R13, R12, R11 ;  /* 0x0000000c0d0e7389 */ /* 0x00006400000c000b */
[----:B01----:R-:W-:Y:S01]  /*22940*/  ENDCOLLECTIVE ;  /* 0x000000000000791b */ /* 0x003fe20003800000 */
.L_x_824:
[----:B------:R-:W-:Y:S05]  /*22950*/  BRA `(.L_x_825) ;  /* 0xfffffe0400547947 */ /* 0x000fea000383ffff */
.L_x_543:
[----:B------:R-:W-:Y:S01]  /*22960*/  BSSY B1, `(.L_x_826) ;  /* 0x0000008000017945 */ /* 0x000fe20003800000 */
[----:B------:R-:W-:Y:S01]  /*22970*/  IMAD.MOV.U32 R13, RZ, RZ, R104 ;  /* 0x000000ffff0d7224 */ /* 0x000fe200078e0068 */
[----:B0-----:R-:W-:Y:S01]  /*22980*/  MOV R11, 0x1c1f ;  /* 0x00001c1f000b7802 */ /* 0x001fe20000000f00 */
[----:B------:R-:W-:Y:S02]  /*22990*/  IMAD.MOV.U32 R12, RZ, RZ, 0x1 ;  /* 0x00000001ff0c7424 */ /* 0x000fe400078e00ff */
[----:B------:R-:W-:-:S07]  /*229a0*/  IMAD.MOV.U32 R15, RZ, RZ, -0x1 ;  /* 0xffffffffff0f7424 */ /* 0x000fce00078e00ff */
[----:B-1234-:R-:W-:Y:S05]  /*229b0*/  WARPSYNC.COLLECTIVE R15, `(.L_x_827) ;  /* 0x000000000f087348 */ /* 0x01efea0003c00000 */
[----:B----4-:R0:W4:Y:S02]  /*229c0*/  SHFL.IDX P6, R14, R13, R12, R11 ;  /* 0x0000000c0d0e7389 */ /* 0x01012400000c000b */
[----:B01234-:R-:W-:Y:S01]  /*229d0*/  ENDCOLLECTIVE ;  /* 0x000000000000791b */ /* 0x01ffe20003800000 */
.L_x_827:
[----:B------:R-:W-:Y:S05]  /*229e0*/  BSYNC B1 ;  /* 0x0000000000017941 */ /* 0x000fea0003800000 */
.L_x_826:
[----:B------:R-:W-:Y:S01]  /*229f0*/  IMAD.MOV.U32 R13, RZ, RZ, R103 ;  /* 0x000000ffff0d7224 */ /* 0x000fe200078e0067 */
[----:B------:R-:W-:Y:S01]  /*22a00*/  MOV R12, 0x1 ;  /* 0x00000001000c7802 */ /* 0x000fe20000000f00 */
[----:B------:R-:W-:Y:S02]  /*22a10*/  IMAD.MOV.U32 R11, RZ, RZ, 0x1c1f ;  /* 0x00001c1fff0b7424 */ /* 0x000fe400078e00ff */
[----:B------:R-:W-:Y:S02]  /*22a20*/  IMAD.MOV.U32 R15, RZ, RZ, -0x1 ;  /* 0xffffffffff0f7424 */ /* 0x000fe400078e00ff */
[----:B------:R-:W-:-:S07]  /*22a30*/  IMAD.MOV.U32 R46, RZ, RZ, R14 ;  /* 0x000000ffff2e7224 */ /* 0x000fce00078e000e */
[----:B------:R-:W-:Y:S05]  /*22a40*/  WARPSYNC.COLLECTIVE R15, `(.L_x_828) ;  /* 0x000000000f087348 */ /* 0x000fea0003c00000 */
[----:B------:R0:W1:Y:S02]  /*22a50*/  SHFL.IDX P6, R14, R13, R12, R11 ;  /* 0x0000000c0d0e7389 */ /* 0x00006400000c000b */
[----:B01----:R-:W-:Y:S01]  /*22a60*/  ENDCOLLECTIVE ;  /* 0x000000000000791b */ /* 0x003fe20003800000 */
.L_x_828:
[----:B------:R-:W-:Y:S05]  /*22a70*/  BRA `(.L_x_829) ;  /* 0xfffffe1000b47947 */ /* 0x000fea000383ffff */
.L_x_552:
[----:B------:R-:W-:Y:S01]  /*22a80*/  BSSY B1, `(.L_x_830) ;  /* 0x0000008000017945 */ /* 0x000fe20003800000 */
[----:B------:R-:W-:Y:S01]  /*22a90*/  IMAD.MOV.U32 R13, RZ, RZ, R104 ;  /* 0x000000ffff0d7224 */ /* 0x000fe200078e0068 */
[----:B------:R-:W-:Y:S01]  /*22aa0*/  MOV R12, 0x2 ;  /* 0x00000002000c7802 */ /* 0x000fe20000000f00 */
[----:B0-----:R-:W-:Y:S02]  /*22ab0*/  IMAD.MOV.U32 R11, RZ, RZ, 0x1c1f ;  /* 0x00001c1fff0b7424 */ /* 0x001fe400078e00ff */
[----:B------:R-:W-:-:S07]  /*22ac0*/  IMAD.MOV.U32 R15, RZ, RZ, -0x1 ;  /* 0xffffffffff0f7424 */ /* 0x000fce00078e00ff */
[----:B-1234-:R-:W-:Y:S05]  /*22ad0*/  WARPSYNC.COLLECTIVE R15, `(.L_x_831) ;  /* 0x000000000f087348 */ /* 0x01efea0003c00000 */
[----:B------:R0:W0:Y:S02]  /*22ae0*/  SHFL.IDX P6, R14, R13, R12, R11 ;  /* 0x0000000c0d0e7389 */ /* 0x00002400000c000b */
[----:B01234-:R-:W-:Y:S01]  /*22af0*/  ENDCOLLECTIVE ;  /* 0x000000000000791b */ /* 0x01ffe20003800000 */
.L_x_831:
[----:B------:R-:W-:Y:S05]  /*22b00*/  BSYNC B1 ;  /* 0x0000000000017941 */ /* 0x000fea0003800000 */
.L_x_830:
[----:B------:R-:W-:Y:S01]  /*22b10*/  MOV R13, R103 ;  /* 0x00000067000d7202 */ /* 0x000fe20000000f00 */
[----:B------:R-:W-:Y:S02]  /*22b20*/  IMAD.MOV.U32 R12, RZ, RZ, 0x2 ;  /* 0x00000002ff0c7424 */ /* 0x000fe400078e00ff */
[----:B------:R-:W-:Y:S02]  /*22b30*/  IMAD.MOV.U32 R11, RZ, RZ, 0x1c1f ;  /* 0x00001c1fff0b7424 */ /* 0x000fe400078e00ff */
[----:B------:R-:W-:Y:S02]  /*22b40*/  IMAD.MOV.U32 R15, RZ, RZ, -0x1 ;  /* 0xffffffffff0f7424 */ /* 0x000fe400078e00ff */
[----:B------:R-:W-:-:S07]  /*22b50*/  IMAD.MOV.U32 R104, RZ, RZ, R14 ;  /* 0x000000ffff687224 */ /* 0x000fce00078e000e */
[----:B------:R-:W-:Y:S05]  /*22b60*/  WARPSYNC.COLLECTIVE R15, `(.L_x_832) ;  /* 0x000000000f087348 */ /* 0x000fea0003c00000 */
[----:B------:R0:W1:Y:S02]  /*22b70*/  SHFL.IDX P6, R14, R13, R12, R11 ;  /* 0x0000000c0d0e7389 */ /* 0x00006400000c000b */
[----:B01----:R-:W-:Y:S01]  /*22b80*/  ENDCOLLECTIVE ;  /* 0x000000000000791b */ /* 0x003fe20003800000 */
.L_x_832:
[----:B------:R-:W-:Y:S05]  /*22b90*/  BRA `(.L_x_833) ;  /* 0xfffffe2000147947 */ /* 0x000fea000383ffff */
.L_x_562:
[----:B-1----:R1:W2:Y:S02]  /*22ba0*/  SYNCS.PHASECHK.TRANS64.TRYWAIT P3, [R88+URZ+0x22890], R93 ;  /* 0x0228905d580075a7 */ /* 0x0022a4000806017f */
[----:B--2---:R-:W-:Y:S05]  /*22bb0*/  @!P3 NANOSLEEP.SYNCS 0x989680 ;  /* 0x009896800000b95d */ /* 0x004fea0003900000 */
[----:B------:R-:W2:Y:S02]  /*22bc0*/  @!P3 SYNCS.PHASECHK.TRANS64 P3, [R88+URZ+0x22890], R93 ;  /* 0x0228905d5800b5a7 */ /* 0x000ea4000806007f */
[----:B--2---:R-:W-:Y:S05]  /*22bd0*/  @!P3 BRA `(.L_x_562) ;  /* 0xfffffffc00f0b947 */ /* 0x004fea000383ffff */
[----:B------:R-:W-:Y:S05]  /*22be0*/  BRA `(.L_x_834) ;  /* 0xfffffe3000c87947 */ /* 0x000fea000383ffff */
.L_x_563:
[----:B------:R-:W-:Y:S01]  /*22bf0*/  BSSY B1, `(.L_x_835) ;  /* 0x0000008000017945 */ /* 0x000fe20003800000 */
[----:B------:R-:W-:Y:S01]  /*22c00*/  MOV R13, R104 ;  /* 0x00000068000d7202 */ /* 0x000fe20000000f00 */
[----:B------:R-:W-:Y:S02]  /*22c10*/  IMAD.MOV.U32 R12, RZ, RZ, RZ ;  /* 0x000000ffff0c7224 */ /* 0x000fe400078e00ff */
[----:B------:R-:W-:Y:S02]  /*22c20*/  IMAD.MOV.U32 R11, RZ, RZ, 0x1c1f ;  /* 0x00001c1fff0b7424 */ /* 0x000fe400078e00ff */
[----:B------:R-:W-:-:S07]  /*22c30*/  IMAD.MOV.U32 R15, RZ, RZ, -0x1 ;  /* 0xffffffffff0f7424 */ /* 0x000fce00078e00ff */
[----:B-1----:R-:W-:Y:S05]  /*22c40*/  WARPSYNC.COLLECTIVE R15, `(.L_x_836) ;  /* 0x000000000f087348 */ /* 0x002fea0003c00000 */
[----:B------:R0:W2:Y:S02]  /*22c50*/  SHFL.IDX P6, R14, R13, R12, R11 ;  /* 0x0000000c0d0e7389 */ /* 0x0000a400000c000b */
[----:B012---:R-:W-:Y:S01]  /*22c60*/  ENDCOLLECTIVE ;  /* 0x000000000000791b */ /* 0x007fe20003800000 */
.L_x_836:
[----:B------:R-:W-:Y:S05]  /*22c70*/  BSYNC B1 ;  /* 0x0000000000017941 */ /* 0x000fea0003800000 */
.L_x_835:
[----:B------:R-:W-:Y:S01]  /*22c80*/  IMAD.MOV.U32 R13, RZ, RZ, R103 ;  /* 0x000000ffff0d7224 */ /* 0x000fe200078e0067 */
[----:B------:R-:W-:Y:S01]  /*22c90*/  MOV R15, 0xffffffff ;  /* 0xffffffff000f7802 */ /* 0x000fe20000000f00 */
[----:B------:R-:W-:Y:S01]  /*22ca0*/  IMAD.MOV.U32 R12, RZ, RZ, RZ ;  /* 0x000000ffff0c7224 */ /* 0x000fe200078e00ff */
[----:B------:R-:W-:Y:S01]  /*22cb0*/  MOV R105, R14 ;  /* 0x0000000e00697202 */ /* 0x000fe20000000f00 */
[----:B------:R-:W-:-:S07]  /*22cc0*/  IMAD.MOV.U32 R11, RZ, RZ, 0x1c1f ;  /* 0x00001c1fff0b7424 */ /* 0x000fce00078e00ff */
[----:B------:R-:W-:Y:S05]  /*22cd0*/  WARPSYNC.COLLECTIVE R15, `(.L_x_837) ;  /* 0x000000000f087348 */ /* 0x000fea0003c00000 */
[----:B------:R0:W1:Y:S02]  /*22ce0*/  SHFL.IDX P6, R14, R13, R12, R11 ;  /* 0x0000000c0d0e7389 */ /* 0x00006400000c000b */
[----:B01----:R-:W-:Y:S01]  /*22cf0*/  ENDCOLLECTIVE ;  /* 0x000000000000791b */ /* 0x003fe20003800000 */
.L_x_837:
[----:B------:R-:W-:Y:S01]  /*22d00*/  IMAD.MOV.U32 R107, RZ, RZ, R14 ;  /* 0x000000ffff6b7224 */ /* 0x000fe200078e000e */
[----:B------:R-:W-:Y:S06]  /*22d10*/  BRA `(.L_x_838) ;  /* 0xfffffe3000947947 */ /* 0x000fec000383ffff */
.L_x_568:
[----:B------:R-:W-:Y:S01]  /*22d20*/  BSSY B1, `(.L_x_839) ;  /* 0x0000008000017945 */ /* 0x000fe20003800000 */
[----:B----4-:R-:W-:Y:S01]  /*22d30*/  IMAD.MOV.U32 R13, RZ, RZ, R104 ;  /* 0x000000ffff0d7224 */ /* 0x010fe200078e0068 */
[----:B------:R-:W-:Y:S01]  /*22d40*/  MOV R11, 0x1c1f ;  /* 0x00001c1f000b7802 */ /* 0x000fe20000000f00 */
[----:B------:R-:W-:Y:S02]  /*22d50*/  IMAD.MOV.U32 R12, RZ, RZ, 0x1 ;  /* 0x00000001ff0c7424 */ /* 0x000fe400078e00ff */
[----:B------:R-:W-:-:S07]  /*22d60*/  IMAD.MOV.U32 R15, RZ, RZ, -0x1 ;  /* 0xffffffffff0f7424 */ /* 0x000fce00078e00ff */
[----:B0123--:R-:W-:Y:S05]  /*22d70*/  WARPSYNC.COLLECTIVE R15, `(.L_x_840) ;  /* 0x000000000f087348 */ /* 0x00ffea0003c00000 */
[----:B------:R4:W0:Y:S02]  /*22d80*/  SHFL.IDX P6, R14, R13, R12, R11 ;  /* 0x0000000c0d0e7389 */ /* 0x00082400000c000b */
[----:B01234-:R-:W-:Y:S01]  /*22d90*/  ENDCOLLECTIVE ;  /* 0x000000000000791b */ /* 0x01ffe20003800000 */
.L_x_840:
[----:B------:R-:W-:Y:S05]  /*22da0*/  BSYNC B1 ;  /* 0x0000000000017941 */ /* 0x000fea0003800000 */
.L_x_839:
        /* <DEDUP_REMOVED lines=8> */
.L_x_841:
[----:B------:R-:W-:Y:S05]  /*22e30*/  BRA `(.L_x_842) ;  /* 0xfffffe4000047947 */ /* 0x000fea000383ffff */
.L_x_573:
[----:B------:R-:W-:Y:S01]  /*22e40*/  BSSY B1, `(.L_x_843) ;  /* 0x0000008000017945 */ /* 0x000fe20003800000 */
[----:B0-----:R-:W-:Y:S01]  /*22e50*/  IMAD.MOV.U32 R13, RZ, RZ, R104 ;  /* 0x000000ffff0d7224 */ /* 0x001fe200078e0068 */
[----:B------:R-:W-:Y:S01]  /*22e60*/  MOV R12, 0x2 ;  /* 0x00000002000c7802 */ /* 0x000fe20000000f00 */
[----:B------:R-:W-:Y:S02]  /*22e70*/  IMAD.MOV.U32 R11, RZ, RZ, 0x1c1f ;  /* 0x00001c1fff0b7424 */ /* 0x000fe400078e00ff */
[----:B------:R-:W-:-:S07]  /*22e80*/  IMAD.MOV.U32 R15, RZ, RZ, -0x1 ;  /* 0xffffffffff0f7424 */ /* 0x000fce00078e00ff */
[----:B-1234-:R-:W-:Y:S05]  /*22e90*/  WARPSYNC.COLLECTIVE R15, `(.L_x_844) ;  /* 0x000000000f087348 */ /* 0x01efea0003c00000 */
[----:B------:R0:W0:Y:S02]  /*22ea0*/  SHFL.IDX P6, R14, R13, R12, R11 ;  /* 0x0000000c0d0e7389 */ /* 0x00002400000c000b */
[----:B01234-:R-:W-:Y:S01]  /*22eb0*/  ENDCOLLECTIVE ;  /* 0x000000000000791b */ /* 0x01ffe20003800000 */
.L_x_844:
[----:B------:R-:W-:Y:S05]  /*22ec0*/  BSYNC B1 ;  /* 0x0000000000017941 */ /* 0x000fea0003800000 */
.L_x_843:
        /* <DEDUP_REMOVED lines=8> */
.L_x_845:
[----:B------:R-:W-:Y:S05]  /*22f50*/  BRA `(.L_x_846) ;  /* 0xfffffe4c00947947 */ /* 0x000fea000383ffff */
.L_x_578:
[----:B0-----:R0:W1:Y:S02]  /*22f60*/  SYNCS.PHASECHK.TRANS64.TRYWAIT P2, [R88+URZ+0x22890], R93 ;  /* 0x0228905d580075a7 */ /* 0x001064000804017f */
[----:B-1----:R-:W-:Y:S05]  /*22f70*/  @!P2 NANOSLEEP.SYNCS 0x989680 ;  /* 0x009896800000a95d */ /* 0x002fea0003900000 */
[----:B------:R-:W1:Y:S02]  /*22f80*/  @!P2 SYNCS.PHASECHK.TRANS64 P2, [R88+URZ+0x22890], R93 ;  /* 0x0228905d5800a5a7 */ /* 0x000e64000804007f */
[----:B-1----:R-:W-:Y:S05]  /*22f90*/  @!P2 BRA `(.L_x_578) ;  /* 0xfffffffc00f0a947 */ /* 0x002fea000383ffff */
[----:B------:R-:W-:Y:S05]  /*22fa0*/  BRA `(.L_x_847) ;  /* 0xfffffe5c006c7947 */ /* 0x000fea000383ffff */
.L_x_579:
[----:B------:R-:W-:Y:S01]  /*22fb0*/  BSSY B1, `(.L_x_848) ;  /* 0x0000008000017945 */ /* 0x000fe20003800000 */
[----:B------:R-:W-:Y:S01]  /*22fc0*/  MOV R13, R33 ;  /* 0x00000021000d7202 */ /* 0x000fe20000000f00 */
[----:B------:R-:W-:Y:S02]  /*22fd0*/  IMAD.MOV.U32 R12, RZ, RZ, RZ ;  /* 0x000000ffff0c7224 */ /* 0x000fe400078e00ff */
[----:B------:R-:W-:Y:S02]  /*22fe0*/  IMAD.MOV.U32 R11, RZ, RZ, 0x1c1f ;  /* 0x00001c1fff0b7424 */ /* 0x000fe400078e00ff */
[----:B------:R-:W-:-:S07]  /*22ff0*/  IMAD.MOV.U32 R15, RZ, RZ, -0x1 ;  /* 0xffffffffff0f7424 */ /* 0x000fce00078e00ff */
[----:B0-----:R-:W-:Y:S05]  /*23000*/  WARPSYNC.COLLECTIVE R15, `(.L_x_849) ;  /* 0x000000000f087348 */ /* 0x001fea0003c00000 */
[----:B------:R1:W2:Y:S02]  /*23010*/  SHFL.IDX P6, R14, R13, R12, R11 ;  /* 0x0000000c0d0e7389 */ /* 0x0002a400000c000b */
[----:B012---:R-:W-:Y:S01]  /*23020*/  ENDCOLLECTIVE ;  /* 0x000000000000791b */ /* 0x007fe20003800000 */
.L_x_849:
[----:B------:R-:W-:Y:S05]  /*23030*/  BSYNC B1 ;  /* 0x0000000000017941 */ /* 0x000fea0003800000 */
.L_x_848:
        /* <DEDUP_REMOVED lines=8> */
.L_x_850:
[----:B------:R-:W-:Y:S05]  /*230c0*/  BRA `(.L_x_851) ;  /* 0xfffffe5c008c7947 */ /* 0x000fea000383ffff */
.L_x_582:
[----:B------:R-:W-:Y:S01]  /*230d0*/  BSSY B1, `(.L_x_852) ;  /* 0x0000008000017945 */ /* 0x000fe20003800000 */
[----:B------:R-:W-:Y:S01]  /*230e0*/  IMAD.MOV.U32 R13, RZ, RZ, R33 ;  /* 0x000000ffff0d7224 */ /* 0x000fe200078e0021 */
[----:B------:R-:W-:Y:S01]  /*230f0*/  MOV R15, 0xffffffff ;  /* 0xffffffff000f7802 */ /* 0x000fe20000000f00 */
[----:B------:R-:W-:Y:S02]  /*23100*/  IMAD.MOV.U32 R12, RZ, RZ, 0x1 ;  /* 0x00000001ff0c7424 */ /* 0x000fe400078e00ff */
[----:B------:R-:W-:-:S07]  /*23110*/  IMAD.MOV.U32 R11, RZ, RZ, 0x1c1f ;  /* 0x00001c1fff0b7424 */ /* 0x000fce00078e00ff */
[----:B01234-:R-:W-:Y:S05]  /*23120*/  WARPSYNC.COLLECTIVE R15, `(.L_x_853) ;  /* 0x000000000f087348 */ /* 0x01ffea0003c00000 */
[----:B---3--:R3:W0:Y:S02]  /*23130*/  SHFL.IDX P6, R14, R13, R12, R11 ;  /* 0x0000000c0d0e7389 */ /* 0x00862400000c000b */
[----:B01234-:R-:W-:Y:S01]  /*23140*/  ENDCOLLECTIVE ;  /* 0x000000000000791b */ /* 0x01ffe20003800000 */
.L_x_853:
[----:B------:R-:W-:Y:S05]  /*23150*/  BSYNC B1 ;  /* 0x0000000000017941 */ /* 0x000fea0003800000 */
.L_x_852:
        /* <DEDUP_REMOVED lines=8> */
.L_x_854:
[----:B------:R-:W-:Y:S05]  /*231e0*/  BRA `(.L_x_855) ;  /* 0xfffffe5c008c7947 */ /* 0x000fea000383ffff */
.L_x_585:
[----:B------:R-:W-:Y:S01]  /*231f0*/  BSSY B1, `(.L_x_856) ;  /* 0x0000008000017945 */ /* 0x000fe20003800000 */
[----:B------:R-:W-:Y:S01]  /*23200*/  IMAD.MOV.U32 R13, RZ, RZ, R33 ;  /* 0x000000ffff0d7224 */ /* 0x000fe200078e0021 */
[----:B------:R-:W-:Y:S01]  /*23210*/  MOV R11, 0x1c1f ;  /* 0x00001c1f000b7802 */ /* 0x000fe20000000f00 */
[----:B------:R-:W-:Y:S02]  /*23220*/  IMAD.MOV.U32 R12, RZ, RZ, 0x2 ;  /* 0x00000002ff0c7424 */ /* 0x000fe400078e00ff */
[----:B------:R-:W-:-:S07]  /*23230*/  IMAD.MOV.U32 R15, RZ, RZ, -0x1 ;  /* 0xffffffffff0f7424 */ /* 0x000fce00078e00ff */
[----:B01234-:R-:W-:Y:S05]  /*23240*/  WARPSYNC.COLLECTIVE R15, `(.L_x_857) ;  /* 0x000000000f087348 */ /* 0x01ffea0003c00000 */
[----:B---3--:R3:W0:Y:S02]  /*23250*/  SHFL.IDX P6, R14, R13, R12, R11 ;  /* 0x0000000c0d0e7389 */ /* 0x00862400000c000b */
[----:B01234-:R-:W-:Y:S01]  /*23260*/  ENDCOLLECTIVE ;  /* 0x000000000000791b */ /* 0x01ffe20003800000 */
.L_x_857:
[----:B------:R-:W-:Y:S05]  /*23270*/  BSYNC B1 ;  /* 0x0000000000017941 */ /* 0x000fea0003800000 */
.L_x_856:
        /* <DEDUP_REMOVED lines=8> */
.L_x_858:
[----:B------:R-:W-:Y:S05]  /*23300*/  BRA `(.L_x_859) ;  /* 0xfffffe5c00907947 */ /* 0x000fea000383ffff */
.L_x_589:
[----:B------:R0:W0:Y:S02]  /*23310*/  SYNCS.PHASECHK.TRANS64.TRYWAIT P3, [R88+URZ+0x228b0], R93 ;  /* 0x0228b05d580075a7 */ /* 0x000024000806017f */
[----:B0-----:R-:W-:Y:S05]  /*23320*/  @!P3 NANOSLEEP.SYNCS 0x989680 ;  /* 0x009896800000b95d */ /* 0x001fea0003900000 */
[----:B------:R-:W0:Y:S02]  /*23330*/  @!P3 SYNCS.PHASECHK.TRANS64 P3, [R88+URZ+0x228b0], R93 ;  /* 0x0228b05d5800b5a7 */ /* 0x000e24000806007f */
[----:B0-----:R-:W-:Y:S05]  /*23340*/  @!P3 BRA `(.L_x_589) ;  /* 0xfffffffc00f0b947 */ /* 0x001fea000383ffff */
[----:B------:R-:W-:Y:S05]  /*23350*/  BRA `(.L_x_860) ;  /* 0xfffffe6000087947 */ /* 0x000fea000383ffff */
.L_x_601:
[----:B------:R-:W0:Y:S01]  /*23360*/  S2R R3, SR_TID.X ;  /* 0x0000000000037919 */ /* 0x000e220000002100 */
[----:B------:R-:W-:Y:S01]  /*23370*/  BSSY B0, `(.L_x_861) ;  /* 0x000000c000007945 */ /* 0x000fe20003800000 */
[----:B------:R-:W-:Y:S02]  /*23380*/  IMAD.MOV.U32 R12, RZ, RZ, RZ ;  /* 0x000000ffff0c7224 */ /* 0x000fe400078e00ff */
[----:B------:R-:W-:Y:S02]  /*23390*/  IMAD.MOV.U32 R11, RZ, RZ, 0x1f ;  /* 0x0000001fff0b7424 */ /* 0x000fe400078e00ff */
[----:B------:R-:W-:Y:S02]  /*233a0*/  IMAD.MOV.U32 R15, RZ, RZ, -0x1 ;  /* 0xffffffffff0f7424 */ /* 0x000fe400078e00ff */
[----:B0-----:R-:W-:-:S05]  /*233b0*/  VIADD R5, R3, 0xffffff80 ;  /* 0xffffff8003057836 */ /* 0x001fca0000000000 */
[----:B------:R-:W-:-:S04]  /*233c0*/  SHF.R.S32.HI R3, RZ, 0x1f, R5 ;  /* 0x0000001fff037819 */ /* 0x000fc80000011405 */
[----:B------:R-:W-:-:S04]  /*233d0*/  LEA.HI R3, R3, R5, RZ, 0x7 ;  /* 0x0000000503037211 */ /* 0x000fc800078f38ff */
[----:B------:R-:W-:-:S04]  /*233e0*/  SHF.R.S32.HI R3, RZ, 0x7, R3 ;  /* 0x00000007ff037819 */ /* 0x000fc80000011403 */
[----:B------:R-:W-:-:S07]  /*233f0*/  MOV R13, R3 ;  /* 0x00000003000d7202 */ /* 0x000fce0000000f00 */
[----:B--23-5:R-:W-:Y:S05]  /*23400*/  WARPSYNC.COLLECTIVE R15, `(.L_x_862) ;  /* 0x000000000f087348 */ /* 0x02cfea0003c00000 */
[----:B------:R0:W1:Y:S02]  /*23410*/  SHFL.IDX P6, R14, R13, R12, R11 ;  /* 0x0000000c0d0e7389 */ /* 0x00006400000c000b */
[----:B0123-5:R-:W-:Y:S01]  /*23420*/  ENDCOLLECTIVE ;  /* 0x000000000000791b */ /* 0x02ffe20003800000 */
.L_x_862:
[----:B------:R-:W-:Y:S05]  /*23430*/  BSYNC B0 ;  /* 0x0000000000007941 */ /* 0x000fea0003800000 */
.L_x_861:
[----:B------:R-:W-:Y:S01]  /*23440*/  MOV R202, R14 ;  /* 0x0000000e00ca7202 */ /* 0x000fe20000000f00 */
[----:B------:R-:W-:Y:S06]  /*23450*/  BRA `(.L_x_863) ;  /* 0xfffffe6800947947 */ /* 0x000fec000383ffff */
.L_x_613:
[----:B------:R-:W-:Y:S01]  /*23460*/  BSSY B1, `(.L_x_864) ;  /* 0x0000008000017945 */ /* 0x000fe20003800000 */
[----:B------:R-:W-:Y:S01]  /*23470*/  IMAD.MOV.U32 R13, RZ, RZ, R26 ;  /* 0x000000ffff0d7224 */ /* 0x000fe200078e001a */
[----:B------:R-:W-:Y:S01]  /*23480*/  MOV R15, 0xffffffff ;  /* 0xffffffff000f7802 */ /* 0x000fe20000000f00 */
[----:B------:R-:W-:Y:S02]  /*23490*/  IMAD.MOV.U32 R12, RZ, RZ, RZ ;  /* 0x000000ffff0c7224 */ /* 0x000fe400078e00ff */
[----:B------:R-:W-:-:S07]  /*234a0*/  IMAD.MOV.U32 R11, RZ, RZ, 0x1c1f ;  /* 0x00001c1fff0b7424 */ /* 0x000fce00078e00ff */
[----:B------:R-:W-:Y:S05]  /*234b0*/  WARPSYNC.COLLECTIVE R15, `(.L_x_865) ;  /* 0x000000000f087348 */ /* 0x000fea0003c00000 */
[----:B------:R0:W1:Y:S02]  /*234c0*/  SHFL.IDX P6, R14, R13, R12, R11 ;  /* 0x0000000c0d0e7389 */ /* 0x00006400000c000b */
[----:B01----:R-:W-:Y:S01]  /*234d0*/  ENDCOLLECTIVE ;  /* 0x000000000000791b */ /* 0x003fe20003800000 */
.L_x_865:
[----:B------:R-:W-:Y:S05]  /*234e0*/  BSYNC B1 ;  /* 0x0000000000017941 */ /* 0x000fea0003800000 */
.L_x_864:
        /* <DEDUP_REMOVED lines=8> */
.L_x_866:
[----:B------:R-:W-:Y:S02]  /*23570*/  IMAD.MOV.U32 R13, RZ, RZ, R28 ;  /* 0x000000ffff0d7224 */ /* 0x000fe400078e001c */
[----:B------:R-:W-:-:S07]  /*23580*/  IMAD.MOV.U32 R3, RZ, RZ, R14 ;  /* 0x000000ffff037224 */ /* 0x000fce00078e000e */
[----:B------:R-:W-:Y:S05]  /*23590*/  WARPSYNC.COLLECTIVE R15, `(.L_x_867) ;  /* 0x000000000f087348 */ /* 0x000fea0003c00000 */
[----:B------:R0:W1:Y:S02]  /*235a0*/  SHFL.IDX P6, R14, R13, R12, R11 ;  /* 0x0000000c0d0e7389 */ /* 0x00006400000c000b */
[----:B01----:R-:W-:Y:S01]  /*235b0*/  ENDCOLLECTIVE ;  /* 0x000000000000791b */ /* 0x003fe20003800000 */
.L_x_867:
[----:B------:R-:W-:Y:S01]  /*235c0*/  IMAD.MOV.U32 R13, RZ, RZ, R32 ;  /* 0x000000ffff0d7224 */ /* 0x000fe200078e0020 */
[----:B------:R-:W-:-:S07]  /*235d0*/  MOV R4, R14 ;  /* 0x0000000e00047202 */ /* 0x000fce0000000f00 */
[----:B------:R-:W-:Y:S05]  /*235e0*/  WARPSYNC.COLLECTIVE R15, `(.L_x_868) ;  /* 0x000000000f087348 */ /* 0x000fea0003c00000 */
[----:B------:R0:W1:Y:S02]  /*235f0*/  SHFL.IDX P6, R14, R13, R12, R11 ;  /* 0x0000000c0d0e7389 */ /* 0x00006400000c000b */
[----:B01----:R-:W-:Y:S01]  /*23600*/  ENDCOLLECTIVE ;  /* 0x000000000000791b */ /* 0x003fe20003800000 */
.L_x_868:
[----:B------:R-:W-:Y:S05]  /*23610*/  BRA `(.L_x_869) ;  /* 0xfffffe7000187947 */ /* 0x000fea000383ffff */
.L_x_617:
[----:B0-----:R0:W1:Y:S02]  /*23620*/  SYNCS.PHASECHK.TRANS64.TRYWAIT P0, [R18+URZ+0x22800], R39 ;  /* 0x02280027120075a7 */ /* 0x001064000800017f */
[----:B-1----:R-:W-:Y:S05]  /*23630*/  @!P0 NANOSLEEP.SYNCS 0x989680 ;  /* 0x009896800000895d */ /* 0x002fea0003900000 */
[----:B------:R-:W1:Y:S02]  /*23640*/  @!P0 SYNCS.PHASECHK.TRANS64 P0, [R18+URZ+0x22800], R39 ;  /* 0x02280027120085a7 */ /* 0x000e64000800007f */
[----:B-1----:R-:W-:Y:S05]  /*23650*/  @!P0 BRA `(.L_x_617) ;  /* 0xfffffffc00f08947 */ /* 0x002fea000383ffff */
[----:B------:R-:W-:Y:S05]  /*23660*/  BRA `(.L_x_870) ;  /* 0xfffffe7400b47947 */ /* 0x000fea000383ffff */
.L_x_625:
[----:B------:R-:W-:Y:S01]  /*23670*/  BSSY B1, `(.L_x_871) ;  /* 0x0000008000017945 */ /* 0x000fe20003800000 */
[----:B------:R-:W-:Y:S01]  /*23680*/  IMAD.MOV.U32 R13, RZ, RZ, R26 ;  /* 0x000000ffff0d7224 */ /* 0x000fe200078e001a */
[----:B------:R-:W-:Y:S01]  /*23690*/  MOV R11, 0x1c1f ;  /* 0x00001c1f000b7802 */ /* 0x000fe20000000f00 */
[----:B------:R-:W-:Y:S02]  /*236a0*/  IMAD.MOV.U32 R12, RZ, RZ, RZ ;  /* 0x000000ffff0c7224 */ /* 0x000fe400078e00ff */
[----:B------:R-:W-:-:S07]  /*236b0*/  IMAD.MOV.U32 R15, RZ, RZ, -0x1 ;  /* 0xffffffffff0f7424 */ /* 0x000fce00078e00ff */
[----:B------:R-:W-:Y:S05]  /*236c0*/  WARPSYNC.COLLECTIVE R15, `(.L_x_872) ;  /* 0x000000000f087348 */ /* 0x000fea0003c00000 */
[----:B------:R0:W1:Y:S02]  /*236d0*/  SHFL.IDX P6, R14, R13, R12, R11 ;  /* 0x0000000c0d0e7389 */ /* 0x00006400000c000b */
[----:B01----:R-:W-:Y:S01]  /*236e0*/  ENDCOLLECTIVE ;  /* 0x000000000000791b */ /* 0x003fe20003800000 */
.L_x_872:
[----:B------:R-:W-:Y:S05]  /*236f0*/  BSYNC B1 ;  /* 0x0000000000017941 */ /* 0x000fea0003800000 */
.L_x_871:
[----:B------:R-:W-:Y:S01]  /*23700*/  IMAD.MOV.U32 R13, RZ, RZ, R30 ;  /* 0x000000ffff0d7224 */ /* 0x000fe200078e001e */
[----:B------:R-:W-:Y:S01]  /*23710*/  MOV R12, RZ ;  /* 0x000000ff000c7202 */ /* 0x000fe20000000f00 */
[----:B------:R-:W-:Y:S02]  /*23720*/  IMAD.MOV.U32 R11, RZ, RZ, 0x1c1f ;  /* 0x00001c1fff0b7424 */ /* 0x000fe400078e00ff */
[----:B------:R-:W-:Y:S02]  /*23730*/  IMAD.MOV.U32 R15, RZ, RZ, -0x1 ;  /* 0xffffffffff0f7424 */ /* 0x000fe400078e00ff */
[----:B------:R-:W-:-:S07]  /*23740*/  IMAD.MOV.U32 R3, RZ, RZ, R14 ;  /* 0x000000ffff037224 */ /* 0x000fce00078e000e */
[----:B------:R-:W-:Y:S05]  /*23750*/  WARPSYNC.COLLECTIVE R15, `(.L_x_873) ;  /* 0x000000000f087348 */ /* 0x000fea0003c00000 */
[----:B------:R0:W1:Y:S02]  /*23760*/  SHFL.IDX P6, R14, R13, R12, R11 ;  /* 0x0000000c0d0e7389 */ /* 0x00006400000c000b */
[----:B01----:R-:W-:Y:S01]  /*23770*/  ENDCOLLECTIVE ;  /* 0x000000000000791b */ /* 0x003fe20003800000 */
.L_x_873:
[----:B------:R-:W-:Y:S01]  /*23780*/  MOV R13, R28 ;  /* 0x0000001c000d7202 */ /* 0x000fe20000000f00 */
[----:B------:R-:W-:-:S07]  /*23790*/  IMAD.MOV.U32 R21, RZ, RZ, R14 ;  /* 0x000000ffff157224 */ /* 0x000fce00078e000e */
[----:B------:R-:W-:Y:S05]  /*237a0*/  WARPSYNC.COLLECTIVE R15, `(.L_x_874) ;  /* 0x000000000f087348 */ /* 0x000fea0003c00000 */
[----:B------:R0:W1:Y:S02]  /*237b0*/  SHFL.IDX P6, R14, R13, R12, R11 ;  /* 0x0000000c0d0e7389 */ /* 0x00006400000c000b */
[----:B01----:R-:W-:Y:S01]  /*237c0*/  ENDCOLLECTIVE ;  /* 0x000000000000791b */ /* 0x003fe20003800000 */
.L_x_874:
[----:B------:R-:W-:Y:S02]  /*237d0*/  IMAD.MOV.U32 R13, RZ, RZ, R32 ;  /* 0x000000ffff0d7224 */ /* 0x000fe400078e0020 */
[----:B------:R-:W-:-:S07]  /*237e0*/  IMAD.MOV.U32 R31, RZ, RZ, R14 ;  /* 0x000000ffff1f7224 */ /* 0x000fce00078e000e */
[----:B------:R-:W-:Y:S05]  /*237f0*/  WARPSYNC.COLLECTIVE R15, `(.L_x_875) ;  /* 0x000000000f087348 */ /* 0x000fea0003c00000 */
[----:B------:R0:W1:Y:S02]  /*23800*/  SHFL.IDX P6, R14, R13, R12, R11 ;  /* 0x0000000c0d0e7389 */ /* 0x00006400000c000b */
[----:B01----:R-:W-:Y:S01]  /*23810*/  ENDCOLLECTIVE ;  /* 0x000000000000791b */ /* 0x003fe20003800000 */
.L_x_875:
[----:B------:R-:W-:Y:S05]  /*23820*/  BRA `(.L_x_876) ;  /* 0xfffffe8c005c7947 */ /* 0x000fea000383ffff */
.L_x_629:
[----:B0-----:R0:W1:Y:S02]  /*23830*/  SYNCS.PHASECHK.TRANS64.TRYWAIT P1, [R18+URZ+0x22800], R37 ;  /* 0x02280025120075a7 */ /* 0x001064000802017f */
[----:B-1----:R-:W-:Y:S05]  /*23840*/  @!P1 NANOSLEEP.SYNCS 0x989680 ;  /* 0x009896800000995d */ /* 0x002fea0003900000 */
[----:B------:R-:W1:Y:S02]  /*23850*/  @!P1 SYNCS.PHASECHK.TRANS64 P1, [R18+URZ+0x22800], R37 ;  /* 0x02280025120095a7 */ /* 0x000e64000802007f */
[----:B-1----:R-:W-:Y:S05]  /*23860*/  @!P1 BRA `(.L_x_629) ;  /* 0xfffffffc00f09947 */ /* 0x002fea000383ffff */
[----:B------:R-:W-:Y:S05]  /*23870*/  BRA `(.L_x_877) ;  /* 0xfffffe9000bc7947 */ /* 0x000fea000383ffff */
.L_x_635:
[----:B-1----:R1:W2:Y:S02]  /*23880*/  SYNCS.PHASECHK.TRANS64.TRYWAIT P1, [R3+URZ+0x22830], R4 ;  /* 0x02283004030075a7 */ /* 0x0022a4000802017f */
[----:B--2---:R-:W-:Y:S05]  /*23890*/  @!P1 NANOSLEEP.SYNCS 0x989680 ;  /* 0x009896800000995d */ /* 0x004fea0003900000 */
[----:B------:R-:W2:Y:S02]  /*238a0*/  @!P1 SYNCS.PHASECHK.TRANS64 P1, [R3+URZ+0x22830], R4 ;  /* 0x02283004030095a7 */ /* 0x000ea4000802007f */
[----:B--2---:R-:W-:Y:S05]  /*238b0*/  @!P1 BRA `(.L_x_635) ;  /* 0xfffffffc00f09947 */ /* 0x004fea000383ffff */
[----:B------:R-:W-:Y:S05]  /*238c0*/  BRA `(.L_x_634) ;  /* 0xfffffeac00047947 */ /* 0x000fea000383ffff */
.L_x_642:
[----:B-1----:R1:W2:Y:S02]  /*238d0*/  SYNCS.PHASECHK.TRANS64.TRYWAIT P2, [R13+URZ+0x22830], R14 ;  /* 0x0228300e0d0075a7 */ /* 0x0022a4000804017f */
[----:B--2---:R-:W-:Y:S05]  /*238e0*/  @!P2 NANOSLEEP.SYNCS 0x989680 ;  /* 0x009896800000a95d */ /* 0x004fea0003900000 */
[----:B------:R-:W2:Y:S02]  /*238f0*/  @!P2 SYNCS.PHASECHK.TRANS64 P2, [R13+URZ+0x22830], R14 ;  /* 0x0228300e0d00a5a7 */ /* 0x000ea4000804007f */
[----:B--2---:R-:W-:Y:S05]  /*23900*/  @!P2 BRA `(.L_x_642) ;  /* 0xfffffffc00f0a947 */ /* 0x004fea000383ffff */
[----:B------:R-:W-:Y:S05]  /*23910*/  BRA `(.L_x_641) ;  /* 0xfffffee8001c7947 */ /* 0x000fea000383ffff */
.L_x_646:
[----:B-1----:R1:W2:Y:S02]  /*23920*/  SYNCS.PHASECHK.TRANS64.TRYWAIT P1, [R13+URZ+0x22850], R12 ;  /* 0x0228500c0d0075a7 */ /* 0x0022a4000802017f */
[----:B--2---:R-:W-:Y:S05]  /*23930*/  @!P1 NANOSLEEP.SYNCS 0x989680 ;  /* 0x009896800000995d */ /* 0x004fea0003900000 */
[----:B------:R-:W2:Y:S02]  /*23940*/  @!P1 SYNCS.PHASECHK.TRANS64 P1, [R13+URZ+0x22850], R12 ;  /* 0x0228500c0d0095a7 */ /* 0x000ea4000802007f */
[----:B--2---:R-:W-:Y:S05]  /*23950*/  @!P1 BRA `(.L_x_646) ;  /* 0xfffffffc00f09947 */ /* 0x004fea000383ffff */
[----:B------:R-:W-:Y:S05]  /*23960*/  BRA `(.L_x_643) ;  /* 0xfffffef400607947 */ /* 0x000fea000383ffff */
.L_x_653:
[----:B-1----:R1:W2:Y:S02]  /*23970*/  SYNCS.PHASECHK.TRANS64.TRYWAIT P1, [R11+URZ+0x22850], R0 ;  /* 0x022850000b0075a7 */ /* 0x0022a4000802017f */
[----:B--2---:R-:W-:Y:S05]  /*23980*/  @!P1 NANOSLEEP.SYNCS 0x989680 ;  /* 0x009896800000995d */ /* 0x004fea0003900000 */
[----:B------:R-:W2:Y:S02]  /*23990*/  @!P1 SYNCS.PHASECHK.TRANS64 P1, [R11+URZ+0x22850], R0 ;  /* 0x022850000b0095a7 */ /* 0x000ea4000802007f */
[----:B--2---:R-:W-:Y:S05]  /*239a0*/  @!P1 BRA `(.L_x_653) ;  /* 0xfffffffc00f09947 */ /* 0x004fea000383ffff */
[----:B------:R-:W-:Y:S05]  /*239b0*/  BRA `(.L_x_652) ;  /* 0xffffff2000047947 */ /* 0x000fea000383ffff */
.L_x_657:
[----:B------:R-:W-:Y:S01]  /*239c0*/  SEL R82, R12, R73, P0 ;  /* 0x000000490c527207 */ /* 0x000fe20000000000 */
[----:B------:R-:W-:Y:S01]  /*239d0*/  IMAD.MOV.U32 R15, RZ, RZ, -0x1 ;  /* 0xffffffffff0f7424 */ /* 0x000fe200078e00ff */
[----:B------:R-:W-:Y:S01]  /*239e0*/  SEL R87, R73, R12, P0 ;  /* 0x0000000c49577207 */ /* 0x000fe20000000000 */
[----:B------:R-:W-:Y:S01]  /*239f0*/  IMAD.MOV.U32 R12, RZ, RZ, R5 ;  /* 0x000000ffff0c7224 */ /* 0x000fe200078e0005 */
[----:B------:R-:W-:Y:S02]  /*23a00*/  MOV R11, 0x1c1f ;  /* 0x00001c1f000b7802 */ /* 0x000fe40000000f00 */
[----:B------:R-:W-:Y:S02]  /*23a10*/  SEL R2, R44, R45, P0 ;  /* 0x0000002d2c027207 */ /* 0x000fe40000000000 */
[----:B------:R-:W-:-:S07]  /*23a20*/  SEL R79, R45, R44, P0 ;  /* 0x0000002c2d4f7207 */ /* 0x000fce0000000000 */
[----:B----4-:R-:W-:Y:S05]  /*23a30*/  WARPSYNC.COLLECTIVE R15, `(.L_x_878) ;  /* 0x000000000f087348 */ /* 0x010fea0003c00000 */
[----:B------:R0:W1:Y:S02]  /*23a40*/  SHFL.IDX P6, R14, R13, R12, R11 ;  /* 0x0000000c0d0e7389 */ /* 0x00006400000c000b */
[----:B01--4-:R-:W-:Y:S01]  /*23a50*/  ENDCOLLECTIVE ;  /* 0x000000000000791b */ /* 0x013fe20003800000 */
.L_x_878:
[----:B------:R-:W-:Y:S02]  /*23a60*/  SEL R44, R111, R98, P0 ;  /* 0x000000626f2c7207 */ /* 0x000fe40000000000 */
[----:B------:R-:W-:Y:S02]  /*23a70*/  SEL R111, R98, R111, P0 ;  /* 0x0000006f626f7207 */ /* 0x000fe40000000000 */
[----:B------:R-:W-:Y:S02]  /*23a80*/  SEL R86, R6, R85, P0 ;  /* 0x0000005506567207 */ /* 0x000fe40000000000 */
[----:B------:R-:W-:Y:S02]  /*23a90*/  SEL R85, R85, R6, P0 ;  /* 0x0000000655557207 */ /* 0x000fe40000000000 */
[----:B------:R-:W-:Y:S02]  /*23aa0*/  LOP3.LUT R6, R5, 0x2, RZ, 0x3c, !PT ;  /* 0x0000000205067812 */ /* 0x000fe400078e3cff */
[----:B------:R-:W-:-:S02]  /*23ab0*/  SEL R78, R77, R88, P0 ;  /* 0x000000584d4e7207 */ /* 0x000fc40000000000 */
[----:B------:R-:W-:Y:S01]  /*23ac0*/  SEL R80, R90, R97, P0 ;  /* 0x000000615a507207 */ /* 0x000fe20000000000 */
[----:B------:R-:W-:Y:S01]  /*23ad0*/  IMAD.MOV.U32 R13, RZ, RZ, R100 ;  /* 0x000000ffff0d7224 */ /* 0x000fe200078e0064 */
[----:B------:R-:W-:Y:S02]  /*23ae0*/  SEL R47, R88, R77, P0 ;  /* 0x0000004d582f7207 */ /* 0x000fe40000000000 */
[----:B------:R-:W-:Y:S02]  /*23af0*/  SEL R67, R97, R90, P0 ;  /* 0x0000005a61437207 */ /* 0x000fe40000000000 */
[----:B------:R-:W-:Y:S02]  /*23b00*/  SEL R20, R0, R95, P0 ;  /* 0x0000005f00147207 */ /* 0x000fe40000000000 */
[----:B------:R-:W-:Y:S02]  /*23b10*/  SEL R77, R95, R0, P0 ;  /* 0x000000005f4d7207 */ /* 0x000fe40000000000 */
[----:B------:R-:W-:Y:S01]  /*23b20*/  SEL R0, R93, R40, P0 ;  /* 0x000000285d007207 */ /* 0x000fe20000000000 */
[----:B------:R-:W-:Y:S01]  /*23b30*/  IMAD.MOV.U32 R98, RZ, RZ, R14 ;  /* 0x000000ffff627224 */ /* 0x000fe200078e000e */
[----:B------:R-:W-:-:S07]  /*23b40*/  SEL R49, R40, R93, P0 ;  /* 0x0000005d28317207 */ /* 0x000fce0000000000 */
[----:B------:R-:W-:Y:S05]  /*23b50*/  WARPSYNC.COLLECTIVE R15, `(.L_x_879) ;  /* 0x000000000f087348 */ /* 0x000fea0003c00000 */
[----:B------:R0:W1:Y:S02]  /*23b60*/  SHFL.IDX P6, R14, R13, R12, R11 ;  /* 0x0000000c0d0e7389 */ /* 0x00006400000c000b */
[----:B01----:R-:W-:Y:S01]  /*23b70*/  ENDCOLLECTIVE ;  /* 0x000000000000791b */ /* 0x003fe20003800000 */
.L_x_879:
[----:B------:R-:W-:Y:S02]  /*23b80*/  SEL R40, R119, R112, P0 ;  /* 0x0000007077287207 */ /* 0x000fe40000000000 */
[----:B------:R-:W-:Y:S02]  /*23b90*/  SEL R119, R112, R119, P0 ;  /* 0x0000007770777207 */ /* 0x000fe40000000000 */
[----:B------:R-:W-:Y:S02]  /*23ba0*/  SEL R26, R39, R56, P0 ;  /* 0x00000038271a7207 */ /* 0x000fe40000000000 */
[----:B------:R-:W-:Y:S02]  /*23bb0*/  SEL R39, R56, R39, P0 ;  /* 0x0000002738277207 */ /* 0x000fe40000000000 */
[----:B------:R-:W-:Y:S02]  /*23bc0*/  SEL R42, R48, R121, P0 ;  /* 0x00000079302a7207 */ /* 0x000fe40000000000 */
[----:B------:R-:W-:-:S02]  /*23bd0*/  SEL R121, R121, R48, P0 ;  /* 0x0000003079797207 */ /* 0x000fc40000000000 */
[----:B------:R-:W-:Y:S01]  /*23be0*/  SEL R46, R92, R113, P0 ;  /* 0x000000715c2e7207 */ /* 0x000fe20000000000 */
[----:B------:R-:W-:Y:S01]  /*23bf0*/  IMAD.MOV.U32 R13, RZ, RZ, R41 ;  /* 0x000000ffff0d7224 */ /* 0x000fe200078e0029 */
[----:B------:R-:W-:Y:S01]  /*23c00*/  SEL R48, R101, R96, P0 ;  /* 0x0000006065307207 */ /* 0x000fe20000000000 */
[----:B------:R-:W-:Y:S01]  /*23c10*/  IMAD.MOV.U32 R12, RZ, RZ, R6 ;  /* 0x000000ffff0c7224 */ /* 0x000fe200078e0006 */
[----:B------:R-:W-:Y:S02]  /*23c20*/  SEL R113, R113, R92, P0 ;  /* 0x0000005c71717207 */ /* 0x000fe40000000000 */
[----:B------:R-:W-:Y:S02]  /*23c30*/  SEL R101, R96, R101, P0 ;  /* 0x0000006560657207 */ /* 0x000fe40000000000 */
[----:B------:R-:W-:Y:S02]  /*23c40*/  SEL R50, R76, R115, P0 ;  /* 0x000000734c327207 */ /* 0x000fe40000000000 */
[----:B------:R-:W-:-:S02]  /*23c50*/  SEL R115, R115, R76, P0 ;  /* 0x0000004c73737207 */ /* 0x000fc40000000000 */
[----:B------:R-:W-:-:S07]  /*23c60*/  MOV R100, R14 ;  /* 0x0000000e00647202 */ /* 0x000fce0000000f00 */
[----:B------:R-:W-:Y:S05]  /*23c70*/  WARPSYNC.COLLECTIVE R15, `(.L_x_880) ;  /* 0x000000000f087348 */ /* 0x000fea0003c00000 */
[----:B------:R0:W1:Y:S02]  /*23c80*/  SHFL.IDX P6, R14, R13, R12, R11 ;  /* 0x0000000c0d0e7389 */ /* 0x00006400000c000b */
[----:B01----:R-:W-:Y:S01]  /*23c90*/  ENDCOLLECTIVE ;  /* 0x000000000000791b */ /* 0x003fe20003800000 */
.L_x_880:
[----:B------:R-:W-:Y:S02]  /*23ca0*/  SEL R84, R72, R117, P0 ;  /* 0x0000007548547207 */ /* 0x000fe40000000000 */
[----:B------:R-:W-:Y:S02]  /*23cb0*/  SEL R117, R117, R72, P0 ;  /* 0x0000004875757207 */ /* 0x000fe40000000000 */
[----:B------:R-:W-:Y:S02]  /*23cc0*/  SEL R88, R81, R60, P0 ;  /* 0x0000003c51587207 */ /* 0x000fe40000000000 */
[----:B------:R-:W-:Y:S02]  /*23cd0*/  SEL R54, R64, R99, P0 ;  /* 0x0000006340367207 */ /* 0x000fe40000000000 */
[----:B------:R-:W-:Y:S02]  /*23ce0*/  SEL R83, R60, R81, P0 ;  /* 0x000000513c537207 */ /* 0x000fe40000000000 */
[----:B------:R-:W-:-:S02]  /*23cf0*/  SEL R45, R99, R64, P0 ;  /* 0x00000040632d7207 */ /* 0x000fc40000000000 */
[----:B------:R-:W-:Y:S02]  /*23d00*/  SEL R60, R55, R52, P0 ;  /* 0x00000034373c7207 */ /* 0x000fe40000000000 */
[----:B------:R-:W-:Y:S02]  /*23d10*/  MOV R13, R51 ;  /* 0x00000033000d7202 */ /* 0x000fe40000000f00 */
        /* <DEDUP_REMOVED lines=9> */
.L_x_881:
        /* <DEDUP_REMOVED lines=19> */
.L_x_882:
        /* <DEDUP_REMOVED lines=8> */
[----:B------:R-:W-:Y:S02]  /*23f60*/  SEL R102, R100, R51, P0 ;  /* 0x0000003364667207 */ /* 0x000fe40000000000 */
[----:B------:R-:W-:Y:S02]  /*23f70*/  SEL R100, R51, R100, P0 ;  /* 0x0000006433647207 */ /* 0x000fe40000000000 */
[----:B------:R-:W-:Y:S02]  /*23f80*/  SEL R99, R98, R41, P0 ;  /* 0x0000002962637207 */ /* 0x000fe40000000000 */
[----:B------:R-:W-:Y:S02]  /*23f90*/  SEL R98, R41, R98, P0 ;  /* 0x0000006229627207 */ /* 0x000fe40000000000 */
[----:B------:R-:W-:-:S07]  /*23fa0*/  MOV R78, R14 ;  /* 0x0000000e004e7202 */ /* 0x000fce0000000f00 */
[----:B------:R-:W-:Y:S05]  /*23fb0*/  WARPSYNC.COLLECTIVE R15, `(.L_x_883) ;  /* 0x000000000f087348 */ /* 0x000fea0003c00000 */
[----:B------:R0:W1:Y:S02]  /*23fc0*/  SHFL.IDX P6, R14, R13, R12, R11 ;  /* 0x0000000c0d0e7389 */ /* 0x00006400000c000b */
[----:B01----:R-:W-:Y:S01]  /*23fd0*/  ENDCOLLECTIVE ;  /* 0x000000000000791b */ /* 0x003fe20003800000 */
.L_x_883:
[----:B------:R-:W-:Y:S01]  /*23fe0*/  IMAD.MOV.U32 R13, RZ, RZ, R47 ;  /* 0x000000ffff0d7224 */ /* 0x000fe200078e002f */
[----:B------:R-:W-:Y:S01]  /*23ff0*/  MOV R12, R6 ;  /* 0x00000006000c7202 */ /* 0x000fe20000000f00 */
[----:B------:R-:W-:-:S07]  /*24000*/  IMAD.MOV.U32 R80, RZ, RZ, R14 ;  /* 0x000000ffff507224 */ /* 0x000fce00078e000e */
[----:B------:R-:W-:Y:S05]  /*24010*/  WARPSYNC.COLLECTIVE R15, `(.L_x_884) ;  /* 0x000000000f087348 */ /* 0x000fea0003c00000 */
[----:B------:R0:W1:Y:S02]  /*24020*/  SHFL.IDX P6, R14, R13, R12, R11 ;  /* 0x0000000c0d0e7389 */ /* 0x00006400000c000b */
[----:B01----:R-:W-:Y:S01]  /*24030*/  ENDCOLLECTIVE ;  /* 0x000000000000791b */ /* 0x003fe20003800000 */
.L_x_884:
[----:B------:R-:W-:Y:S02]  /*24040*/  IMAD.MOV.U32 R13, RZ, RZ, R67 ;  /* 0x000000ffff0d7224 */ /* 0x000fe400078e0043 */
[----:B------:R-:W-:-:S07]  /*24050*/  IMAD.MOV.U32 R47, RZ, RZ, R14 ;  /* 0x000000ffff2f7224 */ /* 0x000fce00078e000e */
[----:B------:R-:W-:Y:S05]  /*24060*/  WARPSYNC.COLLECTIVE R15, `(.L_x_885) ;  /* 0x000000000f087348 */ /* 0x000fea0003c00000 */
[----:B------:R0:W1:Y:S02]  /*24070*/  SHFL.IDX P6, R14, R13, R12, R11 ;  /* 0x0000000c0d0e7389 */ /* 0x00006400000c000b */
[----:B01----:R-:W-:Y:S01]  /*24080*/  ENDCOLLECTIVE ;  /* 0x000000000000791b */ /* 0x003fe20003800000 */
.L_x_885:
[----:B------:R-:W-:Y:S01]  /*24090*/  MOV R13, R0 ;  /* 0x00000000000d7202 */ /* 0x000fe20000000f00 */
[----:B------:R-:W-:Y:S02]  /*240a0*/  IMAD.MOV.U32 R12, RZ, RZ, R5 ;  /* 0x000000ffff0c7224 */ /* 0x000fe400078e0005 */
[----:B------:R-:W-:-:S07]  /*240b0*/  IMAD.MOV.U32 R67, RZ, RZ, R14 ;  /* 0x000000ffff437224 */ /* 0x000fce00078e000e */
[----:B------:R-:W-:Y:S05]  /*240c0*/  WARPSYNC.COLLECTIVE R15, `(.L_x_886) ;  /* 0x000000000f087348 */ /* 0x000fea0003c00000 */
[----:B------:R0:W1:Y:S02]  /*240d0*/  SHFL.IDX P6, R14, R13, R12, R11 ;  /* 0x0000000c0d0e7389 */ /* 0x00006400000c000b */
[----:B01----:R-:W-:Y:S01]  /*240e0*/  ENDCOLLECTIVE ;  /* 0x000000000000791b */ /* 0x003fe20003800000 */
.L_x_886:
[----:B------:R-:W-:Y:S02]  /*240f0*/  IMAD.MOV.U32 R13, RZ, RZ, R20 ;  /* 0x000000ffff0d7224 */ /* 0x000fe400078e0014 */
[----:B------:R-:W-:-:S07]  /*24100*/  IMAD.MOV.U32 R0, RZ, RZ, R14 ;  /* 0x000000ffff007224 */ /* 0x000fce00078e000e */
[----:B------:R-:W-:Y:S05]  /*24110*/  WARPSYNC.COLLECTIVE R15, `(.L_x_887) ;  /* 0x000000000f087348 */ /* 0x000fea0003c00000 */
[----:B------:R0:W1:Y:S02]  /*24120*/  SHFL.IDX P6, R14, R13, R12, R11 ;  /* 0x0000000c0d0e7389 */ /* 0x00006400000c000b */
[----:B01----:R-:W-:Y:S01]  /*24130*/  ENDCOLLECTIVE ;  /* 0x000000000000791b */ /* 0x003fe20003800000 */
.L_x_887:
[----:B------:R-:W-:Y:S02]  /*24140*/  IMAD.MOV.U32 R13, RZ, RZ, R49 ;  /* 0x000000ffff0d7224 */ /* 0x000fe400078e0031 */
[----:B------:R-:W-:Y:S01]  /*24150*/  IMAD.MOV.U32 R12, RZ, RZ, R6 ;  /* 0x000000ffff0c7224 */ /* 0x000fe200078e0006 */
[----:B------:R-:W-:-:S07]  /*24160*/  MOV R3, R14 ;  /* 0x0000000e00037202 */ /* 0x000fce0000000f00 */
[----:B------:R-:W-:Y:S05]  /*24170*/  WARPSYNC.COLLECTIVE R15, `(.L_x_888) ;  /* 0x000000000f087348 */ /* 0x000fea0003c00000 */
[----:B------:R0:W1:Y:S02]  /*24180*/  SHFL.IDX P6, R14, R13, R12, R11 ;  /* 0x0000000c0d0e7389 */ /* 0x00006400000c000b */
[----:B01----:R-:W-:Y:S01]  /*24190*/  ENDCOLLECTIVE ;  /* 0x000000000000791b */ /* 0x003fe20003800000 */
.L_x_888:
[----:B------:R-:W-:Y:S02]  /*241a0*/  MOV R13, R77 ;  /* 0x0000004d000d7202 */ /* 0x000fe40000000f00 */
[----:B------:R-:W-:Y:S02]  /*241b0*/  SEL R77, R78, R47, P0 ;  /* 0x0000002f4e4d7207 */ /* 0x000fe40000000000 */
[----:B------:R-:W-:Y:S01]  /*241c0*/  SEL R78, R47, R78, P0 ;  /* 0x0000004e2f4e7207 */ /* 0x000fe20000000000 */
[----:B------:R-:W-:-:S07]  /*241d0*/  IMAD.MOV.U32 R49, RZ, RZ, R14 ;  /* 0x000000ffff317224 */ /* 0x000fce00078e000e */
[----:B------:R-:W-:Y:S05]  /*241e0*/  WARPSYNC.COLLECTIVE R15, `(.L_x_889) ;  /* 0x000000000f087348 */ /* 0x000fea0003c00000 */
[----:B------:R0:W1:Y:S02]  /*241f0*/  SHFL.IDX P6, R14, R13, R12, R11 ;  /* 0x0000000c0d0e7389 */ /* 0x00006400000c000b */
[----:B01----:R-:W-:Y:S01]  /*24200*/  ENDCOLLECTIVE ;  /* 0x000000000000791b */ /* 0x003fe20003800000 */
.L_x_889:
[----:B------:R-:W-:Y:S02]  /*24210*/  SEL R81, R0, R49, P0 ;  /* 0x0000003100517207 */ /* 0x000fe40000000000 */
[----:B------:R-:W-:Y:S01]  /*24220*/  SEL R0, R49, R0, P0 ;  /* 0x0000000031007207 */ /* 0x000fe20000000000 */
[----:B------:R-:W-:Y:S02]  /*24230*/  IMAD.MOV.U32 R13, RZ, RZ, R2 ;  /* 0x000000ffff0d7224 */ /* 0x000fe400078e0002 */
[----:B------:R-:W-:Y:S02]  /*24240*/  IMAD.MOV.U32 R12, RZ, RZ, R5 ;  /* 0x000000ffff0c7224 */ /* 0x000fe400078e0005 */
[----:B------:R-:W-:-:S07]  /*24250*/  IMAD.MOV.U32 R20, RZ, RZ, R14 ;  /* 0x000000ffff147224 */ /* 0x000fce00078e000e */
[----:B------:R-:W-:Y:S05]  /*24260*/  WARPSYNC.COLLECTIVE R15, `(.L_x_890) ;  /* 0x000000000f087348 */ /* 0x000fea0003c00000 */
[----:B------:R0:W1:Y:S02]  /*24270*/  SHFL.IDX P6, R14, R13, R12, R11 ;  /* 0x0000000c0d0e7389 */ /* 0x00006400000c000b */
[----:B01----:R-:W-:Y:S01]  /*24280*/  ENDCOLLECTIVE ;  /* 0x000000000000791b */ /* 0x003fe20003800000 */
.L_x_890:
[----:B------:R-:W-:Y:S02]  /*24290*/  SEL R2, R3, R20, P0 ;  /* 0x0000001403027207 */ /* 0x000fe40000000000 */
[----:B------:R-:W-:Y:S01]  /*242a0*/  SEL R3, R20, R3, P0 ;  /* 0x0000000314037207 */ /* 0x000fe20000000000 */
[----:B------:R-:W-:Y:S01]  /*242b0*/  IMAD.MOV.U32 R13, RZ, RZ, R40 ;  /* 0x000000ffff0d7224 */ /* 0x000fe200078e0028 */
[----:B------:R-:W-:-:S07]  /*242c0*/  MOV R21, R14 ;  /* 0x0000000e00157202 */ /* 0x000fce0000000f00 */
[----:B------:R-:W-:Y:S05]  /*242d0*/  WARPSYNC.COLLECTIVE R15, `(.L_x_891) ;  /* 0x000000000f087348 */ /* 0x000fea0003c00000 */
[----:B------:R0:W1:Y:S02]  /*242e0*/  SHFL.IDX P6, R14, R13, R12, R11 ;  /* 0x0000000c0d0e7389 */ /* 0x00006400000c000b */
[----:B01----:R-:W-:Y:S01]  /*242f0*/  ENDCOLLECTIVE ;  /* 0x000000000000791b */ /* 0x003fe20003800000 */
.L_x_891:
[----:B------:R-:W-:Y:S01]  /*24300*/  IMAD.MOV.U32 R13, RZ, RZ, R79 ;  /* 0x000000ffff0d7224 */ /* 0x000fe200078e004f */
[----:B------:R-:W-:Y:S02]  /*24310*/  MOV R12, R6 ;  /* 0x00000006000c7202 */ /* 0x000fe40000000f00 */
[----:B------:R-:W-:Y:S02]  /*24320*/  SEL R79, R80, R67, P0 ;  /* 0x00000043504f7207 */ /* 0x000fe40000000000 */
[----:B------:R-:W-:Y:S01]  /*24330*/  SEL R80, R67, R80, P0 ;  /* 0x0000005043507207 */ /* 0x000fe20000000000 */
[----:B------:R-:W-:-:S07]  /*24340*/  IMAD.MOV.U32 R40, RZ, RZ, R14 ;  /* 0x000000ffff287224 */ /* 0x000fce00078e000e */
[----:B------:R-:W-:Y:S05]  /*24350*/  WARPSYNC.COLLECTIVE R15, `(.L_x_892) ;  /* 0x000000000f087348 */ /* 0x000fea0003c00000 */
[----:B------:R0:W1:Y:S02]  /*24360*/  SHFL.IDX P6, R14, R13, R12, R11 ;  /* 0x0000000c0d0e7389 */ /* 0x00006400000c000b */
[----:B01----:R-:W-:Y:S01]  /*24370*/  ENDCOLLECTIVE ;  /* 0x000000000000791b */ /* 0x003fe20003800000 */
.L_x_892:
[----:B------:R-:W-:Y:S02]  /*24380*/  IMAD.MOV.U32 R13, RZ, RZ, R119 ;  /* 0x000000ffff0d7224 */ /* 0x000fe400078e0077 */
[----:B------:R-:W-:-:S07]  /*24390*/  IMAD.MOV.U32 R56, RZ, RZ, R14 ;  /* 0x000000ffff387224 */ /* 0x000fce00078e000e */
[----:B------:R-:W-:Y:S05]  /*243a0*/  WARPSYNC.COLLECTIVE R15, `(.L_x_893) ;  /* 0x000000000f087348 */ /* 0x000fea0003c00000 */
[----:B------:R0:W1:Y:S02]  /*243b0*/  SHFL.IDX P6, R14, R13, R12, R11 ;  /* 0x0000000c0d0e7389 */ /* 0x00006400000c000b */
[----:B01----:R-:W-:Y:S01]  /*243c0*/  ENDCOLLECTIVE ;  /* 0x000000000000791b */ /* 0x003fe20003800000 */
.L_x_893:
[----:B------:R-:W-:Y:S02]  /*243d0*/  SEL R20, R21, R56, P0 ;  /* 0x0000003815147207 */ /* 0x000fe40000000000 */
[----:B------:R-:W-:Y:S02]  /*243e0*/  SEL R21, R56, R21, P0 ;  /* 0x0000001538157207 */ /* 0x000fe40000000000 */
[----:B------:R-:W-:Y:S01]  /*243f0*/  MOV R13, R42 ;  /* 0x0000002a000d7202 */ /* 0x000fe20000000f00 */
[----:B------:R-:W-:Y:S02]  /*24400*/  IMAD.MOV.U32 R12, RZ, RZ, R5 ;  /* 0x000000ffff0c7224 */ /* 0x000fe400078e0005 */
[----:B------:R-:W-:-:S07]  /*24410*/  IMAD.MOV.U32 R119, RZ, RZ, R14 ;  /* 0x000000ffff777224 */ /* 0x000fce00078e000e */
[----:B------:R-:W-:Y:S05]  /*24420*/  WARPSYNC.COLLECTIVE R15, `(.L_x_894) ;  /* 0x000000000f087348 */ /* 0x000fea0003c00000 */
[----:B------:R0:W1:Y:S02]  /*24430*/  SHFL.IDX P6, R14, R13, R12, R11 ;  /* 0x0000000c0d0e7389 */ /* 0x00006400000c000b */
[----:B01----:R-:W-:Y:S01]  /*24440*/  ENDCOLLECTIVE ;  /* 0x000000000000791b */ /* 0x003fe20003800000 */
.L_x_894:
[----:B------:R-:W-:Y:S02]  /*24450*/  SEL R28, R40, R119, P0 ;  /* 0x00000077281c7207 */ /* 0x000fe40000000000 */
[----:B------:R-:W-:Y:S01]  /*24460*/  SEL R40, R119, R40, P0 ;  /* 0x0000002877287207 */ /* 0x000fe20000000000 */
[----:B------:R-:W-:Y:S02]  /*24470*/  IMAD.MOV.U32 R13, RZ, RZ, R44 ;  /* 0x000000ffff0d7224 */ /* 0x000fe400078e002c */
[----:B------:R-:W-:-:S07]  /*24480*/  IMAD.MOV.U32 R42, RZ, RZ, R14 ;  /* 0x000000ffff2a7224 */ /* 0x000fce00078e000e */
[----:B------:R-:W-:Y:S05]  /*24490*/  WARPSYNC.COLLECTIVE R15, `(.L_x_895) ;  /* 0x000000000f087348 */ /* 0x000fea0003c00000 */
[----:B------:R0:W1:Y:S02]  /*244a0*/  SHFL.IDX P6, R14, R13, R12, R11 ;  /* 0x0000000c0d0e7389 */ /* 0x00006400000c000b */
[----:B01----:R-:W-:Y:S01]  /*244b0*/  ENDCOLLECTIVE ;  /* 0x000000000000791b */ /* 0x003fe20003800000 */
.L_x_895:
[----:B------:R-:W-:Y:S02]  /*244c0*/  IMAD.MOV.U32 R13, RZ, RZ, R121 ;  /* 0x000000ffff0d7224 */ /* 0x000fe400078e0079 */
[----:B------:R-:W-:Y:S01]  /*244d0*/  IMAD.MOV.U32 R12, RZ, RZ, R6 ;  /* 0x000000ffff0c7224 */ /* 0x000fe200078e0006 */
[----:B------:R-:W-:-:S07]  /*244e0*/  MOV R44, R14 ;  /* 0x0000000e002c7202 */ /* 0x000fce0000000f00 */
[----:B------:R-:W-:Y:S05]  /*244f0*/  WARPSYNC.COLLECTIVE R15, `(.L_x_896) ;  /* 0x000000000f087348 */ /* 0x000fea0003c00000 */
[----:B------:R0:W1:Y:S02]  /*24500*/  SHFL.IDX P6, R14, R13, R12, R11 ;  /* 0x0000000c0d0e7389 */ /* 0x00006400000c000b */
[----:B01----:R-:W-:Y:S01]  /*24510*/  ENDCOLLECTIVE ;  /* 0x000000000000791b */ /* 0x003fe20003800000 */
.L_x_896:
[----:B------:R-:W-:Y:S01]  /*24520*/  MOV R13, R111 ;  /* 0x0000006f000d7202 */ /* 0x000fe20000000f00 */
[----:B------:R-:W-:-:S07]  /*24530*/  IMAD.MOV.U32 R121, RZ, RZ, R14 ;  /* 0x000000ffff797224 */ /* 0x000fce00078e000e */
[----:B------:R-:W-:Y:S05]  /*24540*/  WARPSYNC.COLLECTIVE R15, `(.L_x_897) ;  /* 0x000000000f087348 */ /* 0x000fea0003c00000 */
[----:B------:R0:W1:Y:S02]  /*24550*/  SHFL.IDX P6, R14, R13, R12, R11 ;  /* 0x0000000c0d0e7389 */ /* 0x00006400000c000b */
[----:B01----:R-:W-:Y:S01]  /*24560*/  ENDCOLLECTIVE ;  /* 0x000000000000791b */ /* 0x003fe20003800000 */
.L_x_897:
        /* <DEDUP_REMOVED lines=8> */
.L_x_898:
[----:B------:R-:W-:Y:S01]  /*245f0*/  IMAD.MOV.U32 R13, RZ, RZ, R48 ;  /* 0x000000ffff0d7224 */ /* 0x000fe200078e0030 */
[----:B------:R-:W-:-:S07]  /*24600*/  MOV R46, R14 ;  /* 0x0000000e002e7202 */ /* 0x000fce0000000f00 */
[----:B------:R-:W-:Y:S05]  /*24610*/  WARPSYNC.COLLECTIVE R15, `(.L_x_899) ;  /* 0x000000000f087348 */ /* 0x000fea0003c00000 */
[----:B------:R0:W1:Y:S02]  /*24620*/  SHFL.IDX P6, R14, R13, R12, R11 ;  /* 0x0000000c0d0e7389 */ /* 0x00006400000c000b */
[----:B01----:R-:W-:Y:S01]  /*24630*/  ENDCOLLECTIVE ;  /* 0x000000000000791b */ /* 0x003fe20003800000 */
.L_x_899:
[----:B------:R-:W-:Y:S01]  /*24640*/  IMAD.MOV.U32 R13, RZ, RZ, R113 ;  /* 0x000000ffff0d7224 */ /* 0x000fe200078e0071 */
[----:B------:R-:W-:Y:S01]  /*24650*/  MOV R12, R6 ;  /* 0x00000006000c7202 */ /* 0x000fe20000000f00 */
[----:B------:R-:W-:-:S07]  /*24660*/  IMAD.MOV.U32 R48, RZ, RZ, R14 ;  /* 0x000000ffff307224 */ /* 0x000fce00078e000e */
[----:B------:R-:W-:Y:S05]  /*24670*/  WARPSYNC.COLLECTIVE R15, `(.L_x_900) ;  /* 0x000000000f087348 */ /* 0x000fea0003c00000 */
[----:B------:R0:W1:Y:S02]  /*24680*/  SHFL.IDX P6, R14, R13, R12, R11 ;  /* 0x0000000c0d0e7389 */ /* 0x00006400000c000b */
[----:B01----:R-:W-:Y:S01]  /*24690*/  ENDCOLLECTIVE ;  /* 0x000000000000791b */ /* 0x003fe20003800000 */
.L_x_900:
[----:B------:R-:W-:Y:S02]  /*246a0*/  IMAD.MOV.U32 R13, RZ, RZ, R101 ;  /* 0x000000ffff0d7224 */ /* 0x000fe400078e0065 */
[----:B------:R-:W-:-:S07]  /*246b0*/  IMAD.MOV.U32 R113, RZ, RZ, R14 ;  /* 0x000000ffff717224 */ /* 0x000fce00078e000e */
[----:B------:R-:W-:Y:S05]  /*246c0*/  WARPSYNC.COLLECTIVE R15, `(.L_x_901) ;  /* 0x000000000f087348 */ /* 0x000fea0003c00000 */
[----:B------:R0:W1:Y:S02]  /*246d0*/  SHFL.IDX P6, R14, R13, R12, R11 ;  /* 0x0000000c0d0e7389 */ /* 0x00006400000c000b */
[----:B01----:R-:W-:Y:S01]  /*246e0*/  ENDCOLLECTIVE ;  /* 0x000000000000791b */ /* 0x003fe20003800000 */
.L_x_901:
[----:B------:R-:W-:Y:S01]  /*246f0*/  MOV R13, R50 ;  /* 0x00000032000d7202 */ /* 0x000fe20000000f00 */
[----:B------:R-:W-:Y:S02]  /*24700*/  IMAD.MOV.U32 R12, RZ, RZ, R5 ;  /* 0x000000ffff0c7224 */ /* 0x000fe400078e0005 */
[----:B------:R-:W-:-:S07]  /*24710*/  IMAD.MOV.U32 R101, RZ, RZ, R14 ;  /* 0x000000ffff657224 */ /* 0x000fce00078e000e */
[----:B------:R-:W-:Y:S05]  /*24720*/  WARPSYNC.COLLECTIVE R15, `(.L_x_902) ;  /* 0x000000000f087348 */ /* 0x000fea0003c00000 */
[----:B------:R0:W1:Y:S02]  /*24730*/  SHFL.IDX P6, R14, R13, R12, R11 ;  /* 0x0000000c0d0e7389 */ /* 0x00006400000c000b */
[----:B01----:R-:W-:Y:S01]  /*24740*/  ENDCOLLECTIVE ;  /* 0x000000000000791b */ /* 0x003fe20003800000 */
.L_x_902:
[----:B------:R-:W-:Y:S02]  /*24750*/  SEL R47, R48, R101, P0 ;  /* 0x00000065302f7207 */ /* 0x000fe40000000000 */
[----:B------:R-:W-:Y:S01]  /*24760*/  SEL R48, R101, R48, P0 ;  /* 0x0000003065307207 */ /* 0x000fe20000000000 */
[----:B------:R-:W-:Y:S02]  /*24770*/  IMAD.MOV.U32 R101, RZ, RZ, RZ ;  /* 0x000000ffff657224 */ /* 0x000fe400078e00ff */
[----:B------:R-:W-:Y:S02]  /*24780*/  IMAD.MOV.U32 R13, RZ, RZ, R82 ;  /* 0x000000ffff0d7224 */ /* 0x000fe400078e0052 */
[----:B------:R-:W-:-:S07]  /*24790*/  IMAD.MOV.U32 R50, RZ, RZ, R14 ;  /* 0x000000ffff327224 */ /* 0x000fce00078e000e */
[----:B------:R-:W-:Y:S05]  /*247a0*/  WARPSYNC.COLLECTIVE R15, `(.L_x_903) ;  /* 0x000000000f087348 */ /* 0x000fea0003c00000 */
[----:B------:R0:W1:Y:S02]  /*247b0*/  SHFL.IDX P6, R14, R13, R12, R11 ;  /* 0x0000000c0d0e7389 */ /* 0x00006400000c000b */
[----:B01----:R-:W-:Y:S01]  /*247c0*/  ENDCOLLECTIVE ;  /* 0x000000000000791b */ /* 0x003fe20003800000 */
.L_x_903:
[----:B------:R-:W-:Y:S02]  /*247d0*/  IMAD.MOV.U32 R13, RZ, RZ, R115 ;  /* 0x000000ffff0d7224 */ /* 0x000fe400078e0073 */
[----:B------:R-:W-:Y:S01]  /*247e0*/  IMAD.MOV.U32 R12, RZ, RZ, R6 ;  /* 0x000000ffff0c7224 */ /* 0x000fe200078e0006 */
[----:B------:R-:W-:-:S07]  /*247f0*/  MOV R82, R14 ;  /* 0x0000000e00527202 */ /* 0x000fce0000000f00 */
[----:B------:R-:W-:Y:S05]  /*24800*/  WARPSYNC.COLLECTIVE R15, `(.L_x_904) ;  /* 0x000000000f087348 */ /* 0x000fea0003c00000 */
[----:B------:R0:W1:Y:S02]  /*24810*/  SHFL.IDX P6, R14, R13, R12, R11 ;  /* 0x0000000c0d0e7389 */ /* 0x00006400000c000b */
[----:B01----:R-:W-:Y:S01]  /*24820*/  ENDCOLLECTIVE ;  /* 0x000000000000791b */ /* 0x003fe20003800000 */
.L_x_904:
[----:B------:R-:W-:Y:S01]  /*24830*/  MOV R13, R87 ;  /* 0x00000057000d7202 */ /* 0x000fe20000000f00 */
[----:B------:R-:W-:-:S07]  /*24840*/  IMAD.MOV.U32 R115, RZ, RZ, R14 ;  /* 0x000000ffff737224 */ /* 0x000fce00078e000e */
[----:B------:R-:W-:Y:S05]  /*24850*/  WARPSYNC.COLLECTIVE R15, `(.L_x_905) ;  /* 0x000000000f087348 */ /* 0x000fea0003c00000 */
[----:B------:R0:W1:Y:S02]  /*24860*/  SHFL.IDX P6, R14, R13, R12, R11 ;  /* 0x0000000c0d0e7389 */ /* 0x00006400000c000b */
[----:B01----:R-:W-:Y:S01]  /*24870*/  ENDCOLLECTIVE ;  /* 0x000000000000791b */ /* 0x003fe20003800000 */
.L_x_905:
        /* <DEDUP_REMOVED lines=8> */
.L_x_906:
[----:B------:R-:W-:Y:S02]  /*24900*/  SEL R51, R82, R87, P0 ;  /* 0x0000005752337207 */ /* 0x000fe40000000000 */
[----:B------:R-:W-:Y:S01]  /*24910*/  SEL R82, R87, R82, P0 ;  /* 0x0000005257527207 */ /* 0x000fe20000000000 */
[----:B------:R-:W-:Y:S01]  /*24920*/  IMAD.MOV.U32 R13, RZ, RZ, R86 ;  /* 0x000000ffff0d7224 */ /* 0x000fe200078e0056 */
[----:B------:R-:W-:-:S07]  /*24930*/  MOV R84, R14 ;  /* 0x0000000e00547202 */ /* 0x000fce0000000f00 */
[----:B------:R-:W-:Y:S05]  /*24940*/  WARPSYNC.COLLECTIVE R15, `(.L_x_907) ;  /* 0x000000000f087348 */ /* 0x000fea0003c00000 */
[----:B------:R0:W1:Y:S02]  /*24950*/  SHFL.IDX P6, R14, R13, R12, R11 ;  /* 0x0000000c0d0e7389 */ /* 0x00006400000c000b */
[----:B01----:R-:W-:Y:S01]  /*24960*/  ENDCOLLECTIVE ;  /* 0x000000000000791b */ /* 0x003fe20003800000 */
.L_x_907:
[----:B------:R-:W-:Y:S01]  /*24970*/  IMAD.MOV.U32 R13, RZ, RZ, R117 ;  /* 0x000000ffff0d7224 */ /* 0x000fe200078e0075 */
[----:B------:R-:W-:Y:S01]  /*24980*/  MOV R12, R6 ;  /* 0x00000006000c7202 */ /* 0x000fe20000000f00 */
[----:B------:R-:W-:-:S07]  /*24990*/  IMAD.MOV.U32 R86, RZ, RZ, R14 ;  /* 0x000000ffff567224 */ /* 0x000fce00078e000e */
[----:B------:R-:W-:Y:S05]  /*249a0*/  WARPSYNC.COLLECTIVE R15, `(.L_x_908) ;  /* 0x000000000f087348 */ /* 0x000fea0003c00000 */
[----:B------:R0:W1:Y:S02]  /*249b0*/  SHFL.IDX P6, R14, R13, R12, R11 ;  /* 0x0000000c0d0e7389 */ /* 0x00006400000c000b */
[----:B01----:R-:W-:Y:S01]  /*249c0*/  ENDCOLLECTIVE ;  /* 0x000000000000791b */ /* 0x003fe20003800000 */
.L_x_908:
[----:B------:R-:W-:Y:S02]  /*249d0*/  IMAD.MOV.U32 R13, RZ, RZ, R85 ;  /* 0x000000ffff0d7224 */ /* 0x000fe400078e0055 */
[----:B------:R-:W-:-:S07]  /*249e0*/  IMAD.MOV.U32 R117, RZ, RZ, R14 ;  /* 0x000000ffff757224 */ /* 0x000fce00078e000e */
[----:B------:R-:W-:Y:S05]  /*249f0*/  WARPSYNC.COLLECTIVE R15, `(.L_x_909) ;  /* 0x000000000f087348 */ /* 0x000fea0003c00000 */
[----:B------:R0:W1:Y:S02]  /*24a00*/  SHFL.IDX P6, R14, R13, R12, R11 ;  /* 0x0000000c0d0e7389 */ /* 0x00006400000c000b */
[----:B01----:R-:W-:Y:S01]  /*24a10*/  ENDCOLLECTIVE ;  /* 0x000000000000791b */ /* 0x003fe20003800000 */
.L_x_909:
[----:B------:R-:W-:Y:S01]  /*24a20*/  MOV R13, R88 ;  /* 0x00000058000d7202 */ /* 0x000fe20000000f00 */
[----:B------:R-:W-:Y:S02]  /*24a30*/  IMAD.MOV.U32 R12, RZ, RZ, R5 ;  /* 0x000000ffff0c7224 */ /* 0x000fe400078e0005 */
[----:B------:R-:W-:-:S07]  /*24a40*/  IMAD.MOV.U32 R123, RZ, RZ, R14 ;  /* 0x000000ffff7b7224 */ /* 0x000fce00078e000e */
[----:B------:R-:W-:Y:S05]  /*24a50*/  WARPSYNC.COLLECTIVE R15, `(.L_x_910) ;  /* 0x000000000f087348 */ /* 0x000fea0003c00000 */
[----:B------:R0:W1:Y:S02]  /*24a60*/  SHFL.IDX P6, R14, R13, R12, R11 ;  /* 0x0000000c0d0e7389 */ /* 0x00006400000c000b */
[----:B01----:R-:W-:Y:S01]  /*24a70*/  ENDCOLLECTIVE ;  /* 0x000000000000791b */ /* 0x003fe20003800000 */
.L_x_910:
[----:B------:R-:W-:Y:S02]  /*24a80*/  SEL R85, R86, R123, P0 ;  /* 0x0000007b56557207 */ /* 0x000fe40000000000 */
[----:B------:R-:W-:Y:S01]  /*24a90*/  SEL R86, R123, R86, P0 ;  /* 0x000000567b567207 */ /* 0x000fe20000000000 */
[----:B------:R-:W-:Y:S02]  /*24aa0*/  IMAD.MOV.U32 R13, RZ, RZ, R54 ;  /* 0x000000ffff0d7224 */ /* 0x000fe400078e0036 */
[----:B------:R-:W-:-:S07]  /*24ab0*/  IMAD.MOV.U32 R88, RZ, RZ, R14 ;  /* 0x000000ffff587224 */ /* 0x000fce00078e000e */
[----:B------:R-:W-:Y:S05]  /*24ac0*/  WARPSYNC.COLLECTIVE R15, `(.L_x_911) ;  /* 0x000000000f087348 */ /* 0x000fea0003c00000 */
[----:B------:R0:W1:Y:S02]  /*24ad0*/  SHFL.IDX P6, R14, R13, R12, R11 ;  /* 0x0000000c0d0e7389 */ /* 0x00006400000c000b */
[----:B01----:R-:W-:Y:S01]  /*24ae0*/  ENDCOLLECTIVE ;  /* 0x000000000000791b */ /* 0x003fe20003800000 */
.L_x_911:
[----:B------:R-:W-:Y:S01]  /*24af0*/  IMAD.MOV.U32 R13, RZ, RZ, R83 ;  /* 0x000000ffff0d7224 */ /* 0x000fe200078e0053 */
[----:B------:R-:W-:Y:S01]  /*24b00*/  SEL R83, R84, R117, P0 ;  /* 0x0000007554537207 */ /* 0x000fe20000000000 */
[----:B------:R-:W-:Y:S01]  /*24b10*/  IMAD.MOV.U32 R12, RZ, RZ, R6 ;  /* 0x000000ffff0c7224 */ /* 0x000fe200078e0006 */
[----:B------:R-:W-:Y:S02]  /*24b20*/  SEL R84, R117, R84, P0 ;  /* 0x0000005475547207 */ /* 0x000fe40000000000 */
[----:B------:R-:W-:-:S07]  /*24b30*/  MOV R54, R14 ;  /* 0x0000000e00367202 */ /* 0x000fce0000000f00 */
[----:B------:R-:W-:Y:S05]  /*24b40*/  WARPSYNC.COLLECTIVE R15, `(.L_x_912) ;  /* 0x000000000f087348 */ /* 0x000fea0003c00000 */
[----:B------:R0:W1:Y:S02]  /*24b50*/  SHFL.IDX P6, R14, R13, R12, R11 ;  /* 0x0000000c0d0e7389 */ /* 0x00006400000c000b */
[----:B01----:R-:W-:Y:S01]  /*24b60*/  ENDCOLLECTIVE ;  /* 0x000000000000791b */ /* 0x003fe20003800000 */
.L_x_912:
[----:B------:R-:W-:Y:S02]  /*24b70*/  MOV R13, R45 ;  /* 0x0000002d000d7202 */ /* 0x000fe40000000f00 */
[----:B------:R-:W-:Y:S02]  /*24b80*/  SEL R45, R46, R113, P0 ;  /* 0x000000712e2d7207 */ /* 0x000fe40000000000 */
[----:B------:R-:W-:Y:S01]  /*24b90*/  SEL R46, R113, R46, P0 ;  /* 0x0000002e712e7207 */ /* 0x000fe20000000000 */
[----:B------:R-:W-:-:S07]  /*24ba0*/  IMAD.MOV.U32 R125, RZ, RZ, R14 ;  /* 0x000000ffff7d7224 */ /* 0x000fce00078e000e */
[----:B------:R-:W-:Y:S05]  /*24bb0*/  WARPSYNC.COLLECTIVE R15, `(.L_x_913) ;  /* 0x000000000f087348 */ /* 0x000fea0003c00000 */
[----:B------:R0:W1:Y:S02]  /*24bc0*/  SHFL.IDX P6, R14, R13, R12, R11 ;  /* 0x0000000c0d0e7389 */ /* 0x00006400000c000b */
[----:B01----:R-:W-:Y:S01]  /*24bd0*/  ENDCOLLECTIVE ;  /* 0x000000000000791b */ /* 0x003fe20003800000 */
.L_x_913:
        /* <DEDUP_REMOVED lines=8> */
.L_x_914:
[----:B------:R-:W-:Y:S01]  /*24c60*/  IMAD.MOV.U32 R13, RZ, RZ, R58 ;  /* 0x000000ffff0d7224 */ /* 0x000fe200078e003a */
[----:B------:R-:W-:-:S07]  /*24c70*/  MOV R60, R14 ;  /* 0x0000000e003c7202 */ /* 0x000fce0000000f00 */
[----:B------:R-:W-:Y:S05]  /*24c80*/  WARPSYNC.COLLECTIVE R15, `(.L_x_915) ;  /* 0x000000000f087348 */ /* 0x000fea0003c00000 */
[----:B------:R0:W1:Y:S02]  /*24c90*/  SHFL.IDX P6, R14, R13, R12, R11 ;  /* 0x0000000c0d0e7389 */ /* 0x00006400000c000b */
[----:B01----:R-:W-:Y:S01]  /*24ca0*/  ENDCOLLECTIVE ;  /* 0x000000000000791b */ /* 0x003fe20003800000 */
.L_x_915:
        /* <DEDUP_REMOVED lines=8> */
.L_x_916:
[----:B------:R-:W-:Y:S02]  /*24d30*/  IMAD.MOV.U32 R13, RZ, RZ, R61 ;  /* 0x000000ffff0d7224 */ /* 0x000fe400078e003d */
[----:B------:R-:W-:-:S07]  /*24d40*/  IMAD.MOV.U32 R129, RZ, RZ, R14 ;  /* 0x000000ffff817224 */ /* 0x000fce00078e000e */
[----:B------:R-:W-:Y:S05]  /*24d50*/  WARPSYNC.COLLECTIVE R15, `(.L_x_917) ;  /* 0x000000000f087348 */ /* 0x000fea0003c00000 */
[----:B------:R0:W1:Y:S02]  /*24d60*/  SHFL.IDX P6, R14, R13, R12, R11 ;  /* 0x0000000c0d0e7389 */ /* 0x00006400000c000b */
[----:B01----:R-:W-:Y:S01]  /*24d70*/  ENDCOLLECTIVE ;  /* 0x000000000000791b */ /* 0x003fe20003800000 */
.L_x_917:
[----:B------:R-:W-:Y:S01]  /*24d80*/  MOV R13, R64 ;  /* 0x00000040000d7202 */ /* 0x000fe20000000f00 */
[----:B------:R-:W-:Y:S02]  /*24d90*/  IMAD.MOV.U32 R12, RZ, RZ, R5 ;  /* 0x000000ffff0c7224 */ /* 0x000fe400078e0005 */
[----:B------:R-:W-:-:S07]  /*24da0*/  IMAD.MOV.U32 R61, RZ, RZ, R14 ;  /* 0x000000ffff3d7224 */ /* 0x000fce00078e000e */
[----:B------:R-:W-:Y:S05]  /*24db0*/  WARPSYNC.COLLECTIVE R15, `(.L_x_918) ;  /* 0x000000000f087348 */ /* 0x000fea0003c00000 */
[----:B------:R0:W1:Y:S02]  /*24dc0*/  SHFL.IDX P6, R14, R13, R12, R11 ;  /* 0x0000000c0d0e7389 */ /* 0x00006400000c000b */
[----:B01----:R-:W-:Y:S01]  /*24dd0*/  ENDCOLLECTIVE ;  /* 0x000000000000791b */ /* 0x003fe20003800000 */
.L_x_918:
[----:B------:R-:W-:Y:S01]  /*24de0*/  SEL R56, R58, R61, P0 ;  /* 0x0000003d3a387207 */ /* 0x000fe20000000000 */
[----:B------:R-:W-:Y:S01]  /*24df0*/  IMAD.MOV.U32 R13, RZ, RZ, R52 ;  /* 0x000000ffff0d7224 */ /* 0x000fe200078e0034 */
[----:B------:R-:W-:Y:S01]  /*24e00*/  SEL R52, R54, R127, P0 ;  /* 0x0000007f36347207 */ /* 0x000fe20000000000 */
[----:B------:R-:W-:-:S07]  /*24e10*/  IMAD.MOV.U32 R64, RZ, RZ, R14 ;  /* 0x000000ffff407224 */ /* 0x000fce00078e000e */
[----:B------:R-:W-:Y:S05]  /*24e20*/  WARPSYNC.COLLECTIVE R15, `(.L_x_919) ;  /* 0x000000000f087348 */ /* 0x000fea0003c00000 */
[----:B------:R0:W1:Y:S02]  /*24e30*/  SHFL.IDX P6, R14, R13, R12, R11 ;  /* 0x0000000c0d0e7389 */ /* 0x00006400000c000b */
[----:B01----:R-:W-:Y:S01]  /*24e40*/  ENDCOLLECTIVE ;  /* 0x000000000000791b */ /* 0x003fe20003800000 */
.L_x_919:
[----:B------:R-:W-:Y:S01]  /*24e50*/  IMAD.MOV.U32 R13, RZ, RZ, R55 ;  /* 0x000000ffff0d7224 */ /* 0x000fe200078e0037 */
[----:B------:R-:W-:Y:S01]  /*24e60*/  SEL R55, R129, R60, P0 ;  /* 0x0000003c81377207 */ /* 0x000fe20000000000 */
[----:B------:R-:W-:Y:S01]  /*24e70*/  IMAD.MOV.U32 R12, RZ, RZ, R6 ;  /* 0x000000ffff0c7224 */ /* 0x000fe200078e0006 */
[----:B------:R-:W-:-:S07]  /*24e80*/  MOV R65, R14 ;  /* 0x0000000e00417202 */ /* 0x000fce0000000f00 */
[----:B------:R-:W-:Y:S05]  /*24e90*/  WARPSYNC.COLLECTIVE R15, `(.L_x_920) ;  /* 0x000000000f087348 */ /* 0x000fea0003c00000 */
[----:B------:R0:W1:Y:S02]  /*24ea0*/  SHFL.IDX P6, R14, R13, R12, R11 ;  /* 0x0000000c0d0e7389 */ /* 0x00006400000c000b */
[----:B01----:R-:W-:Y:S01]  /*24eb0*/  ENDCOLLECTIVE ;  /* 0x000000000000791b */ /* 0x003fe20003800000 */
.L_x_920:
[----:B------:R-:W-:Y:S02]  /*24ec0*/  MOV R13, R53 ;  /* 0x00000035000d7202 */ /* 0x000fe40000000f00 */
[----:B------:R-:W-:Y:S02]  /*24ed0*/  SEL R53, R127, R54, P0 ;  /* 0x000000367f357207 */ /* 0x000fe40000000000 */
[----:B------:R-:W-:Y:S01]  /*24ee0*/  SEL R54, R60, R129, P0 ;  /* 0x000000813c367207 */ /* 0x000fe20000000000 */
[----:B------:R-:W-:-:S07]  /*24ef0*/  IMAD.MOV.U32 R131, RZ, RZ, R14 ;  /* 0x000000ffff837224 */ /* 0x000fce00078e000e */
[----:B------:R-:W-:Y:S05]  /*24f00*/  WARPSYNC.COLLECTIVE R15, `(.L_x_921) ;  /* 0x000000000f087348 */ /* 0x000fea0003c00000 */
[----:B------:R0:W1:Y:S02]  /*24f10*/  SHFL.IDX P6, R14, R13, R12, R11 ;  /* 0x0000000c0d0e7389 */ /* 0x00006400000c000b */
[----:B01----:R-:W-:Y:S01]  /*24f20*/  ENDCOLLECTIVE ;  /* 0x000000000000791b */ /* 0x003fe20003800000 */
.L_x_921:
[----:B------:R-:W-:Y:S02]  /*24f30*/  IMAD.MOV.U32 R13, RZ, RZ, R36 ;  /* 0x000000ffff0d7224 */ /* 0x000fe400078e0024 */
[----:B------:R-:W-:Y:S02]  /*24f40*/  IMAD.MOV.U32 R12, RZ, RZ, R5 ;  /* 0x000000ffff0c7224 */ /* 0x000fe400078e0005 */
[----:B------:R-:W-:-:S07]  /*24f50*/  IMAD.MOV.U32 R68, RZ, RZ, R14 ;  /* 0x000000ffff447224 */ /* 0x000fce00078e000e */
[----:B------:R-:W-:Y:S05]  /*24f60*/  WARPSYNC.COLLECTIVE R15, `(.L_x_922) ;  /* 0x000000000f087348 */ /* 0x000fea0003c00000 */
[----:B------:R0:W1:Y:S02]  /*24f70*/  SHFL.IDX P6, R14, R13, R12, R11 ;  /* 0x0000000c0d0e7389 */ /* 0x00006400000c000b */
[----:B01----:R-:W-:Y:S01]  /*24f80*/  ENDCOLLECTIVE ;  /* 0x000000000000791b */ /* 0x003fe20003800000 */
.L_x_922:
[----:B------:R-:W-:Y:S01]  /*24f90*/  SEL R60, R65, R68, P0 ;  /* 0x00000044413c7207 */ /* 0x000fe20000000000 */
[----:B------:R-:W-:Y:S01]  /*24fa0*/  IMAD.MOV.U32 R13, RZ, RZ, R38 ;  /* 0x000000ffff0d7224 */ /* 0x000fe200078e0026 */
[----:B------:R-:W-:-:S07]  /*24fb0*/  MOV R69, R14 ;  /* 0x0000000e00457202 */ /* 0x000fce0000000f00 */
[----:B------:R-:W-:Y:S05]  /*24fc0*/  WARPSYNC.COLLECTIVE R15, `(.L_x_923) ;  /* 0x000000000f087348 */ /* 0x000fea0003c00000 */
[----:B------:R0:W1:Y:S02]  /*24fd0*/  SHFL.IDX P6, R14, R13, R12, R11 ;  /* 0x0000000c0d0e7389 */ /* 0x00006400000c000b */
[----:B01----:R-:W-:Y:S01]  /*24fe0*/  ENDCOLLECTIVE ;  /* 0x000000000000791b */ /* 0x003fe20003800000 */
.L_x_923:
[----:B------:R-:W-:Y:S01]  /*24ff0*/  IMAD.MOV.U32 R13, RZ, RZ, R33 ;  /* 0x000000ffff0d7224 */ /* 0x000fe200078e0021 */
[----:B------:R-:W-:Y:S01]  /*25000*/  MOV R12, R6 ;  /* 0x00000006000c7202 */ /* 0x000fe20000000f00 */
[----:B------:R-:W-:-:S07]  /*25010*/  IMAD.MOV.U32 R71, RZ, RZ, R14 ;  /* 0x000000ffff477224 */ /* 0x000fce00078e000e */
[----:B------:R-:W-:Y:S05]  /*25020*/  WARPSYNC.COLLECTIVE R15, `(.L_x_924) ;  /* 0x000000000f087348 */ /* 0x000fea0003c00000 */
[----:B------:R0:W1:Y:S02]  /*25030*/  SHFL.IDX P6, R14, R13, R12, R11 ;  /* 0x0000000c0d0e7389 */ /* 0x00006400000c000b */
[----:B01----:R-:W-:Y:S01]  /*25040*/  ENDCOLLECTIVE ;  /* 0x000000000000791b */ /* 0x003fe20003800000 */
.L_x_924:
[----:B------:R-:W-:Y:S02]  /*25050*/  IMAD.MOV.U32 R13, RZ, RZ, R27 ;  /* 0x000000ffff0d7224 */ /* 0x000fe400078e001b */
[----:B------:R-:W-:-:S07]  /*25060*/  IMAD.MOV.U32 R36, RZ, RZ, R14 ;  /* 0x000000ffff247224 */ /* 0x000fce00078e000e */
[----:B------:R-:W-:Y:S05]  /*25070*/  WARPSYNC.COLLECTIVE R15, `(.L_x_925) ;  /* 0x000000000f087348 */ /* 0x000fea0003c00000 */
[----:B------:R0:W1:Y:S02]  /*25080*/  SHFL.IDX P6, R14, R13, R12, R11 ;  /* 0x0000000c0d0e7389 */ /* 0x00006400000c000b */
[----:B01----:R-:W-:Y:S01]  /*25090*/  ENDCOLLECTIVE ;  /* 0x000000000000791b */ /* 0x003fe20003800000 */
.L_x_925:
[----:B------:R-:W-:Y:S01]  /*250a0*/  MOV R13, R32 ;  /* 0x00000020000d7202 */ /* 0x000fe20000000f00 */
[----:B------:R-:W-:Y:S02]  /*250b0*/  IMAD.MOV.U32 R12, RZ, RZ, R5 ;  /* 0x000000ffff0c7224 */ /* 0x000fe400078e0005 */
[----:B------:R-:W-:-:S07]  /*250c0*/  IMAD.MOV.U32 R38, RZ, RZ, R14 ;  /* 0x000000ffff267224 */ /* 0x000fce00078e000e */
[----:B------:R-:W-:Y:S05]  /*250d0*/  WARPSYNC.COLLECTIVE R15, `(.L_x_926) ;  /* 0x000000000f087348 */ /* 0x000fea0003c00000 */
[----:B------:R0:W1:Y:S02]  /*250e0*/  SHFL.IDX P6, R14, R13, R12, R11 ;  /* 0x0000000c0d0e7389 */ /* 0x00006400000c000b */
[----:B01----:R-:W-:Y:S01]  /*250f0*/  ENDCOLLECTIVE ;  /* 0x000000000000791b */ /* 0x003fe20003800000 */
.L_x_926:
[----:B------:R-:W-:Y:S02]  /*25100*/  SEL R70, R71, R38, P0 ;  /* 0x0000002647467207 */ /* 0x000fe40000000000 */
[----:B------:R-:W-:Y:S01]  /*25110*/  SEL R71, R38, R71, P0 ;  /* 0x0000004726477207 */ /* 0x000fe20000000000 */
[----:B------:R-:W-:Y:S02]  /*25120*/  IMAD.MOV.U32 R13, RZ, RZ, R34 ;  /* 0x000000ffff0d7224 */ /* 0x000fe400078e0022 */
[----:B------:R-:W-:-:S07]  /*25130*/  IMAD.MOV.U32 R73, RZ, RZ, R14 ;  /* 0x000000ffff497224 */ /* 0x000fce00078e000e */
[----:B------:R-:W-:Y:S05]  /*25140*/  WARPSYNC.COLLECTIVE R15, `(.L_x_927) ;  /* 0x000000000f087348 */ /* 0x000fea0003c00000 */
[----:B------:R0:W1:Y:S02]  /*25150*/  SHFL.IDX P6, R14, R13, R12, R11 ;  /* 0x0000000c0d0e7389 */ /* 0x00006400000c000b */
[----:B01----:R-:W-:Y:S01]  /*25160*/  ENDCOLLECTIVE ;  /* 0x000000000000791b */ /* 0x003fe20003800000 */
.L_x_927:
[----:B------:R-:W-:Y:S02]  /*25170*/  IMAD.MOV.U32 R13, RZ, RZ, R37 ;  /* 0x000000ffff0d7224 */ /* 0x000fe400078e0025 */
[----:B------:R-:W-:Y:S01]  /*25180*/  IMAD.MOV.U32 R12, RZ, RZ, R6 ;  /* 0x000000ffff0c7224 */ /* 0x000fe200078e0006 */
[----:B------:R-:W-:-:S07]  /*25190*/  MOV R75, R14 ;  /* 0x0000000e004b7202 */ /* 0x000fce0000000f00 */
[----:B------:R-:W-:Y:S05]  /*251a0*/  WARPSYNC.COLLECTIVE R15, `(.L_x_928) ;  /* 0x000000000f087348 */ /* 0x000fea0003c00000 */
[----:B------:R0:W1:Y:S02]  /*251b0*/  SHFL.IDX P6, R14, R13, R12, R11 ;  /* 0x0000000c0d0e7389 */ /* 0x00006400000c000b */
[----:B01----:R-:W-:Y:S01]  /*251c0*/  ENDCOLLECTIVE ;  /* 0x000000000000791b */ /* 0x003fe20003800000 */
.L_x_928:
[----:B------:R-:W-:Y:S01]  /*251d0*/  MOV R13, R35 ;  /* 0x00000023000d7202 */ /* 0x000fe20000000f00 */
[----:B------:R-:W-:-:S07]  /*251e0*/  IMAD.MOV.U32 R32, RZ, RZ, R14 ;  /* 0x000000ffff207224 */ /* 0x000fce00078e000e */
[----:B------:R-:W-:Y:S05]  /*251f0*/  WARPSYNC.COLLECTIVE R15, `(.L_x_929) ;  /* 0x000000000f087348 */ /* 0x000fea0003c00000 */
[----:B------:R0:W1:Y:S02]  /*25200*/  SHFL.IDX P6, R14, R13, R12, R11 ;  /* 0x0000000c0d0e7389 */ /* 0x00006400000c000b */
[----:B01----:R-:W-:Y:S01]  /*25210*/  ENDCOLLECTIVE ;  /* 0x000000000000791b */ /* 0x003fe20003800000 */
.L_x_929:
        /* <DEDUP_REMOVED lines=8> */
.L_x_930:
[----:B------:R-:W-:Y:S02]  /*252a0*/  SEL R74, R75, R34, P0 ;  /* 0x000000224b4a7207 */ /* 0x000fe40000000000 */
[----:B------:R-:W-:Y:S01]  /*252b0*/  SEL R75, R34, R75, P0 ;  /* 0x0000004b224b7207 */ /* 0x000fe20000000000 */
[----:B------:R-:W-:Y:S01]  /*252c0*/  IMAD.MOV.U32 R13, RZ, RZ, R26 ;  /* 0x000000ffff0d7224 */ /* 0x000fe200078e001a */
[----:B------:R-:W-:-:S07]  /*252d0*/  MOV R90, R14 ;  /* 0x0000000e005a7202 */ /* 0x000fce0000000f00 */
[----:B------:R-:W-:Y:S05]  /*252e0*/  WARPSYNC.COLLECTIVE R15, `(.L_x_931) ;  /* 0x000000000f087348 */ /* 0x000fea0003c00000 */
[----:B------:R0:W1:Y:S02]  /*252f0*/  SHFL.IDX P6, R14, R13, R12, R11 ;  /* 0x0000000c0d0e7389 */ /* 0x00006400000c000b */
[----:B01----:R-:W-:Y:S01]  /*25300*/  ENDCOLLECTIVE ;  /* 0x000000000000791b */ /* 0x003fe20003800000 */
.L_x_931:
[----:B------:R-:W-:Y:S01]  /*25310*/  IMAD.MOV.U32 R13, RZ, RZ, R57 ;  /* 0x000000ffff0d7224 */ /* 0x000fe200078e0039 */
        /* <DEDUP_REMOVED lines=10> */
.L_x_932:
[----:B------:R-:W-:Y:S02]  /*253c0*/  IMAD.MOV.U32 R13, RZ, RZ, R39 ;  /* 0x000000ffff0d7224 */ /* 0x000fe400078e0027 */
[----:B------:R-:W-:-:S07]  /*253d0*/  IMAD.MOV.U32 R133, RZ, RZ, R14 ;  /* 0x000000ffff857224 */ /* 0x000fce00078e000e */
[----:B------:R-:W-:Y:S05]  /*253e0*/  WARPSYNC.COLLECTIVE R15, `(.L_x_933) ;  /* 0x000000000f087348 */ /* 0x000fea0003c00000 */
[----:B------:R0:W1:Y:S02]  /*253f0*/  SHFL.IDX P6, R14, R13, R12, R11 ;  /* 0x0000000c0d0e7389 */ /* 0x00006400000c000b */
[----:B01----:R-:W-:Y:S01]  /*25400*/  ENDCOLLECTIVE ;  /* 0x000000000000791b */ /* 0x003fe20003800000 */
.L_x_933:
        /* <DEDUP_REMOVED lines=8> */
.L_x_934:
[----:B------:R-:W-:Y:S02]  /*25490*/  SEL R92, R93, R24, P0 ;  /* 0x000000185d5c7207 */ /* 0x000fe40000000000 */
[----:B------:R-:W-:Y:S01]  /*254a0*/  SEL R93, R24, R93, P0 ;  /* 0x0000005d185d7207 */ /* 0x000fe20000000000 */
[----:B------:R-:W-:Y:S02]  /*254b0*/  IMAD.MOV.U32 R13, RZ, RZ, R10 ;  /* 0x000000ffff0d7224 */ /* 0x000fe400078e000a */
[----:B------:R-:W-:-:S07]  /*254c0*/  IMAD.MOV.U32 R95, RZ, RZ, R14 ;  /* 0x000000ffff5f7224 */ /* 0x000fce00078e000e */
[----:B------:R-:W-:Y:S05]  /*254d0*/  WARPSYNC.COLLECTIVE R15, `(.L_x_935) ;  /* 0x000000000f087348 */ /* 0x000fea0003c00000 */
[----:B------:R0:W1:Y:S02]  /*254e0*/  SHFL.IDX P6, R14, R13, R12, R11 ;  /* 0x0000000c0d0e7389 */ /* 0x00006400000c000b */
[----:B01----:R-:W-:Y:S01]  /*254f0*/  ENDCOLLECTIVE ;  /* 0x000000000000791b */ /* 0x003fe20003800000 */
.L_x_935:
[----:B------:R-:W-:Y:S01]  /*25500*/  IMAD.MOV.U32 R13, RZ, RZ, R59 ;  /* 0x000000ffff0d7224 */ /* 0x000fe200078e003b */
[----:B------:R-:W-:Y:S01]  /*25510*/  SEL R59, R131, R64, P0 ;  /* 0x00000040833b7207 */ /* 0x000fe20000000000 */
[----:B------:R-:W-:Y:S01]  /*25520*/  IMAD.MOV.U32 R12, RZ, RZ, R6 ;  /* 0x000000ffff0c7224 */ /* 0x000fe200078e0006 */
[----:B------:R-:W-:-:S07]  /*25530*/  MOV R97, R14 ;  /* 0x0000000e00617202 */ /* 0x000fce0000000f00 */
[----:B------:R-:W-:Y:S05]  /*25540*/  WARPSYNC.COLLECTIVE R15, `(.L_x_936) ;  /* 0x000000000f087348 */ /* 0x000fea0003c00000 */
[----:B------:R0:W1:Y:S02]  /*25550*/  SHFL.IDX P6, R14, R13, R12, R11 ;  /* 0x0000000c0d0e7389 */ /* 0x00006400000c000b */
[----:B01----:R-:W-:Y:S01]  /*25560*/  ENDCOLLECTIVE ;  /* 0x000000000000791b */ /* 0x003fe20003800000 */
.L_x_936:
[----:B------:R-:W-:Y:S01]  /*25570*/  MOV R13, R25 ;  /* 0x00000019000d7202 */ /* 0x000fe20000000f00 */
[----:B------:R-:W-:-:S07]  /*25580*/  IMAD.MOV.U32 R8, RZ, RZ, R14 ;  /* 0x000000ffff087224 */ /* 0x000fce00078e000e */
[----:B------:R-:W-:Y:S05]  /*25590*/  WARPSYNC.COLLECTIVE R15, `(.L_x_937) ;  /* 0x000000000f087348 */ /* 0x000fea0003c00000 */
[----:B------:R0:W1:Y:S02]  /*255a0*/  SHFL.IDX P6, R14, R13, R12, R11 ;  /* 0x0000000c0d0e7389 */ /* 0x00006400000c000b */
[----:B01----:R-:W-:Y:S01]  /*255b0*/  ENDCOLLECTIVE ;  /* 0x000000000000791b */ /* 0x003fe20003800000 */
.L_x_937:
        /* <DEDUP_REMOVED lines=8> */
.L_x_938:
[----:B------:R-:W-:Y:S02]  /*25640*/  SEL R96, R97, R10, P0 ;  /* 0x0000000a61607207 */ /* 0x000fe40000000000 */
[----:B------:R-:W-:Y:S01]  /*25650*/  SEL R97, R10, R97, P0 ;  /* 0x000000610a617207 */ /* 0x000fe20000000000 */
[----:B------:R-:W-:Y:S01]  /*25660*/  IMAD.MOV.U32 R13, RZ, RZ, R66 ;  /* 0x000000ffff0d7224 */ /* 0x000fe200078e0042 */
[----:B------:R-:W-:-:S07]  /*25670*/  MOV R4, R14 ;  /* 0x0000000e00047202 */ /* 0x000fce0000000f00 */
[----:B------:R-:W-:Y:S05]  /*25680*/  WARPSYNC.COLLECTIVE R15, `(.L_x_939) ;  /* 0x000000000f087348 */ /* 0x000fea0003c00000 */
[----:B------:R0:W1:Y:S02]  /*25690*/  SHFL.IDX P6, R14, R13, R12, R11 ;  /* 0x0000000c0d0e7389 */ /* 0x00006400000c000b */
[----:B01----:R-:W-:Y:S01]  /*256a0*/  ENDCOLLECTIVE ;  /* 0x000000000000791b */ /* 0x003fe20003800000 */
.L_x_939:
[----:B------:R-:W-:Y:S01]  /*256b0*/  IMAD.MOV.U32 R13, RZ, RZ, R9 ;  /* 0x000000ffff0d7224 */ /* 0x000fe200078e0009 */
[----:B------:R-:W-:Y:S01]  /*256c0*/  MOV R12, R6 ;  /* 0x00000006000c7202 */ /* 0x000fe20000000f00 */
[----:B------:R-:W-:-:S07]  /*256d0*/  IMAD.MOV.U32 R66, RZ, RZ, R14 ;  /* 0x000000ffff427224 */ /* 0x000fce00078e000e */
[----:B------:R-:W-:Y:S05]  /*256e0*/  WARPSYNC.COLLECTIVE R15, `(.L_x_940) ;  /* 0x000000000f087348 */ /* 0x000fea0003c00000 */
[----:B------:R0:W1:Y:S02]  /*256f0*/  SHFL.IDX P6, R14, R13, R12, R11 ;  /* 0x0000000c0d0e7389 */ /* 0x00006400000c000b */
[----:B01----:R-:W-:Y:S01]  /*25700*/  ENDCOLLECTIVE ;  /* 0x000000000000791b */ /* 0x003fe20003800000 */
.L_x_940:
[----:B------:R-:W-:Y:S02]  /*25710*/  IMAD.MOV.U32 R13, RZ, RZ, R7 ;  /* 0x000000ffff0d7224 */ /* 0x000fe400078e0007 */
[----:B------:R-:W-:-:S07]  /*25720*/  IMAD.MOV.U32 R9, RZ, RZ, R14 ;  /* 0x000000ffff097224 */ /* 0x000fce00078e000e */
[----:B------:R-:W-:Y:S05]  /*25730*/  WARPSYNC.COLLECTIVE R15, `(.L_x_941) ;  /* 0x000000000f087348 */ /* 0x000fea0003c00000 */
[----:B------:R0:W1:Y:S02]  /*25740*/  SHFL.IDX P6, R14, R13, R12, R11 ;  /* 0x0000000c0d0e7389 */ /* 0x00006400000c000b */
[----:B01----:R-:W-:Y:S01]  /*25750*/  ENDCOLLECTIVE ;  /* 0x000000000000791b */ /* 0x003fe20003800000 */
.L_x_941:
[----:B------:R-:W-:Y:S05]  /*25760*/  BRA `(.L_x_942) ;  /* 0xffffff1c00487947 */ /* 0x000fea000383ffff */
.L_x_660:
[----:B------:R-:W-:Y:S01]  /*25770*/  MOV R13, R2 ;  /* 0x00000002000d7202 */ /* 0x000fe20000000f00 */
[----:B------:R-:W-:Y:S02]  /*25780*/  IMAD.MOV.U32 R12, RZ, RZ, RZ ;  /* 0x000000ffff0c7224 */ /* 0x000fe400078e00ff */
[----:B------:R-:W-:Y:S02]  /*25790*/  IMAD.MOV.U32 R11, RZ, RZ, 0x181f ;  /* 0x0000181fff0b7424 */ /* 0x000fe400078e00ff */
[----:B------:R-:W-:-:S07]  /*257a0*/  IMAD.MOV.U32 R15, RZ, RZ, -0x1 ;  /* 0xffffffffff0f7424 */ /* 0x000fce00078e00ff */
[----:B-----5:R-:W-:Y:S05]  /*257b0*/  WARPSYNC.COLLECTIVE R15, `(.L_x_943) ;  /* 0x000000000f087348 */ /* 0x020fea0003c00000 */
[----:B------:R0:W1:Y:S02]  /*257c0*/  SHFL.IDX P6, R14, R13, R12, R11 ;  /* 0x0000000c0d0e7389 */ /* 0x00006400000c000b */
[----:B01---5:R-:W-:Y:S01]  /*257d0*/  ENDCOLLECTIVE ;  /* 0x000000000000791b */ /* 0x023fe20003800000 */
.L_x_943:
[----:B------:R-:W-:Y:S01]  /*257e0*/  IMAD.MOV.U32 R13, RZ, RZ, R0 ;  /* 0x000000ffff0d7224 */ /* 0x000fe200078e0000 */
[----:B------:R-:W-:-:S07]  /*257f0*/  MOV R3, R14 ;  /* 0x0000000e00037202 */ /* 0x000fce0000000f00 */
[----:B------:R-:W-:Y:S05]  /*25800*/  WARPSYNC.COLLECTIVE R15, `(.L_x_944) ;  /* 0x000000000f087348 */ /* 0x000fea0003c00000 */
[----:B------:R0:W1:Y:S02]  /*25810*/  SHFL.IDX P6, R14, R13, R12, R11 ;  /* 0x0000000c0d0e7389 */ /* 0x00006400000c000b */
[----:B01----:R-:W-:Y:S01]  /*25820*/  ENDCOLLECTIVE ;  /* 0x000000000000791b */ /* 0x003fe20003800000 */
.L_x_944:
[----:B------:R-:W-:Y:S05]  /*25830*/  BRA `(.L_x_945) ;  /* 0xffffff2800d07947 */ /* 0x000fea000383ffff */
.L_x_663:
[----:B------:R-:W-:Y:S01]  /*25840*/  BSSY B1, `(.L_x_946) ;  /* 0x0000008000017945 */ /* 0x000fe20003800000 */
[----:B------:R-:W-:Y:S01]  /*25850*/  IMAD.MOV.U32 R13, RZ, RZ, R2 ;  /* 0x000000ffff0d7224 */ /* 0x000fe200078e0002 */
[----:B------:R-:W-:Y:S01]  /*25860*/  MOV R11, 0x181f ;  /* 0x0000181f000b7802 */ /* 0x000fe20000000f00 */
[----:B------:R-:W-:Y:S02]  /*25870*/  IMAD.MOV.U32 R12, RZ, RZ, 0x1 ;  /* 0x00000001ff0c7424 */ /* 0x000fe400078e00ff */
[----:B---3--:R-:W-:-:S07]  /*25880*/  IMAD.MOV.U32 R15, RZ, RZ, -0x1 ;  /* 0xffffffffff0f7424 */ /* 0x008fce00078e00ff */
[----:B012--5:R-:W-:Y:S05]  /*25890*/  WARPSYNC.COLLECTIVE R15, `(.L_x_947) ;  /* 0x000000000f087348 */ /* 0x027fea0003c00000 */
[----:B--2---:R2:W3:Y:S02]  /*258a0*/  SHFL.IDX P6, R14, R13, R12, R11 ;  /* 0x0000000c0d0e7389 */ /* 0x0044e400000c000b */
[----:B0123-5:R-:W-:Y:S01]  /*258b0*/  ENDCOLLECTIVE ;  /* 0x000000000000791b */ /* 0x02ffe20003800000 */
.L_x_947:
[----:B------:R-:W-:Y:S05]  /*258c0*/  BSYNC B1 ;  /* 0x0000000000017941 */ /* 0x000fea0003800000 */
.L_x_946:
        /* <DEDUP_REMOVED lines=8> */
.L_x_948:
[----:B------:R-:W-:Y:S05]  /*25950*/  BRA `(.L_x_949) ;  /* 0xffffff2800d87947 */ /* 0x000fea000383ffff */
.L_x_666:
[----:B------:R-:W-:Y:S01]  /*25960*/  BSSY B1, `(.L_x_950) ;  /* 0x0000008000017945 */ /* 0x000fe20003800000 */
[----:B------:R-:W-:Y:S01]  /*25970*/  IMAD.MOV.U32 R13, RZ, RZ, R2 ;  /* 0x000000ffff0d7224 */ /* 0x000fe200078e0002 */
[----:B------:R-:W-:Y:S01]  /*25980*/  MOV R12, 0x2 ;  /* 0x00000002000c7802 */ /* 0x000fe20000000f00 */
[----:B------:R-:W-:Y:S02]  /*25990*/  IMAD.MOV.U32 R11, RZ, RZ, 0x181f ;  /* 0x0000181fff0b7424 */ /* 0x000fe400078e00ff */
[----:B---3--:R-:W-:-:S07]  /*259a0*/  IMAD.MOV.U32 R15, RZ, RZ, -0x1 ;  /* 0xffffffffff0f7424 */ /* 0x008fce00078e00ff */
[----:B012-4-:R-:W-:Y:S05]  /*259b0*/  WARPSYNC.COLLECTIVE R15, `(.L_x_951) ;  /* 0x000000000f087348 */ /* 0x017fea0003c00000 */
[----:B--2---:R2:W3:Y:S02]  /*259c0*/  SHFL.IDX P6, R14, R13, R12, R11 ;  /* 0x0000000c0d0e7389 */ /* 0x0044e400000c000b */
[----:B01234-:R-:W-:Y:S01]  /*259d0*/  ENDCOLLECTIVE ;  /* 0x000000000000791b */ /* 0x01ffe20003800000 */
.L_x_951:
[----:B------:R-:W-:Y:S05]  /*259e0*/  BSYNC B1 ;  /* 0x0000000000017941 */ /* 0x000fea0003800000 */
.L_x_950:
        /* <DEDUP_REMOVED lines=8> */
.L_x_952:
[----:B------:R-:W-:Y:S05]  /*25a70*/  BRA `(.L_x_953) ;  /* 0xffffff2800e07947 */ /* 0x000fea000383ffff */
.L_x_669:
[----:B------:R-:W-:Y:S01]  /*25a80*/  BSSY B1, `(.L_x_954) ;  /* 0x0000008000017945 */ /* 0x000fe20003800000 */
[----:B------:R-:W-:Y:S01]  /*25a90*/  MOV R13, R2 ;  /* 0x00000002000d7202 */ /* 0x000fe20000000f00 */
[----:B------:R-:W-:Y:S02]  /*25aa0*/  IMAD.MOV.U32 R12, RZ, RZ, 0x3 ;  /* 0x00000003ff0c7424 */ /* 0x000fe400078e00ff */
[----:B------:R-:W-:Y:S02]  /*25ab0*/  IMAD.MOV.U32 R11, RZ, RZ, 0x181f ;  /* 0x0000181fff0b7424 */ /* 0x000fe400078e00ff */
[----:B---3--:R-:W-:-:S07]  /*25ac0*/  IMAD.MOV.U32 R15, RZ, RZ, -0x1 ;  /* 0xffffffffff0f7424 */ /* 0x008fce00078e00ff */
[----:B012-4-:R-:W-:Y:S05]  /*25ad0*/  WARPSYNC.COLLECTIVE R15, `(.L_x_955) ;  /* 0x000000000f087348 */ /* 0x017fea0003c00000 */
[----:B--2---:R2:W3:Y:S02]  /*25ae0*/  SHFL.IDX P6, R14, R13, R12, R11 ;  /* 0x0000000c0d0e7389 */ /* 0x0044e400000c000b */
[----:B01234-:R-:W-:Y:S01]  /*25af0*/  ENDCOLLECTIVE ;  /* 0x000000000000791b */ /* 0x01ffe20003800000 */
.L_x_955:
[----:B------:R-:W-:Y:S05]  /*25b00*/  BSYNC B1 ;  /* 0x0000000000017941 */ /* 0x000fea0003800000 */
.L_x_954:
[----:B------:R-:W-:Y:S01]  /*25b10*/  IMAD.MOV.U32 R13, RZ, RZ, R0 ;  /* 0x000000ffff0d7224 */ /* 0x000fe200078e0000 */
[----:B------:R-:W-:Y:S01]  /*25b20*/  MOV R15, 0xffffffff ;  /* 0xffffffff000f7802 */ /* 0x000fe20000000f00 */
[----:B------:R-:W-:Y:S01]  /*25b30*/  IMAD.MOV.U32 R12, RZ, RZ, 0x3 ;  /* 0x00000003ff0c7424 */ /* 0x000fe200078e00ff */
[----:B------:R-:W-:Y:S01]  /*25b40*/  MOV R3, R14 ;  /* 0x0000000e00037202 */ /* 0x000fe20000000f00 */
[----:B------:R-:W-:-:S07]  /*25b50*/  IMAD.MOV.U32 R11, RZ, RZ, 0x181f ;  /* 0x0000181fff0b7424 */ /* 0x000fce00078e00ff */
[----:B------:R-:W-:Y:S05]  /*25b60*/  WARPSYNC.COLLECTIVE R15, `(.L_x_956) ;  /* 0x000000000f087348 */ /* 0x000fea0003c00000 */
[----:B------:R0:W1:Y:S02]  /*25b70*/  SHFL.IDX P6, R14, R13, R12, R11 ;  /* 0x0000000c0d0e7389 */ /* 0x00006400000c000b */
[----:B01----:R-:W-:Y:S01]  /*25b80*/  ENDCOLLECTIVE ;  /* 0x000000000000791b */ /* 0x003fe20003800000 */
.L_x_956:
[----:B------:R-:W-:Y:S05]  /*25b90*/  BRA `(.L_x_957) ;  /* 0xffffff2800e87947 */ /* 0x000fea000383ffff */
.L_x_671:
[----:B------:R-:W-:Y:S01]  /*25ba0*/  IMAD.MOV.U32 R13, RZ, RZ, R26 ;  /* 0x000000ffff0d7224 */ /* 0x000fe200078e001a */
[----:B------:R-:W-:Y:S01]  /*25bb0*/  MOV R15, 0xffffffff ;  /* 0xffffffff000f7802 */ /* 0x000fe20000000f00 */
[----:B------:R-:W-:Y:S02]  /*25bc0*/  IMAD.MOV.U32 R12, RZ, RZ, RZ ;  /* 0x000000ffff0c7224 */ /* 0x000fe400078e00ff */
[----:B------:R-:W-:-:S07]  /*25bd0*/  IMAD.MOV.U32 R11, RZ, RZ, 0x1c1f ;  /* 0x00001c1fff0b7424 */ /* 0x000fce00078e00ff */
[----:B------:R-:W-:Y:S05]  /*25be0*/  WARPSYNC.COLLECTIVE R15, `(.L_x_958) ;  /* 0x000000000f087348 */ /* 0x000fea0003c00000 */
[----:B------:R0:W1:Y:S02]  /*25bf0*/  SHFL.IDX P6, R14, R13, R12, R11 ;  /* 0x0000000c0d0e7389 */ /* 0x00006400000c000b */
[----:B01----:R-:W-:Y:S01]  /*25c00*/  ENDCOLLECTIVE ;  /* 0x000000000000791b */ /* 0x003fe20003800000 */
.L_x_958:
[----:B------:R-:W-:Y:S02]  /*25c10*/  IMAD.MOV.U32 R13, RZ, RZ, R25 ;  /* 0x000000ffff0d7224 */ /* 0x000fe400078e0019 */
[----:B------:R-:W-:-:S07]  /*25c20*/  IMAD.MOV.U32 R24, RZ, RZ, R14 ;  /* 0x000000ffff187224 */ /* 0x000fce00078e000e */
[----:B------:R-:W-:Y:S05]  /*25c30*/  WARPSYNC.COLLECTIVE R15, `(.L_x_959) ;  /* 0x000000000f087348 */ /* 0x000fea0003c00000 */
[----:B------:R0:W1:Y:S02]  /*25c40*/  SHFL.IDX P6, R14, R13, R12, R11 ;  /* 0x0000000c0d0e7389 */ /* 0x00006400000c000b */
[----:B01----:R-:W-:Y:S01]  /*25c50*/  ENDCOLLECTIVE ;  /* 0x000000000000791b */ /* 0x003fe20003800000 */
.L_x_959:
[----:B------:R-:W-:Y:S05]  /*25c60*/  BRA `(.L_x_960) ;  /* 0xffffff2c00c47947 */ /* 0x000fea000383ffff */
.L_x_674:
[----:B------:R-:W-:Y:S01]  /*25c70*/  BSSY B1, `(.L_x_961) ;  /* 0x0000008000017945 */ /* 0x000fe20003800000 */
[----:B----4-:R-:W-:Y:S01]  /*25c80*/  IMAD.MOV.U32 R13, RZ, RZ, R26 ;  /* 0x000000ffff0d7224 */ /* 0x010fe200078e001a */
[----:B------:R-:W-:Y:S01]  /*25c90*/  MOV R12, 0x1 ;  /* 0x00000001000c7802 */ /* 0x000fe20000000f00 */
[----:B------:R-:W-:Y:S02]  /*25ca0*/  IMAD.MOV.U32 R11, RZ, RZ, 0x1c1f ;  /* 0x00001c1fff0b7424 */ /* 0x000fe400078e00ff */
[----:B------:R-:W-:-:S07]  /*25cb0*/  IMAD.MOV.U32 R15, RZ, RZ, -0x1 ;  /* 0xffffffffff0f7424 */ /* 0x000fce00078e00ff */
[----:B012---:R-:W-:Y:S05]  /*25cc0*/  WARPSYNC.COLLECTIVE R15, `(.L_x_962) ;  /* 0x000000000f087348 */ /* 0x007fea0003c00000 */
[----:B--2---:R2:W3:Y:S02]  /*25cd0*/  SHFL.IDX P6, R14, R13, R12, R11 ;  /* 0x0000000c0d0e7389 */ /* 0x0044e400000c000b */
[----:B0123--:R-:W-:Y:S01]  /*25ce0*/  ENDCOLLECTIVE ;  /* 0x000000000000791b */ /* 0x00ffe20003800000 */
.L_x_962:
[----:B------:R-:W-:Y:S05]  /*25cf0*/  BSYNC B1 ;  /* 0x0000000000017941 */ /* 0x000fea0003800000 */
.L_x_961:
        /* <DEDUP_REMOVED lines=8> */
.L_x_963:
[----:B------:R-:W-:Y:S05]  /*25d80*/  BRA `(.L_x_964) ;  /* 0xffffff34007c7947 */ /* 0x000fea000383ffff */
.L_x_678:
[----:B------:R-:W-:Y:S01]  /*25d90*/  MOV R13, R2 ;  /* 0x00000002000d7202 */ /* 0x000fe20000000f00 */
[----:B------:R-:W-:Y:S02]  /*25da0*/  IMAD.MOV.U32 R12, RZ, RZ, RZ ;  /* 0x000000ffff0c7224 */ /* 0x000fe400078e00ff */
[----:B------:R-:W-:Y:S02]  /*25db0*/  IMAD.MOV.U32 R11, RZ, RZ, 0x181f ;  /* 0x0000181fff0b7424 */ /* 0x000fe400078e00ff */
[----:B------:R-:W-:-:S07]  /*25dc0*/  IMAD.MOV.U32 R15, RZ, RZ, -0x1 ;  /* 0xffffffffff0f7424 */ /* 0x000fce00078e00ff */
[----:B--23--:R-:W-:Y:S05]  /*25dd0*/  WARPSYNC.COLLECTIVE R15, `(.L_x_965) ;  /* 0x000000000f087348 */ /* 0x00cfea0003c00000 */
[----:B------:R0:W1:Y:S02]  /*25de0*/  SHFL.IDX P6, R14, R13, R12, R11 ;  /* 0x0000000c0d0e7389 */ /* 0x00006400000c000b */
[----:B0123--:R-:W-:Y:S01]  /*25df0*/  ENDCOLLECTIVE ;  /* 0x000000000000791b */ /* 0x00ffe20003800000 */
.L_x_965:
[----:B------:R-:W-:Y:S01]  /*25e00*/  IMAD.MOV.U32 R13, RZ, RZ, R0 ;  /* 0x000000ffff0d7224 */ /* 0x000fe200078e0000 */
[----:B------:R-:W-:-:S07]  /*25e10*/  MOV R3, R14 ;  /* 0x0000000e00037202 */ /* 0x000fce0000000f00 */
[----:B------:R-:W-:Y:S05]  /*25e20*/  WARPSYNC.COLLECTIVE R15, `(.L_x_966) ;  /* 0x000000000f087348 */ /* 0x000fea0003c00000 */
[----:B------:R0:W1:Y:S02]  /*25e30*/  SHFL.IDX P6, R14, R13, R12, R11 ;  /* 0x0000000c0d0e7389 */ /* 0x00006400000c000b */
[----:B01----:R-:W-:Y:S01]  /*25e40*/  ENDCOLLECTIVE ;  /* 0x000000000000791b */ /* 0x003fe20003800000 */
.L_x_966:
[----:B------:R-:W-:Y:S05]  /*25e50*/  BRA `(.L_x_967) ;  /* 0xffffff4400147947 */ /* 0x000fea000383ffff */
.L_x_681:
[----:B------:R-:W-:Y:S01]  /*25e60*/  BSSY B1, `(.L_x_968) ;  /* 0x0000008000017945 */ /* 0x000fe20003800000 */
[----:B------:R-:W-:Y:S01]  /*25e70*/  IMAD.MOV.U32 R13, RZ, RZ, R2 ;  /* 0x000000ffff0d7224 */ /* 0x000fe200078e0002 */
[----:B------:R-:W-:Y:S01]  /*25e80*/  MOV R11, 0x181f ;  /* 0x0000181f000b7802 */ /* 0x000fe20000000f00 */
[----:B------:R-:W-:Y:S02]  /*25e90*/  IMAD.MOV.U32 R12, RZ, RZ, 0x1 ;  /* 0x00000001ff0c7424 */ /* 0x000fe400078e00ff */
[----:B-1----:R-:W-:-:S07]  /*25ea0*/  IMAD.MOV.U32 R15, RZ, RZ, -0x1 ;  /* 0xffffffffff0f7424 */ /* 0x002fce00078e00ff */
[----:B0-234-:R-:W-:Y:S05]  /*25eb0*/  WARPSYNC.COLLECTIVE R15, `(.L_x_969) ;  /* 0x000000000f087348 */ /* 0x01dfea0003c00000 */
[----:B----4-:R1:W4:Y:S02]  /*25ec0*/  SHFL.IDX P6, R14, R13, R12, R11 ;  /* 0x0000000c0d0e7389 */ /* 0x01032400000c000b */
[----:B01234-:R-:W-:Y:S01]  /*25ed0*/  ENDCOLLECTIVE ;  /* 0x000000000000791b */ /* 0x01ffe20003800000 */
.L_x_969:
[----:B------:R-:W-:Y:S05]  /*25ee0*/  BSYNC B1 ;  /* 0x0000000000017941 */ /* 0x000fea0003800000 */
.L_x_968:
        /* <DEDUP_REMOVED lines=8> */
.L_x_970:
[----:B------:R-:W-:Y:S05]  /*25f70*/  BRA `(.L_x_971) ;  /* 0xffffff4400207947 */ /* 0x000fea000383ffff */
.L_x_684:
[----:B------:R-:W-:Y:S01]  /*25f80*/  BSSY B1, `(.L_x_972) ;  /* 0x0000008000017945 */ /* 0x000fe20003800000 */
[----:B------:R-:W-:Y:S01]  /*25f90*/  IMAD.MOV.U32 R13, RZ, RZ, R2 ;  /* 0x000000ffff0d7224 */ /* 0x000fe200078e0002 */
[----:B------:R-:W-:Y:S01]  /*25fa0*/  MOV R12, 0x2 ;  /* 0x00000002000c7802 */ /* 0x000fe20000000f00 */
[----:B------:R-:W-:Y:S02]  /*25fb0*/  IMAD.MOV.U32 R11, RZ, RZ, 0x181f ;  /* 0x0000181fff0b7424 */ /* 0x000fe400078e00ff */
[----:B0-----:R-:W-:-:S07]  /*25fc0*/  IMAD.MOV.U32 R15, RZ, RZ, -0x1 ;  /* 0xffffffffff0f7424 */ /* 0x001fce00078e00ff */
[----:B-1234-:R-:W-:Y:S05]  /*25fd0*/  WARPSYNC.COLLECTIVE R15, `(.L_x_973) ;  /* 0x000000000f087348 */ /* 0x01efea0003c00000 */
[----:B----4-:R0:W4:Y:S02]  /*25fe0*/  SHFL.IDX P6, R14, R13, R12, R11 ;  /* 0x0000000c0d0e7389 */ /* 0x01012400000c000b */
[----:B01234-:R-:W-:Y:S01]  /*25ff0*/  ENDCOLLECTIVE ;  /* 0x000000000000791b */ /* 0x01ffe20003800000 */
.L_x_973:
[----:B------:R-:W-:Y:S05]  /*26000*/  BSYNC B1 ;  /* 0x0000000000017941 */ /* 0x000fea0003800000 */
.L_x_972:
        /* <DEDUP_REMOVED lines=8> */
.L_x_974:
[----:B------:R-:W-:Y:S05]  /*26090*/  BRA `(.L_x_975) ;  /* 0xffffff4400287947 */ /* 0x000fea000383ffff */
.L_x_687:
[----:B------:R-:W-:Y:S01]  /*260a0*/  BSSY B1, `(.L_x_976) ;  /* 0x0000008000017945 */ /* 0x000fe20003800000 */
[----:B------:R-:W-:Y:S01]  /*260b0*/  MOV R13, R2 ;  /* 0x00000002000d7202 */ /* 0x000fe20000000f00 */
[----:B------:R-:W-:Y:S02]  /*260c0*/  IMAD.MOV.U32 R12, RZ, RZ, 0x3 ;  /* 0x00000003ff0c7424 */ /* 0x000fe400078e00ff */
[----:B------:R-:W-:Y:S02]  /*260d0*/  IMAD.MOV.U32 R11, RZ, RZ, 0x181f ;  /* 0x0000181fff0b7424 */ /* 0x000fe400078e00ff */
[----:B0-----:R-:W-:-:S07]  /*260e0*/  IMAD.MOV.U32 R15, RZ, RZ, -0x1 ;  /* 0xffffffffff0f7424 */ /* 0x001fce00078e00ff */
[----:B-1234-:R-:W-:Y:S05]  /*260f0*/  WARPSYNC.COLLECTIVE R15, `(.L_x_977) ;  /* 0x000000000f087348 */ /* 0x01efea0003c00000 */
[----:B------:R0:W0:Y:S02]  /*26100*/  SHFL.IDX P6, R14, R13, R12, R11 ;  /* 0x0000000c0d0e7389 */ /* 0x00002400000c000b */
[----:B01234-:R-:W-:Y:S01]  /*26110*/  ENDCOLLECTIVE ;  /* 0x000000000000791b */ /* 0x01ffe20003800000 */
.L_x_977:
[----:B------:R-:W-:Y:S05]  /*26120*/  BSYNC B1 ;  /* 0x0000000000017941 */ /* 0x000fea0003800000 */
.L_x_976:
        /* <DEDUP_REMOVED lines=8> */
.L_x_978:
[----:B------:R-:W-:Y:S05]  /*261b0*/  BRA `(.L_x_979) ;  /* 0xffffff4400307947 */ /* 0x000fea000383ffff */
.L_x_703:
[----:B------:R-:W0:Y:S01]  /*261c0*/  S2R R9, SR_TID.X ;  /* 0x0000000000097919 */ /* 0x000e220000002100 */
[----:B------:R-:W-:Y:S01]  /*261d0*/  BSSY B1, `(.L_x_980) ;  /* 0x000000a000017945 */ /* 0x000fe20003800000 */
[----:B------:R-:W-:Y:S01]  /*261e0*/  IMAD.MOV.U32 R12, RZ, RZ, RZ ;  /* 0x000000ffff0c7224 */ /* 0x000fe200078e00ff */
[----:B------:R-:W-:Y:S01]  /*261f0*/  MOV R15, 0xffffffff ;  /* 0xffffffff000f7802 */ /* 0x000fe20000000f00 */
[----:B------:R-:W-:Y:S01]  /*26200*/  IMAD.MOV.U32 R11, RZ, RZ, 0x1f ;  /* 0x0000001fff0b7424 */ /* 0x000fe200078e00ff */
[----:B0-----:R-:W-:-:S04]  /*26210*/  SHF.R.U32.HI R9, RZ, 0x5, R9 ;  /* 0x00000005ff097819 */ /* 0x001fc80000011609 */
[----:B------:R-:W-:-:S05]  /*26220*/  LOP3.LUT R9, R9, 0x3, RZ, 0xc0, !PT ;  /* 0x0000000309097812 */ /* 0x000fca00078ec0ff */
[----:B------:R-:W-:-:S07]  /*26230*/  IMAD.MOV.U32 R13, RZ, RZ, R9 ;  /* 0x000000ffff0d7224 */ /* 0x000fce00078e0009 */
[----:B------:R-:W-:Y:S05]  /*26240*/  WARPSYNC.COLLECTIVE R15, `(.L_x_981) ;  /* 0x000000000f087348 */ /* 0x000fea0003c00000 */
[----:B------:R0:W1:Y:S02]  /*26250*/  SHFL.IDX P6, R14, R13, R12, R11 ;  /* 0x0000000c0d0e7389 */ /* 0x00006400000c000b */
[----:B01----:R-:W-:Y:S01]  /*26260*/  ENDCOLLECTIVE ;  /* 0x000000000000791b */ /* 0x003fe20003800000 */
.L_x_981:
[----:B------:R-:W-:Y:S05]  /*26270*/  BSYNC B1 ;  /* 0x0000000000017941 */ /* 0x000fea0003800000 */
.L_x_980:
[----:B------:R-:W-:Y:S05]  /*26280*/  BRA `(.L_x_982) ;  /* 0xffffff5c00507947 */ /* 0x000fea000383ffff */
.L_x_705:
[----:B------:R-:W-:Y:S01]  /*26290*/  BSSY B1, `(.L_x_983) ;  /* 0x0000006000017945 */ /* 0x000fe20003800000 */
[----:B------:R-:W-:-:S07]  /*262a0*/  IMAD.MOV.U32 R15, RZ, RZ, -0x1 ;  /* 0xffffffffff0f7424 */ /* 0x000fce00078e00ff */
[----:B0-----:R-:W-:Y:S05]  /*262b0*/  WARPSYNC.COLLECTIVE R15, `(.L_x_984) ;  /* 0x000000000f0c7348 */ /* 0x001fea0003c00000 */
[----:B------:R-:W-:Y:S02]  /*262c0*/  ELECT P6, UR62, PT ;  /* 0x00000000003e782f */ /* 0x000fe400038c0000 */
[----:B------:R-:W-:Y:S01]  /*262d0*/  MOV R14, UR62 ;  /* 0x0000003e000e7c02 */ /* 0x000fe20008000f00 */
[----:B0-----:R-:W-:Y:S10]  /*262e0*/  ENDCOLLECTIVE ;  /* 0x000000000000791b */ /* 0x001ff40003800000 */
.L_x_984:
[----:B------:R-:W-:Y:S05]  /*262f0*/  BSYNC B1 ;  /* 0x0000000000017941 */ /* 0x000fea0003800000 */
.L_x_983:
[----:B------:R-:W-:Y:S05]  /*26300*/  BRA `(.L_x_704) ;  /* 0xffffff5c00487947 */ /* 0x000fea000383ffff */
.L_x_707:
[----:B0-----:R0:W1:Y:S02]  /*26310*/  SYNCS.PHASECHK.TRANS64.TRYWAIT P0, [R23+URZ+0x22820], R8 ;  /* 0x02282008170075a7 */ /* 0x001064000800017f */
[----:B-1----:R-:W-:Y:S05]  /*26320*/  @!P0 NANOSLEEP.SYNCS 0x989680 ;  /* 0x009896800000895d */ /* 0x002fea0003900000 */
[----:B------:R-:W1:Y:S02]  /*26330*/  @!P0 SYNCS.PHASECHK.TRANS64 P0, [R23+URZ+0x22820], R8 ;  /* 0x02282008170085a7 */ /* 0x000e64000800007f */
[----:B-1----:R-:W-:Y:S05]  /*26340*/  @!P0 BRA `(.L_x_707) ;  /* 0xfffffffc00f08947 */ /* 0x002fea000383ffff */
[----:B------:R-:W-:Y:S05]  /*26350*/  BRA `(.L_x_985) ;  /* 0xffffff5c00587947 */ /* 0x000fea000383ffff */
.L_x_711:
[----:B0-----:R0:W1:Y:S02]  /*26360*/  SYNCS.PHASECHK.TRANS64.TRYWAIT P0, [R8+URZ+0x228a0], R9 ;  /* 0x0228a009080075a7 */ /* 0x001064000800017f */
[----:B-1----:R-:W-:Y:S05]  /*26370*/  @!P0 NANOSLEEP.SYNCS 0x989680 ;  /* 0x009896800000895d */ /* 0x002fea0003900000 */
[----:B------:R-:W1:Y:S02]  /*26380*/  @!P0 SYNCS.PHASECHK.TRANS64 P0, [R8+URZ+0x228a0], R9 ;  /* 0x0228a009080085a7 */ /* 0x000e64000800007f */
[----:B-1----:R-:W-:Y:S05]  /*26390*/  @!P0 BRA `(.L_x_711) ;  /* 0xfffffffc00f08947 */ /* 0x002fea000383ffff */
[----:B------:R-:W-:Y:S05]  /*263a0*/  BRA `(.L_x_986) ;  /* 0xffffff5c00707947 */ /* 0x000fea000383ffff */
.L_x_716:
[----:B-1----:R1:W2:Y:S02]  /*263b0*/  SYNCS.PHASECHK.TRANS64.TRYWAIT P0, [R8+URZ+0x228c0], R9 ;  /* 0x0228c009080075a7 */ /* 0x0022a4000800017f */
[----:B--2---:R-:W-:Y:S05]  /*263c0*/  @!P0 NANOSLEEP.SYNCS 0x989680 ;  /* 0x009896800000895d */ /* 0x004fea0003900000 */
[----:B------:R-:W2:Y:S02]  /*263d0*/  @!P0 SYNCS.PHASECHK.TRANS64 P0, [R8+URZ+0x228c0], R9 ;  /* 0x0228c009080085a7 */ /* 0x000ea4000800007f */
[----:B--2---:R-:W-:Y:S05]  /*263e0*/  @!P0 BRA `(.L_x_716) ;  /* 0xfffffffc00f08947 */ /* 0x004fea000383ffff */
[----:B------:R-:W-:Y:S05]  /*263f0*/  BRA `(.L_x_987) ;  /* 0xffffff5c00ec7947 */ /* 0x000fea000383ffff */
.L_x_723:
[----:B0-----:R0:W1:Y:S02]  /*26400*/  SYNCS.PHASECHK.TRANS64.TRYWAIT P2, [R8+URZ+0x228a0], R9 ;  /* 0x0228a009080075a7 */ /* 0x001064000804017f */
[----:B-1----:R-:W-:Y:S05]  /*26410*/  @!P2 NANOSLEEP.SYNCS 0x989680 ;  /* 0x009896800000a95d */ /* 0x002fea0003900000 */
[----:B------:R-:W1:Y:S02]  /*26420*/  @!P2 SYNCS.PHASECHK.TRANS64 P2, [R8+URZ+0x228a0], R9 ;  /* 0x0228a0090800a5a7 */ /* 0x000e64000804007f */
[----:B-1----:R-:W-:Y:S05]  /*26430*/  @!P2 BRA `(.L_x_723) ;  /* 0xfffffffc00f0a947 */ /* 0x002fea000383ffff */
[----:B------:R-:W-:Y:S05]  /*26440*/  BRA `(.L_x_988) ;  /* 0xffffff6000a87947 */ /* 0x000fea000383ffff */
.L_x_728:
[----:B-1----:R1:W2:Y:S02]  /*26450*/  SYNCS.PHASECHK.TRANS64.TRYWAIT P2, [R8+URZ+0x228c0], R9 ;  /* 0x0228c009080075a7 */ /* 0x0022a4000804017f */
[----:B--2---:R-:W-:Y:S05]  /*26460*/  @!P2 NANOSLEEP.SYNCS 0x989680 ;  /* 0x009896800000a95d */ /* 0x004fea0003900000 */
[----:B------:R-:W2:Y:S02]  /*26470*/  @!P2 SYNCS.PHASECHK.TRANS64 P2, [R8+URZ+0x228c0], R9 ;  /* 0x0228c0090800a5a7 */ /* 0x000ea4000804007f */
[----:B--2---:R-:W-:Y:S05]  /*26480*/  @!P2 BRA `(.L_x_728) ;  /* 0xfffffffc00f0a947 */ /* 0x004fea000383ffff */
[----:B------:R-:W-:Y:S05]  /*26490*/  BRA `(.L_x_989) ;  /* 0xffffff6400207947 */ /* 0x000fea000383ffff */
.L_x_745:
[----:B------:R-:W0:Y:S01]  /*264a0*/  S2R R20, SR_TID.X ;  /* 0x0000000000147919 */ /* 0x000e220000002100 */
[----:B------:R-:W-:Y:S01]  /*264b0*/  BSSY B0, `(.L_x_990) ;  /* 0x000000a000007945 */ /* 0x000fe20003800000 */
[----:B------:R-:W-:Y:S01]  /*264c0*/  MOV R11, 0x1f ;  /* 0x0000001f000b7802 */ /* 0x000fe20000000f00 */
[----:B------:R-:W-:Y:S01]  /*264d0*/  IMAD.MOV.U32 R15, RZ, RZ, -0x1 ;  /* 0xffffffffff0f7424 */ /* 0x000fe200078e00ff */
[----:B0-----:R-:W-:-:S04]  /*264e0*/  SHF.R.U32.HI R12, RZ, 0x5, R20 ;  /* 0x00000005ff0c7819 */ /* 0x001fc80000011614 */
[----:B------:R-:W-:-:S05]  /*264f0*/  LOP3.LUT R12, R12, 0x3, RZ, 0xc0, !PT ;  /* 0x000000030c0c7812 */ /* 0x000fca00078ec0ff */
[----:B------:R-:W-:Y:S02]  /*26500*/  IMAD.MOV.U32 R13, RZ, RZ, R12 ;  /* 0x000000ffff0d7224 */ /* 0x000fe400078e000c */
[----:B------:R-:W-:-:S07]  /*26510*/  IMAD.MOV.U32 R12, RZ, RZ, RZ ;  /* 0x000000ffff0c7224 */ /* 0x000fce00078e00ff */
[----:B-----5:R-:W-:Y:S05]  /*26520*/  WARPSYNC.COLLECTIVE R15, `(.L_x_991) ;  /* 0x000000000f087348 */ /* 0x020fea0003c00000 */
[----:B------:R0:W1:Y:S02]  /*26530*/  SHFL.IDX P6, R14, R13, R12, R11 ;  /* 0x0000000c0d0e7389 */ /* 0x00006400000c000b */
[----:B01---5:R-:W-:Y:S01]  /*26540*/  ENDCOLLECTIVE ;  /* 0x000000000000791b */ /* 0x023fe20003800000 */
.L_x_991:
[----:B------:R-:W-:Y:S05]  /*26550*/  BSYNC B0 ;  /* 0x0000000000007941 */ /* 0x000fea0003800000 */
.L_x_990:
[----:B------:R-:W-:Y:S05]  /*26560*/  BRA `(.L_x_992) ;  /* 0xffffff7000fc7947 */ /* 0x000fea000383ffff */
.L_x_748:
[----:B0-----:R-:W2:Y:S02]  /*26570*/  LDL R2, [R1+0x2c] ;  /* 0x00002c0001027983 */ /* 0x001ea40000100800 */
[----:B--2---:R0:W1:Y:S02]  /*26580*/  SYNCS.PHASECHK.TRANS64.TRYWAIT P0, [R4+URZ+0x22880], R2 ;  /* 0x02288002040075a7 */ /* 0x004064000800017f */
[----:B-1----:R-:W-:Y:S05]  /*26590*/  @!P0 NANOSLEEP.SYNCS 0x989680 ;  /* 0x009896800000895d */ /* 0x002fea0003900000 */
[----:B------:R-:W1:Y:S02]  /*265a0*/  @!P0 SYNCS.PHASECHK.TRANS64 P0, [R4+URZ+0x22880], R2 ;  /* 0x02288002040085a7 */ /* 0x000e64000800007f */
[----:B-1----:R-:W-:Y:S05]  /*265b0*/  @!P0 BRA `(.L_x_748) ;  /* 0xfffffffc00ec8947 */ /* 0x002fea000383ffff */
[----:B------:R-:W-:Y:S05]  /*265c0*/  BRA `(.L_x_993) ;  /* 0xffffff74000c7947 */ /* 0x000fea000383ffff */
.L_x_749:
        /* <DEDUP_REMOVED lines=8> */
.L_x_995:
[----:B------:R-:W-:Y:S05]  /*26650*/  BSYNC B0 ;  /* 0x0000000000007941 */ /* 0x000fea0003800000 */
.L_x_994:
[----:B------:R-:W-:Y:S01]  /*26660*/  IMAD.MOV.U32 R13, RZ, RZ, R10 ;  /* 0x000000ffff0d7224 */ /* 0x000fe200078e000a */
[----:B------:R-:W-:Y:S01]  /*26670*/  MOV R12, RZ ;  /* 0x000000ff000c7202 */ /* 0x000fe20000000f00 */
[----:B------:R-:W-:Y:S01]  /*26680*/  IMAD.MOV.U32 R11, RZ, RZ, 0x181f ;  /* 0x0000181fff0b7424 */ /* 0x000fe200078e00ff */
[----:B------:R-:W-:Y:S01]  /*26690*/  ISETP.GE.AND P2, PT, R20, 0x21, PT ;  /* 0x000000211400780c */ /* 0x000fe20003f46270 */
[----:B------:R-:W-:Y:S01]  /*266a0*/  IMAD.MOV.U32 R15, RZ, RZ, -0x1 ;  /* 0xffffffffff0f7424 */ /* 0x000fe200078e00ff */
[----:B------:R-:W-:Y:S01]  /*266b0*/  LOP3.LUT R22, R22, 0xffffffef, RZ, 0xc0, !PT ;  /* 0xffffffef16167812 */ /* 0x000fe200078ec0ff */
[----:B------:R-:W-:Y:S01]  /*266c0*/  IMAD.MOV.U32 R0, RZ, RZ, R14 ;  /* 0x000000ffff007224 */ /* 0x000fe200078e000e */
[----:B------:R-:W-:-:S13]  /*266d0*/  ISETP.GE.AND P3, PT, R20, 0x91, PT ;  /* 0x000000911400780c */ /* 0x000fda0003f66270 */
[----:B------:R-:W-:Y:S05]  /*266e0*/  WARPSYNC.COLLECTIVE R15, `(.L_x_996) ;  /* 0x000000000f087348 */ /* 0x000fea0003c00000 */
[----:B------:R0:W1:Y:S02]  /*266f0*/  SHFL.IDX P6, R14, R13, R12, R11 ;  /* 0x0000000c0d0e7389 */ /* 0x00006400000c000b */
[----:B01----:R-:W-:Y:S01]  /*26700*/  ENDCOLLECTIVE ;  /* 0x000000000000791b */ /* 0x003fe20003800000 */
.L_x_996:
[C---:B------:R-:W-:Y:S02]  /*26710*/  ISETP.GE.AND P5, PT, R20.reuse, 0x31, PT ;  /* 0x000000311400780c */ /* 0x040fe40003fa6270 */
[----:B------:R-:W-:Y:S01]  /*26720*/  ISETP.GE.AND P4, PT, R20, 0x61, PT ;  /* 0x000000611400780c */ /* 0x000fe20003f86270 */
[----:B------:R-:W-:Y:S02]  /*26730*/  IMAD.MOV.U32 R13, RZ, RZ, R9 ;  /* 0x000000ffff0d7224 */ /* 0x000fe400078e0009 */
[----:B------:R-:W-:-:S05]  /*26740*/  IMAD.MOV.U32 R12, RZ, RZ, R14 ;  /* 0x000000ffff0c7224 */ /* 0x000fca00078e000e */
[----:B------:R-:W-:Y:S01]  /*26750*/  IADD3 R26, P1, R30, R12, RZ ;  /* 0x0000000c1e1a7210 */ /* 0x000fe20007f3e0ff */
[----:B------:R-:W-:-:S03]  /*26760*/  IMAD.MOV.U32 R12, RZ, RZ, 0x1 ;  /* 0x00000001ff0c7424 */ /* 0x000fc600078e00ff */
[----:B------:R-:W-:Y:S01]  /*26770*/  IADD3.X R27, RZ, R0, RZ, P1, !PT ;  /* 0x00000000ff1b7210 */ /* 0x000fe20000ffe4ff */
[----:B------:R-:W-:-:S08]  /*26780*/  IMAD.IADD R0, R23, 0x1, R21 ;  /* 0x0000000117007824 */ /* 0x000fd000078e0215 */
[----:B------:R-:W-:Y:S05]  /*26790*/  WARPSYNC.COLLECTIVE R15, `(.L_x_997) ;  /* 0x000000000f087348 */ /* 0x000fea0003c00000 */
[----:B------:R0:W1:Y:S02]  /*267a0*/  SHFL.IDX P6, R14, R13, R12, R11 ;  /* 0x0000000c0d0e7389 */ /* 0x00006400000c000b */
[----:B01----:R-:W-:Y:S01]  /*267b0*/  ENDCOLLECTIVE ;  /* 0x000000000000791b */ /* 0x003fe20003800000 */
.L_x_997:
[----:B------:R-:W-:Y:S01]  /*267c0*/  ISETP.LT.OR P1, PT, R20, 0x1, P0 ;  /* 0x000000011400780c */ /* 0x000fe20000721670 */
[----:B------:R-:W-:-:S12]  /*267d0*/  IMAD.MOV.U32 R13, RZ, RZ, R10 ;  /* 0x000000ffff0d7224 */ /* 0x000fd800078e000a */
[----:B------:R-:W-:Y:S01]  /*267e0*/  @!PT LDS RZ, [RZ] ;  /* 0x00000000fffff984 */ /* 0x000fe20000000800 */
[----:B------:R-:W-:Y:S01]  /*267f0*/  @!PT LDS RZ, [RZ] ;  /* 0x00000000fffff984 */ /* 0x000fe20000000800 */
[----:B------:R-:W-:Y:S01]  /*26800*/  @!PT LDS RZ, [RZ] ;  /* 0x00000000fffff984 */ /* 0x000fe20000000800 */
[----:B------:R0:W-:Y:S01]  /*26810*/  LDGSTS.E.BYPASS.LTC128B.128 [R0+0xa400], desc[UR36][R26.64], !P1 ;  /* 0x0a4000001a007fae */ /* 0x0001e2000c901d64 */
[----:B------:R-:W-:-:S07]  /*26820*/  MOV R21, R14 ;  /* 0x0000000e00157202 */ /* 0x000fce0000000f00 */
[----:B0-----:R-:W-:Y:S05]  /*26830*/  WARPSYNC.COLLECTIVE R15, `(.L_x_998) ;  /* 0x000000000f087348 */ /* 0x001fea0003c00000 */
[----:B------:R1:W2:Y:S02]  /*26840*/  SHFL.IDX P6, R14, R13, R12, R11 ;  /* 0x0000000c0d0e7389 */ /* 0x0002a400000c000b */
[----:B012---:R-:W-:Y:S01]  /*26850*/  ENDCOLLECTIVE ;  /* 0x000000000000791b */ /* 0x007fe20003800000 */
.L_x_998:
[----:B------:R-:W-:Y:S01]  /*26860*/  MOV R13, R9 ;  /* 0x00000009000d7202 */ /* 0x000fe20000000f00 */
[----:B------:R-:W-:-:S05]  /*26870*/  IMAD.MOV.U32 R12, RZ, RZ, R14 ;  /* 0x000000ffff0c7224 */ /* 0x000fca00078e000e */
[----:B------:R-:W-:Y:S01]  /*26880*/  IADD3 R26, P1, R30, R12, RZ ;  /* 0x0000000c1e1a7210 */ /* 0x000fe20007f3e0ff */
[----:B------:R-:W-:-:S04]  /*26890*/  IMAD.MOV.U32 R12, RZ, RZ, 0x2 ;  /* 0x00000002ff0c7424 */ /* 0x000fc800078e00ff */
[----:B------:R-:W-:-:S08]  /*268a0*/  IMAD.X R27, RZ, RZ, R21, P1 ;  /* 0x000000ffff1b7224 */ /* 0x000fd000008e0615 */
[----:B------:R-:W-:Y:S05]  /*268b0*/  WARPSYNC.COLLECTIVE R15, `(.L_x_999) ;  /* 0x000000000f087348 */ /* 0x000fea0003c00000 */
[----:B------:R0:W1:Y:S02]  /*268c0*/  SHFL.IDX P6, R14, R13, R12, R11 ;  /* 0x0000000c0d0e7389 */ /* 0x00006400000c000b */
[----:B01----:R-:W-:Y:S01]  /*268d0*/  ENDCOLLECTIVE ;  /* 0x000000000000791b */ /* 0x003fe20003800000 */
.L_x_999:
        /* <DEDUP_REMOVED lines=10> */
.L_x_1000:
        /* <DEDUP_REMOVED lines=8> */
.L_x_1001:
        /* <DEDUP_REMOVED lines=10> */
.L_x_1002:
        /* <DEDUP_REMOVED lines=8> */
.L_x_1003:
        /* <DEDUP_REMOVED lines=10> */
.L_x_1004:
        /* <DEDUP_REMOVED lines=8> */
.L_x_1005:
        /* <DEDUP_REMOVED lines=10> */
.L_x_1006:
        /* <DEDUP_REMOVED lines=8> */
.L_x_1007:
        /* <DEDUP_REMOVED lines=10> */
.L_x_1008:
        /* <DEDUP_REMOVED lines=8> */
.L_x_1009:
        /* <DEDUP_REMOVED lines=10> */
.L_x_1010:
[----:B------:R-:W-:Y:S01]  /*26f20*/  MOV R13, R2 ;  /* 0x00000002000d7202 */ /* 0x000fe20000000f00 */
[----:B------:R-:W-:Y:S02]  /*26f30*/  IMAD.MOV.U32 R12, RZ, RZ, RZ ;  /* 0x000000ffff0c7224 */ /* 0x000fe400078e00ff */
[----:B------:R-:W-:-:S07]  /*26f40*/  IMAD.MOV.U32 R10, RZ, RZ, R14 ;  /* 0x000000ffff0a7224 */ /* 0x000fce00078e000e */
[----:B------:R-:W-:Y:S05]  /*26f50*/  WARPSYNC.COLLECTIVE R15, `(.L_x_1011) ;  /* 0x000000000f087348 */ /* 0x000fea0003c00000 */
[----:B------:R0:W1:Y:S02]  /*26f60*/  SHFL.IDX P6, R14, R13, R12, R11 ;  /* 0x0000000c0d0e7389 */ /* 0x00006400000c000b */
[----:B01----:R-:W-:Y:S01]  /*26f70*/  ENDCOLLECTIVE ;  /* 0x000000000000791b */ /* 0x003fe20003800000 */
.L_x_1011:
        /* <DEDUP_REMOVED lines=12> */
.L_x_1012:
[----:B------:R-:W-:Y:S02]  /*27040*/  IMAD.MOV.U32 R13, RZ, RZ, R2 ;  /* 0x000000ffff0d7224 */ /* 0x000fe400078e0002 */
[----:B------:R-:W-:Y:S01]  /*27050*/  IMAD.MOV.U32 R12, RZ, RZ, 0x1 ;  /* 0x00000001ff0c7424 */ /* 0x000fe200078e00ff */
[----:B------:R-:W-:-:S07]  /*27060*/  MOV R10, R14 ;  /* 0x0000000e000a7202 */ /* 0x000fce0000000f00 */
[----:B------:R-:W-:Y:S05]  /*27070*/  WARPSYNC.COLLECTIVE R15, `(.L_x_1013) ;  /* 0x000000000f087348 */ /* 0x000fea0003c00000 */
[----:B------:R0:W1:Y:S02]  /*27080*/  SHFL.IDX P6, R14, R13, R12, R11 ;  /* 0x0000000c0d0e7389 */ /* 0x00006400000c000b */
[----:B01----:R-:W-:Y:S01]  /*27090*/  ENDCOLLECTIVE ;  /* 0x000000000000791b */ /* 0x003fe20003800000 */
.L_x_1013:
        /* <DEDUP_REMOVED lines=8> */
[----:B------:R-:W-:Y:S02]  /*27120*/  ISETP.GE.AND P1, PT, R20, 0x11, PT ;  /* 0x000000111400780c */ /* 0x000fe40003f26270 */
[----:B------:R-:W-:-:S11]  /*27130*/  MOV R9, R14 ;  /* 0x0000000e00097202 */ /* 0x000fd60000000f00 */
[----:B0-----:R-:W-:Y:S05]  /*27140*/  WARPSYNC.COLLECTIVE R15, `(.L_x_1014) ;  /* 0x000000000f087348 */ /* 0x001fea0003c00000 */
[----:B------:R1:W2:Y:S02]  /*27150*/  SHFL.IDX P6, R14, R13, R12, R11 ;  /* 0x0000000c0d0e7389 */ /* 0x0002a400000c000b */
[----:B012---:R-:W-:Y:S01]  /*27160*/  ENDCOLLECTIVE ;  /* 0x000000000000791b */ /* 0x007fe20003800000 */
.L_x_1014:
        /* <DEDUP_REMOVED lines=12> */
[----:B------:R-:W-:-:S04]  /*27230*/  LOP3.LUT R22, R22, 0xfffffeff, RZ, 0xc0, !PT ;  /* 0xfffffeff16167812 */ /* 0x000fc800078ec0ff */
[----:B------:R-:W-:Y:S01]  /*27240*/  @P3 LOP3.LUT R22, R22, 0x100, RZ, 0xfc, !PT ;  /* 0x0000010016163812 */ /* 0x000fe200078efcff */
[----:B------:R-:W-:Y:S06]  /*27250*/  BRA `(.L_x_1015) ;  /* 0xffffff6c00e07947 */ /* 0x000fec000383ffff */
.L_x_754:
[----:B0-----:R-:W2:Y:S02]  /*27260*/  LDL R2, [R1+0x2c] ;  /* 0x00002c0001027983 */ /* 0x001ea40000100800 */
[----:B--2---:R0:W2:Y:S02]  /*27270*/  SYNCS.PHASECHK.TRANS64.TRYWAIT P0, [R4+URZ+0x22840], R2 ;  /* 0x02284002040075a7 */ /* 0x0040a4000800017f */
[----:B--2---:R-:W-:Y:S05]  /*27280*/  @!P0 NANOSLEEP.SYNCS 0x989680 ;  /* 0x009896800000895d */ /* 0x004fea0003900000 */
[----:B------:R-:W2:Y:S02]  /*27290*/  @!P0 SYNCS.PHASECHK.TRANS64 P0, [R4+URZ+0x22840], R2 ;  /* 0x02284002040085a7 */ /* 0x000ea4000800007f */
[----:B--2---:R-:W-:Y:S05]  /*272a0*/  @!P0 BRA `(.L_x_754) ;  /* 0xfffffffc00ec8947 */ /* 0x004fea000383ffff */
[----:B------:R-:W-:Y:S05]  /*272b0*/  BRA `(.L_x_1016) ;  /* 0xffffff7000307947 */ /* 0x000fea000383ffff */
.L_x_755:
[----:B------:R-:W-:Y:S01]  /*272c0*/  BSSY B0, `(.L_x_1017) ;  /* 0x0000008000007945 */ /* 0x000fe20003800000 */
[----:B------:R-:W-:Y:S01]  /*272d0*/  IMAD.MOV.U32 R13, RZ, RZ, R7 ;  /* 0x000000ffff0d7224 */ /* 0x000fe200078e0007 */
[----:B------:R-:W-:Y:S01]  /*272e0*/  MOV R12, RZ ;  /* 0x000000ff000c7202 */ /* 0x000fe20000000f00 */
[----:B------:R-:W-:Y:S02]  /*272f0*/  IMAD.MOV.U32 R11, RZ, RZ, 0x181f ;  /* 0x0000181fff0b7424 */ /* 0x000fe400078e00ff */
[----:B------:R-:W-:-:S07]  /*27300*/  IMAD.MOV.U32 R15, RZ, RZ, -0x1 ;  /* 0xffffffffff0f7424 */ /* 0x000fce00078e00ff */
[----:B-1----:R-:W-:Y:S05]  /*27310*/  WARPSYNC.COLLECTIVE R15, `(.L_x_1018) ;  /* 0x000000000f087348 */ /* 0x002fea0003c00000 */
[----:B------:R0:W2:Y:S02]  /*27320*/  SHFL.IDX P6, R14, R13, R12, R11 ;  /* 0x0000000c0d0e7389 */ /* 0x0000a400000c000b */
[----:B012---:R-:W-:Y:S01]  /*27330*/  ENDCOLLECTIVE ;  /* 0x000000000000791b */ /* 0x007fe20003800000 */
.L_x_1018:
[----:B------:R-:W-:Y:S05]  /*27340*/  BSYNC B0 ;  /* 0x0000000000007941 */ /* 0x000fea0003800000 */
.L_x_1017:
[----:B------:R-:W-:Y:S01]  /*27350*/  MOV R13, R8 ;  /* 0x00000008000d7202 */ /* 0x000fe20000000f00 */
[----:B------:R-:W-:Y:S02]  /*27360*/  IMAD.MOV.U32 R12, RZ, RZ, RZ ;  /* 0x000000ffff0c7224 */ /* 0x000fe400078e00ff */
[----:B------:R-:W-:Y:S02]  /*27370*/  IMAD.MOV.U32 R11, RZ, RZ, 0x181f ;  /* 0x0000181fff0b7424 */ /* 0x000fe400078e00ff */
[----:B------:R-:W-:Y:S02]  /*27380*/  IMAD.MOV.U32 R15, RZ, RZ, -0x1 ;  /* 0xffffffffff0f7424 */ /* 0x000fe400078e00ff */
[----:B------:R-:W-:-:S07]  /*27390*/  IMAD.MOV.U32 R2, RZ, RZ, R14 ;  /* 0x000000ffff027224 */ /* 0x000fce00078e000e */
[----:B------:R-:W-:Y:S05]  /*273a0*/  WARPSYNC.COLLECTIVE R15, `(.L_x_1019) ;  /* 0x000000000f087348 */ /* 0x000fea0003c00000 */
[----:B------:R0:W1:Y:S02]  /*273b0*/  SHFL.IDX P6, R14, R13, R12, R11 ;  /* 0x0000000c0d0e7389 */ /* 0x00006400000c000b */
[----:B01----:R-:W-:Y:S01]  /*273c0*/  ENDCOLLECTIVE ;  /* 0x000000000000791b */ /* 0x003fe20003800000 */
.L_x_1019:
[----:B------:R-:W-:Y:S02]  /*273d0*/  IMAD.MOV.U32 R13, RZ, RZ, R7 ;  /* 0x000000ffff0d7224 */ /* 0x000fe400078e0007 */
[----:B------:R-:W-:Y:S01]  /*273e0*/  IMAD.MOV.U32 R12, RZ, RZ, 0x1 ;  /* 0x00000001ff0c7424 */ /* 0x000fe200078e00ff */
[----:B------:R-:W-:Y:S02]  /*273f0*/  LOP3.LUT P6, RZ, R22, 0x40, RZ, 0xc0, !PT ;  /* 0x0000004016ff7812 */ /* 0x000fe400078cc0ff */
[----:B------:R-:W-:-:S11]  /*27400*/  MOV R3, R14 ;  /* 0x0000000e00037202 */ /* 0x000fd60000000f00 */
[----:B------:R-:W-:-:S05]  /*27410*/  @P6 IADD3 R3, P0, R30, R3, RZ ;  /* 0x000000031e036210 */ /* 0x000fca0007f1e0ff */
[----:B------:R-:W-:-:S05]  /*27420*/  @P6 IMAD.X R2, RZ, RZ, R2, P0 ;  /* 0x000000ffff026224 */ /* 0x000fca00000e0602 */
[----:B------:R-:W-:-:S04]  /*27430*/  @P6 LOP3.LUT R3, R3, R2, RZ, 0x3c, !PT ;  /* 0x0000000203036212 */ /* 0x000fc800078e3cff */
[----:B------:R-:W-:-:S04]  /*27440*/  @P6 LOP3.LUT R2, R3, R2, RZ, 0x3c, !PT ;  /* 0x0000000203026212 */ /* 0x000fc800078e3cff */
[----:B------:R-:W-:-:S05]  /*27450*/  @P6 LOP3.LUT R3, R3, R2, RZ, 0x3c, !PT ;  /* 0x0000000203036212 */ /* 0x000fca00078e3cff */
[----:B------:R-:W-:Y:S01]  /*27460*/  @!PT LDS RZ, [RZ] ;  /* 0x00000000fffff984 */ /* 0x000fe20000000800 */
[----:B------:R-:W-:Y:S01]  /*27470*/  @!PT LDS RZ, [RZ] ;  /* 0x00000000fffff984 */ /* 0x000fe20000000800 */
[----:B------:R-:W-:Y:S01]  /*27480*/  @!PT LDS RZ, [RZ] ;  /* 0x00000000fffff984 */ /* 0x000fe20000000800 */
[----:B------:R0:W-:Y:S02]  /*27490*/  @P6 LDGSTS.E.BYPASS.LTC128B.128 [R0+0x18400], desc[UR36][R2.64], !P3 ;  /* 0x1840000002006fae */ /* 0x0001e4000d901d64 */
[----:B0-----:R-:W-:Y:S05]  /*274a0*/  WARPSYNC.COLLECTIVE R15, `(.L_x_1020) ;  /* 0x000000000f087348 */ /* 0x001fea0003c00000 */
[----:B------:R1:W2:Y:S02]  /*274b0*/  SHFL.IDX P6, R14, R13, R12, R11 ;  /* 0x0000000c0d0e7389 */ /* 0x0002a400000c000b */
[----:B012---:R-:W-:Y:S01]  /*274c0*/  ENDCOLLECTIVE ;  /* 0x000000000000791b */ /* 0x007fe20003800000 */
.L_x_1020:
[----:B------:R-:W-:Y:S01]  /*274d0*/  IMAD.MOV.U32 R13, RZ, RZ, R8 ;  /* 0x000000ffff0d7224 */ /* 0x000fe200078e0008 */
[----:B------:R-:W-:-:S07]  /*274e0*/  MOV R2, R14 ;  /* 0x0000000e00027202 */ /* 0x000fce0000000f00 */
[----:B------:R-:W-:Y:S05]  /*274f0*/  WARPSYNC.COLLECTIVE R15, `(.L_x_1021) ;  /* 0x000000000f087348 */ /* 0x000fea0003c00000 */
[----:B------:R0:W1:Y:S02]  /*27500*/  SHFL.IDX P6, R14, R13, R12, R11 ;  /* 0x0000000c0d0e7389 */ /* 0x00006400000c000b */
[----:B01----:R-:W-:Y:S01]  /*27510*/  ENDCOLLECTIVE ;  /* 0x000000000000791b */ /* 0x003fe20003800000 */
.L_x_1021:
[----:B------:R-:W-:Y:S01]  /*27520*/  MOV R13, R7 ;  /* 0x00000007000d7202 */ /* 0x000fe20000000f00 */
[----:B------:R-:W-:Y:S01]  /*27530*/  IMAD.MOV.U32 R12, RZ, RZ, 0x2 ;  /* 0x00000002ff0c7424 */ /* 0x000fe200078e00ff */
[----:B------:R-:W-:Y:S01]  /*27540*/  LOP3.LUT P6, RZ, R22, 0x10, RZ, 0xc0, !PT ;  /* 0x0000001016ff7812 */ /* 0x000fe200078cc0ff */
[----:B------:R-:W-:-:S12]  /*27550*/  IMAD.MOV.U32 R3, RZ, RZ, R14 ;  /* 0x000000ffff037224 */ /* 0x000fd800078e000e */
        /* <DEDUP_REMOVED lines=12> */
.L_x_1022:
[----:B------:R-:W-:Y:S02]  /*27620*/  IMAD.MOV.U32 R13, RZ, RZ, R8 ;  /* 0x000000ffff0d7224 */ /* 0x000fe400078e0008 */
[----:B------:R-:W-:-:S07]  /*27630*/  IMAD.MOV.U32 R2, RZ, RZ, R14 ;  /* 0x000000ffff027224 */ /* 0x000fce00078e000e */
[----:B------:R-:W-:Y:S05]  /*27640*/  WARPSYNC.COLLECTIVE R15, `(.L_x_1023) ;  /* 0x000000000f087348 */ /* 0x000fea0003c00000 */
[----:B------:R0:W1:Y:S02]  /*27650*/  SHFL.IDX P6, R14, R13, R12, R11 ;  /* 0x0000000c0d0e7389 */ /* 0x00006400000c000b */
[----:B01----:R-:W-:Y:S01]  /*27660*/  ENDCOLLECTIVE ;  /* 0x000000000000791b */ /* 0x003fe20003800000 */
.L_x_1023:
        /* <DEDUP_REMOVED lines=16> */
.L_x_1024:
[----:B------:R-:W-:Y:S01]  /*27770*/  IMAD.MOV.U32 R13, RZ, RZ, R8 ;  /* 0x000000ffff0d7224 */ /* 0x000fe200078e0008 */
[----:B------:R-:W-:-:S07]  /*27780*/  MOV R2, R14 ;  /* 0x0000000e00027202 */ /* 0x000fce0000000f00 */
[----:B------:R-:W-:Y:S05]  /*27790*/  WARPSYNC.COLLECTIVE R15, `(.L_x_1025) ;  /* 0x000000000f087348 */ /* 0x000fea0003c00000 */
[----:B------:R0:W1:Y:S02]  /*277a0*/  SHFL.IDX P6, R14, R13, R12, R11 ;  /* 0x0000000c0d0e7389 */ /* 0x00006400000c000b */
[----:B01----:R-:W-:Y:S01]  /*277b0*/  ENDCOLLECTIVE ;  /* 0x000000000000791b */ /* 0x003fe20003800000 */
.L_x_1025:
[----:B------:R-:W-:Y:S01]  /*277c0*/  MOV R13, R7 ;  /* 0x00000007000d7202 */ /* 0x000fe20000000f00 */
[----:B------:R-:W-:Y:S02]  /*277d0*/  IMAD.MOV.U32 R12, RZ, RZ, 0x4 ;  /* 0x00000004ff0c7424 */ /* 0x000fe400078e00ff */
[----:B------:R-:W-:-:S07]  /*277e0*/  IMAD.MOV.U32 R3, RZ, RZ, R14 ;  /* 0x000000ffff037224 */ /* 0x000fce00078e000e */
[----:B------:R-:W-:Y:S05]  /*277f0*/  WARPSYNC.COLLECTIVE R15, `(.L_x_1026) ;  /* 0x000000000f087348 */ /* 0x000fea0003c00000 */
[----:B------:R0:W1:Y:S02]  /*27800*/  SHFL.IDX P6, R14, R13, R12, R11 ;  /* 0x0000000c0d0e7389 */ /* 0x00006400000c000b */
[----:B01----:R-:W-:Y:S01]  /*27810*/  ENDCOLLECTIVE ;  /* 0x000000000000791b */ /* 0x003fe20003800000 */
.L_x_1026:
[----:B------:R-:W-:-:S05]  /*27820*/  @P5 IADD3 R3, P0, R30, R3, RZ ;  /* 0x000000031e035210 */ /* 0x000fca0007f1e0ff */
[----:B------:R-:W-:-:S05]  /*27830*/  @P5 IMAD.X R2, RZ, RZ, R2, P0 ;  /* 0x000000ffff025224 */ /* 0x000fca00000e0602 */
[----:B------:R-:W-:Y:S01]  /*27840*/  @P5 LOP3.LUT R3, R3, R2, RZ, 0x3c, !PT ;  /* 0x0000000203035212 */ /* 0x000fe200078e3cff */
[----:B------:R-:W-:-:S03]  /*27850*/  IMAD.MOV.U32 R13, RZ, RZ, R8 ;  /* 0x000000ffff0d7224 */ /* 0x000fc600078e0008 */
[----:B------:R-:W-:-:S04]  /*27860*/  @P5 LOP3.LUT R2, R3, R2, RZ, 0x3c, !PT ;  /* 0x0000000203025212 */ /* 0x000fc800078e3cff */
[----:B------:R-:W-:-:S05]  /*27870*/  @P5 LOP3.LUT R3, R3, R2, RZ, 0x3c, !PT ;  /* 0x0000000203035212 */ /* 0x000fca00078e3cff */
[----:B------:R-:W-:Y:S01]  /*27880*/  @!PT LDS RZ, [RZ] ;  /* 0x00000000fffff984 */ /* 0x000fe20000000800 */
[----:B------:R-:W-:Y:S01]  /*27890*/  @!PT LDS RZ, [RZ] ;  /* 0x00000000fffff984 */ /* 0x000fe20000000800 */
[----:B------:R-:W-:Y:S01]  /*278a0*/  @!PT LDS RZ, [RZ] ;  /* 0x00000000fffff984 */ /* 0x000fe20000000800 */
[----:B------:R0:W-:Y:S01]  /*278b0*/  @P5 LDGSTS.E.BYPASS.LTC128B.128 [R0+0x19c00], desc[UR36][R2.64], !P3 ;  /* 0x19c0000002005fae */ /* 0x0001e2000d901d64 */
[----:B------:R-:W-:Y:S01]  /*278c0*/  LOP3.LUT P5, RZ, R22, 0x80, RZ, 0xc0, !PT ;  /* 0x0000008016ff7812 */ /* 0x000fe200078ac0ff */
[----:B0-----:R-:W-:-:S12]  /*278d0*/  IMAD.MOV.U32 R2, RZ, RZ, R14 ;  /* 0x000000ffff027224 */ /* 0x001fd800078e000e */
[----:B------:R-:W-:Y:S05]  /*278e0*/  WARPSYNC.COLLECTIVE R15, `(.L_x_1027) ;  /* 0x000000000f087348 */ /* 0x000fea0003c00000 */
[----:B------:R0:W1:Y:S02]  /*278f0*/  SHFL.IDX P6, R14, R13, R12, R11 ;  /* 0x0000000c0d0e7389 */ /* 0x00006400000c000b */
[----:B01----:R-:W-:Y:S01]  /*27900*/  ENDCOLLECTIVE ;  /* 0x000000000000791b */ /* 0x003fe20003800000 */
.L_x_1027:
        /* <DEDUP_REMOVED lines=16> */
.L_x_1028:
[----:B------:R-:W-:Y:S01]  /*27a10*/  IMAD.MOV.U32 R13, RZ, RZ, R8 ;  /* 0x000000ffff0d7224 */ /* 0x000fe200078e0008 */
[----:B------:R-:W-:-:S07]  /*27a20*/  MOV R2, R14 ;  /* 0x0000000e00027202 */ /* 0x000fce0000000f00 */
[----:B------:R-:W-:Y:S05]  /*27a30*/  WARPSYNC.COLLECTIVE R15, `(.L_x_1029) ;  /* 0x000000000f087348 */ /* 0x000fea0003c00000 */
[----:B------:R0:W1:Y:S02]  /*27a40*/  SHFL.IDX P6, R14, R13, R12, R11 ;  /* 0x0000000c0d0e7389 */ /* 0x00006400000c000b */
[----:B01----:R-:W-:Y:S01]  /*27a50*/  ENDCOLLECTIVE ;  /* 0x000000000000791b */ /* 0x003fe20003800000 */
.L_x_1029:
[----:B------:R-:W-:Y:S01]  /*27a60*/  MOV R13, R7 ;  /* 0x00000007000d7202 */ /* 0x000fe20000000f00 */
[----:B------:R-:W-:Y:S02]  /*27a70*/  IMAD.MOV.U32 R12, RZ, RZ, 0x6 ;  /* 0x00000006ff0c7424 */ /* 0x000fe400078e00ff */
[----:B------:R-:W-:-:S07]  /*27a80*/  IMAD.MOV.U32 R3, RZ, RZ, R14 ;  /* 0x000000ffff037224 */ /* 0x000fce00078e000e */
[----:B------:R-:W-:Y:S05]  /*27a90*/  WARPSYNC.COLLECTIVE R15, `(.L_x_1030) ;  /* 0x000000000f087348 */ /* 0x000fea0003c00000 */
[----:B------:R0:W1:Y:S02]  /*27aa0*/  SHFL.IDX P6, R14, R13, R12, R11 ;  /* 0x0000000c0d0e7389 */ /* 0x00006400000c000b */
[----:B01----:R-:W-:Y:S01]  /*27ab0*/  ENDCOLLECTIVE ;  /* 0x000000000000791b */ /* 0x003fe20003800000 */
.L_x_1030:
        /* <DEDUP_REMOVED lines=9> */
[----:B------:R0:W-:Y:S02]  /*27b50*/  @P5 LDGSTS.E.BYPASS.LTC128B.128 [R0+0x1ac00], desc[UR36][R2.64], !P3 ;  /* 0x1ac0000002005fae */ /* 0x0001e4000d901d64 */
[----:B0-----:R-:W-:-:S07]  /*27b60*/  IMAD.MOV.U32 R2, RZ, RZ, R14 ;  /* 0x000000ffff027224 */ /* 0x001fce00078e000e */
[----:B------:R-:W-:Y:S05]  /*27b70*/  WARPSYNC.COLLECTIVE R15, `(.L_x_1031) ;  /* 0x000000000f087348 */ /* 0x000fea0003c00000 */
[----:B------:R0:W1:Y:S02]  /*27b80*/  SHFL.IDX P6, R14, R13, R12, R11 ;  /* 0x0000000c0d0e7389 */ /* 0x00006400000c000b */
[----:B01----:R-:W-:Y:S01]  /*27b90*/  ENDCOLLECTIVE ;  /* 0x000000000000791b */ /* 0x003fe20003800000 */
.L_x_1031:
[----:B------:R-:W-:Y:S02]  /*27ba0*/  IMAD.MOV.U32 R13, RZ, RZ, R7 ;  /* 0x000000ffff0d7224 */ /* 0x000fe400078e0007 */
[----:B------:R-:W-:Y:S01]  /*27bb0*/  IMAD.MOV.U32 R12, RZ, RZ, 0x7 ;  /* 0x00000007ff0c7424 */ /* 0x000fe200078e00ff */
[----:B------:R-:W-:-:S07]  /*27bc0*/  MOV R3, R14 ;  /* 0x0000000e00037202 */ /* 0x000fce0000000f00 */
[----:B------:R-:W-:Y:S05]  /*27bd0*/  WARPSYNC.COLLECTIVE R15, `(.L_x_1032) ;  /* 0x000000000f087348 */ /* 0x000fea0003c00000 */
[----:B------:R0:W1:Y:S02]  /*27be0*/  SHFL.IDX P6, R14, R13, R12, R11 ;  /* 0x0000000c0d0e7389 */ /* 0x00006400000c000b */
[----:B01----:R-:W-:Y:S01]  /*27bf0*/  ENDCOLLECTIVE ;  /* 0x000000000000791b */ /* 0x003fe20003800000 */
.L_x_1032:
[----:B------:R-:W-:-:S05]  /*27c00*/  @P4 IADD3 R3, P0, R30, R3, RZ ;  /* 0x000000031e034210 */ /* 0x000fca0007f1e0ff */
[----:B------:R-:W-:-:S05]  /*27c10*/  @P4 IMAD.X R2, RZ, RZ, R2, P0 ;  /* 0x000000ffff024224 */ /* 0x000fca00000e0602 */
[----:B------:R-:W-:Y:S01]  /*27c20*/  @P4 LOP3.LUT R3, R3, R2, RZ, 0x3c, !PT ;  /* 0x0000000203034212 */ /* 0x000fe200078e3cff */
[----:B------:R-:W-:-:S03]  /*27c30*/  IMAD.MOV.U32 R13, RZ, RZ, R8 ;  /* 0x000000ffff0d7224 */ /* 0x000fc600078e0008 */
[----:B------:R-:W-:-:S04]  /*27c40*/  @P4 LOP3.LUT R2, R3, R2, RZ, 0x3c, !PT ;  /* 0x0000000203024212 */ /* 0x000fc800078e3cff */
[----:B------:R-:W-:Y:S02]  /*27c50*/  @P4 LOP3.LUT R3, R3, R2, RZ, 0x3c, !PT ;  /* 0x0000000203034212 */ /* 0x000fe400078e3cff */
[----:B------:R-:W-:-:S03]  /*27c60*/  MOV R7, R14 ;  /* 0x0000000e00077202 */ /* 0x000fc60000000f00 */
[----:B------:R-:W-:Y:S01]  /*27c70*/  @!PT LDS RZ, [RZ] ;  /* 0x00000000fffff984 */ /* 0x000fe20000000800 */
[----:B------:R-:W-:Y:S01]  /*27c80*/  @!PT LDS RZ, [RZ] ;  /* 0x00000000fffff984 */ /* 0x000fe20000000800 */
[----:B------:R-:W-:Y:S01]  /*27c90*/  @!PT LDS RZ, [RZ] ;  /* 0x00000000fffff984 */ /* 0x000fe20000000800 */
[----:B------:R0:W-:Y:S04]  /*27ca0*/  @P4 LDGSTS.E.BYPASS.LTC128B.128 [R0+0x1b400], desc[UR36][R2.64], !P3 ;  /* 0x1b40000002004fae */ /* 0x0001e8000d901d64 */
[----:B0-----:R-:W-:Y:S05]  /*27cb0*/  WARPSYNC.COLLECTIVE R15, `(.L_x_1033) ;  /* 0x000000000f087348 */ /* 0x001fea0003c00000 */
[----:B------:R1:W2:Y:S02]  /*27cc0*/  SHFL.IDX P6, R14, R13, R12, R11 ;  /* 0x0000000c0d0e7389 */ /* 0x0002a400000c000b */
[----:B012---:R-:W-:Y:S01]  /*27cd0*/  ENDCOLLECTIVE ;  /* 0x000000000000791b */ /* 0x007fe20003800000 */
.L_x_1033:
[----:B------:R-:W-:Y:S01]  /*27ce0*/  MOV R13, R6 ;  /* 0x00000006000d7202 */ /* 0x000fe20000000f00 */
[----:B------:R-:W-:Y:S02]  /*27cf0*/  IMAD.MOV.U32 R12, RZ, RZ, RZ ;  /* 0x000000ffff0c7224 */ /* 0x000fe400078e00ff */
[----:B------:R-:W-:-:S07]  /*27d00*/  IMAD.MOV.U32 R2, RZ, RZ, R14 ;  /* 0x000000ffff027224 */ /* 0x000fce00078e000e */
[----:B------:R-:W-:Y:S05]  /*27d10*/  WARPSYNC.COLLECTIVE R15, `(.L_x_1034) ;  /* 0x000000000f087348 */ /* 0x000fea0003c00000 */
[----:B------:R0:W1:Y:S02]  /*27d20*/  SHFL.IDX P6, R14, R13, R12, R11 ;  /* 0x0000000c0d0e7389 */ /* 0x00006400000c000b */
[----:B01----:R-:W-:Y:S01]  /*27d30*/  ENDCOLLECTIVE ;  /* 0x000000000000791b */ /* 0x003fe20003800000 */
.L_x_1034:
[----:B------:R-:W-:-:S05]  /*27d40*/  @P1 IADD3 R2, P0, R30, R2, RZ ;  /* 0x000000021e021210 */ /* 0x000fca0007f1e0ff */
[----:B------:R-:W-:-:S05]  /*27d50*/  @P1 IMAD.X R3, RZ, RZ, R7, P0 ;  /* 0x000000ffff031224 */ /* 0x000fca00000e0607 */
        /* <DEDUP_REMOVED lines=9> */
.L_x_1035:
[----:B------:R-:W-:Y:S02]  /*27df0*/  IMAD.MOV.U32 R13, RZ, RZ, R6 ;  /* 0x000000ffff0d7224 */ /* 0x000fe400078e0006 */
[----:B------:R-:W-:Y:S01]  /*27e00*/  IMAD.MOV.U32 R12, RZ, RZ, 0x1 ;  /* 0x00000001ff0c7424 */ /* 0x000fe200078e00ff */
[----:B------:R-:W-:-:S07]  /*27e10*/  MOV R8, R14 ;  /* 0x0000000e00087202 */ /* 0x000fce0000000f00 */
[----:B------:R-:W-:Y:S05]  /*27e20*/  WARPSYNC.COLLECTIVE R15, `(.L_x_1036) ;  /* 0x000000000f087348 */ /* 0x000fea0003c00000 */
[----:B------:R0:W1:Y:S02]  /*27e30*/  SHFL.IDX P6, R14, R13, R12, R11 ;  /* 0x0000000c0d0e7389 */ /* 0x00006400000c000b */
[----:B01----:R-:W-:Y:S01]  /*27e40*/  ENDCOLLECTIVE ;  /* 0x000000000000791b */ /* 0x003fe20003800000 */
.L_x_1036:
[----:B------:R-:W-:-:S05]  /*27e50*/  @P2 IADD3 R2, P0, R30, R8, RZ ;  /* 0x000000081e022210 */ /* 0x000fca0007f1e0ff */
[----:B------:R-:W-:-:S05]  /*27e60*/  @P2 IMAD.X R3, RZ, RZ, R7, P0 ;  /* 0x000000ffff032224 */ /* 0x000fca00000e0607 */
        /* <DEDUP_REMOVED lines=9> */
.L_x_1037:
[----:B------:R-:W-:Y:S01]  /*27f00*/  IMAD.MOV.U32 R5, RZ, RZ, R14 ;  /* 0x000000ffff057224 */ /* 0x000fe200078e000e */
[----:B------:R-:W-:Y:S06]  /*27f10*/  BRA `(.L_x_1038) ;  /* 0xffffff6800ec7947 */ /* 0x000fec000383ffff */
.L_x_760:
[----:B------:R-:W-:Y:S01]  /*27f20*/  IMAD.MOV.U32 R13, RZ, RZ, R4 ;  /* 0x000000ffff0d7224 */ /* 0x000fe200078e0004 */
[----:B------:R-:W-:Y:S01]  /*27f30*/  MOV R12, RZ ;  /* 0x000000ff000c7202 */ /* 0x000fe20000000f00 */
[----:B------:R-:W-:Y:S02]  /*27f40*/  IMAD.MOV.U32 R11, RZ, RZ, 0x181f ;  /* 0x0000181fff0b7424 */ /* 0x000fe400078e00ff */
[----:B------:R-:W-:Y:S02]  /*27f50*/  IMAD.MOV.U32 R15, RZ, RZ, -0x1 ;  /* 0xffffffffff0f7424 */ /* 0x000fe400078e00ff */
[----:B-----5:R-:W-:Y:S02]  /*27f60*/  IMAD R5, R20, R6, RZ ;  /* 0x0000000614057224 */ /* 0x020fe400078e02ff */
[----:B------:R-:W-:-:S07]  /*27f70*/  IMAD.IADD R17, R10, 0x1, R17 ;  /* 0x000000010a117824 */ /* 0x000fce00078e0211 */
[----:B------:R-:W-:Y:S05]  /*27f80*/  WARPSYNC.COLLECTIVE R15, `(.L_x_1039) ;  /* 0x000000000f087348 */ /* 0x000fea0003c00000 */
[----:B------:R0:W1:Y:S02]  /*27f90*/  SHFL.IDX P6, R14, R13, R12, R11 ;  /* 0x0000000c0d0e7389 */ /* 0x00006400000c000b */
[----:B01----:R-:W-:Y:S01]  /*27fa0*/  ENDCOLLECTIVE ;  /* 0x000000000000791b */ /* 0x003fe20003800000 */
.L_x_1039:
[C---:B------:R-:W-:Y:S01]  /*27fb0*/  VIADD R6, R17.reuse, 0x10 ;  /* 0x0000001011067836 */ /* 0x040fe20000000000 */
[----:B------:R-:W-:Y:S02]  /*27fc0*/  ISETP.GE.AND P2, PT, R17, R5, PT ;  /* 0x000000051100720c */ /* 0x000fe40003f46270 */
[----:B------:R-:W-:Y:S01]  /*27fd0*/  MOV R13, R0 ;  /* 0x00000000000d7202 */ /* 0x000fe20000000f00 */
[----:B------:R-:W-:-:S10]  /*27fe0*/  IMAD.MOV.U32 R2, RZ, RZ, R14 ;  /* 0x000000ffff027224 */ /* 0x000fd400078e000e */
[----:B------:R-:W-:Y:S05]  /*27ff0*/  WARPSYNC.COLLECTIVE R15, `(.L_x_1040) ;  /* 0x000000000f087348 */ /* 0x000fea0003c00000 */
[----:B------:R0:W1:Y:S02]  /*28000*/  SHFL.IDX P6, R14, R13, R12, R11 ;  /* 0x0000000c0d0e7389 */ /* 0x00006400000c000b */
[----:B01----:R-:W-:Y:S01]  /*28010*/  ENDCOLLECTIVE ;  /* 0x000000000000791b */ /* 0x003fe20003800000 */
.L_x_1040:
[----:B------:R-:W-:Y:S02]  /*28020*/  IMAD.MOV.U32 R13, RZ, RZ, R4 ;  /* 0x000000ffff0d7224 */ /* 0x000fe400078e0004 */
[----:B------:R-:W-:Y:S01]  /*28030*/  IMAD.MOV.U32 R12, RZ, RZ, 0x1 ;  /* 0x00000001ff0c7424 */ /* 0x000fe200078e00ff */
[----:B------:R-:W-:-:S13]  /*28040*/  @!P2 IADD3 R3, P1, R30, R14, RZ ;  /* 0x0000000e1e03a210 */ /* 0x000fda0007f3e0ff */
[----:B------:R-:W-:Y:S05]  /*28050*/  WARPSYNC.COLLECTIVE R15, `(.L_x_1041) ;  /* 0x000000000f087348 */ /* 0x000fea0003c00000 */
[----:B------:R0:W1:Y:S02]  /*28060*/  SHFL.IDX P6, R14, R13, R12, R11 ;  /* 0x0000000c0d0e7389 */ /* 0x00006400000c000b */
[----:B01----:R-:W-:Y:S01]  /*28070*/  ENDCOLLECTIVE ;  /* 0x000000000000791b */ /* 0x003fe20003800000 */
.L_x_1041:
[----:B------:R-:W-:Y:S02]  /*28080*/  @!P2 IMAD.X R8, RZ, RZ, R2, P1 ;  /* 0x000000ffff08a224 */ /* 0x000fe400008e0602 */
[----:B------:R-:W-:-:S03]  /*28090*/  @!P2 IMAD.MOV.U32 R2, RZ, RZ, R3 ;  /* 0x000000ffff02a224 */ /* 0x000fc600078e0003 */
[----:B------:R-:W-:-:S05]  /*280a0*/  @!P2 MOV R3, R8 ;  /* 0x000000080003a202 */ /* 0x000fca0000000f00 */
[----:B------:R-:W-:Y:S01]  /*280b0*/  @!PT LDS RZ, [RZ] ;  /* 0x00000000fffff984 */ /* 0x000fe20000000800 */
[----:B------:R-:W-:Y:S01]  /*280c0*/  @!PT LDS RZ, [RZ] ;  /* 0x00000000fffff984 */ /* 0x000fe20000000800 */
[----:B------:R-:W-:Y:S01]  /*280d0*/  @!PT LDS RZ, [RZ] ;  /* 0x00000000fffff984 */ /* 0x000fe20000000800 */
[----:B------:R0:W-:Y:S01]  /*280e0*/  @!P2 LDGSTS.E.BYPASS.LTC128B.128 [R9+0x14400], desc[UR36][R2.64], !P0 ;  /* 0x144000000209afae */ /* 0x0001e2000c101d64 */
[----:B------:R-:W-:Y:S01]  /*280f0*/  IMAD.MOV.U32 R13, RZ, RZ, R0 ;  /* 0x000000ffff0d7224 */ /* 0x000fe200078e0000 */
[----:B------:R-:W-:Y:S02]  /*28100*/  ISETP.GE.AND P2, PT, R6, R5, PT ;  /* 0x000000050600720c */ /* 0x000fe40003f46270 */
[----:B0-----:R-:W-:-:S11]  /*28110*/  MOV R2, R14 ;  /* 0x0000000e00027202 */ /* 0x001fd60000000f00 */
[----:B------:R-:W-:Y:S05]  /*28120*/  WARPSYNC.COLLECTIVE R15, `(.L_x_1042) ;  /* 0x000000000f087348 */ /* 0x000fea0003c00000 */
[----:B------:R0:W1:Y:S02]  /*28130*/  SHFL.IDX P6, R14, R13, R12, R11 ;  /* 0x0000000c0d0e7389 */ /* 0x00006400000c000b */
[----:B01----:R-:W-:Y:S01]  /*28140*/  ENDCOLLECTIVE ;  /* 0x000000000000791b */ /* 0x003fe20003800000 */
.L_x_1042:
[----:B------:R-:W-:Y:S01]  /*28150*/  IMAD.MOV.U32 R13, RZ, RZ, R4 ;  /* 0x000000ffff0d7224 */ /* 0x000fe200078e0004 */
[----:B------:R-:W-:Y:S01]  /*28160*/  MOV R12, 0x2 ;  /* 0x00000002000c7802 */ /* 0x000fe20000000f00 */
[----:B------:R-:W-:-:S07]  /*28170*/  IMAD.MOV.U32 R6, RZ, RZ, R14 ;  /* 0x000000ffff067224 */ /* 0x000fce00078e000e */
[----:B------:R-:W-:Y:S05]  /*28180*/  WARPSYNC.COLLECTIVE R15, `(.L_x_1043) ;  /* 0x000000000f087348 */ /* 0x000fea0003c00000 */
[----:B------:R0:W1:Y:S02]  /*28190*/  SHFL.IDX P6, R14, R13, R12, R11 ;  /* 0x0000000c0d0e7389 */ /* 0x00006400000c000b */
[----:B01----:R-:W-:Y:S01]  /*281a0*/  ENDCOLLECTIVE ;  /* 0x000000000000791b */ /* 0x003fe20003800000 */
.L_x_1043:
[----:B------:R-:W-:-:S05]  /*281b0*/  @!P2 IADD3 R6, P1, R30, R6, RZ ;  /* 0x000000061e06a210 */ /* 0x000fca0007f3e0ff */
[----:B------:R-:W-:Y:S01]  /*281c0*/  @!P2 IMAD.X R7, RZ, RZ, R2, P1 ;  /* 0x000000ffff07a224 */ /* 0x000fe200008e0602 */
[----:B------:R-:W-:Y:S01]  /*281d0*/  @!P2 MOV R2, R6 ;  /* 0x000000060002a202 */ /* 0x000fe20000000f00 */
[C---:B------:R-:W-:Y:S02]  /*281e0*/  VIADD R6, R17.reuse, 0x20 ;  /* 0x0000002011067836 */ /* 0x040fe40000000000 */
[----:B------:R-:W-:Y:S02]  /*281f0*/  @!P2 IMAD.MOV.U32 R3, RZ, RZ, R7 ;  /* 0x000000ffff03a224 */ /* 0x000fe400078e0007 */
[----:B------:R-:W-:Y:S01]  /*28200*/  IMAD.MOV.U32 R13, RZ, RZ, R0 ;  /* 0x000000ffff0d7224 */ /* 0x000fe200078e0000 */
[----:B------:R-:W-:Y:S01]  /*28210*/  ISETP.GE.AND P1, PT, R6, R5, PT ;  /* 0x000000050600720c */ /* 0x000fe20003f26270 */
[----:B------:R-:W-:Y:S01]  /*28220*/  VIADD R6, R17, 0x30 ;  /* 0x0000003011067836 */ /* 0x000fe20000000000 */
[----:B------:R-:W-:Y:S01]  /*28230*/  @!PT LDS RZ, [RZ] ;  /* 0x00000000fffff984 */ /* 0x000fe20000000800 */
[----:B------:R-:W-:Y:S01]  /*28240*/  @!PT LDS RZ, [RZ] ;  /* 0x00000000fffff984 */ /* 0x000fe20000000800 */
[----:B------:R-:W-:Y:S01]  /*28250*/  @!PT LDS RZ, [RZ] ;  /* 0x00000000fffff984 */ /* 0x000fe20000000800 */
[----:B------:R0:W-:Y:S02]  /*28260*/  @!P2 LDGSTS.E.BYPASS.LTC128B.128 [R9+0x14c00], desc[UR36][R2.64], !P0 ;  /* 0x14c000000209afae */ /* 0x0001e4000c101d64 */
[----:B0-----:R-:W-:-:S09]  /*28270*/  IMAD.MOV.U32 R2, RZ, RZ, R14 ;  /* 0x000000ffff027224 */ /* 0x001fd200078e000e */
[----:B------:R-:W-:Y:S05]  /*28280*/  WARPSYNC.COLLECTIVE R15, `(.L_x_1044) ;  /* 0x000000000f087348 */ /* 0x000fea0003c00000 */
[----:B------:R0:W1:Y:S02]  /*28290*/  SHFL.IDX P6, R14, R13, R12, R11 ;  /* 0x0000000c0d0e7389 */ /* 0x00006400000c000b */
[----:B01----:R-:W-:Y:S01]  /*282a0*/  ENDCOLLECTIVE ;  /* 0x000000000000791b */ /* 0x003fe20003800000 */
.L_x_1044:
[----:B------:R-:W-:Y:S01]  /*282b0*/  IMAD.MOV.U32 R13, RZ, RZ, R4 ;  /* 0x000000ffff0d7224 */ /* 0x000fe200078e0004 */
[----:B------:R-:W-:Y:S02]  /*282c0*/  MOV R12, 0x3 ;  /* 0x00000003000c7802 */ /* 0x000fe40000000f00 */
[----:B------:R-:W-:-:S05]  /*282d0*/  @!P1 IADD3 R14, P2, R30, R14, RZ ;  /* 0x0000000e1e0e9210 */ /* 0x000fca0007f5e0ff */
[----:B------:R-:W-:Y:S01]  /*282e0*/  @!P1 IMAD.X R7, RZ, RZ, R2, P2 ;  /* 0x000000ffff079224 */ /* 0x000fe200010e0602 */
[----:B------:R-:W-:-:S07]  /*282f0*/  @!P1 MOV R2, R14 ;  /* 0x0000000e00029202 */ /* 0x000fce0000000f00 */
[----:B------:R-:W-:Y:S05]  /*28300*/  WARPSYNC.COLLECTIVE R15, `(.L_x_1045) ;  /* 0x000000000f087348 */ /* 0x000fea0003c00000 */
[----:B------:R0:W1:Y:S02]  /*28310*/  SHFL.IDX P6, R14, R13, R12, R11 ;  /* 0x0000000c0d0e7389 */ /* 0x00006400000c000b */
[----:B01----:R-:W-:Y:S01]  /*28320*/  ENDCOLLECTIVE ;  /* 0x000000000000791b */ /* 0x003fe20003800000 */
.L_x_1045:
[----:B------:R-:W-:-:S05]  /*28330*/  @!P1 IMAD.MOV.U32 R3, RZ, RZ, R7 ;  /* 0x000000ffff039224 */ /* 0x000fca00078e0007 */
[----:B------:R-:W-:Y:S01]  /*28340*/  @!PT LDS RZ, [RZ] ;  /* 0x00000000fffff984 */ /* 0x000fe20000000800 */
[----:B------:R-:W-:Y:S01]  /*28350*/  @!PT LDS RZ, [RZ] ;  /* 0x00000000fffff984 */ /* 0x000fe20000000800 */
[----:B------:R-:W-:Y:S01]  /*28360*/  @!PT LDS RZ, [RZ] ;  /* 0x00000000fffff984 */ /* 0x000fe20000000800 */
[----:B------:R0:W-:Y:S01]  /*28370*/  @!P1 LDGSTS.E.BYPASS.LTC128B.128 [R9+0x15400], desc[UR36][R2.64], !P0 ;  /* 0x1540000002099fae */ /* 0x0001e2000c101d64 */
[----:B------:R-:W-:Y:S01]  /*28380*/  ISETP.GE.AND P1, PT, R6, R5, PT ;  /* 0x000000050600720c */ /* 0x000fe20003f26270 */
[----:B------:R-:W-:Y:S02]  /*28390*/  VIADD R6, R17, 0x40 ;  /* 0x0000004011067836 */ /* 0x000fe40000000000 */
[----:B------:R-:W-:Y:S02]  /*283a0*/  IMAD.MOV.U32 R13, RZ, RZ, R0 ;  /* 0x000000ffff0d7224 */ /* 0x000fe400078e0000 */
[----:B0-----:R-:W-:-:S08]  /*283b0*/  IMAD.MOV.U32 R2, RZ, RZ, R14 ;  /* 0x000000ffff027224 */ /* 0x001fd000078e000e */
[----:B------:R-:W-:Y:S05]  /*283c0*/  WARPSYNC.COLLECTIVE R15, `(.L_x_1046) ;  /* 0x000000000f087348 */ /* 0x000fea0003c00000 */
[----:B------:R0:W1:Y:S02]  /*283d0*/  SHFL.IDX P6, R14, R13, R12, R11 ;  /* 0x0000000c0d0e7389 */ /* 0x00006400000c000b */
[----:B01----:R-:W-:Y:S01]  /*283e0*/  ENDCOLLECTIVE ;  /* 0x000000000000791b */ /* 0x003fe20003800000 */
.L_x_1046:
[----:B------:R-:W-:Y:S02]  /*283f0*/  IMAD.MOV.U32 R13, RZ, RZ, R4 ;  /* 0x000000ffff0d7224 */ /* 0x000fe400078e0004 */
[----:B------:R-:W-:Y:S01]  /*28400*/  IMAD.MOV.U32 R12, RZ, RZ, 0x4 ;  /* 0x00000004ff0c7424 */ /* 0x000fe200078e00ff */
[----:B------:R-:W-:-:S05]  /*28410*/  @!P1 IADD3 R14, P2, R30, R14, RZ ;  /* 0x0000000e1e0e9210 */ /* 0x000fca0007f5e0ff */
[----:B------:R-:W-:Y:S01]  /*28420*/  @!P1 IMAD.X R3, RZ, RZ, R2, P2 ;  /* 0x000000ffff039224 */ /* 0x000fe200010e0602 */
[----:B------:R-:W-:-:S07]  /*28430*/  @!P1 MOV R2, R14 ;  /* 0x0000000e00029202 */ /* 0x000fce0000000f00 */
[----:B------:R-:W-:Y:S05]  /*28440*/  WARPSYNC.COLLECTIVE R15, `(.L_x_1047) ;  /* 0x000000000f087348 */ /* 0x000fea0003c00000 */
[----:B------:R0:W1:Y:S02]  /*28450*/  SHFL.IDX P6, R14, R13, R12, R11 ;  /* 0x0000000c0d0e7389 */ /* 0x00006400000c000b */
[----:B01----:R-:W-:Y:S01]  /*28460*/  ENDCOLLECTIVE ;  /* 0x000000000000791b */ /* 0x003fe20003800000 */
.L_x_1047:
[----:B------:R-:W-:Y:S01]  /*28470*/  @!PT LDS RZ, [RZ] ;  /* 0x00000000fffff984 */ /* 0x000fe20000000800 */
[----:B------:R-:W-:Y:S01]  /*28480*/  @!PT LDS RZ, [RZ] ;  /* 0x00000000fffff984 */ /* 0x000fe20000000800 */
[----:B------:R-:W-:Y:S01]  /*28490*/  @!PT LDS RZ, [RZ] ;  /* 0x00000000fffff984 */ /* 0x000fe20000000800 */
[----:B------:R0:W-:Y:S01]  /*284a0*/  @!P1 LDGSTS.E.BYPASS.LTC128B.128 [R9+0x15c00], desc[UR36][R2.64], !P0 ;  /* 0x15c0000002099fae */ /* 0x0001e2000c101d64 */
[----:B------:R-:W-:Y:S02]  /*284b0*/  ISETP.GE.AND P1, PT, R6, R5, PT ;  /* 0x000000050600720c */ /* 0x000fe40003f26270 */
[----:B------:R-:W-:Y:S01]  /*284c0*/  IADD3 R6, R17, 0x50, RZ ;  /* 0x0000005011067810 */ /* 0x000fe20007ffe0ff */
[----:B------:R-:W-:Y:S01]  /*284d0*/  IMAD.MOV.U32 R13, RZ, RZ, R0 ;  /* 0x000000ffff0d7224 */ /* 0x000fe200078e0000 */
[----:B0-----:R-:W-:-:S09]  /*284e0*/  MOV R2, R14 ;  /* 0x0000000e00027202 */ /* 0x001fd20000000f00 */
[----:B------:R-:W-:Y:S05]  /*284f0*/  WARPSYNC.COLLECTIVE R15, `(.L_x_1048) ;  /* 0x000000000f087348 */ /* 0x000fea0003c00000 */
[----:B------:R0:W1:Y:S02]  /*28500*/  SHFL.IDX P6, R14, R13, R12, R11 ;  /* 0x0000000c0d0e7389 */ /* 0x00006400000c000b */
[----:B01----:R-:W-:Y:S01]  /*28510*/  ENDCOLLECTIVE ;  /* 0x000000000000791b */ /* 0x003fe20003800000 */
.L_x_1048:
        /* <DEDUP_REMOVED lines=8> */
.L_x_1049:
[----:B------:R-:W-:Y:S01]  /*285a0*/  @!PT LDS RZ, [RZ] ;  /* 0x00000000fffff984 */ /* 0x000fe20000000800 */
[----:B------:R-:W-:Y:S01]  /*285b0*/  @!PT LDS RZ, [RZ] ;  /* 0x00000000fffff984 */ /* 0x000fe20000000800 */
[----:B------:R-:W-:Y:S01]  /*285c0*/  @!PT LDS RZ, [RZ] ;  /* 0x00000000fffff984 */ /* 0x000fe20000000800 */
[----:B------:R0:W-:Y:S01]  /*285d0*/  @!P1 LDGSTS.E.BYPASS.LTC128B.128 [R9+0x16400], desc[UR36][R2.64], !P0 ;  /* 0x1640000002099fae */ /* 0x0001e2000c101d64 */
[----:B------:R-:W-:Y:S01]  /*285e0*/  ISETP.GE.AND P1, PT, R6, R5, PT ;  /* 0x000000050600720c */ /* 0x000fe20003f26270 */
[----:B------:R-:W-:Y:S01]  /*285f0*/  VIADD R6, R17, 0x60 ;  /* 0x0000006011067836 */ /* 0x000fe20000000000 */
[----:B------:R-:W-:Y:S01]  /*28600*/  MOV R13, R0 ;  /* 0x00000000000d7202 */ /* 0x000fe20000000f00 */
[----:B0-----:R-:W-:-:S10]  /*28610*/  IMAD.MOV.U32 R2, RZ, RZ, R14 ;  /* 0x000000ffff027224 */ /* 0x001fd400078e000e */
[----:B------:R-:W-:Y:S05]  /*28620*/  WARPSYNC.COLLECTIVE R15, `(.L_x_1050) ;  /* 0x000000000f087348 */ /* 0x000fea0003c00000 */
[----:B------:R0:W1:Y:S02]  /*28630*/  SHFL.IDX P6, R14, R13, R12, R11 ;  /* 0x0000000c0d0e7389 */ /* 0x00006400000c000b */
[----:B01----:R-:W-:Y:S01]  /*28640*/  ENDCOLLECTIVE ;  /* 0x000000000000791b */ /* 0x003fe20003800000 */
.L_x_1050:
[----:B------:R-:W-:Y:S01]  /*28650*/  IMAD.MOV.U32 R13, RZ, RZ, R4 ;  /* 0x000000ffff0d7224 */ /* 0x000fe200078e0004 */
[----:B------:R-:W-:Y:S02]  /*28660*/  MOV R12, 0x6 ;  /* 0x00000006000c7802 */ /* 0x000fe40000000f00 */
[----:B------:R-:W-:-:S05]  /*28670*/  @!P1 IADD3 R14, P2, R30, R14, RZ ;  /* 0x0000000e1e0e9210 */ /* 0x000fca0007f5e0ff */
[----:B------:R-:W-:Y:S01]  /*28680*/  @!P1 IMAD.X R3, RZ, RZ, R2, P2 ;  /* 0x000000ffff039224 */ /* 0x000fe200010e0602 */
[----:B------:R-:W-:Y:S01]  /*28690*/  ISETP.GE.AND P2, PT, R6, R5, PT ;  /* 0x000000050600720c */ /* 0x000fe20003f46270 */
[----:B------:R-:W-:-:S12]  /*286a0*/  @!P1 IMAD.MOV.U32 R2, RZ, RZ, R14 ;  /* 0x000000ffff029224 */ /* 0x000fd800078e000e */
[----:B------:R-:W-:Y:S05]  /*286b0*/  WARPSYNC.COLLECTIVE R15, `(.L_x_1051) ;  /* 0x000000000f087348 */ /* 0x000fea0003c00000 */
[----:B------:R0:W1:Y:S02]  /*286c0*/  SHFL.IDX P6, R14, R13, R12, R11 ;  /* 0x0000000c0d0e7389 */ /* 0x00006400000c000b */
[----:B01----:R-:W-:Y:S01]  /*286d0*/  ENDCOLLECTIVE ;  /* 0x000000000000791b */ /* 0x003fe20003800000 */
.L_x_1051:
[----:B------:R-:W-:Y:S01]  /*286e0*/  @!PT LDS RZ, [RZ] ;  /* 0x00000000fffff984 */ /* 0x000fe20000000800 */
[----:B------:R-:W-:Y:S01]  /*286f0*/  @!PT LDS RZ, [RZ] ;  /* 0x00000000fffff984 */ /* 0x000fe20000000800 */
[----:B------:R-:W-:Y:S01]  /*28700*/  @!PT LDS RZ, [RZ] ;  /* 0x00000000fffff984 */ /* 0x000fe20000000800 */
[----:B------:R0:W-:Y:S01]  /*28710*/  @!P1 LDGSTS.E.BYPASS.LTC128B.128 [R9+0x16c00], desc[UR36][R2.64], !P0 ;  /* 0x16c0000002099fae */ /* 0x0001e2000c101d64 */
[----:B------:R-:W-:Y:S02]  /*28720*/  IMAD.MOV.U32 R13, RZ, RZ, R0 ;  /* 0x000000ffff0d7224 */ /* 0x000fe400078e0000 */
[----:B0-----:R-:W-:-:S07]  /*28730*/  IMAD.MOV.U32 R2, RZ, RZ, R14 ;  /* 0x000000ffff027224 */ /* 0x001fce00078e000e */
[----:B------:R-:W-:Y:S05]  /*28740*/  WARPSYNC.COLLECTIVE R15, `(.L_x_1052) ;  /* 0x000000000f087348 */ /* 0x000fea0003c00000 */
[----:B------:R0:W1:Y:S02]  /*28750*/  SHFL.IDX P6, R14, R13, R12, R11 ;  /* 0x0000000c0d0e7389 */ /* 0x00006400000c000b */
[----:B01----:R-:W-:Y:S01]  /*28760*/  ENDCOLLECTIVE ;  /* 0x000000000000791b */ /* 0x003fe20003800000 */
.L_x_1052:
[----:B------:R-:W-:Y:S02]  /*28770*/  IMAD.MOV.U32 R13, RZ, RZ, R4 ;  /* 0x000000ffff0d7224 */ /* 0x000fe400078e0004 */
[----:B------:R-:W-:Y:S01]  /*28780*/  IMAD.MOV.U32 R12, RZ, RZ, 0x7 ;  /* 0x00000007ff0c7424 */ /* 0x000fe200078e00ff */
[----:B------:R-:W-:-:S04]  /*28790*/  @!P2 IADD3 R14, P1, R30, R14, RZ ;  /* 0x0000000e1e0ea210 */ /* 0x000fc80007f3e0ff */
[----:B------:R-:W-:Y:S01]  /*287a0*/  @!P2 IADD3.X R3, RZ, R2, RZ, P1, !PT ;  /* 0x00000002ff03a210 */ /* 0x000fe20000ffe4ff */
[----:B------:R-:W-:-:S08]  /*287b0*/  @!P2 IMAD.MOV.U32 R2, RZ, RZ, R14 ;  /* 0x000000ffff02a224 */ /* 0x000fd000078e000e */
[----:B------:R-:W-:Y:S05]  /*287c0*/  WARPSYNC.COLLECTIVE R15, `(.L_x_1053) ;  /* 0x000000000f087348 */ /* 0x000fea0003c00000 */
[----:B------:R0:W1:Y:S02]  /*287d0*/  SHFL.IDX P6, R14, R13, R12, R11 ;  /* 0x0000000c0d0e7389 */ /* 0x00006400000c000b */
[----:B01----:R-:W-:Y:S01]  /*287e0*/  ENDCOLLECTIVE ;  /* 0x000000000000791b */ /* 0x003fe20003800000 */
.L_x_1053:
[----:B------:R-:W-:Y:S01]  /*287f0*/  @!PT LDS RZ, [RZ] ;  /* 0x00000000fffff984 */ /* 0x000fe20000000800 */
[----:B------:R-:W-:Y:S01]  /*28800*/  @!PT LDS RZ, [RZ] ;  /* 0x00000000fffff984 */ /* 0x000fe20000000800 */
[----:B------:R-:W-:Y:S01]  /*28810*/  @!PT LDS RZ, [RZ] ;  /* 0x00000000fffff984 */ /* 0x000fe20000000800 */
[----:B------:R0:W-:Y:S01]  /*28820*/  @!P2 LDGSTS.E.BYPASS.LTC128B.128 [R9+0x17400], desc[UR36][R2.64], !P0 ;  /* 0x174000000209afae */ /* 0x0001e2000c101d64 */
[----:B------:R-:W-:Y:S01]  /*28830*/  IMAD.MOV.U32 R13, RZ, RZ, R0 ;  /* 0x000000ffff0d7224 */ /* 0x000fe200078e0000 */
[----:B------:R-:W-:-:S07]  /*28840*/  MOV R4, R14 ;  /* 0x0000000e00047202 */ /* 0x000fce0000000f00 */
[----:B0-----:R-:W-:Y:S05]  /*28850*/  WARPSYNC.COLLECTIVE R15, `(.L_x_1054) ;  /* 0x000000000f087348 */ /* 0x001fea0003c00000 */
[----:B------:R1:W2:Y:S02]  /*28860*/  SHFL.IDX P6, R14, R13, R12, R11 ;  /* 0x0000000c0d0e7389 */ /* 0x0002a400000c000b */
[----:B012---:R-:W-:Y:S01]  /*28870*/  ENDCOLLECTIVE ;  /* 0x000000000000791b */ /* 0x007fe20003800000 */
.L_x_1054:
[----:B------:R-:W-:Y:S05]  /*28880*/  BRA `(.L_x_1055) ;  /* 0xffffff6c00287947 */ /* 0x000fea000383ffff */
.L_x_763:
[----:B0-----:R0:W1:Y:S02]  /*28890*/  SYNCS.PHASECHK.TRANS64.TRYWAIT P0, [R23+URZ+0x22820], R0 ;  /* 0x02282000170075a7 */ /* 0x001064000800017f */
[----:B-1----:R-:W-:Y:S05]  /*288a0*/  @!P0 NANOSLEEP.SYNCS 0x989680 ;  /* 0x009896800000895d */ /* 0x002fea0003900000 */
[----:B------:R-:W1:Y:S02]  /*288b0*/  @!P0 SYNCS.PHASECHK.TRANS64 P0, [R23+URZ+0x22820], R0 ;  /* 0x02282000170085a7 */ /* 0x000e64000800007f */
[----:B-1----:R-:W-:Y:S05]  /*288c0*/  @!P0 BRA `(.L_x_763) ;  /* 0xfffffffc00f08947 */ /* 0x002fea000383ffff */
[----:B------:R-:W-:Y:S05]  /*288d0*/  BRA `(.L_x_1056) ;  /* 0xffffff6c00907947 */ /* 0x000fea000383ffff */
.L_x_767:
[----:B0-----:R0:W1:Y:S02]  /*288e0*/  SYNCS.PHASECHK.TRANS64.TRYWAIT P0, [R0+URZ+0x22880], R29 ;  /* 0x0228801d000075a7 */ /* 0x001064000800017f */
[----:B-1----:R-:W-:Y:S05]  /*288f0*/  @!P0 NANOSLEEP.SYNCS 0x989680 ;  /* 0x009896800000895d */ /* 0x002fea0003900000 */
[----:B------:R-:W1:Y:S02]  /*28900*/  @!P0 SYNCS.PHASECHK.TRANS64 P0, [R0+URZ+0x22880], R29 ;  /* 0x0228801d000085a7 */ /* 0x000e64000800007f */
[----:B-1----:R-:W-:Y:S05]  /*28910*/  @!P0 BRA `(.L_x_767) ;  /* 0xfffffffc00f08947 */ /* 0x002fea000383ffff */
[----:B------:R-:W-:Y:S05]  /*28920*/  BRA `(.L_x_1057) ;  /* 0xffffff7000a47947 */ /* 0x000fea000383ffff */
.L_x_768:
        /* <DEDUP_REMOVED lines=8> */
.L_x_1059:
[----:B------:R-:W-:Y:S05]  /*289b0*/  BSYNC B0 ;  /* 0x0000000000007941 */ /* 0x000fea0003800000 */
.L_x_1058:
[----:B------:R-:W-:Y:S01]  /*289c0*/  IMAD.MOV.U32 R13, RZ, RZ, R4 ;  /* 0x000000ffff0d7224 */ /* 0x000fe200078e0004 */
[----:B------:R-:W-:Y:S01]  /*289d0*/  MOV R12, RZ ;  /* 0x000000ff000c7202 */ /* 0x000fe20000000f00 */
[----:B------:R-:W-:Y:S02]  /*289e0*/  IMAD.MOV.U32 R11, RZ, RZ, 0x181f ;  /* 0x0000181fff0b7424 */ /* 0x000fe400078e00ff */
[----:B------:R-:W-:Y:S02]  /*289f0*/  IMAD.MOV.U32 R15, RZ, RZ, -0x1 ;  /* 0xffffffffff0f7424 */ /* 0x000fe400078e00ff */
[----:B------:R-:W-:Y:S02]  /*28a00*/  IMAD.MOV.U32 R3, RZ, RZ, R14 ;  /* 0x000000ffff037224 */ /* 0x000fe400078e000e */
[----:B------:R-:W-:-:S07]  /*28a10*/  IMAD.IADD R6, R23, 0x1, R6 ;  /* 0x0000000117067824 */ /* 0x000fce00078e0206 */
[----:B------:R-:W-:Y:S05]  /*28a20*/  WARPSYNC.COLLECTIVE R15, `(.L_x_1060) ;  /* 0x000000000f087348 */ /* 0x000fea0003c00000 */
[----:B------:R0:W1:Y:S02]  /*28a30*/  SHFL.IDX P6, R14, R13, R12, R11 ;  /* 0x0000000c0d0e7389 */ /* 0x00006400000c000b */
[----:B01----:R-:W-:Y:S01]  /*28a40*/  ENDCOLLECTIVE ;  /* 0x000000000000791b */ /* 0x003fe20003800000 */
.L_x_1060:
[----:B------:R-:W-:Y:S02]  /*28a50*/  IMAD.MOV.U32 R13, RZ, RZ, R5 ;  /* 0x000000ffff0d7224 */ /* 0x000fe400078e0005 */
[----:B------:R-:W-:Y:S02]  /*28a60*/  IMAD.MOV.U32 R12, RZ, RZ, 0x1 ;  /* 0x00000001ff0c7424 */ /* 0x000fe400078e00ff */
[----:B------:R-:W-:-:S07]  /*28a70*/  IMAD.MOV.U32 R2, RZ, RZ, R14 ;  /* 0x000000ffff027224 */ /* 0x000fce00078e000e */
[----:B------:R-:W-:Y:S05]  /*28a80*/  WARPSYNC.COLLECTIVE R15, `(.L_x_1061) ;  /* 0x000000000f087348 */ /* 0x000fea0003c00000 */
[----:B------:R0:W1:Y:S02]  /*28a90*/  SHFL.IDX P6, R14, R13, R12, R11 ;  /* 0x0000000c0d0e7389 */ /* 0x00006400000c000b */
[----:B01----:R-:W-:Y:S01]  /*28aa0*/  ENDCOLLECTIVE ;  /* 0x000000000000791b */ /* 0x003fe20003800000 */
.L_x_1061:
[----:B------:R-:W-:-:S04]  /*28ab0*/  IADD3 R2, P0, R30, R2, RZ ;  /* 0x000000021e027210 */ /* 0x000fc80007f1e0ff */
        /* <DEDUP_REMOVED lines=10> */
.L_x_1062:
[----:B------:R-:W-:Y:S01]  /*28b60*/  MOV R13, R5 ;  /* 0x00000005000d7202 */ /* 0x000fe20000000f00 */
        /* <DEDUP_REMOVED lines=8> */
.L_x_1063:
        /* <DEDUP_REMOVED lines=9> */
.L_x_1064:
[----:B------:R-:W-:Y:S01]  /*28c80*/  IMAD.MOV.U32 R13, RZ, RZ, R5 ;  /* 0x000000ffff0d7224 */ /* 0x000fe200078e0005 */
[----:B------:R-:W-:Y:S01]  /*28c90*/  MOV R12, 0x3 ;  /* 0x00000003000c7802 */ /* 0x000fe20000000f00 */
[----:B------:R-:W-:-:S07]  /*28ca0*/  IMAD.MOV.U32 R2, RZ, RZ, R14 ;  /* 0x000000ffff027224 */ /* 0x000fce00078e000e */
[----:B------:R-:W-:Y:S05]  /*28cb0*/  WARPSYNC.COLLECTIVE R15, `(.L_x_1065) ;  /* 0x000000000f087348 */ /* 0x000fea0003c00000 */
[----:B------:R0:W1:Y:S02]  /*28cc0*/  SHFL.IDX P6, R14, R13, R12, R11 ;  /* 0x0000000c0d0e7389 */ /* 0x00006400000c000b */
[----:B01----:R-:W-:Y:S01]  /*28cd0*/  ENDCOLLECTIVE ;  /* 0x000000000000791b */ /* 0x003fe20003800000 */
.L_x_1065:
        /* <DEDUP_REMOVED lines=11> */
.L_x_1066:
[----:B------:R-:W-:Y:S02]  /*28d90*/  IMAD.MOV.U32 R13, RZ, RZ, R5 ;  /* 0x000000ffff0d7224 */ /* 0x000fe400078e0005 */
[----:B------:R-:W-:Y:S02]  /*28da0*/  IMAD.MOV.U32 R12, RZ, RZ, 0x4 ;  /* 0x00000004ff0c7424 */ /* 0x000fe400078e00ff */
[----:B------:R-:W-:-:S07]  /*28db0*/  IMAD.MOV.U32 R2, RZ, RZ, R14 ;  /* 0x000000ffff027224 */ /* 0x000fce00078e000e */
[----:B------:R-:W-:Y:S05]  /*28dc0*/  WARPSYNC.COLLECTIVE R15, `(.L_x_1067) ;  /* 0x000000000f087348 */ /* 0x000fea0003c00000 */
[----:B------:R0:W1:Y:S02]  /*28dd0*/  SHFL.IDX P6, R14, R13, R12, R11 ;  /* 0x0000000c0d0e7389 */ /* 0x00006400000c000b */
[----:B01----:R-:W-:Y:S01]  /*28de0*/  ENDCOLLECTIVE ;  /* 0x000000000000791b */ /* 0x003fe20003800000 */
.L_x_1067:
[----:B------:R-:W-:-:S04]  /*28df0*/  IADD3 R2, P0, R30, R2, RZ ;  /* 0x000000021e027210 */ /* 0x000fc80007f1e0ff */
[----:B------:R-:W-:-:S05]  /*28e00*/  IADD3.X R3, RZ, R3, RZ, P0, !PT ;  /* 0x00000003ff037210 */ /* 0x000fca00007fe4ff */
        /* <DEDUP_REMOVED lines=9> */
.L_x_1068:
[----:B------:R-:W-:Y:S01]  /*28ea0*/  IMAD.MOV.U32 R13, RZ, RZ, R5 ;  /* 0x000000ffff0d7224 */ /* 0x000fe200078e0005 */
[----:B------:R-:W-:Y:S01]  /*28eb0*/  MOV R12, 0x5 ;  /* 0x00000005000c7802 */ /* 0x000fe20000000f00 */
[----:B------:R-:W-:-:S07]  /*28ec0*/  IMAD.MOV.U32 R2, RZ, RZ, R14 ;  /* 0x000000ffff027224 */ /* 0x000fce00078e000e */
[----:B------:R-:W-:Y:S05]  /*28ed0*/  WARPSYNC.COLLECTIVE R15, `(.L_x_1069) ;  /* 0x000000000f087348 */ /* 0x000fea0003c00000 */
[----:B------:R0:W1:Y:S02]  /*28ee0*/  SHFL.IDX P6, R14, R13, R12, R11 ;  /* 0x0000000c0d0e7389 */ /* 0x00006400000c000b */
[----:B01----:R-:W-:Y:S01]  /*28ef0*/  ENDCOLLECTIVE ;  /* 0x000000000000791b */ /* 0x003fe20003800000 */
.L_x_1069:
        /* <DEDUP_REMOVED lines=11> */
.L_x_1070:
[----:B------:R-:W-:Y:S02]  /*28fb0*/  IMAD.MOV.U32 R13, RZ, RZ, R5 ;  /* 0x000000ffff0d7224 */ /* 0x000fe400078e0005 */
[----:B------:R-:W-:Y:S02]  /*28fc0*/  IMAD.MOV.U32 R12, RZ, RZ, 0x6 ;  /* 0x00000006ff0c7424 */ /* 0x000fe400078e00ff */
[----:B------:R-:W-:-:S07]  /*28fd0*/  IMAD.MOV.U32 R2, RZ, RZ, R14 ;  /* 0x000000ffff027224 */ /* 0x000fce00078e000e */
[----:B------:R-:W-:Y:S05]  /*28fe0*/  WARPSYNC.COLLECTIVE R15, `(.L_x_1071) ;  /* 0x000000000f087348 */ /* 0x000fea0003c00000 */
[----:B------:R0:W1:Y:S02]  /*28ff0*/  SHFL.IDX P6, R14, R13, R12, R11 ;  /* 0x0000000c0d0e7389 */ /* 0x00006400000c000b */
[----:B01----:R-:W-:Y:S01]  /*29000*/  ENDCOLLECTIVE ;  /* 0x000000000000791b */ /* 0x003fe20003800000 */
.L_x_1071:
        /* <DEDUP_REMOVED lines=11> */
.L_x_1072:
[----:B------:R-:W-:Y:S02]  /*290c0*/  IMAD.MOV.U32 R13, RZ, RZ, R5 ;  /* 0x000000ffff0d7224 */ /* 0x000fe400078e0005 */
[----:B------:R-:W-:Y:S02]  /*290d0*/  IMAD.MOV.U32 R12, RZ, RZ, 0x7 ;  /* 0x00000007ff0c7424 */ /* 0x000fe400078e00ff */
[----:B------:R-:W-:-:S07]  /*290e0*/  IMAD.MOV.U32 R2, RZ, RZ, R14 ;  /* 0x000000ffff027224 */ /* 0x000fce00078e000e */
[----:B------:R-:W-:Y:S05]  /*290f0*/  WARPSYNC.COLLECTIVE R15, `(.L_x_1073) ;  /* 0x000000000f087348 */ /* 0x000fea0003c00000 */
[----:B------:R0:W1:Y:S02]  /*29100*/  SHFL.IDX P6, R14, R13, R12, R11 ;  /* 0x0000000c0d0e7389 */ /* 0x00006400000c000b */
[----:B01----:R-:W-:Y:S01]  /*29110*/  ENDCOLLECTIVE ;  /* 0x000000000000791b */ /* 0x003fe20003800000 */
.L_x_1073:
        /* <DEDUP_REMOVED lines=11> */
.L_x_1074:
        /* <DEDUP_REMOVED lines=9> */
.L_x_1075:
        /* <DEDUP_REMOVED lines=9> */
.L_x_1076:
[----:B------:R-:W-:Y:S01]  /*292f0*/  MOV R13, R20 ;  /* 0x00000014000d7202 */ /* 0x000fe20000000f00 */
[----:B------:R-:W-:Y:S02]  /*29300*/  IMAD.MOV.U32 R12, RZ, RZ, 0x1 ;  /* 0x00000001ff0c7424 */ /* 0x000fe400078e00ff */
[----:B------:R-:W-:-:S07]  /*29310*/  IMAD.MOV.U32 R5, RZ, RZ, R14 ;  /* 0x000000ffff057224 */ /* 0x000fce00078e000e */
[----:B------:R-:W-:Y:S05]  /*29320*/  WARPSYNC.COLLECTIVE R15, `(.L_x_1077) ;  /* 0x000000000f087348 */ /* 0x000fea0003c00000 */
[----:B------:R0:W1:Y:S02]  /*29330*/  SHFL.IDX P6, R14, R13, R12, R11 ;  /* 0x0000000c0d0e7389 */ /* 0x00006400000c000b */
[----:B01----:R-:W-:Y:S01]  /*29340*/  ENDCOLLECTIVE ;  /* 0x000000000000791b */ /* 0x003fe20003800000 */
.L_x_1077:
        /* <DEDUP_REMOVED lines=11> */
.L_x_1078:
[----:B------:R-:W-:Y:S01]  /*29400*/  MOV R2, R14 ;  /* 0x0000000e00027202 */ /* 0x000fe20000000f00 */
[----:B------:R-:W-:Y:S06]  /*29410*/  BRA `(.L_x_1079) ;  /* 0xffffff6c003c7947 */ /* 0x000fec000383ffff */
.L_x_773:
[----:B----4-:R4:W0:Y:S02]  /*29420*/  SYNCS.PHASECHK.TRANS64.TRYWAIT P0, [R0+URZ+0x22840], R29 ;  /* 0x0228401d000075a7 */ /* 0x010824000800017f */
[----:B0-----:R-:W-:Y:S05]  /*29430*/  @!P0 NANOSLEEP.SYNCS 0x989680 ;  /* 0x009896800000895d */ /* 0x001fea0003900000 */
[----:B------:R-:W0:Y:S02]  /*29440*/  @!P0 SYNCS.PHASECHK.TRANS64 P0, [R0+URZ+0x22840], R29 ;  /* 0x0228401d000085a7 */ /* 0x000e24000800007f */
[----:B0-----:R-:W-:Y:S05]  /*29450*/  @!P0 BRA `(.L_x_773) ;  /* 0xfffffffc00f08947 */ /* 0x001fea000383ffff */
[----:B------:R-:W-:Y:S05]  /*29460*/  BRA `(.L_x_1080) ;  /* 0xffffff6c00887947 */ /* 0x000fea000383ffff */
.L_x_774:
[----:B------:R-:W-:Y:S01]  /*29470*/  BSSY B0, `(.L_x_1081) ;  /* 0x0000008000007945 */ /* 0x000fe20003800000 */
[----:B------:R-:W-:Y:S01]  /*29480*/  IMAD.MOV.U32 R13, RZ, RZ, R5 ;  /* 0x000000ffff0d7224 */ /* 0x000fe200078e0005 */
[----:B------:R-:W-:Y:S01]  /*29490*/  MOV R15, 0xffffffff ;  /* 0xffffffff000f7802 */ /* 0x000fe20000000f00 */
[----:B------:R-:W-:Y:S02]  /*294a0*/  IMAD.MOV.U32 R12, RZ, RZ, RZ ;  /* 0x000000ffff0c7224 */ /* 0x000fe400078e00ff */
[----:B------:R-:W-:-:S07]  /*294b0*/  IMAD.MOV.U32 R11, RZ, RZ, 0x181f ;  /* 0x0000181fff0b7424 */ /* 0x000fce00078e00ff */
[----:B01-34-:R-:W-:Y:S05]  /*294c0*/  WARPSYNC.COLLECTIVE R15, `(.L_x_1082) ;  /* 0x000000000f087348 */ /* 0x01bfea0003c00000 */
[----:B------:R2:W0:Y:S02]  /*294d0*/  SHFL.IDX P6, R14, R13, R12, R11 ;  /* 0x0000000c0d0e7389 */ /* 0x00042400000c000b */
[----:B01234-:R-:W-:Y:S01]  /*294e0*/  ENDCOLLECTIVE ;  /* 0x000000000000791b */ /* 0x01ffe20003800000 */
.L_x_1082:
[----:B------:R-:W-:Y:S05]  /*294f0*/  BSYNC B0 ;  /* 0x0000000000007941 */ /* 0x000fea0003800000 */
.L_x_1081:
        /* <DEDUP_REMOVED lines=8> */
.L_x_1083:
[----:B------:R-:W-:Y:S01]  /*29580*/  MOV R13, R5 ;  /* 0x00000005000d7202 */ /* 0x000fe20000000f00 */
[----:B------:R-:W-:Y:S02]  /*29590*/  IMAD.MOV.U32 R12, RZ, RZ, 0x1 ;  /* 0x00000001ff0c7424 */ /* 0x000fe400078e00ff */
[----:B------:R-:W-:-:S07]  /*295a0*/  IMAD.MOV.U32 R2, RZ, RZ, R14 ;  /* 0x000000ffff027224 */ /* 0x000fce00078e000e */
[----:B------:R-:W-:Y:S05]  /*295b0*/  WARPSYNC.COLLECTIVE R15, `(.L_x_1084) ;  /* 0x000000000f087348 */ /* 0x000fea0003c00000 */
[----:B------:R0:W1:Y:S02]  /*295c0*/  SHFL.IDX P6, R14, R13, R12, R11 ;  /* 0x0000000c0d0e7389 */ /* 0x00006400000c000b */
[----:B01----:R-:W-:Y:S01]  /*295d0*/  ENDCOLLECTIVE ;  /* 0x000000000000791b */ /* 0x003fe20003800000 */
.L_x_1084:
        /* <DEDUP_REMOVED lines=11> */
.L_x_1085:
[----:B------:R-:W-:Y:S02]  /*29690*/  IMAD.MOV.U32 R13, RZ, RZ, R5 ;  /* 0x000000ffff0d7224 */ /* 0x000fe400078e0005 */
[----:B------:R-:W-:Y:S01]  /*296a0*/  IMAD.MOV.U32 R12, RZ, RZ, 0x2 ;  /* 0x00000002ff0c7424 */ /* 0x000fe200078e00ff */
[----:B------:R-:W-:-:S07]  /*296b0*/  MOV R10, R14 ;  /* 0x0000000e000a7202 */ /* 0x000fce0000000f00 */
[----:B------:R-:W-:Y:S05]  /*296c0*/  WARPSYNC.COLLECTIVE R15, `(.L_x_1086) ;  /* 0x000000000f087348 */ /* 0x000fea0003c00000 */
[----:B------:R0:W1:Y:S02]  /*296d0*/  SHFL.IDX P6, R14, R13, R12, R11 ;  /* 0x0000000c0d0e7389 */ /* 0x00006400000c000b */
[----:B01----:R-:W-:Y:S01]  /*296e0*/  ENDCOLLECTIVE ;  /* 0x000000000000791b */ /* 0x003fe20003800000 */
.L_x_1086:
        /* <DEDUP_REMOVED lines=11> */
.L_x_1087:
[----:B------:R-:W-:Y:S01]  /*297a0*/  MOV R13, R5 ;  /* 0x00000005000d7202 */ /* 0x000fe20000000f00 */
[----:B------:R-:W-:Y:S02]  /*297b0*/  IMAD.MOV.U32 R12, RZ, RZ, 0x3 ;  /* 0x00000003ff0c7424 */ /* 0x000fe400078e00ff */
[----:B------:R-:W-:-:S07]  /*297c0*/  IMAD.MOV.U32 R2, RZ, RZ, R14 ;  /* 0x000000ffff027224 */ /* 0x000fce00078e000e */
[----:B------:R-:W-:Y:S05]  /*297d0*/  WARPSYNC.COLLECTIVE R15, `(.L_x_1088) ;  /* 0x000000000f087348 */ /* 0x000fea0003c00000 */
[----:B------:R0:W1:Y:S02]  /*297e0*/  SHFL.IDX P6, R14, R13, R12, R11 ;  /* 0x0000000c0d0e7389 */ /* 0x00006400000c000b */
[----:B01----:R-:W-:Y:S01]  /*297f0*/  ENDCOLLECTIVE ;  /* 0x000000000000791b */ /* 0x003fe20003800000 */
.L_x_1088:
        /* <DEDUP_REMOVED lines=11> */
.L_x_1089:
[----:B------:R-:W-:Y:S02]  /*298b0*/  IMAD.MOV.U32 R13, RZ, RZ, R5 ;  /* 0x000000ffff0d7224 */ /* 0x000fe400078e0005 */
[----:B------:R-:W-:Y:S01]  /*298c0*/  IMAD.MOV.U32 R12, RZ, RZ, 0x4 ;  /* 0x00000004ff0c7424 */ /* 0x000fe200078e00ff */
[----:B------:R-:W-:-:S07]  /*298d0*/  MOV R2, R14 ;  /* 0x0000000e00027202 */ /* 0x000fce0000000f00 */
[----:B------:R-:W-:Y:S05]  /*298e0*/  WARPSYNC.COLLECTIVE R15, `(.L_x_1090) ;  /* 0x000000000f087348 */ /* 0x000fea0003c00000 */
[----:B------:R0:W1:Y:S02]  /*298f0*/  SHFL.IDX P6, R14, R13, R12, R11 ;  /* 0x0000000c0d0e7389 */ /* 0x00006400000c000b */
[----:B01----:R-:W-:Y:S01]  /*29900*/  ENDCOLLECTIVE ;  /* 0x000000000000791b */ /* 0x003fe20003800000 */
.L_x_1090:
        /* <DEDUP_REMOVED lines=11> */
.L_x_1091:
[----:B------:R-:W-:Y:S01]  /*299c0*/  MOV R13, R5 ;  /* 0x00000005000d7202 */ /* 0x000fe20000000f00 */
[----:B------:R-:W-:Y:S02]  /*299d0*/  IMAD.MOV.U32 R12, RZ, RZ, 0x5 ;  /* 0x00000005ff0c7424 */ /* 0x000fe400078e00ff */
[----:B------:R-:W-:-:S07]  /*299e0*/  IMAD.MOV.U32 R2, RZ, RZ, R14 ;  /* 0x000000ffff027224 */ /* 0x000fce00078e000e */
[----:B------:R-:W-:Y:S05]  /*299f0*/  WARPSYNC.COLLECTIVE R15, `(.L_x_1092) ;  /* 0x000000000f087348 */ /* 0x000fea0003c00000 */
[----:B------:R0:W1:Y:S02]  /*29a00*/  SHFL.IDX P6, R14, R13, R12, R11 ;  /* 0x0000000c0d0e7389 */ /* 0x00006400000c000b */
[----:B01----:R-:W-:Y:S01]  /*29a10*/  ENDCOLLECTIVE ;  /* 0x000000000000791b */ /* 0x003fe20003800000 */
.L_x_1092:
        /* <DEDUP_REMOVED lines=11> */
.L_x_1093:
[----:B------:R-:W-:Y:S02]  /*29ad0*/  IMAD.MOV.U32 R13, RZ, RZ, R5 ;  /* 0x000000ffff0d7224 */ /* 0x000fe400078e0005 */
[----:B------:R-:W-:Y:S01]  /*29ae0*/  IMAD.MOV.U32 R12, RZ, RZ, 0x6 ;  /* 0x00000006ff0c7424 */ /* 0x000fe200078e00ff */
[----:B------:R-:W-:-:S07]  /*29af0*/  MOV R2, R14 ;  /* 0x0000000e00027202 */ /* 0x000fce0000000f00 */
[----:B------:R-:W-:Y:S05]  /*29b00*/  WARPSYNC.COLLECTIVE R15, `(.L_x_1094) ;  /* 0x000000000f087348 */ /* 0x000fea0003c00000 */
[----:B------:R0:W1:Y:S02]  /*29b10*/  SHFL.IDX P6, R14, R13, R12, R11 ;  /* 0x0000000c0d0e7389 */ /* 0x00006400000c000b */
[----:B01----:R-:W-:Y:S01]  /*29b20*/  ENDCOLLECTIVE ;  /* 0x000000000000791b */ /* 0x003fe20003800000 */
.L_x_1094:
[----:B------:R-:W-:-:S05]  /*29b30*/  IADD3 R2, P0, R30, R2, RZ ;  /* 0x000000021e027210 */ /* 0x000fca0007f1e0ff */
        /* <DEDUP_REMOVED lines=10> */
.L_x_1095:
[----:B------:R-:W-:Y:S01]  /*29be0*/  IMAD.MOV.U32 R13, RZ, RZ, R5 ;  /* 0x000000ffff0d7224 */ /* 0x000fe200078e0005 */
[----:B------:R-:W-:Y:S01]  /*29bf0*/  MOV R12, 0x7 ;  /* 0x00000007000c7802 */ /* 0x000fe20000000f00 */
[----:B------:R-:W-:-:S07]  /*29c00*/  IMAD.MOV.U32 R2, RZ, RZ, R14 ;  /* 0x000000ffff027224 */ /* 0x000fce00078e000e */
[----:B------:R-:W-:Y:S05]  /*29c10*/  WARPSYNC.COLLECTIVE R15, `(.L_x_1096) ;  /* 0x000000000f087348 */ /* 0x000fea0003c00000 */
[----:B------:R0:W1:Y:S02]  /*29c20*/  SHFL.IDX P6, R14, R13, R12, R11 ;  /* 0x0000000c0d0e7389 */ /* 0x00006400000c000b */
[----:B01----:R-:W-:Y:S01]  /*29c30*/  ENDCOLLECTIVE ;  /* 0x000000000000791b */ /* 0x003fe20003800000 */
.L_x_1096:
[----:B------:R-:W-:Y:S01]  /*29c40*/  IMAD.MOV.U32 R13, RZ, RZ, R4 ;  /* 0x000000ffff0d7224 */ /* 0x000fe200078e0004 */
[----:B------:R-:W-:-:S04]  /*29c50*/  IADD3 R4, P0, R30, R2, RZ ;  /* 0x000000021e047210 */ /* 0x000fc80007f1e0ff */
[----:B------:R-:W-:Y:S01]  /*29c60*/  IADD3.X R5, RZ, R9, RZ, P0, !PT ;  /* 0x00000009ff057210 */ /* 0x000fe200007fe4ff */
[----:B------:R-:W-:-:S04]  /*29c70*/  IMAD.MOV.U32 R3, RZ, RZ, R14 ;  /* 0x000000ffff037224 */ /* 0x000fc800078e000e */
[----:B------:R-:W-:Y:S01]  /*29c80*/  @!PT LDS RZ, [RZ] ;  /* 0x00000000fffff984 */ /* 0x000fe20000000800 */
[----:B------:R-:W-:Y:S01]  /*29c90*/  @!PT LDS RZ, [RZ] ;  /* 0x00000000fffff984 */ /* 0x000fe20000000800 */
[----:B------:R-:W-:Y:S01]  /*29ca0*/  @!PT LDS RZ, [RZ] ;  /* 0x00000000fffff984 */ /* 0x000fe20000000800 */
[----:B------:R0:W-:Y:S04]  /*29cb0*/  LDGSTS.E.BYPASS.LTC128B.128 [R6+0x1b400], desc[UR36][R4.64], !P2 ;  /* 0x1b40000004067fae */ /* 0x0001e8000d101d64 */
[----:B0-----:R-:W-:Y:S05]  /*29cc0*/  WARPSYNC.COLLECTIVE R15, `(.L_x_1097) ;  /* 0x000000000f087348 */ /* 0x001fea0003c00000 */
[----:B------:R1:W2:Y:S02]  /*29cd0*/  SHFL.IDX P6, R14, R13, R12, R11 ;  /* 0x0000000c0d0e7389 */ /* 0x0002a400000c000b */
[----:B012---:R-:W-:Y:S01]  /*29ce0*/  ENDCOLLECTIVE ;  /* 0x000000000000791b */ /* 0x007fe20003800000 */
.L_x_1097:
[----:B------:R-:W-:Y:S02]  /*29cf0*/  IMAD.MOV.U32 R13, RZ, RZ, R8 ;  /* 0x000000ffff0d7224 */ /* 0x000fe400078e0008 */
[----:B------:R-:W-:Y:S02]  /*29d00*/  IMAD.MOV.U32 R12, RZ, RZ, RZ ;  /* 0x000000ffff0c7224 */ /* 0x000fe400078e00ff */
[----:B------:R-:W-:-:S07]  /*29d10*/  IMAD.MOV.U32 R10, RZ, RZ, R14 ;  /* 0x000000ffff0a7224 */ /* 0x000fce00078e000e */
[----:B------:R-:W-:Y:S05]  /*29d20*/  WARPSYNC.COLLECTIVE R15, `(.L_x_1098) ;  /* 0x000000000f087348 */ /* 0x000fea0003c00000 */
[----:B------:R0:W1:Y:S02]  /*29d30*/  SHFL.IDX P6, R14, R13, R12, R11 ;  /* 0x0000000c0d0e7389 */ /* 0x00006400000c000b */
[----:B01----:R-:W-:Y:S01]  /*29d40*/  ENDCOLLECTIVE ;  /* 0x000000000000791b */ /* 0x003fe20003800000 */
.L_x_1098:
        /* <DEDUP_REMOVED lines=11> */
.L_x_1099:
[----:B------:R-:W-:Y:S01]  /*29e00*/  MOV R13, R8 ;  /* 0x00000008000d7202 */ /* 0x000fe20000000f00 */
[----:B------:R-:W-:Y:S02]  /*29e10*/  IMAD.MOV.U32 R12, RZ, RZ, 0x1 ;  /* 0x00000001ff0c7424 */ /* 0x000fe400078e00ff */
[----:B------:R-:W-:-:S07]  /*29e20*/  IMAD.MOV.U32 R5, RZ, RZ, R14 ;  /* 0x000000ffff057224 */ /* 0x000fce00078e000e */
[----:B------:R-:W-:Y:S05]  /*29e30*/  WARPSYNC.COLLECTIVE R15, `(.L_x_1100) ;  /* 0x000000000f087348 */ /* 0x000fea0003c00000 */
[----:B------:R0:W1:Y:S02]  /*29e40*/  SHFL.IDX P6, R14, R13, R12, R11 ;  /* 0x0000000c0d0e7389 */ /* 0x00006400000c000b */
[----:B01----:R-:W-:Y:S01]  /*29e50*/  ENDCOLLECTIVE ;  /* 0x000000000000791b */ /* 0x003fe20003800000 */
.L_x_1100:
        /* <DEDUP_REMOVED lines=11> */
.L_x_1101:
[----:B------:R-:W-:Y:S05]  /*29f10*/  BRA `(.L_x_1102) ;  /* 0xffffff68001c7947 */ /* 0x000fea000383ffff */
.L_x_779:
[----:B0-----:R0:W1:Y:S02]  /*29f20*/  SYNCS.PHASECHK.TRANS64.TRYWAIT P2, [R3+URZ+0x22870], R0 ;  /* 0x02287000030075a7 */ /* 0x001064000804017f */
[----:B-1----:R-:W-:Y:S05]  /*29f30*/  @!P2 NANOSLEEP.SYNCS 0x989680 ;  /* 0x009896800000a95d */ /* 0x002fea0003900000 */
[----:B------:R-:W1:Y:S02]  /*29f40*/  @!P2 SYNCS.PHASECHK.TRANS64 P2, [R3+URZ+0x22870], R0 ;  /* 0x022870000300a5a7 */ /* 0x000e64000804007f */
[----:B-1----:R-:W-:Y:S05]  /*29f50*/  @!P2 BRA `(.L_x_779) ;  /* 0xfffffffc00f0a947 */ /* 0x002fea000383ffff */
[----:B------:R-:W-:Y:S05]  /*29f60*/  BRA `(.L_x_1103) ;  /* 0xffffff68007c7947 */ /* 0x000fea000383ffff */
.L_x_781:
[----:B0-----:R0:W1:Y:S02]  /*29f70*/  SYNCS.PHASECHK.TRANS64.TRYWAIT P2, [R3+URZ+0x22860], R0 ;  /* 0x02286000030075a7 */ /* 0x001064000804017f */
[----:B-1----:R-:W-:Y:S05]  /*29f80*/  @!P2 NANOSLEEP.SYNCS 0x989680 ;  /* 0x009896800000a95d */ /* 0x002fea0003900000 */
[----:B------:R-:W1:Y:S02]  /*29f90*/  @!P2 SYNCS.PHASECHK.TRANS64 P2, [R3+URZ+0x22860], R0 ;  /* 0x022860000300a5a7 */ /* 0x000e64000804007f */
[----:B-1----:R-:W-:Y:S05]  /*29fa0*/  @!P2 BRA `(.L_x_781) ;  /* 0xfffffffc00f0a947 */ /* 0x002fea000383ffff */
[----:B------:R-:W-:Y:S05]  /*29fb0*/  BRA `(.L_x_1104) ;  /* 0xffffff6800887947 */ /* 0x000fea000383ffff */
.L_x_789:
[----:B0-----:R0:W2:Y:S02]  /*29fc0*/  SYNCS.PHASECHK.TRANS64.TRYWAIT P1, [R17+URZ+0x22870], R0 ;  /* 0x02287000110075a7 */ /* 0x0010a4000802017f */
[----:B--2---:R-:W-:Y:S05]  /*29fd0*/  @!P1 NANOSLEEP.SYNCS 0x989680 ;  /* 0x009896800000995d */ /* 0x004fea0003900000 */
[----:B------:R-:W2:Y:S02]  /*29fe0*/  @!P1 SYNCS.PHASECHK.TRANS64 P1, [R17+URZ+0x22870], R0 ;  /* 0x02287000110095a7 */ /* 0x000ea4000802007f */
[----:B--2---:R-:W-:Y:S05]  /*29ff0*/  @!P1 BRA `(.L_x_789) ;  /* 0xfffffffc00f09947 */ /* 0x004fea000383ffff */
[----:B------:R-:W-:Y:S05]  /*2a000*/  BRA `(.L_x_1105) ;  /* 0xffffff7000487947 */ /* 0x000fea000383ffff */
.L_x_791:
[----:B0-----:R0:W2:Y:S02]  /*2a010*/  SYNCS.PHASECHK.TRANS64.TRYWAIT P1, [R17+URZ+0x22860], R0 ;  /* 0x02286000110075a7 */ /* 0x0010a4000802017f */
[----:B--2---:R-:W-:Y:S05]  /*2a020*/  @!P1 NANOSLEEP.SYNCS 0x989680 ;  /* 0x009896800000995d */ /* 0x004fea0003900000 */
[----:B------:R-:W2:Y:S02]  /*2a030*/  @!P1 SYNCS.PHASECHK.TRANS64 P1, [R17+URZ+0x22860], R0 ;  /* 0x02286000110095a7 */ /* 0x000ea4000802007f */
[----:B--2---:R-:W-:Y:S05]  /*2a040*/  @!P1 BRA `(.L_x_791) ;  /* 0xfffffffc00f09947 */ /* 0x004fea000383ffff */
[----:B------:R-:W-:Y:S05]  /*2a050*/  BRA `(.L_x_1106) ;  /* 0xffffff7000507947 */ /* 0x000fea000383ffff */
.L_x_796:
        /* <DEDUP_REMOVED lines=8> */
.L_x_1108:
[----:B------:R-:W-:Y:S05]  /*2a0e0*/  BSYNC B0 ;  /* 0x0000000000007941 */ /* 0x000fea0003800000 */
.L_x_1107:
[----:B------:R-:W-:Y:S01]  /*2a0f0*/  IMAD.MOV.U32 R13, RZ, RZ, R16 ;  /* 0x000000ffff0d7224 */ /* 0x000fe200078e0010 */
[----:B------:R-:W-:Y:S01]  /*2a100*/  MOV R15, 0xffffffff ;  /* 0xffffffff000f7802 */ /* 0x000fe20000000f00 */
[----:B------:R-:W-:Y:S01]  /*2a110*/  IMAD.MOV.U32 R12, RZ, RZ, 0x1 ;  /* 0x00000001ff0c7424 */ /* 0x000fe200078e00ff */
[----:B------:R-:W-:Y:S01]  /*2a120*/  MOV R0, R14 ;  /* 0x0000000e00007202 */ /* 0x000fe20000000f00 */
[----:B------:R-:W-:Y:S02]  /*2a130*/  IMAD.MOV.U32 R11, RZ, RZ, 0x1f ;  /* 0x0000001fff0b7424 */ /* 0x000fe400078e00ff */
[----:B------:R-:W-:-:S07]  /*2a140*/  IMAD.IADD R7, R19, 0x1, R9 ;  /* 0x0000000113077824 */ /* 0x000fce00078e0209 */
[----:B------:R-:W-:Y:S05]  /*2a150*/  WARPSYNC.COLLECTIVE R15, `(.L_x_1109) ;  /* 0x000000000f087348 */ /* 0x000fea0003c00000 */
[----:B------:R0:W1:Y:S02]  /*2a160*/  SHFL.IDX P6, R14, R13, R12, R11 ;  /* 0x0000000c0d0e7389 */ /* 0x00006400000c000b */
[----:B01----:R-:W-:Y:S01]  /*2a170*/  ENDCOLLECTIVE ;  /* 0x000000000000791b */ /* 0x003fe20003800000 */
.L_x_1109:
[----:B------:R-:W-:Y:S02]  /*2a180*/  ULDC UR4, c[0x0][0xc3c] ;  /* 0x00030f0000047ab9 */ /* 0x000fe40000000800 */
[----:B------:R-:W-:-:S13]  /*2a190*/  ISETP.GE.OR P1, PT, R7, UR4, !P0 ;  /* 0x0000000407007c0c */ /* 0x000fda000c726670 */
[----:B------:R-:W0:Y:S08]  /*2a1a0*/  @!P1 LDC.64 R2, c[0x0][0xc80] ;  /* 0x00032000ff029b82 */ /* 0x000e300000000a00 */
[----:B------:R-:W1:Y:S01]  /*2a1b0*/  @!P1 LDC.64 R4, c[0x0][0xc78] ;  /* 0x00031e00ff049b82 */ /* 0x000e620000000a00 */
[----:B------:R-:W-:Y:S02]  /*2a1c0*/  IMAD.MOV.U32 R11, RZ, RZ, RZ ;  /* 0x000000ffff0b7224 */ /* 0x000fe400078e00ff */
[----:B------:R-:W-:-:S02]  /*2a1d0*/  IMAD.MOV.U32 R6, RZ, RZ, R14 ;  /* 0x000000ffff067224 */ /* 0x000fc400078e000e */
[----:B0-----:R-:W-:-:S05]  /*2a1e0*/  @!P1 IMAD.WIDE R2, R7, 0x4, R2 ;  /* 0x0000000407029825 */ /* 0x001fca00078e0202 */
[----:B------:R1:W2:Y:S02]  /*2a1f0*/  @!P1 LDG.E R8, desc[UR36][R2.64] ;  /* 0x0000002402089981 */ /* 0x0002a4000c1e1900 */
[----:B-1----:R-:W-:-:S05]  /*2a200*/  @!P1 IMAD.WIDE R2, R7, 0x4, R4 ;  /* 0x0000000407029825 */ /* 0x002fca00078e0204 */
[----:B------:R-:W3:Y:S01]  /*2a210*/  @!P1 LDG.E R5, desc[UR36][R2.64] ;  /* 0x0000002402059981 */ /* 0x000ee2000c1e1900 */
[----:B------:R-:W-:Y:S01]  /*2a220*/  IMAD.MOV.U32 R7, RZ, RZ, RZ ;  /* 0x000000ffff077224 */ /* 0x000fe200078e00ff */
[C---:B------:R-:W-:Y:S01]  /*2a230*/  ISETP.GE.U32.AND P2, PT, R9.reuse, 0x2, PT ;  /* 0x000000020900780c */ /* 0x040fe20003f46070 */
[----:B------:R-:W-:Y:S01]  /*2a240*/  IMAD.MOV.U32 R4, RZ, RZ, RZ ;  /* 0x000000ffff047224 */ /* 0x000fe200078e00ff */
[C---:B------:R-:W-:Y:S02]  /*2a250*/  ISETP.GE.U32.AND P3, PT, R9.reuse, 0x4, PT ;  /* 0x000000040900780c */ /* 0x040fe40003f66070 */
[C---:B------:R-:W-:Y:S02]  /*2a260*/  ISETP.GE.U32.AND P4, PT, R9.reuse, 0x8, PT ;  /* 0x000000080900780c */ /* 0x040fe40003f86070 */
[----:B------:R-:W-:Y:S02]  /*2a270*/  ISETP.GE.U32.AND P5, PT, R9, 0x10, PT ;  /* 0x000000100900780c */ /* 0x000fe40003fa6070 */
[----:B------:R-:W-:-:S02]  /*2a280*/  MOV R16, RZ ;  /* 0x000000ff00107202 */ /* 0x000fc40000000f00 */
[----:B--2---:R-:W-:Y:S01]  /*2a290*/  @!P1 MOV R7, R8 ;  /* 0x0000000800079202 */ /* 0x004fe20000000f00 */
[----:B---3--:R-:W-:Y:S01]  /*2a2a0*/  @!P1 IMAD.MOV.U32 R4, RZ, RZ, R5 ;  /* 0x000000ffff049224 */ /* 0x008fe200078e0005 */
[----:B------:R-:W-:-:S03]  /*2a2b0*/  ISETP.NE.AND P1, PT, R9, RZ, PT ;  /* 0x000000ff0900720c */ /* 0x000fc60003f25270 */
[----:B------:R-:W-:-:S10]  /*2a2c0*/  IMAD R13, R4, R7, RZ ;  /* 0x00000007040d7224 */ /* 0x000fd400078e02ff */
[----:B------:R-:W-:Y:S05]  /*2a2d0*/  WARPSYNC.COLLECTIVE R15, `(.L_x_1110) ;  /* 0x000000000f087348 */ /* 0x000fea0003c00000 */
[----:B------:R0:W1:Y:S02]  /*2a2e0*/  SHFL.UP P6, R14, R13, R12, R11 ;  /* 0x0400000c0d0e7389 */ /* 0x00006400000c000b */
[----:B01----:R-:W-:Y:S01]  /*2a2f0*/  ENDCOLLECTIVE ;  /* 0x000000000000791b */ /* 0x003fe20003800000 */
.L_x_1110:
[----:B------:R-:W-:Y:S01]  /*2a300*/  IMAD.MOV.U32 R12, RZ, RZ, 0x2 ;  /* 0x00000002ff0c7424 */ /* 0x000fe200078e00ff */
[----:B------:R-:W-:-:S04]  /*2a310*/  SEL R14, R14, RZ, P1 ;  /* 0x000000ff0e0e7207 */ /* 0x000fc80000800000 */
[----:B------:R-:W-:-:S05]  /*2a320*/  IADD3 R5, R13, R14, RZ ;  /* 0x0000000e0d057210 */ /* 0x000fca0007ffe0ff */
[----:B------:R-:W-:-:S07]  /*2a330*/  IMAD.MOV.U32 R13, RZ, RZ, R5 ;  /* 0x000000ffff0d7224 */ /* 0x000fce00078e0005 */
[----:B------:R-:W-:Y:S05]  /*2a340*/  WARPSYNC.COLLECTIVE R15, `(.L_x_1111) ;  /* 0x000000000f087348 */ /* 0x000fea0003c00000 */
[----:B------:R0:W1:Y:S02]  /*2a350*/  SHFL.UP P6, R14, R13, R12, R11 ;  /* 0x0400000c0d0e7389 */ /* 0x00006400000c000b */
[----:B01----:R-:W-:Y:S01]  /*2a360*/  ENDCOLLECTIVE ;  /* 0x000000000000791b */ /* 0x003fe20003800000 */
.L_x_1111:
[----:B------:R-:W-:Y:S01]  /*2a370*/  IMAD.MOV.U32 R12, RZ, RZ, 0x4 ;  /* 0x00000004ff0c7424 */ /* 0x000fe200078e00ff */
[----:B------:R-:W-:-:S05]  /*2a380*/  SEL R2, R14, RZ, P2 ;  /* 0x000000ff0e027207 */ /* 0x000fca0001000000 */
[----:B------:R-:W-:-:S05]  /*2a390*/  IMAD.IADD R2, R5, 0x1, R2 ;  /* 0x0000000105027824 */ /* 0x000fca00078e0202 */
[----:B------:R-:W-:-:S07]  /*2a3a0*/  MOV R13, R2 ;  /* 0x00000002000d7202 */ /* 0x000fce0000000f00 */
[----:B------:R-:W-:Y:S05]  /*2a3b0*/  WARPSYNC.COLLECTIVE R15, `(.L_x_1112) ;  /* 0x000000000f087348 */ /* 0x000fea0003c00000 */
[----:B------:R0:W1:Y:S02]  /*2a3c0*/  SHFL.UP P6, R14, R13, R12, R11 ;  /* 0x0400000c0d0e7389 */ /* 0x00006400000c000b */
[----:B01----:R-:W-:Y:S01]  /*2a3d0*/  ENDCOLLECTIVE ;  /* 0x000000000000791b */ /* 0x003fe20003800000 */
.L_x_1112:
[----:B------:R-:W-:Y:S02]  /*2a3e0*/  MOV R12, 0x8 ;  /* 0x00000008000c7802 */ /* 0x000fe40000000f00 */
[----:B------:R-:W-:-:S05]  /*2a3f0*/  SEL R3, R14, RZ, P3 ;  /* 0x000000ff0e037207 */ /* 0x000fca0001800000 */
[----:B------:R-:W-:-:S04]  /*2a400*/  IMAD.IADD R3, R2, 0x1, R3 ;  /* 0x0000000102037824 */ /* 0x000fc800078e0203 */
[----:B------:R-:W-:-:S07]  /*2a410*/  IMAD.MOV.U32 R13, RZ, RZ, R3 ;  /* 0x000000ffff0d7224 */ /* 0x000fce00078e0003 */
[----:B------:R-:W-:Y:S05]  /*2a420*/  WARPSYNC.COLLECTIVE R15, `(.L_x_1113) ;  /* 0x000000000f087348 */ /* 0x000fea0003c00000 */
[----:B------:R0:W1:Y:S02]  /*2a430*/  SHFL.UP P6, R14, R13, R12, R11 ;  /* 0x0400000c0d0e7389 */ /* 0x00006400000c000b */
[----:B01----:R-:W-:Y:S01]  /*2a440*/  ENDCOLLECTIVE ;  /* 0x000000000000791b */ /* 0x003fe20003800000 */
.L_x_1113:
[----:B------:R-:W-:Y:S01]  /*2a450*/  IMAD.MOV.U32 R12, RZ, RZ, 0x10 ;  /* 0x00000010ff0c7424 */ /* 0x000fe200078e00ff */
[----:B------:R-:W-:-:S05]  /*2a460*/  SEL R14, R14, RZ, P4 ;  /* 0x000000ff0e0e7207 */ /* 0x000fca0002000000 */
[----:B------:R-:W-:-:S04]  /*2a470*/  IMAD.IADD R5, R3, 0x1, R14 ;  /* 0x0000000103057824 */ /* 0x000fc800078e020e */
[----:B------:R-:W-:-:S07]  /*2a480*/  IMAD.MOV.U32 R13, RZ, RZ, R5 ;  /* 0x000000ffff0d7224 */ /* 0x000fce00078e0005 */
[----:B------:R-:W-:Y:S05]  /*2a490*/  WARPSYNC.COLLECTIVE R15, `(.L_x_1114) ;  /* 0x000000000f087348 */ /* 0x000fea0003c00000 */
[----:B------:R0:W1:Y:S02]  /*2a4a0*/  SHFL.UP P6, R14, R13, R12, R11 ;  /* 0x0400000c0d0e7389 */ /* 0x00006400000c000b */
[----:B01----:R-:W-:Y:S01]  /*2a4b0*/  ENDCOLLECTIVE ;  /* 0x000000000000791b */ /* 0x003fe20003800000 */
.L_x_1114:
[----:B------:R-:W-:Y:S02]  /*2a4c0*/  IMAD.MOV.U32 R12, RZ, RZ, 0x1f ;  /* 0x0000001fff0c7424 */ /* 0x000fe400078e00ff */
[----:B------:R-:W-:Y:S01]  /*2a4d0*/  IMAD.MOV.U32 R11, RZ, RZ, 0x1f ;  /* 0x0000001fff0b7424 */ /* 0x000fe200078e00ff */
[----:B------:R-:W-:-:S04]  /*2a4e0*/  SEL R14, R14, RZ, P5 ;  /* 0x000000ff0e0e7207 */ /* 0x000fc80002800000 */
[----:B------:R-:W-:-:S05]  /*2a4f0*/  IADD3 R3, R5, R14, RZ ;  /* 0x0000000e05037210 */ /* 0x000fca0007ffe0ff */
[----:B------:R-:W-:-:S07]  /*2a500*/  IMAD.MOV.U32 R13, RZ, RZ, R3 ;  /* 0x000000ffff0d7224 */ /* 0x000fce00078e0003 */
[----:B------:R-:W-:Y:S05]  /*2a510*/  WARPSYNC.COLLECTIVE R15, `(.L_x_1115) ;  /* 0x000000000f087348 */ /* 0x000fea0003c00000 */
[----:B------:R0:W1:Y:S02]  /*2a520*/  SHFL.IDX P6, R14, R13, R12, R11 ;  /* 0x0000000c0d0e7389 */ /* 0x00006400000c000b */
[----:B01----:R-:W-:Y:S01]  /*2a530*/  ENDCOLLECTIVE ;  /* 0x000000000000791b */ /* 0x003fe20003800000 */
.L_x_1115:
[----:B------:R-:W-:Y:S05]  /*2a540*/  BRA `(.L_x_1116) ;  /* 0xffffff7400607947 */ /* 0x000fea000383ffff */
.L_x_799:
[----:B------:R-:W-:Y:S01]  /*2a550*/  BSSY B0, `(.L_x_1117) ;  /* 0x0000007000007945 */ /* 0x000fe20003800000 */
[----:B------:R-:W-:Y:S02]  /*2a560*/  IMAD.MOV.U32 R12, RZ, RZ, 0x1 ;  /* 0x00000001ff0c7424 */ /* 0x000fe400078e00ff */
[----:B------:R-:W-:Y:S02]  /*2a570*/  IMAD.MOV.U32 R11, RZ, RZ, RZ ;  /* 0x000000ffff0b7224 */ /* 0x000fe400078e00ff */
[----:B------:R-:W-:-:S07]  /*2a580*/  IMAD.MOV.U32 R15, RZ, RZ, -0x1 ;  /* 0xffffffffff0f7424 */ /* 0x000fce00078e00ff */
[----:B0-----:R-:W-:Y:S05]  /*2a590*/  WARPSYNC.COLLECTIVE R15, `(.L_x_1118) ;  /* 0x000000000f087348 */ /* 0x001fea0003c00000 */
[----:B------:R1:W2:Y:S02]  /*2a5a0*/  SHFL.UP P6, R14, R13, R12, R11 ;  /* 0x0400000c0d0e7389 */ /* 0x0002a400000c000b */
[----:B012---:R-:W-:Y:S01]  /*2a5b0*/  ENDCOLLECTIVE ;  /* 0x000000000000791b */ /* 0x007fe20003800000 */
.L_x_1118:
[----:B------:R-:W-:Y:S05]  /*2a5c0*/  BSYNC B0 ;  /* 0x0000000000007941 */ /* 0x000fea0003800000 */
.L_x_1117:
[----:B------:R-:W-:Y:S01]  /*2a5d0*/  SEL R14, R14, RZ, P1 ;  /* 0x000000ff0e0e7207 */ /* 0x000fe20000800000 */
[----:B------:R-:W-:Y:S02]  /*2a5e0*/  IMAD.MOV.U32 R12, RZ, RZ, 0x2 ;  /* 0x00000002ff0c7424 */ /* 0x000fe400078e00ff */
[----:B------:R-:W-:Y:S01]  /*2a5f0*/  IMAD.MOV.U32 R11, RZ, RZ, RZ ;  /* 0x000000ffff0b7224 */ /* 0x000fe200078e00ff */
[----:B------:R-:W-:Y:S01]  /*2a600*/  IADD3 R13, R13, R14, RZ ;  /* 0x0000000e0d0d7210 */ /* 0x000fe20007ffe0ff */
[----:B------:R-:W-:-:S07]  /*2a610*/  IMAD.MOV.U32 R15, RZ, RZ, -0x1 ;  /* 0xffffffffff0f7424 */ /* 0x000fce00078e00ff */
[----:B------:R-:W-:Y:S05]  /*2a620*/  WARPSYNC.COLLECTIVE R15, `(.L_x_1119) ;  /* 0x000000000f087348 */ /* 0x000fea0003c00000 */
[----:B------:R0:W1:Y:S02]  /*2a630*/  SHFL.UP P6, R14, R13, R12, R11 ;  /* 0x0400000c0d0e7389 */ /* 0x00006400000c000b */
[----:B01----:R-:W-:Y:S01]  /*2a640*/  ENDCOLLECTIVE ;  /* 0x000000000000791b */ /* 0x003fe20003800000 */
.L_x_1119:
[----:B------:R-:W-:Y:S01]  /*2a650*/  IMAD.MOV.U32 R12, RZ, RZ, 0x4 ;  /* 0x00000004ff0c7424 */ /* 0x000fe200078e00ff */
[----:B------:R-:W-:-:S04]  /*2a660*/  SEL R2, R14, RZ, P2 ;  /* 0x000000ff0e027207 */ /* 0x000fc80001000000 */
[----:B------:R-:W-:-:S05]  /*2a670*/  IADD3 R2, R13, R2, RZ ;  /* 0x000000020d027210 */ /* 0x000fca0007ffe0ff */
[----:B------:R-:W-:-:S07]  /*2a680*/  IMAD.MOV.U32 R13, RZ, RZ, R2 ;  /* 0x000000ffff0d7224 */ /* 0x000fce00078e0002 */
[----:B------:R-:W-:Y:S05]  /*2a690*/  WARPSYNC.COLLECTIVE R15, `(.L_x_1120) ;  /* 0x000000000f087348 */ /* 0x000fea0003c00000 */
[----:B------:R0:W1:Y:S02]  /*2a6a0*/  SHFL.UP P6, R14, R13, R12, R11 ;  /* 0x0400000c0d0e7389 */ /* 0x00006400000c000b */
[----:B01----:R-:W-:Y:S01]  /*2a6b0*/  ENDCOLLECTIVE ;  /* 0x000000000000791b */ /* 0x003fe20003800000 */
.L_x_1120:
[----:B------:R-:W-:Y:S01]  /*2a6c0*/  IMAD.MOV.U32 R12, RZ, RZ, 0x8 ;  /* 0x00000008ff0c7424 */ /* 0x000fe200078e00ff */
[----:B------:R-:W-:-:S05]  /*2a6d0*/  SEL R3, R14, RZ, P3 ;  /* 0x000000ff0e037207 */ /* 0x000fca0001800000 */
[----:B------:R-:W-:-:S05]  /*2a6e0*/  IMAD.IADD R3, R2, 0x1, R3 ;  /* 0x0000000102037824 */ /* 0x000fca00078e0203 */
[----:B------:R-:W-:-:S07]  /*2a6f0*/  MOV R13, R3 ;  /* 0x00000003000d7202 */ /* 0x000fce0000000f00 */
[----:B------:R-:W-:Y:S05]  /*2a700*/  WARPSYNC.COLLECTIVE R15, `(.L_x_1121) ;  /* 0x000000000f087348 */ /* 0x000fea0003c00000 */
[----:B------:R0:W1:Y:S02]  /*2a710*/  SHFL.UP P6, R14, R13, R12, R11 ;  /* 0x0400000c0d0e7389 */ /* 0x00006400000c000b */
[----:B01----:R-:W-:Y:S01]  /*2a720*/  ENDCOLLECTIVE ;  /* 0x000000000000791b */ /* 0x003fe20003800000 */
.L_x_1121:
[----:B------:R-:W-:Y:S02]  /*2a730*/  MOV R12, 0x10 ;  /* 0x00000010000c7802 */ /* 0x000fe40000000f00 */
[----:B------:R-:W-:-:S05]  /*2a740*/  SEL R14, R14, RZ, P4 ;  /* 0x000000ff0e0e7207 */ /* 0x000fca0002000000 */
[----:B------:R-:W-:-:S04]  /*2a750*/  IMAD.IADD R5, R3, 0x1, R14 ;  /* 0x0000000103057824 */ /* 0x000fc800078e020e */
[----:B------:R-:W-:-:S07]  /*2a760*/  IMAD.MOV.U32 R13, RZ, RZ, R5 ;  /* 0x000000ffff0d7224 */ /* 0x000fce00078e0005 */
[----:B------:R-:W-:Y:S05]  /*2a770*/  WARPSYNC.COLLECTIVE R15, `(.L_x_1122) ;  /* 0x000000000f087348 */ /* 0x000fea0003c00000 */
[----:B------:R0:W1:Y:S02]  /*2a780*/  SHFL.UP P6, R14, R13, R12, R11 ;  /* 0x0400000c0d0e7389 */ /* 0x00006400000c000b */
[----:B01----:R-:W-:Y:S01]  /*2a790*/  ENDCOLLECTIVE ;  /* 0x000000000000791b */ /* 0x003fe20003800000 */
.L_x_1122:
[----:B------:R-:W-:Y:S01]  /*2a7a0*/  IMAD.MOV.U32 R12, RZ, RZ, 0x1f ;  /* 0x0000001fff0c7424 */ /* 0x000fe200078e00ff */
[----:B------:R-:W-:Y:S02]  /*2a7b0*/  MOV R11, 0x1f ;  /* 0x0000001f000b7802 */ /* 0x000fe40000000f00 */
[----:B------:R-:W-:-:S05]  /*2a7c0*/  SEL R14, R14, RZ, P5 ;  /* 0x000000ff0e0e7207 */ /* 0x000fca0002800000 */
[----:B------:R-:W-:-:S04]  /*2a7d0*/  IMAD.IADD R3, R5, 0x1, R14 ;  /* 0x0000000105037824 */ /* 0x000fc800078e020e */
[----:B------:R-:W-:-:S07]  /*2a7e0*/  IMAD.MOV.U32 R13, RZ, RZ, R3 ;  /* 0x000000ffff0d7224 */ /* 0x000fce00078e0003 */
[----:B------:R-:W-:Y:S05]  /*2a7f0*/  WARPSYNC.COLLECTIVE R15, `(.L_x_1123) ;  /* 0x000000000f087348 */ /* 0x000fea0003c00000 */
[----:B------:R0:W1:Y:S02]  /*2a800*/  SHFL.IDX P6, R14, R13, R12, R11 ;  /* 0x0000000c0d0e7389 */ /* 0x00006400000c000b */
[----:B01----:R-:W-:Y:S01]  /*2a810*/  ENDCOLLECTIVE ;  /* 0x000000000000791b */ /* 0x003fe20003800000 */
.L_x_1123:
[----:B------:R-:W-:Y:S05]  /*2a820*/  BRA `(.L_x_1124) ;  /* 0xffffff74004c7947 */ /* 0x000fea000383ffff */
.L_x_801:
[----:B------:R-:W-:Y:S01]  /*2a830*/  BSSY B0, `(.L_x_1125) ;  /* 0x0000006000007945 */ /* 0x000fe20003800000 */
[----:B------:R-:W-:Y:S01]  /*2a840*/  PLOP3.LUT P6, PT, P6, PT, PT, 0x8, 0x0 ;  /* 0x000000000000781c */ /* 0x000fe200037ce170 */
[----:B------:R-:W-:-:S12]  /*2a850*/  IMAD.MOV.U32 R15, RZ, RZ, -0x1 ;  /* 0xffffffffff0f7424 */ /* 0x000fd800078e00ff */
[----:B01----:R-:W-:Y:S05]  /*2a860*/  WARPSYNC.COLLECTIVE R15, `(.L_x_1126) ;  /* 0x000000000f087348 */ /* 0x003fea0003c00000 */
[----:B------:R-:W-:Y:S01]  /*2a870*/  VOTE.ANY R14, PT, P6 ;  /* 0x00000000000e7806 */ /* 0x000fe200030e0100 */
[----:B01----:R-:W-:Y:S06]  /*2a880*/  ENDCOLLECTIVE ;  /* 0x000000000000791b */ /* 0x003fec0003800000 */
.L_x_1126:
[----:B------:R-:W-:Y:S05]  /*2a890*/  BSYNC B0 ;  /* 0x0000000000007941 */ /* 0x000fea0003800000 */
.L_x_1125:
[----:B------:R-:W-:Y:S02]  /*2a8a0*/  IMAD.MOV.U32 R8, RZ, RZ, R14 ;  /* 0x000000ffff087224 */ /* 0x000fe400078e000e */
[----:B------:R-:W-:Y:S02]  /*2a8b0*/  IMAD.MOV.U32 R13, RZ, RZ, R7 ;  /* 0x000000ffff0d7224 */ /* 0x000fe400078e0007 */
[----:B------:R-:W0:Y:S01]  /*2a8c0*/  POPC R5, R8 ;  /* 0x0000000800057309 */ /* 0x000e220000000000 */
[----:B------:R-:W-:Y:S02]  /*2a8d0*/  IMAD.MOV.U32 R11, RZ, RZ, 0x1f ;  /* 0x0000001fff0b7424 */ /* 0x000fe400078e00ff */
[----:B------:R-:W-:Y:S01]  /*2a8e0*/  IMAD.MOV.U32 R15, RZ, RZ, -0x1 ;  /* 0xffffffffff0f7424 */ /* 0x000fe200078e00ff */
[----:B0-----:R-:W-:-:S07]  /*2a8f0*/  MOV R12, R5 ;  /* 0x00000005000c7202 */ /* 0x001fce0000000f00 */
[----:B------:R-:W-:Y:S05]  /*2a900*/  WARPSYNC.COLLECTIVE R15, `(.L_x_1127) ;  /* 0x000000000f087348 */ /* 0x000fea0003c00000 */
[----:B------:R0:W1:Y:S02]  /*2a910*/  SHFL.IDX P6, R14, R13, R12, R11 ;  /* 0x0000000c0d0e7389 */ /* 0x00006400000c000b */
[----:B01----:R-:W-:Y:S01]  /*2a920*/  ENDCOLLECTIVE ;  /* 0x000000000000791b */ /* 0x003fe20003800000 */
.L_x_1127:
[----:B------:R-:W-:Y:S01]  /*2a930*/  MOV R13, R4 ;  /* 0x00000004000d7202 */ /* 0x000fe20000000f00 */
[----:B------:R-:W-:-:S07]  /*2a940*/  IMAD.MOV.U32 R7, RZ, RZ, R14 ;  /* 0x000000ffff077224 */ /* 0x000fce00078e000e */
[----:B------:R-:W-:Y:S05]  /*2a950*/  WARPSYNC.COLLECTIVE R15, `(.L_x_1128) ;  /* 0x000000000f087348 */ /* 0x000fea0003c00000 */
[----:B------:R0:W1:Y:S02]  /*2a960*/  SHFL.IDX P6, R14, R13, R12, R11 ;  /* 0x0000000c0d0e7389 */ /* 0x00006400000c000b */
[----:B01----:R-:W-:Y:S01]  /*2a970*/  ENDCOLLECTIVE ;  /* 0x000000000000791b */ /* 0x003fe20003800000 */
.L_x_1128:
[----:B------:R-:W-:Y:S01]  /*2a980*/  IMAD.MOV.U32 R4, RZ, RZ, R14 ;  /* 0x000000ffff047224 */ /* 0x000fe200078e000e */
[----:B------:R-:W-:Y:S06]  /*2a990*/  BRA `(.L_x_1129) ;  /* 0xffffff74002c7947 */ /* 0x000fec000383ffff */
.L_x_803:
[----:B------:R-:W-:Y:S01]  /*2a9a0*/  BSSY B0, `(.L_x_1130) ;  /* 0x0000007000007945 */ /* 0x000fe20003800000 */
[----:B------:R-:W-:Y:S01]  /*2a9b0*/  IMAD.MOV.U32 R13, RZ, RZ, R3 ;  /* 0x000000ffff0d7224 */ /* 0x000fe200078e0003 */
[----:B------:R-:W-:Y:S01]  /*2a9c0*/  MOV R15, 0xffffffff ;  /* 0xffffffff000f7802 */ /* 0x000fe20000000f00 */
[----:B------:R-:W-:-:S07]  /*2a9d0*/  IMAD.MOV.U32 R11, RZ, RZ, 0x1f ;  /* 0x0000001fff0b7424 */ /* 0x000fce00078e00ff */
[----:B01234-:R-:W-:Y:S05]  /*2a9e0*/  WARPSYNC.COLLECTIVE R15, `(.L_x_1131) ;  /* 0x000000000f087348 */ /* 0x01ffea0003c00000 */
[----:B------:R0:W0:Y:S02]  /*2a9f0*/  SHFL.IDX P6, R14, R13, R12, R11 ;  /* 0x0000000c0d0e7389 */ /* 0x00002400000c000b */
[----:B01234-:R-:W-:Y:S01]  /*2aa00*/  ENDCOLLECTIVE ;  /* 0x000000000000791b */ /* 0x01ffe20003800000 */
.L_x_1131:
[----:B------:R-:W-:Y:S05]  /*2aa10*/  BSYNC B0 ;  /* 0x0000000000007941 */ /* 0x000fea0003800000 */
.L_x_1130:
[----:B------:R-:W-:Y:S01]  /*2aa20*/  IMAD.MOV.U32 R16, RZ, RZ, R14 ;  /* 0x000000ffff107224 */ /* 0x000fe200078e000e */
[----:B------:R-:W-:Y:S06]  /*2aa30*/  BRA `(.L_x_802) ;  /* 0xffffff74001c7947 */ /* 0x000fec000383ffff */
.L_x_807:
[----:B0-----:R0:W1:Y:S02]  /*2aa40*/  SYNCS.PHASECHK.TRANS64.TRYWAIT P0, [R4+URZ+0x22820], R0 ;  /* 0x02282000040075a7 */ /* 0x001064000800017f */
[----:B-1----:R-:W-:Y:S05]  /*2aa50*/  @!P0 NANOSLEEP.SYNCS 0x989680 ;  /* 0x009896800000895d */ /* 0x002fea0003900000 */
[----:B------:R-:W1:Y:S02]  /*2aa60*/  @!P0 SYNCS.PHASECHK.TRANS64 P0, [R4+URZ+0x22820], R0 ;  /* 0x02282000040085a7 */ /* 0x000e64000800007f */
[----:B-1----:R-:W-:Y:S05]  /*2aa70*/  @!P0 BRA `(.L_x_807) ;  /* 0xfffffffc00f08947 */ /* 0x002fea000383ffff */
[----:B------:R-:W-:Y:S05]  /*2aa80*/  BRA `(.L_x_1132) ;  /* 0xffffff78007c7947 */ /* 0x000fea000383ffff */
.L_x_808:
[----:B------:R-:W1:Y:S01]  /*2aa90*/  S2R R2, SR_TID.X ;  /* 0x0000000000027919 */ /* 0x000e620000002100 */
[----:B------:R-:W-:Y:S01]  /*2aaa0*/  BSSY B0, `(.L_x_1133) ;  /* 0x000000a000007945 */ /* 0x000fe20003800000 */
[----:B------:R-:W-:Y:S01]  /*2aab0*/  IMAD.MOV.U32 R12, RZ, RZ, RZ ;  /* 0x000000ffff0c7224 */ /* 0x000fe200078e00ff */
[----:B------:R-:W-:Y:S01]  /*2aac0*/  MOV R11, 0x1f ;  /* 0x0000001f000b7802 */ /* 0x000fe20000000f00 */
[----:B------:R-:W-:Y:S01]  /*2aad0*/  IMAD.MOV.U32 R15, RZ, RZ, -0x1 ;  /* 0xffffffffff0f7424 */ /* 0x000fe200078e00ff */
[----:B-1----:R-:W-:-:S04]  /*2aae0*/  SHF.R.U32.HI R2, RZ, 0x5, R2 ;  /* 0x00000005ff027819 */ /* 0x002fc80000011602 */
[----:B------:R-:W-:-:S05]  /*2aaf0*/  LOP3.LUT R2, R2, 0x3, RZ, 0xc0, !PT ;  /* 0x0000000302027812 */ /* 0x000fca00078ec0ff */
[----:B------:R-:W-:-:S07]  /*2ab00*/  IMAD.MOV.U32 R13, RZ, RZ, R2 ;  /* 0x000000ffff0d7224 */ /* 0x000fce00078e0002 */
[----:B0-----:R-:W-:Y:S05]  /*2ab10*/  WARPSYNC.COLLECTIVE R15, `(.L_x_1134) ;  /* 0x000000000f087348 */ /* 0x001fea0003c00000 */
[----:B------:R1:W2:Y:S02]  /*2ab20*/  SHFL.IDX P6, R14, R13, R12, R11 ;  /* 0x0000000c0d0e7389 */ /* 0x0002a400000c000b */
[----:B012---:R-:W-:Y:S01]  /*2ab30*/  ENDCOLLECTIVE ;  /* 0x000000000000791b */ /* 0x007fe20003800000 */
.L_x_1134:
[----:B------:R-:W-:Y:S05]  /*2ab40*/  BSYNC B0 ;  /* 0x0000000000007941 */ /* 0x000fea0003800000 */
.L_x_1133:
[----:B------:R-:W-:Y:S05]  /*2ab50*/  BRA `(.L_x_1135) ;  /* 0xffffff7800647947 */ /* 0x000fea000383ffff */
.L_x_809:
[----:B------:R-:W-:Y:S01]  /*2ab60*/  BSSY B0, `(.L_x_1136) ;  /* 0x0000006000007945 */ /* 0x000fe20003800000 */
[----:B------:R-:W-:-:S07]  /*2ab70*/  IMAD.MOV.U32 R15, RZ, RZ, -0x1 ;  /* 0xffffffffff0f7424 */ /* 0x000fce00078e00ff */
[----:B0-----:R-:W-:Y:S05]  /*2ab80*/  WARPSYNC.COLLECTIVE R15, `(.L_x_1137) ;  /* 0x000000000f0c7348 */ /* 0x001fea0003c00000 */
[----:B------:R-:W-:Y:S02]  /*2ab90*/  ELECT P6, UR62, PT ;  /* 0x00000000003e782f */ /* 0x000fe400038c0000 */
[----:B------:R-:W-:Y:S01]  /*2aba0*/  MOV R14, UR62 ;  /* 0x0000003e000e7c02 */ /* 0x000fe20008000f00 */
[----:B0-----:R-:W-:Y:S10]  /*2abb0*/  ENDCOLLECTIVE ;  /* 0x000000000000791b */ /* 0x001ff40003800000 */
.L_x_1137:
[----:B------:R-:W-:Y:S05]  /*2abc0*/  BSYNC B0 ;  /* 0x0000000000007941 */ /* 0x000fea0003800000 */
.L_x_1136:
[----:B------:R-:W-:Y:S05]  /*2abd0*/  BRA `(.L_x_1138) ;  /* 0xffffff7800587947 */ /* 0x000fea000383ffff */
.L_x_811:
[----:B0-----:R0:W1:Y:S02]  /*2abe0*/  SYNCS.PHASECHK.TRANS64.TRYWAIT P1, [R5+URZ+0x22840], R0 ;  /* 0x02284000050075a7 */ /* 0x001064000802017f */
[----:B-1----:R-:W-:Y:S05]  /*2abf0*/  @!P1 NANOSLEEP.SYNCS 0x989680 ;  /* 0x009896800000995d */ /* 0x002fea0003900000 */
[----:B------:R-:W1:Y:S02]  /*2ac00*/  @!P1 SYNCS.PHASECHK.TRANS64 P1, [R5+URZ+0x22840], R0 ;  /* 0x02284000050095a7 */ /* 0x000e64000802007f */
[----:B-1----:R-:W-:Y:S05]  /*2ac10*/  @!P1 BRA `(.L_x_811) ;  /* 0xfffffffc00f09947 */ /* 0x002fea000383ffff */
[----:B------:R-:W-:Y:S05]  /*2ac20*/  BRA `(.L_x_1139) ;  /* 0xffffff7800807947 */ /* 0x000fea000383ffff */
.L_x_813:
[----:B-1----:R1:W2:Y:S02]  /*2ac30*/  SYNCS.PHASECHK.TRANS64.TRYWAIT P1, [R31+URZ+0x22840], R2 ;  /* 0x022840021f0075a7 */ /* 0x0022a4000802017f */
[----:B--2---:R-:W-:Y:S05]  /*2ac40*/  @!P1 NANOSLEEP.SYNCS 0x989680 ;  /* 0x009896800000995d */ /* 0x004fea0003900000 */
[----:B------:R-:W2:Y:S02]  /*2ac50*/  @!P1 SYNCS.PHASECHK.TRANS64 P1, [R31+URZ+0x22840], R2 ;  /* 0x022840021f0095a7 */ /* 0x000ea4000802007f */
[----:B--2---:R-:W-:Y:S05]  /*2ac60*/  @!P1 BRA `(.L_x_813) ;  /* 0xfffffffc00f09947 */ /* 0x004fea000383ffff */
[----:B------:R-:W-:Y:S05]  /*2ac70*/  BRA `(.L_x_1140) ;  /* 0xffffff78008c7947 */ /* 0x000fea000383ffff */
.L_x_815:
[----:B--2---:R2:W3:Y:S02]  /*2ac80*/  SYNCS.PHASECHK.TRANS64.TRYWAIT P1, [R5+URZ+0x22860], R0 ;  /* 0x02286000050075a7 */ /* 0x0044e4000802017f */
[----:B---3--:R-:W-:Y:S05]  /*2ac90*/  @!P1 NANOSLEEP.SYNCS 0x989680 ;  /* 0x009896800000995d */ /* 0x008fea0003900000 */
[----:B------:R-:W3:Y:S02]  /*2aca0*/  @!P1 SYNCS.PHASECHK.TRANS64 P1, [R5+URZ+0x22860], R0 ;  /* 0x02286000050095a7 */ /* 0x000ee4000802007f */
[----:B---3--:R-:W-:Y:S05]  /*2acb0*/  @!P1 BRA `(.L_x_815) ;  /* 0xfffffffc00f09947 */ /* 0x008fea000383ffff */
[----:B------:R-:W-:Y:S05]  /*2acc0*/  BRA `(.L_x_1141) ;  /* 0xffffff7800887947 */ /* 0x000fea000383ffff */
.L_x_817:
[----:B---3--:R3:W4:Y:S02]  /*2acd0*/  SYNCS.PHASECHK.TRANS64.TRYWAIT P1, [R31+URZ+0x22860], R2 ;  /* 0x022860021f0075a7 */ /* 0x008724000802017f */
[----:B----4-:R-:W-:Y:S05]  /*2ace0*/  @!P1 NANOSLEEP.SYNCS 0x989680 ;  /* 0x009896800000995d */ /* 0x010fea0003900000 */
[----:B------:R-:W4:Y:S02]  /*2acf0*/  @!P1 SYNCS.PHASECHK.TRANS64 P1, [R31+URZ+0x22860], R2 ;  /* 0x022860021f0095a7 */ /* 0x000f24000802007f */
[----:B----4-:R-:W-:Y:S05]  /*2ad00*/  @!P1 BRA `(.L_x_817) ;  /* 0xfffffffc00f09947 */ /* 0x010fea000383ffff */
[----:B------:R-:W-:Y:S05]  /*2ad10*/  BRA `(.L_x_1142) ;  /* 0xffffff7800847947 */ /* 0x000fea000383ffff */
.L_x_819:
[----:B----4-:R4:W0:Y:S02]  /*2ad20*/  SYNCS.PHASECHK.TRANS64.TRYWAIT P1, [R5+URZ+0x22880], R0 ;  /* 0x02288000050075a7 */ /* 0x010824000802017f */
[----:B0-----:R-:W-:Y:S05]  /*2ad30*/  @!P1 NANOSLEEP.SYNCS 0x989680 ;  /* 0x009896800000995d */ /* 0x001fea0003900000 */
[----:B------:R-:W0:Y:S02]  /*2ad40*/  @!P1 SYNCS.PHASECHK.TRANS64 P1, [R5+URZ+0x22880], R0 ;  /* 0x02288000050095a7 */ /* 0x000e24000802007f */
[----:B0-----:R-:W-:Y:S05]  /*2ad50*/  @!P1 BRA `(.L_x_819) ;  /* 0xfffffffc00f09947 */ /* 0x001fea000383ffff */
[----:B------:R-:W-:Y:S05]  /*2ad60*/  BRA `(.L_x_1143) ;  /* 0xffffff7800807947 */ /* 0x000fea000383ffff */
.L_x_1144:
        /* <DEDUP_REMOVED lines=9> */
.L_x_3742:


//--------------------- .text._ZN7cutlass13device_kernelIN5flash11enable_sm90INS1_16FlashAttnFwdSm90INS1_25CollectiveMainloopFwdSm90ILi2EN4cute5tupleIJNS5_1CILi1EEES8_S8_EEENS6_IJNS7_ILi128EEENS7_ILi160EEESA_EEELi128ENS_12float_e4m3_tEfNS_4arch4Sm90ELb0ELb1ELb1ELb0ELb1ELb0ELb0ELb1ELb1ELb1ELb1ELb0EEENS1_21CollectiveEpilogueFwdINS6_IJSA_SA_SB_EEES9_NS_10bfloat16_tESF_Li256ELb0ELb1ELb1ELb1EEENS1_19SingleTileSchedulerILb0ELb1ELb1ELi128EEEEEEEEEvNT_6ParamsE --------------------------
	.section	.text._ZN7cutlass13device_kernelIN5flash11enable_sm90INS1_16FlashAttnFwdSm90INS1_25CollectiveMainloopFwdSm90ILi2EN4cute5tupleIJNS5_1CILi1EEES8_S8_EEENS6_IJNS7_ILi128EEENS7_ILi160EEESA_EEELi128ENS_12float_e4m3_tEfNS_4arch4Sm90ELb0ELb1ELb1ELb0ELb1ELb0ELb0ELb1ELb1ELb1ELb1ELb0EEENS1_21CollectiveEpilogueFwdINS6_IJSA_SA_SB_EEES9_NS_10bfloat16_tESF_Li256ELb0ELb1ELb1ELb1EEENS1_19SingleTileSchedulerILb0ELb1ELb1ELi128EEEEEEEEEvNT_6ParamsE,"ax",@progbits
	.align	128
.text._ZN7cutlass13device_kernelIN5flash11enable_sm90INS1_16FlashAttnFwdSm90INS1_25CollectiveMainloopFwdSm90ILi2EN4cute5tupleIJNS5_1CILi1EEES8_S8_EEENS6_IJNS7_ILi128EEENS7_ILi160EEESA_EEELi128ENS_12float_e4m3_tEfNS_4arch4Sm90ELb0ELb1ELb1ELb0ELb1ELb0ELb0ELb1ELb1ELb1ELb1ELb0EEENS1_21CollectiveEpilogueFwdINS6_IJSA_SA_SB_EEES9_NS_10bfloat16_tESF_Li256ELb0ELb1ELb1ELb1EEENS1_19SingleTileSchedulerILb0ELb1ELb1ELi128EEEEEEEEEvNT_6ParamsE:
        .type           _ZN7cutlass13device_kernelIN5flash11enable_sm90INS1_16FlashAttnFwdSm90INS1_25CollectiveMainloopFwdSm90ILi2EN4cute5tupleIJNS5_1CILi1EEES8_S8_EEENS6_IJNS7_ILi128EEENS7_ILi160EEESA_EEELi128ENS_12float_e4m3_tEfNS_4arch4Sm90ELb0ELb1ELb1ELb0ELb1ELb0ELb0ELb1ELb1ELb1ELb1ELb0EEENS1_21CollectiveEpilogueFwdINS6_IJSA_SA_SB_EEES9_NS_10bfloat16_tESF_Li256ELb0ELb1ELb1ELb1EEENS1_19SingleTileSchedulerILb0ELb1ELb1ELi128EEEEEEEEEvNT_6ParamsE,@function
        .size           _ZN7cutlass13device_kernelIN5flash11enable_sm90INS1_16FlashAttnFwdSm90INS1_25CollectiveMainloopFwdSm90ILi2EN4cute5tupleIJNS5_1CILi1EEES8_S8_EEENS6_IJNS7_ILi128EEENS7_ILi160EEESA_EEELi128ENS_12float_e4m3_tEfNS_4arch4Sm90ELb0ELb1ELb1ELb0ELb1ELb0ELb0ELb1ELb1ELb1ELb1ELb0EEENS1_21CollectiveEpilogueFwdINS6_IJSA_SA_SB_EEES9_NS_10bfloat16_tESF_Li256ELb0ELb1ELb1ELb1EEENS1_19SingleTileSchedulerILb0ELb1ELb1ELi128EEEEEEEEEvNT_6ParamsE,(.L_x_3743 - _ZN7cutlass13device_kernelIN5flash11enable_sm90INS1_16FlashAttnFwdSm90INS1_25CollectiveMainloopFwdSm90ILi2EN4cute5tupleIJNS5_1CILi1EEES8_S8_EEENS6_IJNS7_ILi128EEENS7_ILi160EEESA_EEELi128ENS_12float_e4m3_tEfNS_4arch4Sm90ELb0ELb1ELb1ELb0ELb1ELb0ELb0ELb1ELb1ELb1ELb1ELb0EEENS1_21CollectiveEpilogueFwdINS6_IJSA_SA_SB_EEES9_NS_10bfloat16_tESF_Li256ELb0ELb1ELb1ELb1EEENS1_19SingleTileSchedulerILb0ELb1ELb1ELi128EEEEEEEEEvNT_6ParamsE)
        .other          _ZN7cutlass13device_kernelIN5flash11enable_sm90INS1_16FlashAttnFwdSm90INS1_25CollectiveMainloopFwdSm90ILi2EN4cute5tupleIJNS5_1CILi1EEES8_S8_EEENS6_IJNS7_ILi128EEENS7_ILi160EEESA_EEELi128ENS_12float_e4m3_tEfNS_4arch4Sm90ELb0ELb1ELb1ELb0ELb1ELb0ELb0ELb1ELb1ELb1ELb1ELb0EEENS1_21CollectiveEpilogueFwdINS6_IJSA_SA_SB_EEES9_NS_10bfloat16_tESF_Li256ELb0ELb1ELb1ELb1EEENS1_19SingleTileSchedulerILb0ELb1ELb1ELi128EEEEEEEEEvNT_6ParamsE,@"STO_CUDA_ENTRY STV_DEFAULT"
_ZN7cutlass13device_kernelIN5flash11enable_sm90INS1_16FlashAttnFwdSm90INS1_25CollectiveMainloopFwdSm90ILi2EN4cute5tupleIJNS5_1CILi1EEES8_S8_EEENS6_IJNS7_ILi128EEENS7_ILi160EEESA_EEELi128ENS_12float_e4m3_tEfNS_4arch4Sm90ELb0ELb1ELb1ELb0ELb1ELb0ELb0ELb1ELb1ELb1ELb1ELb0EEENS1_21CollectiveEpilogueFwdINS6_IJSA_SA_SB_EEES9_NS_10bfloat16_tESF_Li256ELb0ELb1ELb1ELb1EEENS1_19SingleTileSchedulerILb0ELb1ELb1ELi128EEEEEEEEEvNT_6ParamsE:
        /* <DEDUP_REMOVED lines=45> */
.L_x_1145:
        /* <DEDUP_REMOVED lines=22> */
.L_x_1146:
        /* <DEDUP_REMOVED lines=18> */
.L_x_1147:
        /* <DEDUP_REMOVED lines=22> */
.L_x_1148:
[----:B------:R-:W5:Y:S01]  /*06b0*/  SHFL.IDX PT, R2, R0, RZ, 0x1f ;  /* 0x00001fff00027589 */ /* 0x000f6200000e0000 */
[----:B------:R-:W-:Y:S01]  /*06c0*/  R2UR UR9, R3 ;  /* 0x00000000030972ca */ /* 0x000fe200000e0000 */
        /* <DEDUP_REMOVED lines=21> */
.L_x_1149:
[----:B------:R-:W-:Y:S01]  /*0820*/  UISETP.NE.AND UP0, UPT, UR9, URZ, UPT ;  /* 0x0000003f0900728c */ /* 0x000fe2000bf05270 */
[----:B------:R-:W-:Y:S01]  /*0830*/  NOP ;  /* 0x0000000000007918 */ /* 0x000fe20000000000 */
[----:B------:R-:W-:Y:S01]  /*0840*/  UMOV UR36, 0x1 ;  /* 0x0000000100247882 */ /* 0x000fe20000000000 */
[----:B------:R-:W-:Y:S01]  /*0850*/  ULDC.64 UR50, c[0x0][0x208] ;  /* 0x0000820000327ab9 */ /* 0x000fe20000000a00 */
[----:B------:R-:W-:Y:S01]  /*0860*/  USEL UR36, UR36, 0x2, !UP0 ;  /* 0x0000000224247887 */ /* 0x000fe2000c000000 */
[----:B------:R-:W-:Y:S01]  /*0870*/  BSSY B6, `(.L_x_1150) ;  /* 0x0001b98000067945 */ /* 0x000fe20003800000 */
[----:B0-234-:R-:W-:Y:S01]  /*0880*/  BAR.SYNC.DEFER_BLOCKING 0x0 ;  /* 0x0000000000007b1d */ /* 0x01dfe20000010000 */
[----:B------:R-:W-:-:S13]  /*0890*/  PLOP3.LUT P0, PT, PT, PT, UP0, 0x80, 0x0 ;  /* 0x000000000000781c */ /* 0x000fda0003f0f008 */
[----:B------:R-:W-:Y:S05]  /*08a0*/  @!P0 BRA `(.L_x_1151) ;  /* 0x0000016400708947 */ /* 0x000fea0003800000 */
.L_x_1152:
[----:B------:R-:W-:-:S08]  /*08b0*/  NOP ;  /* 0x0000000000007918 */ /* 0x000fd00000000000 */
[----:B------:R-:W0:Y:S02]  /*08c0*/  USETMAXREG.TRY_ALLOC.CTAPOOL UP0, 0xe8 ;  /* 0x000000e8000079c8 */ /* 0x000e240008000600 */
[----:B0-----:R-:W-:-:S13]  /*08d0*/  PLOP3.LUT P0, PT, PT, PT, UP0, 0x80, 0x0 ;  /* 0x000000000000781c */ /* 0x001fda0003f0f008 */
[----:B------:R-:W-:Y:S05]  /*08e0*/  @!P0 BRA `(.L_x_1152) ;  /* 0xfffffffc00f08947 */ /* 0x000fea000383ffff */
[----:B-1----:R-:W0:Y:S01]  /*08f0*/  S2UR UR6, SR_CTAID.Y ;  /* 0x00000000000679c3 */ /* 0x002e220000002600 */
        /* <DEDUP_REMOVED lines=16> */
[----:B------:R-:W0:Y:S01]  /*0a00*/  LDC.64 R2, c[0x0][0x418] ;  /* 0x00010600ff027b82 */ /* 0x000e220000000a00 */
[----:B------:R-:W-:Y:S01]  /*0a10*/  ULDC UR4, c[0x0][0x448] ;  /* 0x0001120000047ab9 */ /* 0x000fe20000000800 */
[----:B------:R-:W-:Y:S01]  /*0a20*/  USHF.R.S32.HI UR38, URZ, 0x1f, UR37 ;  /* 0x0000001f3f267899 */ /* 0x000fe20008011425 */
[----:B------:R-:W-:Y:S01]  /*0a30*/  VIADD R23, R19, 0xffffff80 ;  /* 0xffffff8013177836 */ /* 0x000fe20000000000 */
[----:B------:R-:W-:-:S04]  /*0a40*/  UISETP.NE.AND UP0, UPT, UR4, 0x1, UPT ;  /* 0x000000010400788c */ /* 0x000fc8000bf05270 */
[----:B------:R-:W1:Y:S01]  /*0a50*/  S2UR UR46, SR_CTAID.X ;  /* 0x00000000002e79c3 */ /* 0x000e620000002500 */
[----:B------:R-:W-:-:S06]  /*0a60*/  UP2UR UR44, UPR, URZ, 0x1 ;  /* 0x000000013f2c7883 */ /* 0x000fcc0008000000 */
[----:B------:R-:W-:Y:S01]  /*0a70*/  @UP0 ULDC UR5, c[0x0][0x44c] ;  /* 0x0001130000050ab9 */ /* 0x000fe20000000800 */
[----:B------:R-:W2:Y:S01]  /*0a80*/  LDC R22, c[0x0][0x288] ;  /* 0x0000a200ff167b82 */ /* 0x000ea20000000800 */
[----:B------:R-:W-:-:S07]  /*0a90*/  @UP0 ULDC UR9, c[0x0][0x450] ;  /* 0x0001140000090ab9 */ /* 0x000fce0000000800 */
[----:B------:R-:W3:Y:S01]  /*0aa0*/  LDC R16, c[0x0][0x424] ;  /* 0x00010900ff107b82 */ /* 0x000ee20000000800 */
[----:B0-----:R-:W-:-:S04]  /*0ab0*/  ISETP.NE.U32.AND P0, PT, R2, RZ, PT ;  /* 0x000000ff0200720c */ /* 0x001fc80003f05070 */
[----:B------:R-:W-:-:S03]  /*0ac0*/  ISETP.NE.AND.EX P0, PT, R3, RZ, PT, P0 ;  /* 0x000000ff0300720c */ /* 0x000fc60003f05300 */
[----:B------:R-:W0:Y:S01]  /*0ad0*/  LDC R5, c[0x0][0x2f0] ;  /* 0x0000bc00ff057b82 */ /* 0x000e220000000800 */
[----:B-1----:R-:W-:-:S04]  /*0ae0*/  USHF.L.U32 UR46, UR46, 0x7, URZ ;  /* 0x000000072e2e7899 */ /* 0x002fc8000800063f */
[----:B------:R-:W-:Y:S02]  /*0af0*/  @UP0 UIADD3 UR4, UR46, 0x7f, URZ ;  /* 0x0000007f2e040890 */ /* 0x000fe4000fffe03f */
[----:B------:R-:W-:Y:S01]  /*0b00*/  UIADD3 UR7, UR46, 0x7f, URZ ;  /* 0x0000007f2e077890 */ /* 0x000fe2000fffe03f */
[----:B--2---:R-:W-:Y:S01]  /*0b10*/  IADD3 R3, -R22, 0x1, RZ ;  /* 0x0000000116037810 */ /* 0x004fe20007ffe1ff */
[----:B------:R-:W-:-:S04]  /*0b20*/  UIMAD.WIDE.U32 UR4, UR4, UR5, URZ ;  /* 0x00000005040472a5 */ /* 0x000fc8000f8e003f */
[----:B------:R-:W-:Y:S01]  /*0b30*/  @UP0 USHF.R.U32.HI UR7, URZ, UR9, UR5 ;  /* 0x000000093f070299 */ /* 0x000fe20008011605 */
[----:B---3--:R-:W-:Y:S02]  /*0b40*/  SEL R16, R16, 0x1, P0 ;  /* 0x0000000110107807 */ /* 0x008fe40000000000 */
[----:B------:R-:W-:Y:S02]  /*0b50*/  ULDC.64 UR4, c[0x0][0x9e0] ;  /* 0x0002780000047ab9 */ /* 0x000fe40000000a00 */
[----:B------:R-:W-:-:S04]  /*0b60*/  UISETP.GE.AND UP0, UPT, UR5, 0x1, UPT ;  /* 0x000000010500788c */ /* 0x000fc8000bf06270 */
[----:B------:R-:W-:Y:S01]  /*0b70*/  UP2UR UR43, UPR, URZ, 0x1 ;  /* 0x000000013f2b7883 */ /* 0x000fe20008000000 */
[CC--:B0-----:R-:W-:Y:S01]  /*0b80*/  IMAD R3, R16.reuse, R5.reuse, R3 ;  /* 0x0000000510037224 */ /* 0x0c1fe200078e0203 */
[----:B------:R-:W-:Y:S01]  /*0b90*/  PLOP3.LUT P0, PT, PT, PT, UP0, 0x40, 0x0 ;  /* 0x000000000000781c */ /* 0x000fe20003f0e808 */
[----:B------:R-:W-:-:S03]  /*0ba0*/  IMAD R18, R16, R5, RZ ;  /* 0x0000000510127224 */ /* 0x000fc600078e02ff */
[----:B------:R-:W-:-:S13]  /*0bb0*/  R2UR UR8, R3 ;  /* 0x00000000030872ca */ /* 0x000fda00000e0000 */
[----:B------:R-:W-:-:S04]  /*0bc0*/  UIADD3 UR7, UR8, UR7, URZ ;  /* 0x0000000708077290 */ /* 0x000fc8000fffe03f */
[----:B------:R-:W-:-:S06]  /*0bd0*/  UIADD3 UR4, UR7, UR4, URZ ;  /* 0x0000000407047290 */ /* 0x000fcc000fffe03f */
[----:B------:R-:W-:Y:S01]  /*0be0*/  IMAD.U32 R0, RZ, RZ, UR4 ;  /* 0x00000004ff007e24 */ /* 0x000fe2000f8e00ff */
[----:B------:R-:W-:Y:S06]  /*0bf0*/  @P0 BRA `(.L_x_1154) ;  /* 0x0000000000400947 */ /* 0x000fec0003800000 */
[----:B------:R-:W-:Y:S01]  /*0c00*/  ISETP.LT.AND P0, PT, RZ, UR7, PT ;  /* 0x00000007ff007c0c */ /* 0x000fe2000bf01270 */
[----:B------:R-:W-:-:S12]  /*0c10*/  UIADD3 UR4, UR7, -0x1, URZ ;  /* 0xffffffff07047890 */ /* 0x000fd8000fffe03f */
[----:B------:R-:W-:Y:S05]  /*0c20*/  @P0 BRA `(.L_x_1155) ;  /* 0x00000000001c0947 */ /* 0x000fea0003800000 */
[----:B------:R-:W-:Y:S02]  /*0c30*/  UISETP.NE.AND UP0, UPT, UR5, 0x1, UPT ;  /* 0x000000010500788c */ /* 0x000fe4000bf05270 */
[----:B------:R-:W-:-:S09]  /*0c40*/  UIADD3 UR4, -UR7, URZ, URZ ;  /* 0x0000003f07047290 */ /* 0x000fd2000fffe13f */
[----:B------:R-:W-:Y:S02]  /*0c50*/  @UP0 ULDC.64 UR10, c[0x0][0x9e8] ;  /* 0x00027a00000a0ab9 */ /* 0x000fe40000000a00 */
[----:B------:R-:W-:-:S04]  /*0c60*/  UIMAD.WIDE.U32 UR8, UR4, UR10, URZ ;  /* 0x0000000a040872a5 */ /* 0x000fc8000f8e003f */
[----:B------:R-:W-:-:S04]  /*0c70*/  @UP0 USHF.R.U32.HI UR4, URZ, UR11, UR9 ;  /* 0x0000000b3f040299 */ /* 0x000fc80008011609 */
[----:B------:R-:W-:Y:S01]  /*0c80*/  ULOP3.LUT UR4, URZ, UR4, URZ, 0x33, !UPT ;  /* 0x000000043f047292 */ /* 0x000fe2000f8e333f */
[----:B------:R-:W-:Y:S11]  /*0c90*/  BRA `(.L_x_1156) ;  /* 0x0000000000107947 */ /* 0x000ff60003800000 */
.L_x_1155:
[----:B------:R-:W-:-:S11]  /*0ca0*/  UISETP.NE.AND UP0, UPT, UR5, 0x1, UPT ;  /* 0x000000010500788c */ /* 0x000fd6000bf05270 */
[----:B------:R-:W-:Y:S02]  /*0cb0*/  @UP0 ULDC.64 UR10, c[0x0][0x9e8] ;  /* 0x00027a00000a0ab9 */ /* 0x000fe40000000a00 */
[----:B------:R-:W-:-:S04]  /*0cc0*/  UIMAD.WIDE.U32 UR8, UR4, UR10, URZ ;  /* 0x0000000a040872a5 */ /* 0x000fc8000f8e003f */
[----:B------:R-:W-:-:S12]  /*0cd0*/  @UP0 USHF.R.U32.HI UR4, URZ, UR11, UR9 ;  /* 0x0000000b3f040299 */ /* 0x000fd80008011609 */
.L_x_1156:
[----:B------:R-:W-:-:S06]  /*0ce0*/  UIMAD UR4, UR4, UR5, UR5 ;  /* 0x00000005040472a4 */ /* 0x000fcc000f8e0205 */
[----:B------:R-:W-:-:S07]  /*0cf0*/  VIMNMX R0, R0, UR4, PT ;  /* 0x0000000400007c48 */ /* 0x000fce000bfe0100 */
.L_x_1154:
[----:B------:R-:W-:Y:S01]  /*0d00*/  UISETP.NE.AND UP0, UPT, UR44, URZ, UPT ;  /* 0x0000003f2c00728c */ /* 0x000fe2000bf05270 */
[-C--:B------:R-:W-:Y:S01]  /*0d10*/  IMAD R22, R16, R5.reuse, -R22 ;  /* 0x0000000510167224 */ /* 0x080fe200078e0a16 */
[----:B------:R-:W-:Y:S01]  /*0d20*/  UMOV UR4, UR46 ;  /* 0x0000002e00047c82 */ /* 0x000fe20008000000 */
[----:B------:R-:W-:Y:S02]  /*0d30*/  VIADD R2, R0, 0x9f ;  /* 0x0000009f00027836 */ /* 0x000fe40000000000 */
[----:B------:R-:W-:Y:S01]  /*0d40*/  IMAD R0, R16, R5, 0x9f ;  /* 0x0000009f10007424 */ /* 0x000fe200078e0205 */
[----:B------:R-:W-:Y:S01]  /*0d50*/  R2UR UR7, R22 ;  /* 0x00000000160772ca */ /* 0x000fe200000e0000 */
[----:B------:R-:W-:-:S04]  /*0d60*/  IMAD.HI R2, R2, 0x66666667, RZ ;  /* 0x6666666702027827 */ /* 0x000fc800078e02ff */
[----:B------:R-:W-:Y:S01]  /*0d70*/  @UP0 ULDC UR8, c[0x0][0x44c] ;  /* 0x0001130000080ab9 */ /* 0x000fe20000000800 */
[----:B------:R-:W-:Y:S01]  /*0d80*/  @UP0 ULDC UR10, c[0x0][0x450] ;  /* 0x00011400000a0ab9 */ /* 0x000fe20000000800 */
[----:B------:R-:W-:Y:S01]  /*0d90*/  UIMAD.WIDE.U32 UR8, UR46, UR8, URZ ;  /* 0x000000082e0872a5 */ /* 0x000fe2000f8e003f */
[----:B------:R-:W-:Y:S01]  /*0da0*/  IMAD.HI R0, R0, 0x66666667, RZ ;  /* 0x6666666700007827 */ /* 0x000fe200078e02ff */
[----:B------:R-:W-:Y:S02]  /*0db0*/  SHF.R.U32.HI R5, RZ, 0x1f, R2 ;  /* 0x0000001fff057819 */ /* 0x000fe40000011602 */
[----:B------:R-:W-:Y:S02]  /*0dc0*/  @UP0 USHF.R.U32.HI UR4, URZ, UR10, UR9 ;  /* 0x0000000a3f040299 */ /* 0x000fe40008011609 */
[----:B------:R-:W-:Y:S01]  /*0dd0*/  UISETP.GE.AND UP0, UPT, UR5, 0x1, UPT ;  /* 0x000000010500788c */ /* 0x000fe2000bf06270 */
[----:B------:R-:W-:Y:S01]  /*0de0*/  SHF.R.U32.HI R3, RZ, 0x1f, R0 ;  /* 0x0000001fff037819 */ /* 0x000fe20000011600 */
[----:B------:R-:W-:Y:S01]  /*0df0*/  UIADD3 UR4, UR7, UR4, URZ ;  /* 0x0000000407047290 */ /* 0x000fe2000fffe03f */
[----:B------:R-:W-:-:S02]  /*0e00*/  LEA.HI.SX32 R2, R2, R5, 0x1a ;  /* 0x0000000502027211 */ /* 0x000fc400078fd2ff */
[----:B------:R-:W-:Y:S01]  /*0e10*/  ULDC UR7, c[0x0][0x9dc] ;  /* 0x0002770000077ab9 */ /* 0x000fe20000000800 */
[----:B------:R-:W-:Y:S01]  /*0e20*/  PLOP3.LUT P0, PT, PT, PT, UP0, 0x40, 0x0 ;  /* 0x000000000000781c */ /* 0x000fe20003f0e808 */
[----:B------:R-:W-:Y:S01]  /*0e30*/  UIADD3 UR7, UR4, -UR7, URZ ;  /* 0x8000000704077290 */ /* 0x000fe2000fffe03f */
[----:B------:R-:W-:-:S04]  /*0e40*/  LEA.HI.SX32 R3, R0, R3, 0x1a ;  /* 0x0000000300037211 */ /* 0x000fc800078fd2ff */
[----:B------:R-:W-:-:S07]  /*0e50*/  VIMNMX R19, R3, R2, PT ;  /* 0x0000000203137248 */ /* 0x000fce0003fe0100 */
[----:B------:R-:W-:Y:S05]  /*0e60*/  @P0 BRA `(.L_x_1157) ;  /* 0x0000000000440947 */ /* 0x000fea0003800000 */
[----:B------:R-:W-:-:S06]  /*0e70*/  UISETP.GT.AND UP0, UPT, UR4, -0x1, UPT ;  /* 0xffffffff0400788c */ /* 0x000fcc000bf04270 */
[----:B------:R-:W-:-:S13]  /*0e80*/  PLOP3.LUT P0, PT, PT, PT, UP0, 0x80, 0x0 ;  /* 0x000000000000781c */ /* 0x000fda0003f0f008 */
[----:B------:R-:W-:Y:S05]  /*0e90*/  @P0 BRA `(.L_x_1158) ;  /* 0x00000000001c0947 */ /* 0x000fea0003800000 */
[----:B------:R-:W-:Y:S02]  /*0ea0*/  UISETP.NE.AND UP0, UPT, UR5, 0x1, UPT ;  /* 0x000000010500788c */ /* 0x000fe4000bf05270 */
[----:B------:R-:W-:-:S09]  /*0eb0*/  ULOP3.LUT UR4, URZ, UR4, URZ, 0x33, !UPT ;  /* 0x000000043f047292 */ /* 0x000fd2000f8e333f */
[----:B------:R-:W-:Y:S02]  /*0ec0*/  @UP0 ULDC.64 UR10, c[0x0][0x9e8] ;  /* 0x00027a00000a0ab9 */ /* 0x000fe40000000a00 */
[----:B------:R-:W-:-:S04]  /*0ed0*/  UIMAD.WIDE.U32 UR8, UR4, UR10, URZ ;  /* 0x0000000a040872a5 */ /* 0x000fc8000f8e003f */
[----:B------:R-:W-:-:S04]  /*0ee0*/  @UP0 USHF.R.U32.HI UR4, URZ, UR11, UR9 ;  /* 0x0000000b3f040299 */ /* 0x000fc80008011609 */
[----:B------:R-:W-:Y:S01]  /*0ef0*/  ULOP3.LUT UR4, URZ, UR4, URZ, 0x33, !UPT ;  /* 0x000000043f047292 */ /* 0x000fe2000f8e333f */
[----:B------:R-:W-:Y:S11]  /*0f00*/  BRA `(.L_x_1159) ;  /* 0x0000000000107947 */ /* 0x000ff60003800000 */
.L_x_1158:
[----:B------:R-:W-:-:S11]  /*0f10*/  UISETP.NE.AND UP0, UPT, UR5, 0x1, UPT ;  /* 0x000000010500788c */ /* 0x000fd6000bf05270 */
[----:B------:R-:W-:Y:S02]  /*0f20*/  @UP0 ULDC.64 UR10, c[0x0][0x9e8] ;  /* 0x00027a00000a0ab9 */ /* 0x000fe40000000a00 */
[----:B------:R-:W-:-:S04]  /*0f30*/  UIMAD.WIDE.U32 UR8, UR4, UR10, URZ ;  /* 0x0000000a040872a5 */ /* 0x000fc8000f8e003f */
[----:B------:R-:W-:-:S12]  /*0f40*/  @UP0 USHF.R.U32.HI UR4, URZ, UR11, UR9 ;  /* 0x0000000b3f040299 */ /* 0x000fd80008011609 */
.L_x_1159:
[----:B------:R-:W-:-:S04]  /*0f50*/  UIMAD UR4, UR4, UR5, URZ ;  /* 0x00000005040472a4 */ /* 0x000fc8000f8e023f */
[----:B------:R-:W-:-:S04]  /*0f60*/  UISETP.LT.AND UP0, UPT, UR7, UR4, UPT ;  /* 0x000000040700728c */ /* 0x000fc8000bf01270 */
[----:B------:R-:W-:-:S12]  /*0f70*/  USEL UR7, UR7, UR4, !UP0 ;  /* 0x0000000407077287 */ /* 0x000fd8000c000000 */
.L_x_1157:
[----:B------:R-:W-:Y:S02]  /*0f80*/  UIMAD.WIDE UR4, UR7, 0x66666667, URZ ;  /* 0x66666667070478a5 */ /* 0x000fe4000f8e023f */
[----:B------:R-:W-:Y:S02]  /*0f90*/  USHF.R.U32.HI UR10, URZ, 0x10, UR6 ;  /* 0x000000103f0a7899 */ /* 0x000fe40008011606 */
[----:B------:R-:W-:Y:S02]  /*0fa0*/  USHF.R.U32.HI UR4, URZ, 0x1f, UR5 ;  /* 0x0000001f3f047899 */ /* 0x000fe40008011605 */
[----:B------:R-:W-:Y:S02]  /*0fb0*/  ULOP3.LUT UR39, UR6, 0xffff, URZ, 0xc0, !UPT ;  /* 0x0000ffff06277892 */ /* 0x000fe4000f8ec03f */
[----:B------:R-:W-:-:S04]  /*0fc0*/  ULEA.HI.SX32 UR4, UR5, UR4, 0x1a ;  /* 0x0000000405047291 */ /* 0x000fc8000f8fd23f */
[----:B------:R-:W-:-:S04]  /*0fd0*/  UISETP.LT.AND UP0, UPT, URZ, UR4, UPT ;  /* 0x000000043f00728c */ /* 0x000fc8000bf01270 */
[----:B------:R-:W-:Y:S02]  /*0fe0*/  USEL UR9, URZ, UR4, !UP0 ;  /* 0x000000043f097287 */ /* 0x000fe4000c000000 */
[----:B------:R-:W-:Y:S01]  /*0ff0*/  UISETP.NE.AND UP0, UPT, UR10, URZ, UPT ;  /* 0x0000003f0a00728c */ /* 0x000fe2000bf05270 */
[----:B------:R-:W-:-:S03]  /*1000*/  UMOV UR4, URZ ;  /* 0x0000003f00047c82 */ /* 0x000fc60008000000 */
[----:B------:R-:W-:-:S07]  /*1010*/  ISETP.GT.AND P0, PT, R19, UR9, PT ;  /* 0x0000000913007c0c */ /* 0x000fce000bf04270 */
[----:B------:R-:W-:-:S06]  /*1020*/  @!UP0 ULDC UR10, c[0x0][0x9f0] ;  /* 0x00027c00000a8ab9 */ /* 0x000fcc0000000800 */
[----:B------:R-:W-:Y:S05]  /*1030*/  @!P0 BRA `(.L_x_1160) ;  /* 0x00000000008c8947 */ /* 0x000fea0003800000 */
[----:B------:R-:W-:Y:S01]  /*1040*/  IMAD.U32 R4, RZ, RZ, UR10 ;  /* 0x0000000aff047e24 */ /* 0x000fe2000f8e00ff */
[----:B------:R-:W-:-:S04]  /*1050*/  UMOV UR4, URZ ;  /* 0x0000003f00047c82 */ /* 0x000fc80008000000 */
[----:B------:R-:W-:-:S04]  /*1060*/  IABS R0, R4 ;  /* 0x0000000400007213 */ /* 0x000fc80000000000 */
[----:B------:R-:W-:Y:S02]  /*1070*/  R2UR UR11, R0 ;  /* 0x00000000000b72ca */ /* 0x000fe400000e0000 */
[----:B------:R-:W-:Y:S02]  /*1080*/  IADD3 R0, R4, -0x1, R19 ;  /* 0xffffffff04007810 */ /* 0x000fe40007ffe013 */
[----:B------:R-:W-:Y:S02]  /*1090*/  IABS R4, R4 ;  /* 0x0000000400047213 */ /* 0x000fe40000000000 */
[----:B------:R-:W-:-:S03]  /*10a0*/  R2UR UR6, R0 ;  /* 0x00000000000672ca */ /* 0x000fc600000e0000 */
[----:B------:R-:W-:-:S04]  /*10b0*/  IMAD.MOV R4, RZ, RZ, -R4 ;  /* 0x000000ffff047224 */ /* 0x000fc800078e0a04 */
[----:B------:R-:W0:Y:S06]  /*10c0*/  I2F.RP R2, UR11 ;  /* 0x0000000b00027d06 */ /* 0x000e2c0008209400 */
[----:B------:R-:W-:-:S06]  /*10d0*/  UIADD3 UR6, -UR9, UR6, URZ ;  /* 0x0000000609067290 */ /* 0x000fcc000fffe13f */
[----:B------:R-:W-:Y:S01]  /*10e0*/  IMAD.U32 R0, RZ, RZ, UR6 ;  /* 0x00000006ff007e24 */ /* 0x000fe2000f8e00ff */
[----:B------:R-:W-:Y:S01]  /*10f0*/  ULOP3.LUT UR6, UR6, UR10, URZ, 0x3c, !UPT ;  /* 0x0000000a06067292 */ /* 0x000fe2000f8e3c3f */
[----:B0-----:R-:W0:Y:S03]  /*1100*/  MUFU.RCP R2, R2 ;  /* 0x0000000200027308 */ /* 0x001e260000001000 */
[----:B------:R-:W-:-:S04]  /*1110*/  IABS R0, R0 ;  /* 0x0000000000007213 */ /* 0x000fc80000000000 */
[----:B------:R-:W-:Y:S01]  /*1120*/  R2UR UR8, R0 ;  /* 0x00000000000872ca */ /* 0x000fe200000e0000 */
[----:B------:R-:W-:Y:S02]  /*1130*/  IMAD.MOV.U32 R0, RZ, RZ, R4 ;  /* 0x000000ffff007224 */ /* 0x000fe400078e0004 */
[----:B0-----:R-:W-:-:S06]  /*1140*/  VIADD R3, R2, 0xffffffe ;  /* 0x0ffffffe02037836 */ /* 0x001fcc0000000000 */
        /* <DEDUP_REMOVED lines=18> */
.L_x_1160:
[----:B------:R-:W-:Y:S02]  /*1270*/  UIMAD UR39, UR39, UR4, UR9 ;  /* 0x00000004272772a4 */ /* 0x000fe4000f8e0209 */
[----:B------:R-:W-:Y:S01]  /*1280*/  IMAD.U32 R0, RZ, RZ, UR4 ;  /* 0x00000004ff007e24 */ /* 0x000fe2000f8e00ff */
[----:B------:R-:W-:Y:S02]  /*1290*/  PLOP3.LUT P0, PT, PT, PT, PT, 0x80, 0x0 ;  /* 0x000000000000781c */ /* 0x000fe40003f0f070 */
[----:B------:R-:W-:Y:S01]  /*12a0*/  CS2R R28, SRZ ;  /* 0x00000000001c7805 */ /* 0x000fe2000001ff00 */
[----:B------:R-:W-:Y:S01]  /*12b0*/  IMAD.MOV.U32 R2, RZ, RZ, RZ ;  /* 0x000000ffff027224 */ /* 0x000fe200078e00ff */
[----:B------:R-:W-:Y:S02]  /*12c0*/  CS2R R24, SRZ ;  /* 0x0000000000187805 */ /* 0x000fe4000001ff00 */
[----:B------:R-:W-:Y:S01]  /*12d0*/  VIADDMNMX R19, R0, UR39, R19, PT ;  /* 0x0000002700137c46 */ /* 0x000fe2000b800113 */
[----:B------:R-:W-:Y:S01]  /*12e0*/  IMAD.MOV.U32 R0, RZ, RZ, RZ ;  /* 0x000000ffff007224 */ /* 0x000fe200078e00ff */
[----:B------:R-:W-:-:S02]  /*12f0*/  CS2R R30, SRZ ;  /* 0x00000000001e7805 */ /* 0x000fc4000001ff00 */
[----:B------:R-:W-:Y:S02]  /*1300*/  CS2R R26, SRZ ;  /* 0x00000000001a7805 */ /* 0x000fe4000001ff00 */
[----:B------:R-:W-:Y:S02]  /*1310*/  ISETP.GT.AND P1, PT, R19, UR39, PT ;  /* 0x0000002713007c0c */ /* 0x000fe4000bf24270 */
        /* <DEDUP_REMOVED lines=27> */
[----:B------:R-:W-:Y:S01]  /*14d0*/  CS2R R82, SRZ ;  /* 0x0000000000527805 */ /* 0x000fe2000001ff00 */
[----:B------:R-:W-:Y:S06]  /*14e0*/  @!P1 BRA `(.L_x_1161) ;  /* 0x0000013400089947 */ /* 0x000fec0003800000 */
[----:B------:R-:W-:Y:S01]  /*14f0*/  SHF.R.S32.HI R106, RZ, 0x1f, R23 ;  /* 0x0000001fff6a7819 */ /* 0x000fe20000011417 */
[----:B------:R-:W0:Y:S01]  /*1500*/  S2UR UR47, SR_CgaCtaId ;  /* 0x00000000002f79c3 */ /* 0x000e220000008800 */
[----:B------:R-:W-:Y:S02]  /*1510*/  UMOV UR41, 0x400 ;  /* 0x0000040000297882 */ /* 0x000fe40000000000 */
[----:B------:R-:W-:-:S04]  /*1520*/  LEA.HI R105, R106, R23, RZ, 0x7 ;  /* 0x000000176a697211 */ /* 0x000fc800078f38ff */
[----:B------:R-:W-:-:S05]  /*1530*/  SHF.R.S32.HI R104, RZ, 0x7, R105 ;  /* 0x00000007ff687819 */ /* 0x000fca0000011469 */
        /* <DEDUP_REMOVED lines=20> */
[----:B------:R-:W-:Y:S02]  /*1680*/  IMAD.U32 R10, RZ, RZ, UR6 ;  /* 0x00000006ff0a7e24 */ /* 0x000fe4000f8e00ff */
[----:B------:R-:W-:Y:S02]  /*1690*/  IMAD.U32 R6, RZ, RZ, UR4 ;  /* 0x00000004ff067e24 */ /* 0x000fe4000f8e00ff */
[----:B------:R-:W-:-:S02]  /*16a0*/  IMAD.U32 R7, RZ, RZ, UR5 ;  /* 0x00000005ff077e24 */ /* 0x000fc4000f8e00ff */
[----:B------:R-:W-:Y:S02]  /*16b0*/  IMAD.U32 R11, RZ, RZ, UR7 ;  /* 0x00000007ff0b7e24 */ /* 0x000fe4000f8e00ff */
[----:B------:R-:W-:Y:S02]  /*16c0*/  IMAD.MOV.U32 R8, RZ, RZ, 0x70 ;  /* 0x00000070ff087424 */ /* 0x000fe400078e00ff */
[----:B------:R-:W-:Y:S02]  /*16d0*/  IMAD.MOV.U32 R12, RZ, RZ, 0x1 ;  /* 0x00000001ff0c7424 */ /* 0x000fe400078e00ff */
[----:B0-----:R-:W-:-:S07]  /*16e0*/  IMAD.MOV.U32 R13, RZ, RZ, RZ ;  /* 0x000000ffff0d7224 */ /* 0x001fce00078e00ff */
[----:B------:R-:W-:-:S07]  /*16f0*/  LEPC R20, `(.L_x_1162) ;  /* 0x000000001014794e */ /* 0x000fce0000000000 */
[----:B-1----:R-:W-:Y:S05]  /*1700*/  CALL.ABS.NOINC R2 ;  /* 0x0000000002007343 */ /* 0x002fea0003c00000 */
.L_x_1162:
        /* <DEDUP_REMOVED lines=14> */
[----:B------:R-:W-:Y:S02]  /*17f0*/  @UP1 UIMAD UR12, UR38, UR16, URZ ;  /* 0x00000010260c12a4 */ /* 0x000fe4000f8e023f */
[----:B------:R-:W-:Y:S02]  /*1800*/  @UP0 UIMAD UR15, UR37, UR15, UR8 ;  /* 0x0000000f250f02a4 */ /* 0x000fe4000f8e0208 */
[----:B------:R-:W-:Y:S02]  /*1810*/  @UP1 UIMAD.WIDE.U32 UR8, UR37, UR16, URZ ;  /* 0x00000010250812a5 */ /* 0x000fe4000f8e003f */
        /* <DEDUP_REMOVED lines=10> */
[----:B------:R-:W-:Y:S02]  /*18c0*/  @UP0 UIMAD UR14, UR42, UR19, UR14 ;  /* 0x000000132a0e02a4 */ /* 0x000fe4000f8e020e */
[----:B------:R-:W-:Y:S02]  /*18d0*/  @UP0 UIMAD.WIDE.U32 UR10, UR42, UR18, UR10 ;  /* 0x000000122a0a02a5 */ /* 0x000fe4000f8e000a */
        /* <DEDUP_REMOVED lines=10> */
[----:B------:R-:W-:Y:S01]  /*1980*/  IMAD.U32 R5, RZ, RZ, UR7 ;  /* 0x00000007ff057e24 */ /* 0x000fe2000f8e00ff */
[----:B------:R-:W-:Y:S01]  /*1990*/  ULDC UR4, c[0x0][0x9d8] ;  /* 0x0002760000047ab9 */ /* 0x000fe20000000800 */
[----:B------:R-:W-:-:S03]  /*19a0*/  IMAD.U32 R7, RZ, RZ, UR5 ;  /* 0x00000005ff077e24 */ /* 0x000fc6000f8e00ff */
[----:B------:R-:W2:Y:S04]  /*19b0*/  @P0 LDG.E R3, desc[UR50][R4.64] ;  /* 0x0000003204030981 */ /* 0x000ea8000c1e1900 */
[----:B------:R-:W2:Y:S01]  /*19c0*/  @P1 LDG.E R0, desc[UR50][R6.64] ;  /* 0x0000003206001981 */ /* 0x000ea2000c1e1900 */
[----:B------:R-:W0:Y:S01]  /*19d0*/  SYNCS.PHASECHK.TRANS64.TRYWAIT P0, [UR41+0x22800], R8 ;  /* 0x02280008ff0075a7 */ /* 0x000e220008000169 */
[----:B--2---:R-:W-:-:S04]  /*19e0*/  FMUL.FTZ R0, R3, R0 ;  /* 0x0000000003007220 */ /* 0x004fc80000410000 */
[----:B------:R-:W-:Y:S01]  /*19f0*/  FMUL.FTZ R2, R0, UR4 ;  /* 0x0000000400027c20 */ /* 0x000fe20008410000 */
[----:B0-----:R-:W-:Y:S06]  /*1a00*/  @!P0 BRA `(.L_x_1163) ;  /* 0x000001a800008947 */ /* 0x001fec0003800000 */
.L_x_1305:
[----:B------:R-:W-:-:S06]  /*1a10*/  ULOP3.LUT UR4, UR36, 0x1, URZ, 0xfc, !UPT ;  /* 0x0000000124047892 */ /* 0x000fcc000f8efc3f */
[----:B------:R-:W-:-:S05]  /*1a20*/  IMAD.U32 R0, RZ, RZ, UR4 ;  /* 0x00000004ff007e24 */ /* 0x000fca000f8e00ff */
[----:B------:R-:W-:-:S13]  /*1a30*/  ISETP.NE.AND P0, PT, R0, 0x3, PT ;  /* 0x000000030000780c */ /* 0x000fda0003f05270 */
[----:B------:R-:W-:Y:S05]  /*1a40*/  @!P0 BRA `(.L_x_1164) ;  /* 0x0000000000048947 */ /* 0x000fea0003800000 */
[----:B------:R-:W-:Y:S01]  /*1a50*/  BPT.TRAP 0x1 ;  /* 0x000000040000795c */ /* 0x000fe20000300000 */
.L_x_1164:
[----:B------:R1:W2:Y:S01]  /*1a60*/  SYNCS.PHASECHK.TRANS64.TRYWAIT P1, [UR41+0x22830], R8 ;  /* 0x02283008ff0075a7 */ /* 0x0002a20008020169 */
[----:B------:R-:W-:Y:S05]  /*1a70*/  @!P0 BRA `(.L_x_1165) ;  /* 0x0000000000048947 */ /* 0x000fea0003800000 */
[----:B------:R-:W-:Y:S01]  /*1a80*/  BPT.TRAP 0x1 ;  /* 0x000000040000795c */ /* 0x000fe20000300000 */
.L_x_1165:
[----:B------:R-:W-:-:S05]  /*1a90*/  IMAD.U32 R4, RZ, RZ, UR45 ;  /* 0x0000002dff047e24 */ /* 0x000fca000f8e00ff */
[----:B------:R-:W-:Y:S01]  /*1aa0*/  LOP3.LUT R4, R4, 0x10000, RZ, 0xfc, !PT ;  /* 0x0001000004047812 */ /* 0x000fe200078efcff */
[----:B--2---:R-:W-:Y:S06]  /*1ab0*/  @P1 BRA `(.L_x_1166) ;  /* 0x0000000000081947 */ /* 0x004fec0003800000 */
[----:B------:R-:W2:Y:S02]  /*1ac0*/  SYNCS.PHASECHK.TRANS64.TRYWAIT P1, [UR41+0x22830], R8 ;  /* 0x02283008ff0075a7 */ /* 0x000ea40008020169 */
[----:B--2---:R-:W-:Y:S05]  /*1ad0*/  @!P1 BRA `(.L_x_1167) ;  /* 0x000001a400e49947 */ /* 0x004fea0003800000 */
.L_x_1166:
[----:B------:R-:W-:Y:S05]  /*1ae0*/  WARPSYNC.ALL ;  /* 0x0000000000007948 */ /* 0x000fea0003800000 */
[----:B------:R-:W-:Y:S01]  /*1af0*/  IMAD.MOV.U32 R5, RZ, RZ, 0x40000040 ;  /* 0x40000040ff057424 */ /* 0x000fe200078e00ff */
        /* <DEDUP_REMOVED lines=45> */
[----:B------:R-:W-:Y:S01]  /*1dd0*/  UMOV UR19, 0x40000040 ;  /* 0x4000004000137882 */ /* 0x000fe20000000000 */
[----:B------:R-:W-:Y:S02]  /*1de0*/  WARPGROUP.DEPBAR.LE gsb0, 0x0 ;  /* 0x00008000000079c5 */ /* 0x000fe40000010000 */
[----:B------:R-:W-:-:S06]  /*1df0*/  WARPGROUP.ARRIVE ;  /* 0x00000000000079c5 */ /* 0x000fcc0000000000 */
[----:B------:R-:W-:Y:S01]  /*1e00*/  QGMMA.64x32x32.F32.E4M3.E4M3 R24, gdesc[UR20], RZ, !UPT, gsb0 ;  /* 0x00600000141879f3 */ /* 0x000fe2000c0008ff */
[----:B------:R-:W-:Y:S01]  /*1e10*/  R2UR UR20, R4 ;  /* 0x00000000041472ca */ /* 0x000fe200000e0000 */
[----:B------:R-:W-:Y:S01]  /*1e20*/  UIADD3 UR22, UR45, 0x206, URZ ;  /* 0x000002062d167890 */ /* 0x000fe2000fffe03f */
[----:B------:R-:W-:-:S11]  /*1e30*/  UMOV UR23, 0x40000040 ;  /* 0x4000004000177882 */ /* 0x000fd60000000000 */
[----:B------:R-:W-:-:S07]  /*1e40*/  UIADD3 UR4, UR20, 0x2, URZ ;  /* 0x0000000214047890 */ /* 0x000fce000fffe03f */
[----:B------:R-:W-:Y:S01]  /*1e50*/  UMOV UR8, UR4 ;  /* 0x0000000400087c82 */ /* 0x000fe20008000000 */
[----:B------:R-:W-:Y:S01]  /*1e60*/  UMOV UR12, UR4 ;  /* 0x00000004000c7c82 */ /* 0x000fe20008000000 */
        /* <DEDUP_REMOVED lines=10> */
[----:B------:R-:W-:Y:S01]  /*1f10*/  UMOV UR9, 0x40000040 ;  /* 0x4000004000097882 */ /* 0x000fe20000000000 */
[----:B------:R-:W-:Y:S01]  /*1f20*/  UMOV UR11, 0x40000040 ;  /* 0x40000040000b7882 */ /* 0x000fe20000000000 */
[----:B------:R-:W-:Y:S01]  /*1f30*/  UMOV UR17, UR9 ;  /* 0x0000000900117c82 */ /* 0x000fe20008000000 */
[----:B------:R-:W-:Y:S02]  /*1f40*/  WARPGROUP.DEPBAR.LE gsb0, 0x0 ;  /* 0x00008000000079c5 */ /* 0x000fe40000010000 */
[----:B------:R-:W-:-:S06]  /*1f50*/  WARPGROUP.ARRIVE ;  /* 0x00000000000079c5 */ /* 0x000fcc0000000000 */
[----:B------:R-:W-:Y:S01]  /*1f60*/  QGMMA.64x32x32.F32.E4M3.E4M3 R56, gdesc[UR12], R56, gsb0 ;  /* 0x006000000c3879f3 */ /* 0x000fe20008000838 */
[----:B------:R-:W-:Y:S01]  /*1f70*/  UIADD3 UR14, UR45, 0x104, URZ ;  /* 0x000001042d0e7890 */ /* 0x000fe2000fffe03f */
[----:B------:R-:W-:Y:S01]  /*1f80*/  UMOV UR13, UR9 ;  /* 0x00000009000d7c82 */ /* 0x000fe20008000000 */
[----:B------:R-:W-:Y:S01]  /*1f90*/  UMOV UR15, 0x40000040 ;  /* 0x40000040000f7882 */ /* 0x000fe20000000000 */
[----:B------:R-:W-:Y:S02]  /*1fa0*/  WARPGROUP.DEPBAR.LE gsb0, 0x0 ;  /* 0x00008000000079c5 */ /* 0x000fe40000010000 */
[----:B------:R-:W-:-:S06]  /*1fb0*/  WARPGROUP.ARRIVE ;  /* 0x00000000000079c5 */ /* 0x000fcc0000000000 */
[----:B------:R-:W-:Y:S01]  /*1fc0*/  QGMMA.64x32x32.F32.E4M3.E4M3 R40, gdesc[UR4], R40, gsb0 ;  /* 0x00600000042879f3 */ /* 0x000fe20008000828 */
[----:B------:R-:W-:Y:S01]  /*1fd0*/  UMOV UR6, UR8 ;  /* 0x0000000800067c82 */ /* 0x000fe20008000000 */
[----:B------:R-:W-:Y:S01]  /*1fe0*/  UMOV UR7, 0x40000040 ;  /* 0x4000004000077882 */ /* 0x000fe20000000000 */
[----:B------:R-:W-:-:S07]  /*1ff0*/  UIADD3 UR8, UR20, 0x4, URZ ;  /* 0x0000000414087890 */ /* 0x000fce000fffe03f */
[----:B------:R-:W-:Y:S01]  /*2000*/  UMOV UR12, UR8 ;  /* 0x00000008000c7c82 */ /* 0x000fe20008000000 */
[----:B------:R-:W-:Y:S01]  /*2010*/  UMOV UR16, UR8 ;  /* 0x0000000800107c82 */ /* 0x000fe20008000000 */
        /* <DEDUP_REMOVED lines=16> */
[----:B------:R-:W-:Y:S02]  /*2120*/  UMOV UR21, UR13 ;  /* 0x0000000d00157c82 */ /* 0x000fe40008000000 */
[----:B------:R-:W-:Y:S01]  /*2130*/  UMOV UR20, UR12 ;  /* 0x0000000c00147c82 */ /* 0x000fe20008000000 */
        /* <DEDUP_REMOVED lines=38> */
.L_x_1168:
[----:B01----:R-:W-:Y:S01]  /*23a0*/  LOP3.LUT R8, R105, 0xffffff80, RZ, 0xc0, !PT ;  /* 0xffffff8069087812 */ /* 0x003fe200078ec0ff */
[C---:B------:R-:W-:Y:S01]  /*23b0*/  FMUL.FTZ R3, R2.reuse, R91 ;  /* 0x0000005b02037220 */ /* 0x040fe20000410000 */
[C---:B------:R-:W-:Y:S01]  /*23c0*/  FMUL.FTZ R91, R2.reuse, R96 ;  /* 0x00000060025b7220 */ /* 0x040fe20000410000 */
[C---:B------:R-:W-:Y:S01]  /*23d0*/  FMUL.FTZ R96, R2.reuse, R73 ;  /* 0x0000004902607220 */ /* 0x040fe20000410000 */
[C---:B------:R-:W-:Y:S01]  /*23e0*/  FMUL.FTZ R73, R2.reuse, R82 ;  /* 0x0000005202497220 */ /* 0x040fe20000410000 */
[C---:B------:R-:W-:Y:S02]  /*23f0*/  IMAD.IADD R9, R23.reuse, 0x1, -R8 ;  /* 0x0000000117097824 */ /* 0x040fe400078e0a08 */
[C---:B------:R-:W-:Y:S01]  /*2400*/  FMUL.FTZ R82, R2.reuse, R56 ;  /* 0x0000003802527220 */ /* 0x040fe20000410000 */
[----:B------:R-:W-:Y:S01]  /*2410*/  FMUL.FTZ R56, R2, R58 ;  /* 0x0000003a02387220 */ /* 0x000fe20000410000 */
[----:B------:R-:W-:Y:S01]  /*2420*/  LEA.HI R106, R106, R23, RZ, 0x2 ;  /* 0x000000176a6a7211 */ /* 0x000fe200078f10ff */
[C---:B------:R-:W-:Y:S01]  /*2430*/  FMUL.FTZ R58, R2.reuse, R62 ;  /* 0x0000003e023a7220 */ /* 0x040fe20000410000 */
[C---:B------:R-:W-:Y:S01]  /*2440*/  FMUL.FTZ R62, R2.reuse, R70 ;  /* 0x00000046023e7220 */ /* 0x040fe20000410000 */
[C---:B------:R-:W-:Y:S01]  /*2450*/  FMUL.FTZ R70, R2.reuse, R49 ;  /* 0x0000003102467220 */ /* 0x040fe20000410000 */
[----:B------:R-:W-:Y:S01]  /*2460*/  SHF.R.S32.HI R8, RZ, 0x1f, R9 ;  /* 0x0000001fff087819 */ /* 0x000fe20000011409 */
[C---:B------:R-:W-:Y:S01]  /*2470*/  FMUL.FTZ R112, R2.reuse, R61 ;  /* 0x0000003d02707220 */ /* 0x040fe20000410000 */
[----:B------:R-:W-:Y:S01]  /*2480*/  FMUL.FTZ R49, R2, R52 ;  /* 0x0000003402317220 */ /* 0x000fe20000410000 */
[----:B------:R-:W-:Y:S01]  /*2490*/  LOP3.LUT R106, R106, 0xfffffffc, RZ, 0xc0, !PT ;  /* 0xfffffffc6a6a7812 */ /* 0x000fe200078ec0ff */
        /* <DEDUP_REMOVED lines=9> */
[----:B------:R-:W-:Y:S01]  /*2530*/  LEA.HI R30, R8, R9, RZ, 0x2 ;  /* 0x00000009081e7211 */ /* 0x000fe200078f10ff */
[C---:B------:R-:W-:Y:S01]  /*2540*/  FMUL.FTZ R75, R2.reuse, R86 ;  /* 0x00000056024b7220 */ /* 0x040fe20000410000 */
[C---:B------:R-:W-:Y:S01]  /*2550*/  FMUL.FTZ R84, R2.reuse, R60 ;  /* 0x0000003c02547220 */ /* 0x040fe20000410000 */
[C---:B------:R-:W-:Y:S01]  /*2560*/  FMUL.FTZ R43, R2.reuse, R47 ;  /* 0x0000002f022b7220 */ /* 0x040fe20000410000 */
[C---:B------:R-:W-:Y:S01]  /*2570*/  FMUL.FTZ R86, R2.reuse, R65 ;  /* 0x0000004102567220 */ /* 0x040fe20000410000 */
[C---:B------:R-:W-:Y:S01]  /*2580*/  FMUL.FTZ R60, R2.reuse, R66 ;  /* 0x00000042023c7220 */ /* 0x040fe20000410000 */
[----:B------:R-:W-:Y:S01]  /*2590*/  FMUL.FTZ R47, R2, R55 ;  /* 0x00000037022f7220 */ /* 0x000fe20000410000 */
[----:B------:R-:W-:-:S02]  /*25a0*/  IMAD.IADD R106, R23, 0x1, -R106 ;  /* 0x00000001176a7824 */ /* 0x000fc400078e0a6a */
[C---:B------:R-:W-:Y:S01]  /*25b0*/  FMUL.FTZ R65, R2.reuse, R69 ;  /* 0x0000004502417220 */ /* 0x040fe20000410000 */
[C---:B------:R-:W-:Y:S01]  /*25c0*/  FMUL.FTZ R66, R2.reuse, R40 ;  /* 0x0000002802427220 */ /* 0x040fe20000410000 */
[----:B------:R-:W-:Y:S01]  /*25d0*/  FMUL.FTZ R55, R2, R29 ;  /* 0x0000001d02377220 */ /* 0x000fe20000410000 */
[----:B------:R-:W-:Y:S01]  /*25e0*/  LEA.HI R23, R8, R9, RZ, 0x5 ;  /* 0x0000000908177211 */ /* 0x000fe200078f28ff */
[C---:B------:R-:W-:Y:S01]  /*25f0*/  FMUL.FTZ R40, R2.reuse, R42 ;  /* 0x0000002a02287220 */ /* 0x040fe20000410000 */
[C---:B------:R-:W-:Y:S01]  /*2600*/  FMUL.FTZ R69, R2.reuse, R45 ;  /* 0x0000002d02457220 */ /* 0x040fe20000410000 */
[--C-:B------:R-:W-:Y:S01]  /*2610*/  SHF.R.S32.HI R8, RZ, 0x2, R30.reuse ;  /* 0x00000002ff087819 */ /* 0x100fe2000001141e */
[C---:B------:R-:W-:Y:S01]  /*2620*/  FMUL.FTZ R15, R2.reuse, R74 ;  /* 0x0000004a020f7220 */ /* 0x040fe20000410000 */
[----:B------:R-:W-:Y:S01]  /*2630*/  SHF.R.S32.HI R29, RZ, 0x1f, R30 ;  /* 0x0000001fff1d7819 */ /* 0x000fe2000001141e */
        /* <DEDUP_REMOVED lines=11> */
[----:B------:R-:W-:Y:S01]  /*26f0*/  SHF.R.S32.HI R28, RZ, 0x5, R23 ;  /* 0x00000005ff1c7819 */ /* 0x000fe20000011417 */
[C---:B------:R-:W-:Y:S01]  /*2700*/  FMUL.FTZ R59, R2.reuse, R63 ;  /* 0x0000003f023b7220 */ /* 0x040fe20000410000 */
[----:B------:R-:W-:Y:S01]  /*2710*/  LEA.HI R29, R29, R8, RZ, 0x3 ;  /* 0x000000081d1d7211 */ /* 0x000fe200078f18ff */
[----:B------:R-:W-:Y:S01]  /*2720*/  FMUL.FTZ R63, R2, R71 ;  /* 0x00000047023f7220 */ /* 0x000fe20000410000 */
[----:B------:R-:W-:Y:S01]  /*2730*/  LEA.HI R31, R104, R104, RZ, 0x1 ;  /* 0x00000068681f7211 */ /* 0x000fe200078f08ff */
[----:B------:R-:W-:Y:S01]  /*2740*/  UISETP.NE.AND UP1, UPT, UR44, URZ, UPT ;  /* 0x0000003f2c00728c */ /* 0x000fe2000bf25270 */
[----:B------:R0:W1:Y:S01]  /*2750*/  MUFU.TANH R71, R32 ;  /* 0x0000002000477308 */ /* 0x0000620000002400 */
[----:B------:R-:W-:Y:S01]  /*2760*/  LOP3.LUT R29, R29, 0xfffffff8, RZ, 0xc0, !PT ;  /* 0xfffffff81d1d7812 */ /* 0x000fe200078ec0ff */
[C---:B------:R-:W-:Y:S01]  /*2770*/  FMUL.FTZ R0, R2.reuse, R90 ;  /* 0x0000005a02007220 */ /* 0x040fe20000410000 */
[----:B------:R-:W-:Y:S01]  /*2780*/  LOP3.LUT R31, R31, 0x3fffffe, RZ, 0xc0, !PT ;  /* 0x03fffffe1f1f7812 */ /* 0x000fe200078ec0ff */
[C---:B------:R-:W-:Y:S01]  /*2790*/  FMUL.FTZ R23, R2.reuse, R34 ;  /* 0x0000002202177220 */ /* 0x040fe20000410000 */
[----:B------:R-:W-:Y:S01]  /*27a0*/  PLOP3.LUT P1, PT, PT, PT, UP1, 0x80, 0x0 ;  /* 0x000000000000781c */ /* 0x000fe20003f2f018 */
[----:B------:R-:W-:Y:S01]  /*27b0*/  FMUL.FTZ R6, R2, R88 ;  /* 0x0000005802067220 */ /* 0x000fe20000410000 */
[----:B------:R-:W-:Y:S01]  /*27c0*/  PLOP3.LUT P2, PT, PT, PT, UP1, 0x80, 0x0 ;  /* 0x000000000000781c */ /* 0x000fe20003f4f018 */
[----:B------:R-:W-:Y:S01]  /*27d0*/  IMAD.IADD R31, R104, 0x1, -R31 ;  /* 0x00000001681f7824 */ /* 0x000fe200078e0a1f */
[----:B0-----:R-:W-:Y:S01]  /*27e0*/  LEA R32, R28, UR46, 0x4 ;  /* 0x0000002e1c207c11 */ /* 0x001fe2000f8e20ff */
[----:B------:R-:W-:Y:S01]  /*27f0*/  @UP1 ULDC UR6, c[0x0][0x44c] ;  /* 0x0001130000061ab9 */ /* 0x000fe20000000800 */
[----:B------:R-:W-:Y:S01]  /*2800*/  LEA.HI R28, R106, R106, RZ, 0x1 ;  /* 0x0000006a6a1c7211 */ /* 0x000fe200078f08ff */
[----:B------:R-:W-:Y:S01]  /*2810*/  FMUL.FTZ R90, R2, R93 ;  /* 0x0000005d025a7220 */ /* 0x000fe20000410000 */
[----:B------:R-:W-:Y:S01]  /*2820*/  IADD3 R32, R32, R8, -R29 ;  /* 0x0000000820207210 */ /* 0x000fe20007ffe81d */
[----:B------:R-:W-:Y:S01]  /*2830*/  IMAD.MOV.U32 R34, RZ, RZ, -0xa0 ;  /* 0xffffff60ff227424 */ /* 0x000fe200078e00ff */
[----:B------:R-:W-:Y:S01]  /*2840*/  LOP3.LUT R29, R28, 0x1ffffffe, RZ, 0xc0, !PT ;  /* 0x1ffffffe1c1d7812 */ /* 0x000fe200078ec0ff */
[C---:B------:R-:W-:Y:S01]  /*2850*/  FMUL.FTZ R28, R2.reuse, R35 ;  /* 0x00000023021c7220 */ /* 0x040fe20000410000 */
[----:B------:R-:W-:Y:S01]  /*2860*/  FMUL.FTZ R88, R2, R89 ;  /* 0x0000005902587220 */ /* 0x000fe20000410000 */
[----:B------:R-:W-:Y:S01]  /*2870*/  IMAD R31, R31, 0x40, R32 ;  /* 0x000000401f1f7824 */ /* 0x000fe200078e0220 */
[----:B------:R-:W-:Y:S01]  /*2880*/  LOP3.LUT R32, R30, 0x7ffffffc, RZ, 0xc0, !PT ;  /* 0x7ffffffc1e207812 */ /* 0x000fe200078ec0ff */
[----:B------:R-:W-:-:S02]  /*2890*/  IMAD.IADD R8, R106, 0x1, -R29 ;  /* 0x000000016a087824 */ /* 0x000fc400078e0a1d */
[C---:B------:R-:W-:Y:S01]  /*28a0*/  FMUL.FTZ R10, R2.reuse, R95 ;  /* 0x0000005f020a7220 */ /* 0x040fe20000410000 */
[----:B------:R-:W-:Y:S01]  /*28b0*/  FMUL.FTZ R93, R2, R100 ;  /* 0x00000064025d7220 */ /* 0x000fe20000410000 */
[----:B------:R-:W-:Y:S01]  /*28c0*/  UISETP.NE.AND UP0, UPT, UR43, URZ, UPT ;  /* 0x0000003f2b00728c */ /* 0x000fe2000bf05270 */
[----:B------:R-:W-:Y:S02]  /*28d0*/  IMAD R8, R8, 0x8, R31 ;  /* 0x0000000808087824 */ /* 0x000fe400078e021f */
[C---:B------:R-:W-:Y:S01]  /*28e0*/  FMUL.FTZ R89, R2.reuse, R92 ;  /* 0x0000005c02597220 */ /* 0x040fe20000410000 */
[C---:B------:R-:W-:Y:S01]  /*28f0*/  FMUL.FTZ R95, R2.reuse, R72 ;  /* 0x00000048025f7220 */ /* 0x040fe20000410000 */
[----:B------:R-:W-:Y:S01]  /*2900*/  FMUL.FTZ R100, R2, R64 ;  /* 0x0000004002647220 */ /* 0x000fe20000410000 */
[----:B------:R-:W-:Y:S01]  /*2910*/  @P1 IMAD.HI.U32 R29, R8, UR6, RZ ;  /* 0x00000006081d1c27 */ /* 0x000fe2000f8e00ff */
[----:B------:R-:W-:-:S03]  /*2920*/  @UP1 ULDC UR6, c[0x0][0x450] ;  /* 0x0001140000061ab9 */ /* 0x000fc60000000800 */
[C---:B------:R-:W-:Y:S01]  /*2930*/  FMUL.FTZ R92, R2.reuse, R97 ;  /* 0x00000061025c7220 */ /* 0x040fe20000410000 */
[C---:B------:R-:W-:Y:S01]  /*2940*/  FMUL.FTZ R72, R2.reuse, R79 ;  /* 0x0000004f02487220 */ /* 0x040fe20000410000 */
[----:B------:R-:W-:Y:S01]  /*2950*/  IMAD.MOV.U32 R35, RZ, RZ, R8 ;  /* 0x000000ffff237224 */ /* 0x000fe200078e0008 */
[----:B------:R-:W-:Y:S01]  /*2960*/  @P2 SHF.R.U32.HI R35, RZ, UR6, R29 ;  /* 0x00000006ff232c19 */ /* 0x000fe2000801161d */
[C---:B------:R-:W-:Y:S01]  /*2970*/  FMUL.FTZ R29, R2.reuse, R38 ;  /* 0x00000026021d7220 */ /* 0x040fe20000410000 */
[C---:B------:R-:W-:Y:S01]  /*2980*/  FMUL.FTZ R64, R2.reuse, R68 ;  /* 0x0000004402407220 */ /* 0x040fe20000410000 */
[C---:B------:R-:W-:Y:S01]  /*2990*/  FMUL.FTZ R33, R2.reuse, R33 ;  /* 0x0000002102217220 */ /* 0x040fe20000410000 */
[C---:B------:R-:W-:Y:S01]  /*29a0*/  FMUL.FTZ R7, R2.reuse, R94 ;  /* 0x0000005e02077220 */ /* 0x040fe20000410000 */
[----:B------:R-:W0:Y:S01]  /*29b0*/  SHFL.IDX PT, R38, R35, RZ, 0x1c1f ;  /* 0x001c1fff23267589 */ /* 0x000e2200000e0000 */
[C---:B------:R-:W-:Y:S01]  /*29c0*/  FMUL.FTZ R97, R2.reuse, R76 ;  /* 0x0000004c02617220 */ /* 0x040fe20000410000 */
[C---:B------:R-:W-:Y:S01]  /*29d0*/  FMUL.FTZ R79, R2.reuse, R81 ;  /* 0x00000051024f7220 */ /* 0x040fe20000410000 */
[----:B------:R-:W-:Y:S01]  /*29e0*/  FMUL.FTZ R68, R2, R44 ;  /* 0x0000002c02447220 */ /* 0x000fe20000410000 */
[----:B------:R-:W-:-:S02]  /*29f0*/  IMAD.IADD R9, R9, 0x1, -R32 ;  /* 0x0000000109097824 */ /* 0x000fc400078e0a20 */
[C---:B------:R-:W-:Y:S01]  /*2a00*/  FMUL.FTZ R11, R2.reuse, R98 ;  /* 0x00000062020b7220 */ /* 0x040fe20000410000 */
[C---:B------:R-:W-:Y:S02]  /*2a10*/  IMAD R34, R19.reuse, R34, 0xa1 ;  /* 0x000000a113227424 */ /* 0x040fe400078e0222 */
        /* <DEDUP_REMOVED lines=12> */
[----:B------:R2:W3:Y:S01]  /*2ae0*/  MUFU.TANH R85, R33 ;  /* 0x0000002100557308 */ /* 0x0004e20000002400 */
[C---:B------:R-:W-:Y:S01]  /*2af0*/  FMUL.FTZ R36, R2.reuse, R36 ;  /* 0x0000002402247220 */ /* 0x040fe20000410000 */
[----:B------:R-:W-:Y:S01]  /*2b00*/  FMUL.FTZ R37, R2, R37 ;  /* 0x0000002502257220 */ /* 0x000fe20000410000 */
[----:B------:R-:W-:Y:S01]  /*2b10*/  UIADD3 UR6, UR41, 0x22840, URZ ;  /* 0x0002284029067890 */ /* 0x000fe2000fffe03f */
[----:B------:R-:W-:Y:S01]  /*2b20*/  IMAD R31, R19, -0xa0, R18 ;  /* 0xffffff60131f7824 */ /* 0x000fe200078e0212 */
[----:B------:R-:W-:Y:S01]  /*2b30*/  PLOP3.LUT P1, PT, PT, PT, UP0, 0x40, 0x0 ;  /* 0x000000000000781c */ /* 0x000fe20003f2e808 */
[----:B------:R-:W-:Y:S01]  /*2b40*/  ULDC UR53, c[0x0][0x288] ;  /* 0x0000a20000357ab9 */ /* 0x000fe20000000800 */
[----:B------:R-:W-:Y:S01]  /*2b50*/  UPRMT UR6, UR47, 0x654, UR6 ;  /* 0x000006542f067896 */ /* 0x000fe20008000006 */
[----:B------:R-:W4:Y:S01]  /*2b60*/  MUFU.TANH R6, R6 ;  /* 0x0000000600067308 */ /* 0x000f220000002400 */
[----:B--2---:R-:W-:Y:S01]  /*2b70*/  IMAD R33, R9, -0x2, R34 ;  /* 0xfffffffe09217824 */ /* 0x004fe200078e0222 */
[----:B------:R-:W-:Y:S01]  /*2b80*/  ULDC UR49, c[0x0][0x9dc] ;  /* 0x0002770000317ab9 */ /* 0x000fe20000000800 */
[----:B------:R-:W-:Y:S01]  /*2b90*/  VIADD R32, R31, 0xa0 ;  /* 0x000000a01f207836 */ /* 0x000fe20000000000 */
[----:B------:R-:W-:Y:S01]  /*2ba0*/  ULOP3.LUT UR49, URZ, UR49, URZ, 0x33, !UPT ;  /* 0x000000313f317292 */ /* 0x000fe2000f8e333f */
[C---:B------:R-:W-:Y:S01]  /*2bb0*/  VIADD R104, R33.reuse, 0xffffffff ;  /* 0xffffffff21687836 */ /* 0x040fe20000000000 */
[----:B------:R-:W-:Y:S01]  /*2bc0*/  IADD3 R31, R33, -UR53, R18 ;  /* 0x80000035211f7c10 */ /* 0x000fe2000fffe012 */
[----:B------:R-:W-:Y:S01]  /*2bd0*/  ULDC UR10, c[0x0][0x9e0] ;  /* 0x00027800000a7ab9 */ /* 0x000fe20000000800 */
[----:B------:R-:W2:Y:S01]  /*2be0*/  MUFU.TANH R88, R88 ;  /* 0x0000005800587308 */ /* 0x000ea20000002400 */
[----:B------:R-:W-:Y:S01]  /*2bf0*/  IMAD R39, R9, -0x2, R32 ;  /* 0xfffffffe09277824 */ /* 0x000fe200078e0220 */
[----:B------:R-:W-:Y:S01]  /*2c00*/  SYNCS.ARRIVE.TRANS64.RED.A1T0 RZ, [UR6], RZ ;  /* 0x000000ffffff79a7 */ /* 0x000fe20008100406 */
[----:B------:R-:W-:-:S02]  /*2c10*/  VIADD R102, R31, UR10 ;  /* 0x0000000a1f667c36 */ /* 0x000fc40008000000 */
[----:B------:R-:W-:Y:S02]  /*2c20*/  VIADD R99, R31, UR49 ;  /* 0x000000311f637c36 */ /* 0x000fe40008000000 */
[----:B------:R-:W-:Y:S01]  /*2c30*/  VIADD R101, R34, 0xffffffff ;  /* 0xffffffff22657836 */ /* 0x000fe20000000000 */
[----:B------:R-:W1:Y:S01]  /*2c40*/  MUFU.TANH R0, R0 ;  /* 0x0000000000007308 */ /* 0x000e620000002400 */
[----:B0-----:R-:W-:Y:S01]  /*2c50*/  VIADDMNMX R31, R38, R102, R39, PT ;  /* 0x00000066261f7246 */ /* 0x001fe20003800127 */
[----:B------:R-:W-:-:S06]  /*2c60*/  IMAD.IADD R33, R99, 0x1, R38 ;  /* 0x0000000163217824 */ /* 0x000fcc00078e0226 */
[----:B------:R-:W0:Y:S08]  /*2c70*/  MUFU.TANH R3, R3 ;  /* 0x0000000300037308 */ /* 0x000e300000002400 */
        /* <DEDUP_REMOVED lines=70> */
[----:B------:R0:W0:Y:S08]  /*30e0*/  MUFU.TANH R87, R36 ;  /* 0x0000002400577308 */ /* 0x0000300000002400 */
[----:B------:R0:W0:Y:S08]  /*30f0*/  MUFU.TANH R98, R37 ;  /* 0x0000002500627308 */ /* 0x0000300000002400 */
[----:B------:R-:W0:Y:S08]  /*3100*/  MUFU.TANH R29, R29 ;  /* 0x0000001d001d7308 */ /* 0x000e300000002400 */
[----:B------:R-:W0:Y:S01]  /*3110*/  MUFU.TANH R30, R30 ;  /* 0x0000001e001e7308 */ /* 0x000e220000002400 */
[----:B-1234-:R-:W-:Y:S05]  /*3120*/  @P1 BRA `(.L_x_1169) ;  /* 0x00000000005c1947 */ /* 0x01efea0003800000 */
[----:B0-----:R-:W-:Y:S01]  /*3130*/  IADD3 R37, R18, -UR53, R38 ;  /* 0x8000003512257c10 */ /* 0x001fe2000fffe026 */
[----:B------:R-:W-:Y:S03]  /*3140*/  BSSY B0, `(.L_x_1170) ;  /* 0x0000012000007945 */ /* 0x000fe60003800000 */
[----:B------:R-:W-:-:S13]  /*3150*/  ISETP.GT.AND P1, PT, R37, -0x1, PT ;  /* 0xffffffff2500780c */ /* 0x000fda0003f24270 */
[----:B------:R-:W-:Y:S05]  /*3160*/  @P1 BRA `(.L_x_1171) ;  /* 0x0000000000241947 */ /* 0x000fea0003800000 */
[----:B------:R-:W-:Y:S01]  /*3170*/  ULDC UR6, c[0x0][0x9e4] ;  /* 0x0002790000067ab9 */ /* 0x000fe20000000800 */
[----:B------:R-:W-:Y:S01]  /*3180*/  LOP3.LUT R37, RZ, R37, RZ, 0x33, !PT ;  /* 0x00000025ff257212 */ /* 0x000fe200078e33ff */
[----:B------:R-:W-:-:S05]  /*3190*/  IMAD.U32 R34, RZ, RZ, UR6 ;  /* 0x00000006ff227e24 */ /* 0x000fca000f8e00ff */
[----:B------:R-:W-:-:S13]  /*31a0*/  ISETP.NE.AND P1, PT, R34, 0x1, PT ;  /* 0x000000012200780c */ /* 0x000fda0003f25270 */
[----:B------:R-:W0:Y:S02]  /*31b0*/  @P1 LDC.64 R106, c[0x0][0x9e8] ;  /* 0x00027a00ff6a1b82 */ /* 0x000e240000000a00 */
[----:B0-----:R-:W-:-:S05]  /*31c0*/  @P1 IMAD.HI.U32 R32, R37, R106, RZ ;  /* 0x0000006a25201227 */ /* 0x001fca00078e00ff */
[----:B------:R-:W-:-:S04]  /*31d0*/  @P1 SHF.R.U32.HI R37, RZ, R107, R32 ;  /* 0x0000006bff251219 */ /* 0x000fc80000011620 */
[----:B------:R-:W-:Y:S01]  /*31e0*/  LOP3.LUT R37, RZ, R37, RZ, 0x33, !PT ;  /* 0x00000025ff257212 */ /* 0x000fe200078e33ff */
[----:B------:R-:W-:Y:S06]  /*31f0*/  BRA `(.L_x_1172) ;  /* 0x0000000000187947 */ /* 0x000fec0003800000 */
.L_x_1171:
[----:B------:R-:W-:Y:S02]  /*3200*/  ULDC UR6, c[0x0][0x9e4] ;  /* 0x0002790000067ab9 */ /* 0x000fe40000000800 */
[----:B------:R-:W-:-:S05]  /*3210*/  IMAD.U32 R34, RZ, RZ, UR6 ;  /* 0x00000006ff227e24 */ /* 0x000fca000f8e00ff */
[----:B------:R-:W-:-:S13]  /*3220*/  ISETP.NE.AND P1, PT, R34, 0x1, PT ;  /* 0x000000012200780c */ /* 0x000fda0003f25270 */
[----:B------:R-:W0:Y:S02]  /*3230*/  @P1 LDC.64 R106, c[0x0][0x9e8] ;  /* 0x00027a00ff6a1b82 */ /* 0x000e240000000a00 */
[----:B0-----:R-:W-:-:S05]  /*3240*/  @P1 IMAD.HI.U32 R32, R37, R106, RZ ;  /* 0x0000006a25201227 */ /* 0x001fca00078e00ff */
[----:B------:R-:W-:-:S07]  /*3250*/  @P1 SHF.R.U32.HI R37, RZ, R107, R32 ;  /* 0x0000006bff251219 */ /* 0x000fce0000011620 */
.L_x_1172:
[----:B------:R-:W-:Y:S05]  /*3260*/  BSYNC B0 ;  /* 0x0000000000007941 */ /* 0x000fea0003800000 */
.L_x_1170:
[----:B------:R-:W-:-:S05]  /*3270*/  IMAD R32, R37, R34, R104 ;  /* 0x0000002225207224 */ /* 0x000fca00078e0268 */
[----:B------:R-:W-:Y:S02]  /*3280*/  VIADDMNMX R31, R32, R34, R31, PT ;  /* 0x00000022201f7246 */ /* 0x000fe4000380011f */
[----:B------:R-:W-:-:S07]  /*3290*/  VIMNMX R33, R33, R32, !PT ;  /* 0x0000002021217248 */ /* 0x000fce0007fe0100 */
.L_x_1169:
[C---:B------:R-:W-:Y:S01]  /*32a0*/  ISETP.GE.AND P2, PT, R101.reuse, 0x9, PT ;  /* 0x000000096500780c */ /* 0x040fe20003f46270 */
[----:B------:R-:W1:Y:S01]  /*32b0*/  SHFL.IDX PT, R35, R35, 0x1, 0x1c1f ;  /* 0x003c1f0023237f89 */ /* 0x000e6200000e0000 */
[----:B------:R-:W-:Y:S01]  /*32c0*/  ISETP.GE.AND P1, PT, R101, 0x2, PT ;  /* 0x000000026500780c */ /* 0x000fe20003f26270 */
[----:B------:R-:W-:Y:S01]  /*32d0*/  UISETP.NE.AND UP0, UPT, UR43, URZ, UPT ;  /* 0x0000003f2b00728c */ /* 0x000fe2000bf05270 */
[----:B------:R-:W-:Y:S02]  /*32e0*/  P2R R103, PR, RZ, 0x4 ;  /* 0x00000004ff677803 */ /* 0x000fe40000000000 */
[C---:B------:R-:W-:Y:S02]  /*32f0*/  ISETP.GT.AND P2, PT, R33.reuse, 0x8, !P2 ;  /* 0x000000082100780c */ /* 0x040fe40005744270 */
[----:B------:R-:W-:Y:S02]  /*3300*/  ISETP.GT.AND P3, PT, R33, 0x1, !P1 ;  /* 0x000000012100780c */ /* 0x000fe40004f64270 */
[----:B------:R-:W-:-:S02]  /*3310*/  ISETP.LT.OR P2, PT, R31, 0x9, P2 ;  /* 0x000000091f00780c */ /* 0x000fc40001741670 */
[----:B------:R-:W-:Y:S02]  /*3320*/  ISETP.GE.AND P4, PT, R101, 0x11, PT ;  /* 0x000000116500780c */ /* 0x000fe40003f86270 */
[----:B0-----:R-:W-:Y:S02]  /*3330*/  FSEL R164, R89, -INF , !P2 ;  /* 0xff80000059a47808 */ /* 0x001fe40005000000 */
[----:B------:R-:W-:Y:S02]  /*3340*/  ISETP.LT.OR P3, PT, R31, 0x2, P3 ;  /* 0x000000021f00780c */ /* 0x000fe40001f61670 */
[----:B------:R-:W-:Y:S02]  /*3350*/  ISETP.GT.AND P2, PT, R33, 0x10, !P4 ;  /* 0x000000102100780c */ /* 0x000fe40006744270 */
[----:B------:R-:W-:Y:S02]  /*3360*/  ISETP.GE.AND P5, PT, R101, 0xa, PT ;  /* 0x0000000a6500780c */ /* 0x000fe40003fa6270 */
[----:B------:R-:W-:-:S02]  /*3370*/  FSEL R166, R88, -INF , !P3 ;  /* 0xff80000058a67808 */ /* 0x000fc40005800000 */
[----:B------:R-:W-:Y:S02]  /*3380*/  P2R R106, PR, RZ, 0x10 ;  /* 0x00000010ff6a7803 */ /* 0x000fe40000000000 */
[----:B------:R-:W-:Y:S02]  /*3390*/  ISETP.LT.OR P2, PT, R31, 0x11, P2 ;  /* 0x000000111f00780c */ /* 0x000fe40001741670 */
[----:B------:R-:W-:Y:S02]  /*33a0*/  ISETP.GT.AND P3, PT, R33, 0x9, !P5 ;  /* 0x000000092100780c */ /* 0x000fe40006f64270 */
[----:B------:R-:W-:Y:S02]  /*33b0*/  ISETP.GE.AND P4, PT, R101, 0x12, PT ;  /* 0x000000126500780c */ /* 0x000fe40003f86270 */
[----:B------:R-:W-:Y:S02]  /*33c0*/  FSEL R162, R91, -INF , !P2 ;  /* 0xff8000005ba27808 */ /* 0x000fe40005000000 */
[----:B------:R-:W-:-:S02]  /*33d0*/  ISETP.LT.OR P3, PT, R31, 0xa, P3 ;  /* 0x0000000a1f00780c */ /* 0x000fc40001f61670 */
[----:B------:R-:W-:Y:S02]  /*33e0*/  ISETP.GT.AND P2, PT, R33, 0x11, !P4 ;  /* 0x000000112100780c */ /* 0x000fe40006744270 */
[----:B------:R-:W-:Y:S02]  /*33f0*/  FSEL R152, R90, -INF , !P3 ;  /* 0xff8000005a987808 */ /* 0x000fe40005800000 */
[----:B------:R-:W-:Y:S02]  /*3400*/  ISETP.LT.OR P2, PT, R31, 0x12, P2 ;  /* 0x000000121f00780c */ /* 0x000fe40001741670 */
[----:B------:R-:W-:Y:S02]  /*3410*/  ISETP.GE.AND P3, PT, R101, 0x19, PT ;  /* 0x000000196500780c */ /* 0x000fe40003f66270 */
[----:B------:R-:W-:Y:S02]  /*3420*/  FSEL R154, R92, -INF , !P2 ;  /* 0xff8000005c9a7808 */ /* 0x000fe40005000000 */
[----:B------:R-:W-:-:S02]  /*3430*/  ISETP.GT.AND P2, PT, R33, 0x18, !P3 ;  /* 0x000000182100780c */ /* 0x000fc40005f44270 */
[----:B------:R-:W-:Y:S02]  /*3440*/  P2R R107, PR, RZ, 0x8 ;  /* 0x00000008ff6b7803 */ /* 0x000fe40000000000 */
[----:B------:R-:W-:Y:S02]  /*3450*/  ISETP.LT.OR P2, PT, R31, 0x19, P2 ;  /* 0x000000191f00780c */ /* 0x000fe40001741670 */
[----:B------:R-:W-:Y:S02]  /*3460*/  ISETP.GE.AND P3, PT, R101, 0x1a, PT ;  /* 0x0000001a6500780c */ /* 0x000fe40003f66270 */
[----:B------:R-:W-:Y:S02]  /*3470*/  FSEL R160, R93, -INF , !P2 ;  /* 0xff8000005da07808 */ /* 0x000fe40005000000 */
[----:B------:R-:W-:Y:S02]  /*3480*/  ISETP.GT.AND P2, PT, R33, 0x19, !P3 ;  /* 0x000000192100780c */ /* 0x000fe40005f44270 */
[----:B------:R-:W-:-:S02]  /*3490*/  P2R R93, PR, RZ, 0x8 ;  /* 0x00000008ff5d7803 */ /* 0x000fc40000000000 */
[----:B------:R-:W-:Y:S02]  /*34a0*/  ISETP.LT.OR P2, PT, R31, 0x1a, P2 ;  /* 0x0000001a1f00780c */ /* 0x000fe40001741670 */
[----:B------:R-:W-:Y:S02]  /*34b0*/  ISETP.GE.AND P3, PT, R101, 0x21, PT ;  /* 0x000000216500780c */ /* 0x000fe40003f66270 */
[----:B------:R-:W-:Y:S02]  /*34c0*/  FSEL R156, R94, -INF , !P2 ;  /* 0xff8000005e9c7808 */ /* 0x000fe40005000000 */
[----:B------:R-:W-:Y:S02]  /*34d0*/  ISETP.GT.AND P2, PT, R33, 0x20, !P3 ;  /* 0x000000202100780c */ /* 0x000fe40005f44270 */
[----:B------:R-:W-:Y:S02]  /*34e0*/  P2R R108, PR, RZ, 0x8 ;  /* 0x00000008ff6c7803 */ /* 0x000fe40000000000 */
[----:B------:R-:W-:-:S02]  /*34f0*/  ISETP.LT.OR P2, PT, R31, 0x21, P2 ;  /* 0x000000211f00780c */ /* 0x000fc40001741670 */
[----:B------:R-:W-:Y:S02]  /*3500*/  ISETP.GE.AND P3, PT, R101, 0x22, PT ;  /* 0x000000226500780c */ /* 0x000fe40003f66270 */
[----:B------:R-:W-:Y:S02]  /*3510*/  FSEL R158, R95, -INF , !P2 ;  /* 0xff8000005f9e7808 */ /* 0x000fe40005000000 */
[----:B------:R-:W-:Y:S02]  /*3520*/  ISETP.GT.AND P2, PT, R33, 0x21, !P3 ;  /* 0x000000212100780c */ /* 0x000fe40005f44270 */
[----:B------:R-:W-:Y:S02]  /*3530*/  P2R R95, PR, RZ, 0x8 ;  /* 0x00000008ff5f7803 */ /* 0x000fe40000000000 */
[----:B------:R-:W-:Y:S02]  /*3540*/  ISETP.LT.OR P2, PT, R31, 0x22, P2 ;  /* 0x000000221f00780c */ /* 0x000fe40001741670 */
[----:B------:R-:W-:-:S02]  /*3550*/  ISETP.GE.AND P3, PT, R101, 0x29, PT ;  /* 0x000000296500780c */ /* 0x000fc40003f66270 */
[----:B------:R-:W-:Y:S02]  /*3560*/  FSEL R150, R96, -INF , !P2 ;  /* 0xff80000060967808 */ /* 0x000fe40005000000 */
[----:B------:R-:W-:Y:S02]  /*3570*/  ISETP.GT.AND P2, PT, R33, 0x28, !P3 ;  /* 0x000000282100780c */ /* 0x000fe40005f44270 */
[----:B------:R-:W-:Y:S02]  /*3580*/  P2R R109, PR, RZ, 0x8 ;  /* 0x00000008ff6d7803 */ /* 0x000fe40000000000 */
[----:B------:R-:W-:Y:S02]  /*3590*/  ISETP.LT.OR P2, PT, R31, 0x29, P2 ;  /* 0x000000291f00780c */ /* 0x000fe40001741670 */
[----:B------:R-:W-:Y:S02]  /*35a0*/  ISETP.GE.AND P3, PT, R101, 0x2a, PT ;  /* 0x0000002a6500780c */ /* 0x000fe40003f66270 */
[----:B------:R-:W-:-:S02]  /*35b0*/  FSEL R148, R97, -INF , !P2 ;  /* 0xff80000061947808 */ /* 0x000fc40005000000 */
[----:B------:R-:W-:Y:S02]  /*35c0*/  ISETP.GT.AND P2, PT, R33, 0x29, !P3 ;  /* 0x000000292100780c */ /* 0x000fe40005f44270 */
[----:B------:R-:W-:Y:S02]  /*35d0*/  P2R R92, PR, RZ, 0x8 ;  /* 0x00000008ff5c7803 */ /* 0x000fe40000000000 */
        /* <DEDUP_REMOVED lines=116> */
[----:B------:R-:W-:Y:S02]  /*3d20*/  P2R R89, PR, RZ, 0x10 ;  /* 0x00000010ff597803 */ /* 0x000fe40000000000 */
[----:B------:R-:W-:-:S02]  /*3d30*/  FSEL R54, R54, -INF , !P2 ;  /* 0xff80000036367808 */ /* 0x000fc40005000000 */
[----:B------:R-:W-:Y:S02]  /*3d40*/  ISETP.GE.AND P2, PT, R101, 0x8a, PT ;  /* 0x0000008a6500780c */ /* 0x000fe40003f46270 */
[----:B------:R-:W-:Y:S02]  /*3d50*/  P2R R105, PR, RZ, 0x20 ;  /* 0x00000020ff697803 */ /* 0x000fe40000000000 */
[----:B------:R-:W-:-:S04]  /*3d60*/  ISETP.GT.AND P3, PT, R33, 0x89, !P2 ;  /* 0x000000892100780c */ /* 0x000fc80005764270 */
[----:B------:R-:W-:-:S04]  /*3d70*/  ISETP.LT.OR P3, PT, R31, 0x8a, P3 ;  /* 0x0000008a1f00780c */ /* 0x000fc80001f61670 */
[----:B------:R-:W-:Y:S02]  /*3d80*/  FSEL R52, R55, -INF , !P3 ;  /* 0xff80000037347808 */ /* 0x000fe40005800000 */
[----:B------:R-:W-:-:S04]  /*3d90*/  ISETP.GE.AND P3, PT, R101, 0x91, PT ;  /* 0x000000916500780c */ /* 0x000fc80003f66270 */
        /* <DEDUP_REMOVED lines=12> */
[----:B------:R-:W-:Y:S02]  /*3e60*/  P2R R51, PR, RZ, 0x40 ;  /* 0x00000040ff337803 */ /* 0x000fe40000000000 */
[----:B------:R-:W-:-:S04]  /*3e70*/  ISETP.GT.AND P6, PT, R33, RZ, !P6 ;  /* 0x000000ff2100720c */ /* 0x000fc800077c4270 */
[----:B------:R-:W-:-:S04]  /*3e80*/  ISETP.LT.OR P6, PT, R31, 0x1, P6 ;  /* 0x000000011f00780c */ /* 0x000fc800037c1670 */
[----:B------:R-:W-:Y:S02]  /*3e90*/  FSEL R168, R6, -INF , !P6 ;  /* 0xff80000006a87808 */ /* 0x000fe40007000000 */
[----:B------:R-:W-:-:S04]  /*3ea0*/  ISETP.GE.AND P6, PT, R101, 0x9a, PT ;  /* 0x0000009a6500780c */ /* 0x000fc80003fc6270 */
[----:B------:R-:W-:Y:S02]  /*3eb0*/  P2R R53, PR, RZ, 0x40 ;  /* 0x00000040ff357803 */ /* 0x000fe40000000000 */
[----:B------:R-:W-:Y:S01]  /*3ec0*/  ISETP.GT.AND P6, PT, R33, 0x99, !P6 ;  /* 0x000000992100780c */ /* 0x000fe200077c4270 */
[----:B-1----:R-:W-:-:S03]  /*3ed0*/  IMAD.IADD R33, R99, 0x1, R35 ;  /* 0x0000000163217824 */ /* 0x002fc600078e0223 */
[----:B------:R-:W-:Y:S02]  /*3ee0*/  ISETP.LT.OR P6, PT, R31, 0x9a, P6 ;  /* 0x0000009a1f00780c */ /* 0x000fe400037c1670 */
[----:B------:R-:W-:Y:S02]  /*3ef0*/  VIADDMNMX R31, R35, R102, R39, PT ;  /* 0x00000066231f7246 */ /* 0x000fe40003800127 */
[----:B------:R-:W-:Y:S02]  /*3f00*/  FSEL R6, R98, -INF , !P6 ;  /* 0xff80000062067808 */ /* 0x000fe40007000000 */
[----:B------:R-:W-:-:S13]  /*3f10*/  PLOP3.LUT P6, PT, PT, PT, UP0, 0x40, 0x0 ;  /* 0x000000000000781c */ /* 0x000fda0003fce808 */
[----:B------:R-:W-:Y:S05]  /*3f20*/  @P6 BRA `(.L_x_1173) ;  /* 0x00000000005c6947 */ /* 0x000fea0003800000 */
[----:B------:R-:W-:Y:S01]  /*3f30*/  IADD3 R35, R18, -UR53, R35 ;  /* 0x8000003512237c10 */ /* 0x000fe2000fffe023 */
        /* <DEDUP_REMOVED lines=12> */
.L_x_1175:
[----:B------:R-:W-:Y:S02]  /*4000*/  ULDC UR6, c[0x0][0x9e4] ;  /* 0x0002790000067ab9 */ /* 0x000fe40000000800 */
[----:B------:R-:W-:-:S05]  /*4010*/  IMAD.U32 R37, RZ, RZ, UR6 ;  /* 0x00000006ff257e24 */ /* 0x000fca000f8e00ff */
[----:B------:R-:W-:-:S13]  /*4020*/  ISETP.NE.AND P6, PT, R37, 0x1, PT ;  /* 0x000000012500780c */ /* 0x000fda0003fc5270 */
[----:B------:R-:W0:Y:S02]  /*4030*/  @P6 LDC.64 R90, c[0x0][0x9e8] ;  /* 0x00027a00ff5a6b82 */ /* 0x000e240000000a00 */
[----:B0-----:R-:W-:-:S05]  /*4040*/  @P6 IMAD.HI.U32 R90, R35, R90, RZ ;  /* 0x0000005a235a6227 */ /* 0x001fca00078e00ff */
[----:B------:R-:W-:-:S07]  /*4050*/  @P6 SHF.R.U32.HI R35, RZ, R91, R90 ;  /* 0x0000005bff236219 */ /* 0x000fce000001165a */
.L_x_1176:
[----:B------:R-:W-:Y:S05]  /*4060*/  BSYNC B0 ;  /* 0x0000000000007941 */ /* 0x000fea0003800000 */
.L_x_1174:
[----:B------:R-:W-:-:S05]  /*4070*/  IMAD R90, R35, R37, R104 ;  /* 0x00000025235a7224 */ /* 0x000fca00078e0268 */
[----:B------:R-:W-:Y:S02]  /*4080*/  VIADDMNMX R31, R90, R37, R31, PT ;  /* 0x000000255a1f7246 */ /* 0x000fe4000380011f */
[----:B------:R-:W-:-:S07]  /*4090*/  VIMNMX R33, R33, R90, !PT ;  /* 0x0000005a21217248 */ /* 0x000fce0007fe0100 */
.L_x_1173:
[----:B------:R-:W-:Y:S01]  /*40a0*/  ISETP.GT.AND P1, PT, R33, 0x1, !P1 ;  /* 0x000000012100780c */ /* 0x000fe20004f24270 */
[----:B------:R-:W-:Y:S01]  /*40b0*/  ULDC UR6, c[0x0][0x988] ;  /* 0x0002620000067ab9 */ /* 0x000fe20000000800 */
[----:B------:R-:W-:Y:S01]  /*40c0*/  ISETP.NE.AND P6, PT, R92, RZ, PT ;  /* 0x000000ff5c00720c */ /* 0x000fe20003fc5270 */
[----:B------:R-:W-:Y:S01]  /*40d0*/  UISETP.NE.AND UP1, UPT, UR44, URZ, UPT ;  /* 0x0000003f2c00728c */ /* 0x000fe2000bf25270 */
[----:B------:R-:W-:Y:S01]  /*40e0*/  ISETP.LT.OR P1, PT, R31, 0x2, P1 ;  /* 0x000000021f00780c */ /* 0x000fe20000f21670 */
[----:B------:R-:W-:Y:S01]  /*40f0*/  UISETP.NE.AND UP0, UPT, UR43, URZ, UPT ;  /* 0x0000003f2b00728c */ /* 0x000fe2000bf05270 */
[----:B------:R-:W-:Y:S02]  /*4100*/  ISETP.GT.AND P2, PT, R33, 0x89, !P2 ;  /* 0x000000892100780c */ /* 0x000fe40005744270 */
[----:B------:R-:W-:Y:S02]  /*4110*/  FSEL R92, R3, -INF , !P1 ;  /* 0xff800000035c7808 */ /* 0x000fe40004800000 */
[----:B------:R-:W-:-:S02]  /*4120*/  ISETP.NE.AND P1, PT, R103, RZ, PT ;  /* 0x000000ff6700720c */ /* 0x000fc40003f25270 */
[----:B------:R-:W-:Y:S02]  /*4130*/  FMNMX.FTZ R3, R168, R166, !PT ;  /* 0x000000a6a8037209 */ /* 0x000fe40007810000 */
[----:B------:R-:W-:Y:S01]  /*4140*/  ISETP.GT.AND P1, PT, R33, 0x8, !P1 ;  /* 0x000000082100780c */ /* 0x000fe20004f24270 */
[----:B------:R-:W-:Y:S01]  /*4150*/  @UP1 ULDC UR14, c[0x0][0x450] ;  /* 0x00011400000e1ab9 */ /* 0x000fe20000000800 */
[----:B------:R-:W-:Y:S02]  /*4160*/  FMNMX.FTZ R3, R164, R3, !PT ;  /* 0x00000003a4037209 */ /* 0x000fe40007810000 */
[----:B------:R-:W-:Y:S02]  /*4170*/  ISETP.LT.OR P1, PT, R31, 0x9, P1 ;  /* 0x000000091f00780c */ /* 0x000fe40000f21670 */
[----:B------:R-:W-:Y:S02]  /*4180*/  FMNMX.FTZ R3, R152, R3, !PT ;  /* 0x0000000398037209 */ /* 0x000fe40007810000 */
[----:B------:R-:W-:-:S02]  /*4190*/  FSEL R90, R7, -INF , !P1 ;  /* 0xff800000075a7808 */ /* 0x000fc40004800000 */
[----:B------:R-:W-:Y:S02]  /*41a0*/  ISETP.NE.AND P1, PT, R105, RZ, PT ;  /* 0x000000ff6900720c */ /* 0x000fe40003f25270 */
[----:B------:R-:W-:Y:S02]  /*41b0*/  FMNMX.FTZ R3, R162, R3, !PT ;  /* 0x00000003a2037209 */ /* 0x000fe40007810000 */
[----:B------:R-:W-:Y:S02]  /*41c0*/  ISETP.GT.AND P1, PT, R33, 0x9, !P1 ;  /* 0x000000092100780c */ /* 0x000fe40004f24270 */
[----:B------:R-:W-:Y:S02]  /*41d0*/  FMNMX.FTZ R3, R154, R3, !PT ;  /* 0x000000039a037209 */ /* 0x000fe40007810000 */
[----:B------:R-:W-:Y:S02]  /*41e0*/  ISETP.LT.OR P1, PT, R31, 0xa, P1 ;  /* 0x0000000a1f00780c */ /* 0x000fe40000f21670 */
[----:B------:R-:W-:-:S02]  /*41f0*/  FMNMX.FTZ R3, R160, R3, !PT ;  /* 0x00000003a0037209 */ /* 0x000fc40007810000 */
[----:B------:R-:W-:Y:S02]  /*4200*/  FSEL R10, R10, -INF , !P1 ;  /* 0xff8000000a0a7808 */ /* 0x000fe40004800000 */
[----:B------:R-:W-:Y:S02]  /*4210*/  ISETP.NE.AND P1, PT, R106, RZ, PT ;  /* 0x000000ff6a00720c */ /* 0x000fe40003f25270 */
[----:B------:R-:W-:Y:S02]  /*4220*/  FMNMX.FTZ R3, R156, R3, !PT ;  /* 0x000000039c037209 */ /* 0x000fe40007810000 */
[----:B------:R-:W-:Y:S02]  /*4230*/  ISETP.GT.AND P1, PT, R33, 0x10, !P1 ;  /* 0x000000102100780c */ /* 0x000fe40004f24270 */
[----:B------:R-:W-:Y:S02]  /*4240*/  FMNMX.FTZ R3, R158, R3, !PT ;  /* 0x000000039e037209 */ /* 0x000fe40007810000 */
[----:B------:R-:W-:-:S02]  /*4250*/  ISETP.LT.OR P1, PT, R31, 0x11, P1 ;  /* 0x000000111f00780c */ /* 0x000fc40000f21670 */
[----:B------:R-:W-:Y:S02]  /*4260*/  FMNMX.FTZ R3, R150, R3, !PT ;  /* 0x0000000396037209 */ /* 0x000fe40007810000 */
[----:B------:R-:W-:Y:S02]  /*4270*/  FSEL R96, R11, -INF , !P1 ;  /* 0xff8000000b607808 */ /* 0x000fe40004800000 */
[----:B------:R-:W-:Y:S02]  /*4280*/  ISETP.NE.AND P1, PT, R89, RZ, PT ;  /* 0x000000ff5900720c */ /* 0x000fe40003f25270 */
[----:B------:R-:W-:Y:S02]  /*4290*/  FMNMX.FTZ R3, R148, R3, !PT ;  /* 0x0000000394037209 */ /* 0x000fe40007810000 */
[----:B------:R-:W-:Y:S02]  /*42a0*/  ISETP.GT.AND P1, PT, R33, 0x11, !P1 ;  /* 0x000000112100780c */ /* 0x000fe40004f24270 */
[----:B------:R-:W-:-:S02]  /*42b0*/  FMNMX.FTZ R3, R146, R3, !PT ;  /* 0x0000000392037209 */ /* 0x000fc40007810000 */
[----:B------:R-:W-:Y:S02]  /*42c0*/  ISETP.LT.OR P1, PT, R31, 0x12, P1 ;  /* 0x000000121f00780c */ /* 0x000fe40000f21670 */
[----:B------:R-:W-:Y:S02]  /*42d0*/  FMNMX.FTZ R3, R144, R3, !PT ;  /* 0x0000000390037209 */ /* 0x000fe40007810000 */
[----:B------:R-:W-:Y:S02]  /*42e0*/  FSEL R94, R12, -INF , !P1 ;  /* 0xff8000000c5e7808 */ /* 0x000fe40004800000 */
[----:B------:R-:W-:Y:S02]  /*42f0*/  ISETP.NE.AND P1, PT, R107, RZ, PT ;  /* 0x000000ff6b00720c */ /* 0x000fe40003f25270 */
[----:B------:R-:W-:Y:S02]  /*4300*/  FMNMX.FTZ R3, R142, R3, !PT ;  /* 0x000000038e037209 */ /* 0x000fe40007810000 */
[----:B------:R-:W-:-:S02]  /*4310*/  ISETP.GT.AND P1, PT, R33, 0x18, !P1 ;  /* 0x000000182100780c */ /* 0x000fc40004f24270 */
[----:B------:R-:W-:Y:S02]  /*4320*/  FMNMX.FTZ R3, R140, R3, !PT ;  /* 0x000000038c037209 */ /* 0x000fe40007810000 */
[----:B------:R-:W-:Y:S02]  /*4330*/  ISETP.LT.OR P1, PT, R31, 0x19, P1 ;  /* 0x000000191f00780c */ /* 0x000fe40000f21670 */
[----:B------:R-:W-:Y:S02]  /*4340*/  FMNMX.FTZ R3, R138, R3, !PT ;  /* 0x000000038a037209 */ /* 0x000fe40007810000 */
[----:B------:R-:W-:Y:S02]  /*4350*/  FSEL R12, R13, -INF , !P1 ;  /* 0xff8000000d0c7808 */ /* 0x000fe40004800000 */
[----:B------:R-:W-:Y:S02]  /*4360*/  ISETP.NE.AND P1, PT, R93, RZ, PT ;  /* 0x000000ff5d00720c */ /* 0x000fe40003f25270 */
[----:B------:R-:W-:-:S02]  /*4370*/  FMNMX.FTZ R3, R130, R3, !PT ;  /* 0x0000000382037209 */ /* 0x000fc40007810000 */
[----:B------:R-:W-:Y:S02]  /*4380*/  ISETP.GT.AND P1, PT, R33, 0x19, !P1 ;  /* 0x000000192100780c */ /* 0x000fe40004f24270 */
[----:B------:R-:W-:Y:S02]  /*4390*/  FMNMX.FTZ R3, R126, R3, !PT ;  /* 0x000000037e037209 */ /* 0x000fe40007810000 */
[----:B------:R-:W-:Y:S02]  /*43a0*/  ISETP.LT.OR P1, PT, R31, 0x1a, P1 ;  /* 0x0000001a1f00780c */ /* 0x000fe40000f21670 */
[----:B------:R-:W-:Y:S02]  /*43b0*/  FMNMX.FTZ R3, R120, R3, !PT ;  /* 0x0000000378037209 */ /* 0x000fe40007810000 */
[----:B------:R-:W-:Y:S02]  /*43c0*/  FSEL R98, R14, -INF , !P1 ;  /* 0xff8000000e627808 */ /* 0x000fe40004800000 */
[----:B------:R-:W-:-:S02]  /*43d0*/  ISETP.NE.AND P1, PT, R108, RZ, PT ;  /* 0x000000ff6c00720c */ /* 0x000fc40003f25270 */
[----:B------:R-:W-:Y:S02]  /*43e0*/  FMNMX.FTZ R3, R112, R3, !PT ;  /* 0x0000000370037209 */ /* 0x000fe40007810000 */
[----:B------:R-:W-:Y:S02]  /*43f0*/  ISETP.GT.AND P1, PT, R33, 0x20, !P1 ;  /* 0x000000202100780c */ /* 0x000fe40004f24270 */
[----:B------:R-:W-:Y:S02]  /*4400*/  FMNMX.FTZ R3, R100, R3, !PT ;  /* 0x0000000364037209 */ /* 0x000fe40007810000 */
[----:B------:R-:W-:Y:S02]  /*4410*/  ISETP.LT.OR P1, PT, R31, 0x21, P1 ;  /* 0x000000211f00780c */ /* 0x000fe40000f21670 */
[----:B------:R-:W-:Y:S02]  /*4420*/  FMNMX.FTZ R3, R86, R3, !PT ;  /* 0x0000000356037209 */ /* 0x000fe40007810000 */
[----:B------:R-:W-:Y:S01]  /*4430*/  FSEL R106, R15, -INF , !P1 ;  /* 0xff8000000f6a7808 */ /* 0x000fe20004800000 */
[----:B------:R-:W-:Y:S01]  /*4440*/  IMAD.U32 R15, RZ, RZ, UR6 ;  /* 0x00000006ff0f7e24 */ /* 0x000fe2000f8e00ff */
[----:B------:R-:W-:Y:S01]  /*4450*/  ISETP.NE.AND P1, PT, R95, RZ, PT ;  /* 0x000000ff5f00720c */ /* 0x000fe20003f25270 */
[----:B------:R-:W-:Y:S01]  /*4460*/  @UP1 ULDC UR6, c[0x0][0x44c] ;  /* 0x0001130000061ab9 */ /* 0x000fe20000000800 */
[----:B------:R-:W-:Y:S01]  /*4470*/  FMNMX.FTZ R3, R84, R3, !PT ;  /* 0x0000000354037209 */ /* 0x000fe20007810000 */
[----:B------:R-:W-:Y:S01]  /*4480*/  UIMAD.WIDE.U32 UR6, UR46, UR6, URZ ;  /* 0x000000062e0672a5 */ /* 0x000fe2000f8e003f */
[----:B------:R-:W-:-:S02]  /*4490*/  ISETP.GT.AND P1, PT, R33, 0x21, !P1 ;  /* 0x000000212100780c */ /* 0x000fc40004f24270 */
[----:B------:R-:W-:Y:S01]  /*44a0*/  FMNMX.FTZ R3, R88, R3, !PT ;  /* 0x0000000358037209 */ /* 0x000fe20007810000 */
[----:B------:R-:W-:Y:S01]  /*44b0*/  @UP1 USHF.R.U32.HI UR46, URZ, UR14, UR7 ;  /* 0x0000000e3f2e1299 */ /* 0x000fe20008011607 */
        /* <DEDUP_REMOVED lines=10> */
[----:B------:R-:W-:-:S02]  /*4560*/  ISETP.GT.AND P1, PT, R33, 0x29, !P6 ;  /* 0x000000292100780c */ /* 0x000fc40007724270 */
[----:B------:R-:W-:Y:S02]  /*4570*/  ISETP.NE.AND P6, PT, R110, RZ, PT ;  /* 0x000000ff6e00720c */ /* 0x000fe40003fc5270 */
        /* <DEDUP_REMOVED lines=29> */
[----:B------:R-:W-:Y:S01]  /*4750*/  ISETP.GT.AND P3, PT, R33, 0x90, !P3 ;  /* 0x000000902100780c */ /* 0x000fe20005f64270 */
[----:B------:R-:W0:Y:S01]  /*4760*/  SHFL.BFLY PT, R14, R3, 0x2, 0x1f ;  /* 0x0c401f00030e7f89 */ /* 0x000e2200000e0000 */
[----:B------:R-:W-:Y:S02]  /*4770*/  FSEL R76, R76, -INF , !P1 ;  /* 0xff8000004c4c7808 */ /* 0x000fe40004800000 */
[----:B------:R-:W-:Y:S02]  /*4780*/  ISETP.NE.AND P1, PT, R81, RZ, PT ;  /* 0x000000ff5100720c */ /* 0x000fe40003f25270 */
[----:B------:R-:W-:Y:S02]  /*4790*/  ISETP.LT.OR P2, PT, R31, 0x8a, P2 ;  /* 0x0000008a1f00780c */ /* 0x000fe40001741670 */
[C---:B------:R-:W-:Y:S02]  /*47a0*/  ISETP.GT.AND P1, PT, R33.reuse, 0x40, !P1 ;  /* 0x000000402100780c */ /* 0x040fe40004f24270 */
[----:B------:R-:W-:-:S02]  /*47b0*/  ISETP.GT.AND P4, PT, R33, 0x91, !P4 ;  /* 0x000000912100780c */ /* 0x000fc40006784270 */
[C---:B------:R-:W-:Y:S02]  /*47c0*/  ISETP.LT.OR P1, PT, R31.reuse, 0x41, P1 ;  /* 0x000000411f00780c */ /* 0x040fe40000f21670 */
[----:B------:R-:W-:Y:S02]  /*47d0*/  ISETP.LT.OR P3, PT, R31, 0x91, P3 ;  /* 0x000000911f00780c */ /* 0x000fe40001f61670 */
[----:B------:R-:W-:Y:S02]  /*47e0*/  FSEL R114, R56, -INF , !P1 ;  /* 0xff80000038727808 */ /* 0x000fe40004800000 */
[----:B------:R-:W-:Y:S02]  /*47f0*/  ISETP.NE.AND P1, PT, R113, RZ, PT ;  /* 0x000000ff7100720c */ /* 0x000fe40003f25270 */
[C---:B------:R-:W-:Y:S02]  /*4800*/  ISETP.GT.AND P5, PT, R33.reuse, 0x98, !P5 ;  /* 0x000000982100780c */ /* 0x040fe40006fa4270 */
[----:B------:R-:W-:-:S02]  /*4810*/  ISETP.GT.AND P1, PT, R33, 0x41, !P1 ;  /* 0x000000412100780c */ /* 0x000fc40004f24270 */
[C---:B------:R-:W-:Y:S02]  /*4820*/  ISETP.LT.OR P4, PT, R31.reuse, 0x92, P4 ;  /* 0x000000921f00780c */ /* 0x040fe40002781670 */
[----:B------:R-:W-:Y:S02]  /*4830*/  ISETP.LT.OR P1, PT, R31, 0x42, P1 ;  /* 0x000000421f00780c */ /* 0x000fe40000f21670 */
[----:B0-----:R-:W-:Y:S02]  /*4840*/  FMNMX.FTZ R7, R3, R14, !PT ;  /* 0x0000000e03077209 */ /* 0x001fe40007810000 */
[----:B------:R-:W-:Y:S02]  /*4850*/  FSEL R56, R57, -INF , !P1 ;  /* 0xff80000039387808 */ /* 0x000fe40004800000 */
[----:B------:R-:W-:Y:S01]  /*4860*/  ISETP.NE.AND P1, PT, R83, RZ, PT ;  /* 0x000000ff5300720c */ /* 0x000fe20003f25270 */
[----:B------:R-:W0:Y:S01]  /*4870*/  SHFL.BFLY PT, R14, R7, 0x1, 0x1f ;  /* 0x0c201f00070e7f89 */ /* 0x000e2200000e0000 */
[----:B------:R-:W-:-:S02]  /*4880*/  ISETP.LT.OR P5, PT, R31, 0x99, P5 ;  /* 0x000000991f00780c */ /* 0x000fc40002fa1670 */
[----:B------:R-:W-:Y:S02]  /*4890*/  ISETP.GT.AND P1, PT, R33, 0x48, !P1 ;  /* 0x000000482100780c */ /* 0x000fe40004f24270 */
[----:B------:R-:W-:Y:S02]  /*48a0*/  R2UR UR11, R22 ;  /* 0x00000000160b72ca */ /* 0x000fe400000e0000 */
[----:B------:R-:W-:-:S04]  /*48b0*/  ISETP.LT.OR P1, PT, R31, 0x49, P1 ;  /* 0x000000491f00780c */ /* 0x000fc80000f21670 */
[----:B------:R-:W-:Y:S02]  /*48c0*/  FSEL R58, R58, -INF , !P1 ;  /* 0xff8000003a3a7808 */ /* 0x000fe40004800000 */
[----:B------:R-:W-:-:S04]  /*48d0*/  ISETP.NE.AND P1, PT, R115, RZ, PT ;  /* 0x000000ff7300720c */ /* 0x000fc80003f25270 */
[----:B------:R-:W-:Y:S01]  /*48e0*/  ISETP.GT.AND P1, PT, R33, 0x49, !P1 ;  /* 0x000000492100780c */ /* 0x000fe20004f24270 */
[----:B------:R-:W-:-:S03]  /*48f0*/  UIADD3 UR46, UR11, UR46, URZ ;  /* 0x0000002e0b2e7290 */ /* 0x000fc6000fffe03f */
[----:B------:R-:W-:Y:S01]  /*4900*/  ISETP.LT.OR P1, PT, R31, 0x4a, P1 ;  /* 0x0000004a1f00780c */ /* 0x000fe20000f21670 */
[----:B------:R-:W-:Y:S01]  /*4910*/  UIADD3 UR10, UR46, UR10, URZ ;  /* 0x0000000a2e0a7290 */ /* 0x000fe2000fffe03f */
[----:B0-----:R-:W-:Y:S02]  /*4920*/  FMNMX.FTZ R14, R7, R14, !PT ;  /* 0x0000000e070e7209 */ /* 0x001fe40007810000 */
[----:B------:R-:W-:Y:S02]  /*4930*/  FSEL R116, R59, -INF , !P1 ;  /* 0xff8000003b747808 */ /* 0x000fe40004800000 */
[----:B------:R-:W-:Y:S01]  /*4940*/  ISETP.NE.AND P1, PT, R117, RZ, PT ;  /* 0x000000ff7500720c */ /* 0x000fe20003f25270 */
[----:B------:R-:W-:-:S03]  /*4950*/  FFMA.FTZ R11, R14, R15, -8 ;  /* 0xc10000000e0b7423 */ /* 0x000fc6000001000f */
[----:B------:R-:W-:-:S04]  /*4960*/  ISETP.GT.AND P1, PT, R33, 0x50, !P1 ;  /* 0x000000502100780c */ /* 0x000fc80004f24270 */
[----:B------:R-:W-:-:S04]  /*4970*/  ISETP.LT.OR P1, PT, R31, 0x51, P1 ;  /* 0x000000511f00780c */ /* 0x000fc80000f21670 */
[----:B------:R-:W-:Y:S02]  /*4980*/  FSEL R60, R60, -INF , !P1 ;  /* 0xff8000003c3c7808 */ /* 0x000fe40004800000 */
[----:B------:R-:W-:-:S04]  /*4990*/  ISETP.NE.AND P1, PT, R118, RZ, PT ;  /* 0x000000ff7600720c */ /* 0x000fc80003f25270 */
[----:B------:R-:W-:-:S04]  /*49a0*/  ISETP.GT.AND P1, PT, R33, 0x51, !P1 ;  /* 0x000000512100780c */ /* 0x000fc80004f24270 */
[----:B------:R-:W-:-:S04]  /*49b0*/  ISETP.LT.OR P1, PT, R31, 0x52, P1 ;  /* 0x000000521f00780c */ /* 0x000fc80000f21670 */
[----:B------:R-:W-:Y:S02]  /*49c0*/  FSEL R118, R61, -INF , !P1 ;  /* 0xff8000003d767808 */ /* 0x000fe40004800000 */
[----:B------:R-:W-:Y:S02]  /*49d0*/  ISETP.GT.AND P1, PT, R33, 0x58, !P6 ;  /* 0x000000582100780c */ /* 0x000fe40007724270 */
[----:B------:R-:W-:Y:S02]  /*49e0*/  ISETP.NE.AND P6, PT, R122, RZ, PT ;  /* 0x000000ff7a00720c */ /* 0x000fe40003fc5270 */
[----:B------:R-:W-:-:S04]  /*49f0*/  ISETP.LT.OR P1, PT, R31, 0x59, P1 ;  /* 0x000000591f00780c */ /* 0x000fc80000f21670 */
[----:B------:R-:W-:Y:S02]  /*4a00*/  FSEL R62, R62, -INF , !P1 ;  /* 0xff8000003e3e7808 */ /* 0x000fe40004800000 */
[----:B------:R-:W-:-:S04]  /*4a10*/  ISETP.NE.AND P1, PT, R119, RZ, PT ;  /* 0x000000ff7700720c */ /* 0x000fc80003f25270 */
[----:B------:R-:W-:-:S04]  /*4a20*/  ISETP.GT.AND P1, PT, R33, 0x59, !P1 ;  /* 0x000000592100780c */ /* 0x000fc80004f24270 */
        /* <DEDUP_REMOVED lines=42> */
[----:B------:R-:W-:-:S04]  /*4cd0*/  FSETP.NEU.FTZ.AND P1, PT, R14, -INF , PT ;  /* 0xff8000000e00780b */ /* 0x000fc80003f3d000 */
[----:B------:R-:W-:Y:S02]  /*4ce0*/  FSEL R55, R11, RZ, P1 ;  /* 0x000000ff0b377208 */ /* 0x000fe40000800000 */
[----:B------:R-:W-:Y:S02]  /*4cf0*/  ISETP.GT.AND P1, PT, R33, RZ, !P6 ;  /* 0x000000ff2100720c */ /* 0x000fe40007724270 */
[----:B------:R-:W-:Y:S01]  /*4d00*/  ISETP.NE.AND P6, PT, R53, RZ, PT ;  /* 0x000000ff3500720c */ /* 0x000fe20003fc5270 */
[-CC-:B------:R-:W-:Y:S01]  /*4d10*/  FFMA.FTZ R86, R86, R15.reuse, -R55.reuse ;  /* 0x0000000f56567223 */ /* 0x180fe20000010837 */
[----:B------:R-:W-:Y:S01]  /*4d20*/  ISETP.LT.OR P1, PT, R31, 0x1, P1 ;  /* 0x000000011f00780c */ /* 0x000fe20000f21670 */
[-CC-:B------:R-:W-:Y:S01]  /*4d30*/  FFMA.FTZ R20, R84, R15.reuse, -R55.reuse ;  /* 0x0000000f54147223 */ /* 0x180fe20000010837 */
[-CC-:B------:R-:W-:Y:S01]  /*4d40*/  FFMA.FTZ R88, R88, R15.reuse, -R55.reuse ;  /* 0x0000000f58587223 */ /* 0x180fe20000010837 */
[----:B------:R-:W-:Y:S01]  /*4d50*/  ISETP.GT.AND P6, PT, R33, 0x99, !P6 ;  /* 0x000000992100780c */ /* 0x000fe200077c4270 */
[-CC-:B------:R-:W-:Y:S01]  /*4d60*/  FFMA.FTZ R3, R166, R15.reuse, -R55.reuse ;  /* 0x0000000fa6037223 */ /* 0x180fe20000010837 */
[----:B------:R-:W-:Y:S01]  /*4d70*/  FSEL R53, R0, -INF , !P1 ;  /* 0xff80000000357808 */ /* 0x000fe20004800000 */
[-CC-:B------:R-:W-:Y:S01]  /*4d80*/  FFMA.FTZ R0, R168, R15.reuse, -R55.reuse ;  /* 0x0000000fa8007223 */ /* 0x180fe20000010837 */
[----:B------:R-:W-:Y:S01]  /*4d90*/  ISETP.NE.AND P1, PT, R49, RZ, PT ;  /* 0x000000ff3100720c */ /* 0x000fe20003f25270 */
[-CC-:B------:R-:W-:Y:S01]  /*4da0*/  FFMA.FTZ R7, R164, R15.reuse, -R55.reuse ;  /* 0x0000000fa4077223 */ /* 0x180fe20000010837 */
[----:B------:R-:W-:Y:S01]  /*4db0*/  FMNMX.FTZ R21, R53, R92, !PT ;  /* 0x0000005c35157209 */ /* 0x000fe20007810000 */
[--C-:B------:R-:W-:Y:S01]  /*4dc0*/  FFMA.FTZ R49, R34, R15, -R55.reuse ;  /* 0x0000000f22317223 */ /* 0x100fe20000010837 */
[----:B------:R-:W-:Y:S01]  /*4dd0*/  ISETP.GT.AND P1, PT, R33, 0x88, !P1 ;  /* 0x000000882100780c */ /* 0x000fe20004f24270 */
[----:B------:R-:W-:Y:S01]  /*4de0*/  MUFU.EX2 R0, R0 ;  /* 0x0000000000007308 */ /* 0x000fe20000000800 */
[----:B------:R-:W-:Y:S01]  /*4df0*/  FMNMX.FTZ R27, R90, R21, !PT ;  /* 0x000000155a1b7209 */ /* 0x000fe20007810000 */
[-CC-:B------:R-:W-:Y:S01]  /*4e00*/  FFMA.FTZ R152, R152, R15.reuse, -R55.reuse ;  /* 0x0000000f98987223 */ /* 0x180fe20000010837 */
[C---:B------:R-:W-:Y:S01]  /*4e10*/  ISETP.LT.OR P1, PT, R31.reuse, 0x89, P1 ;  /* 0x000000891f00780c */ /* 0x040fe20000f21670 */
[--C-:B------:R-:W-:Y:S01]  /*4e20*/  FFMA.FTZ R11, R162, R15, -R55.reuse ;  /* 0x0000000fa20b7223 */ /* 0x100fe20000010837 */
[----:B------:R-:W-:Y:S01]  /*4e30*/  FMNMX.FTZ R27, R10, R27, !PT ;  /* 0x0000001b0a1b7209 */ /* 0x000fe20007810000 */
[--C-:B------:R-:W-:Y:S01]  /*4e40*/  FFMA.FTZ R154, R154, R15, -R55.reuse ;  /* 0x0000000f9a9a7223 */ /* 0x100fe20000010837 */
[----:B------:R-:W-:Y:S01]  /*4e50*/  FSEL R84, R24, -INF , !P1 ;  /* 0xff80000018547808 */ /* 0x000fe20004800000 */
[----:B------:R-:W0:Y:S01]  /*4e60*/  MUFU.EX2 R3, R3 ;  /* 0x0000000300037308 */ /* 0x000e220000000800 */
[----:B------:R-:W-:Y:S01]  /*4e70*/  FMNMX.FTZ R27, R96, R27, !PT ;  /* 0x0000001b601b7209 */ /* 0x000fe20007810000 */
[-CC-:B------:R-:W-:Y:S01]  /*4e80*/  FFMA.FTZ R13, R160, R15.reuse, -R55.reuse ;  /* 0x0000000fa00d7223 */ /* 0x180fe20000010837 */
[----:B------:R-:W-:Y:S01]  /*4e90*/  ISETP.LT.OR P6, PT, R31, 0x9a, P6 ;  /* 0x0000009a1f00780c */ /* 0x000fe200037c1670 */
[--C-:B------:R-:W-:Y:S01]  /*4ea0*/  FFMA.FTZ R156, R156, R15, -R55.reuse ;  /* 0x0000000f9c9c7223 */ /* 0x100fe20000010837 */
[----:B------:R-:W-:Y:S01]  /*4eb0*/  FMNMX.FTZ R27, R94, R27, !PT ;  /* 0x0000001b5e1b7209 */ /* 0x000fe20007810000 */
[--C-:B------:R-:W-:Y:S01]  /*4ec0*/  FFMA.FTZ R158, R158, R15, -R55.reuse ;  /* 0x0000000f9e9e7223 */ /* 0x100fe20000010837 */
[----:B------:R-:W-:Y:S01]  /*4ed0*/  FSEL R30, R30, -INF , !P6 ;  /* 0xff8000001e1e7808 */ /* 0x000fe20007000000 */
[----:B------:R1:W-:Y:S01]  /*4ee0*/  MUFU.EX2 R24, R88 ;  /* 0x0000005800187308 */ /* 0x0003e20000000800 */
[----:B------:R-:W-:Y:S01]  /*4ef0*/  FMNMX.FTZ R35, R12, R27, !PT ;  /* 0x0000001b0c237209 */ /* 0x000fe20007810000 */
[-CC-:B------:R-:W-:Y:S01]  /*4f00*/  FFMA.FTZ R33, R38, R15.reuse, -R55.reuse ;  /* 0x0000000f26217223 */ /* 0x180fe20000010837 */
[-CC-:B------:R-:W-:Y:S01]  /*4f10*/  FFMA.FTZ R150, R150, R15.reuse, -R55.reuse ;  /* 0x0000000f96967223 */ /* 0x180fe20000010837 */
[--C-:B------:R-:W-:Y:S01]  /*4f20*/  FFMA.FTZ R148, R148, R15, -R55.reuse ;  /* 0x0000000f94947223 */ /* 0x100fe20000010837 */
[----:B------:R-:W-:Y:S01]  /*4f30*/  FMNMX.FTZ R35, R98, R35, !PT ;  /* 0x0000002362237209 */ /* 0x000fe20007810000 */
[-CC-:B------:R-:W-:Y:S01]  /*4f40*/  FFMA.FTZ R146, R146, R15.reuse, -R55.reuse ;  /* 0x0000000f92927223 */ /* 0x180fe20000010837 */
[--C-:B------:R-:W-:Y:S01]  /*4f50*/  FFMA.FTZ R144, R144, R15, -R55.reuse ;  /* 0x0000000f90907223 */ /* 0x100fe20000010837 */
[----:B------:R-:W2:Y:S01]  /*4f60*/  MUFU.EX2 R7, R7 ;  /* 0x0000000700077308 */ /* 0x000ea20000000800 */
[----:B------:R-:W-:Y:S01]  /*4f70*/  FMNMX.FTZ R35, R106, R35, !PT ;  /* 0x000000236a237209 */ /* 0x000fe20007810000 */
[-CC-:B------:R-:W-:Y:S01]  /*4f80*/  FFMA.FTZ R142, R142, R15.reuse, -R55.reuse ;  /* 0x0000000f8e8e7223 */ /* 0x180fe20000010837 */
[----:B-1----:R-:W-:Y:S01]  /*4f90*/  FSEL R88, R28, -INF , !P4 ;  /* 0xff8000001c587808 */ /* 0x002fe20006000000 */
[--C-:B------:R-:W-:Y:S01]  /*4fa0*/  FFMA.FTZ R28, R80, R15, -R55.reuse ;  /* 0x0000000f501c7223 */ /* 0x100fe20000010837 */
[----:B------:R-:W-:Y:S01]  /*4fb0*/  FMNMX.FTZ R35, R104, R35, !PT ;  /* 0x0000002368237209 */ /* 0x000fe20007810000 */
[--C-:B------:R-:W-:Y:S01]  /*4fc0*/  FFMA.FTZ R140, R140, R15, -R55.reuse ;  /* 0x0000000f8c8c7223 */ /* 0x100fe20000010837 */
[----:B------:R-:W-:Y:S01]  /*4fd0*/  FSEL R80, R29, -INF , !P5 ;  /* 0xff8000001d507808 */ /* 0x000fe20006800000 */
[----:B------:R-:W1:Y:S01]  /*4fe0*/  MUFU.EX2 R152, R152 ;  /* 0x0000009800987308 */ /* 0x000e620000000800 */
[----:B------:R-:W-:Y:S01]  /*4ff0*/  FMNMX.FTZ R37, R102, R35, !PT ;  /* 0x0000002366257209 */ /* 0x000fe20007810000 */
[-CC-:B------:R-:W-:Y:S01]  /*5000*/  FFMA.FTZ R29, R48, R15.reuse, -R55.reuse ;  /* 0x0000000f301d7223 */ /* 0x180fe20000010837 */
[-CC-:B------:R-:W-:Y:S01]  /*5010*/  FFMA.FTZ R138, R138, R15.reuse, -R55.reuse ;  /* 0x0000000f8a8a7223 */ /* 0x180fe20000010837 */
[--C-:B------:R-:W-:Y:S01]  /*5020*/  FFMA.FTZ R130, R130, R15, -R55.reuse ;  /* 0x0000000f82827223 */ /* 0x100fe20000010837 */
[----:B------:R-:W-:Y:S01]  /*5030*/  FMNMX.FTZ R37, R72, R37, !PT ;  /* 0x0000002548257209 */ /* 0x000fe20007810000 */
[-CC-:B------:R-:W-:Y:S01]  /*5040*/  FFMA.FTZ R126, R126, R15.reuse, -R55.reuse ;  /* 0x0000000f7e7e7223 */ /* 0x180fe20000010837 */
[--C-:B------:R-:W-:Y:S01]  /*5050*/  FFMA.FTZ R43, R120, R15, -R55.reuse ;  /* 0x0000000f782b7223 */ /* 0x100fe20000010837 */
[----:B------:R-:W3:Y:S01]  /*5060*/  MUFU.EX2 R11, R11 ;  /* 0x0000000b000b7308 */ /* 0x000ee20000000800 */
[----:B------:R-:W-:Y:S01]  /*5070*/  FMNMX.FTZ R37, R110, R37, !PT ;  /* 0x000000256e257209 */ /* 0x000fe20007810000 */
[-CC-:B------:R-:W-:Y:S01]  /*5080*/  FFMA.FTZ R112, R112, R15.reuse, -R55.reuse ;  /* 0x0000000f70707223 */ /* 0x180fe20000010837 */
[-CC-:B------:R-:W-:Y:S01]  /*5090*/  FFMA.FTZ R100, R100, R15.reuse, -R55.reuse ;  /* 0x0000000f64647223 */ /* 0x180fe20000010837 */
[--C-:B------:R-:W-:Y:S01]  /*50a0*/  FFMA.FTZ R50, R50, R15, -R55.reuse ;  /* 0x0000000f32327223 */ /* 0x100fe20000010837 */
[----:B------:R-:W-:Y:S01]  /*50b0*/  FMNMX.FTZ R37, R108, R37, !PT ;  /* 0x000000256c257209 */ /* 0x000fe20007810000 */
[-CC-:B------:R-:W-:Y:S01]  /*50c0*/  FFMA.FTZ R48, R70, R15.reuse, -R55.reuse ;  /* 0x0000000f46307223 */ /* 0x180fe20000010837 */
[--C-:B------:R-:W-:Y:S01]  /*50d0*/  FFMA.FTZ R31, R68, R15, -R55.reuse ;  /* 0x0000000f441f7223 */ /* 0x100fe20000010837 */
[----:B------:R-:W4:Y:S01]  /*50e0*/  MUFU.EX2 R154, R154 ;  /* 0x0000009a009a7308 */ /* 0x000f220000000800 */
[----:B------:R-:W-:Y:S01]  /*50f0*/  FMNMX.FTZ R39, R74, R37, !PT ;  /* 0x000000254a277209 */ /* 0x000fe20007810000 */
[-CC-:B------:R-:W-:Y:S01]  /*5100*/  FFMA.FTZ R66, R66, R15.reuse, -R55.reuse ;  /* 0x0000000f42427223 */ /* 0x180fe20000010837 */
[-CC-:B------:R-:W-:Y:S01]  /*5110*/  FFMA.FTZ R38, R64, R15.reuse, -R55.reuse ;  /* 0x0000000f40267223 */ /* 0x180fe20000010837 */
[--C-:B------:R-:W-:Y:S01]  /*5120*/  FFMA.FTZ R52, R52, R15, -R55.reuse ;  /* 0x0000000f34347223 */ /* 0x100fe20000010837 */
[----:B------:R-:W-:Y:S01]  /*5130*/  FMNMX.FTZ R39, R76, R39, !PT ;  /* 0x000000274c277209 */ /* 0x000fe20007810000 */
[-CC-:B------:R-:W-:Y:S01]  /*5140*/  FFMA.FTZ R36, R36, R15.reuse, -R55.reuse ;  /* 0x0000000f24247223 */ /* 0x180fe20000010837 */
[----:B------:R-:W-:Y:S01]  /*5150*/  FFMA.FTZ R32, R32, R15, -R55 ;  /* 0x0000000f20207223 */ /* 0x000fe20000010837 */
[----:B------:R-:W5:Y:S01]  /*5160*/  MUFU.EX2 R13, R13 ;  /* 0x0000000d000d7308 */ /* 0x000f620000000800 */
[----:B------:R-:W-:-:S04]  /*5170*/  FMNMX.FTZ R39, R114, R39, !PT ;  /* 0x0000002772277209 */ /* 0x000fc80007810000 */
[----:B------:R-:W-:-:S03]  /*5180*/  FMNMX.FTZ R39, R56, R39, !PT ;  /* 0x0000002738277209 */ /* 0x000fc60007810000 */
[----:B------:R-:W5:Y:S01]  /*5190*/  MUFU.EX2 R156, R156 ;  /* 0x0000009c009c7308 */ /* 0x000f620000000800 */
[----:B------:R-:W-:-:S04]  /*51a0*/  FMNMX.FTZ R41, R58, R39, !PT ;  /* 0x000000273a297209 */ /* 0x000fc80007810000 */
[----:B------:R-:W-:-:S03]  /*51b0*/  FMNMX.FTZ R41, R116, R41, !PT ;  /* 0x0000002974297209 */ /* 0x000fc60007810000 */
[----:B------:R-:W-:Y:S01]  /*51c0*/  MUFU.EX2 R21, R158 ;  /* 0x0000009e00157308 */ /* 0x000fe20000000800 */
        /* <DEDUP_REMOVED lines=14> */
[----:B------:R0:W-:Y:S01]  /*52b0*/  MUFU.EX2 R41, R86 ;  /* 0x0000005600297308 */ /* 0x0001e20000000800 */
[----:B------:R-:W-:-:S04]  /*52c0*/  FMNMX.FTZ R47, R46, R45, !PT ;  /* 0x0000002d2e2f7209 */ /* 0x000fc80007810000 */
[----:B------:R-:W-:-:S03]  /*52d0*/  FMNMX.FTZ R47, R134, R47, !PT ;  /* 0x0000002f862f7209 */ /* 0x000fc60007810000 */
[----:B------:R2:W-:Y:S01]  /*52e0*/  MUFU.EX2 R45, R20 ;  /* 0x00000014002d7308 */ /* 0x0005e20000000800 */
[----:B------:R-:W-:Y:S02]  /*52f0*/  FMNMX.FTZ R47, R26, R47, !PT ;  /* 0x0000002f1a2f7209 */ /* 0x000fe40007810000 */
[----:B0-----:R-:W-:Y:S01]  /*5300*/  FSEL R86, R25, -INF , !P2 ;  /* 0xff80000019567808 */ /* 0x001fe20005000000 */
[----:B------:R-:W-:Y:S01]  /*5310*/  FFMA.FTZ R25, R78, R15, -R55 ;  /* 0x0000000f4e197223 */ /* 0x000fe20000010837 */
[----:B------:R-:W-:-:S03]  /*5320*/  FMNMX.FTZ R47, R136, R47, !PT ;  /* 0x0000002f882f7209 */ /* 0x000fc60007810000 */
[----:B------:R-:W-:Y:S01]  /*5330*/  MUFU.EX2 R142, R142 ;  /* 0x0000008e008e7308 */ /* 0x000fe20000000800 */
[----:B------:R-:W-:Y:S01]  /*5340*/  FMNMX.FTZ R47, R84, R47, !PT ;  /* 0x0000002f542f7209 */ /* 0x000fe20007810000 */
[----:B--2---:R-:W-:Y:S01]  /*5350*/  FFMA.FTZ R20, R82, R15, -R55 ;  /* 0x0000000f52147223 */ /* 0x004fe20000010837 */
[----:B------:R-:W-:Y:S02]  /*5360*/  FSEL R82, R23, -INF , !P3 ;  /* 0xff80000017527808 */ /* 0x000fe40005800000 */
[----:B------:R-:W-:-:S03]  /*5370*/  FMNMX.FTZ R47, R86, R47, !PT ;  /* 0x0000002f562f7209 */ /* 0x000fc60007810000 */
[----:B------:R0:W-:Y:S01]  /*5380*/  MUFU.EX2 R23, R20 ;  /* 0x0000001400177308 */ /* 0x0001e20000000800 */
[----:B------:R-:W-:-:S04]  /*5390*/  FMNMX.FTZ R47, R82, R47, !PT ;  /* 0x0000002f522f7209 */ /* 0x000fc80007810000 */
[----:B------:R-:W-:-:S03]  /*53a0*/  FMNMX.FTZ R47, R88, R47, !PT ;  /* 0x0000002f582f7209 */ /* 0x000fc60007810000 */
[----:B------:R-:W-:Y:S01]  /*53b0*/  MUFU.EX2 R37, R140 ;  /* 0x0000008c00257308 */ /* 0x000fe20000000800 */
[----:B------:R-:W-:-:S04]  /*53c0*/  FMNMX.FTZ R47, R80, R47, !PT ;  /* 0x0000002f502f7209 */ /* 0x000fc80007810000 */
[----:B------:R-:W-:-:S03]  /*53d0*/  FMNMX.FTZ R47, R30, R47, !PT ;  /* 0x0000002f1e2f7209 */ /* 0x000fc60007810000 */
[----:B------:R-:W-:Y:S02]  /*53e0*/  MUFU.EX2 R138, R138 ;  /* 0x0000008a008a7308 */ /* 0x000fe40000000800 */
[----:B0-----:R-:W0:Y:S06]  /*53f0*/  SHFL.BFLY PT, R20, R47, 0x2, 0x1f ;  /* 0x0c401f002f147f89 */ /* 0x001e2c00000e0000 */
[----:B------:R-:W-:Y:S08]  /*5400*/  MUFU.EX2 R39, R130 ;  /* 0x0000008200277308 */ /* 0x000ff00000000800 */
[----:B------:R-:W-:Y:S08]  /*5410*/  MUFU.EX2 R126, R126 ;  /* 0x0000007e007e7308 */ /* 0x000ff00000000800 */
[----:B------:R-:W-:Y:S01]  /*5420*/  MUFU.EX2 R43, R43 ;  /* 0x0000002b002b7308 */ /* 0x000fe20000000800 */
[----:B0-----:R-:W-:Y:S01]  /*5430*/  FMNMX.FTZ R51, R47, R20, !PT ;  /* 0x000000142f337209 */ /* 0x001fe20007810000 */
[----:B------:R-:W-:-:S04]  /*5440*/  FFMA.FTZ R47, R54, R15, -R55 ;  /* 0x0000000f362f7223 */ /* 0x000fc80000010837 */
[----:B------:R-:W0:Y:S02]  /*5450*/  SHFL.BFLY PT, R20, R51, 0x1, 0x1f ;  /* 0x0c201f0033147f89 */ /* 0x000e2400000e0000 */
[----:B------:R-:W-:Y:S08]  /*5460*/  MUFU.EX2 R112, R112 ;  /* 0x0000007000707308 */ /* 0x000ff00000000800 */
[----:B------:R-:W-:Y:S08]  /*5470*/  MUFU.EX2 R100, R100 ;  /* 0x0000006400647308 */ /* 0x000ff00000000800 */
[----:B------:R-:W-:Y:S01]  /*5480*/  MUFU.EX2 R25, R25 ;  /* 0x0000001900197308 */ /* 0x000fe20000000800 */
[----:B0-----:R-:W-:Y:S01]  /*5490*/  FMNMX.FTZ R20, R51, R20, !PT ;  /* 0x0000001433147209 */ /* 0x001fe20007810000 */
[----:B------:R-:W-:-:S06]  /*54a0*/  FFMA.FTZ R51, R6, R15, -R55 ;  /* 0x0000000f06337223 */ /* 0x000fcc0000010837 */
[----:B------:R-:W-:Y:S01]  /*54b0*/  MUFU.EX2 R50, R50 ;  /* 0x0000003200327308 */ /* 0x000fe20000000800 */
[C---:B------:R-:W-:Y:S01]  /*54c0*/  FSETP.NEU.FTZ.AND P1, PT, R20.reuse, -INF , PT ;  /* 0xff8000001400780b */ /* 0x040fe20003f3d000 */
[----:B------:R-:W-:-:S05]  /*54d0*/  FFMA.FTZ R34, R20, R15, -8 ;  /* 0xc100000014227423 */ /* 0x000fca000001000f */
[----:B------:R-:W-:Y:S01]  /*54e0*/  FSEL R63, R34, RZ, P1 ;  /* 0x000000ff223f7208 */ /* 0x000fe20000800000 */
[----:B------:R-:W-:Y:S01]  /*54f0*/  MUFU.EX2 R28, R28 ;  /* 0x0000001c001c7308 */ /* 0x000fe20000000800 */
[----:B------:R-:W-:-:S03]  /*5500*/  PLOP3.LUT P1, PT, PT, PT, UP0, 0x40, 0x0 ;  /* 0x000000000000781c */ /* 0x000fc60003f2e808 */
[-CC-:B------:R-:W-:Y:S01]  /*5510*/  FFMA.FTZ R6, R53, R15.reuse, -R63.reuse ;  /* 0x0000000f35067223 */ /* 0x180fe2000001083f */
[-CC-:B------:R-:W-:Y:S01]  /*5520*/  FFMA.FTZ R53, R92, R15.reuse, -R63.reuse ;  /* 0x0000000f5c357223 */ /* 0x180fe2000001083f */
[-CC-:B------:R-:W-:Y:S01]  /*5530*/  FFMA.FTZ R90, R90, R15.reuse, -R63.reuse ;  /* 0x0000000f5a5a7223 */ /* 0x180fe2000001083f */
[-C--:B------:R-:W-:Y:S01]  /*5540*/  FFMA.FTZ R61, R56, R15.reuse, -R63 ;  /* 0x0000000f383d7223 */ /* 0x080fe2000001083f */
[----:B------:R-:W-:Y:S01]  /*5550*/  FADD.FTZ R56, R0, R3 ;  /* 0x0000000300387221 */ /* 0x000fe20000010000 */
[-CC-:B------:R-:W-:Y:S01]  /*5560*/  FFMA.FTZ R34, R10, R15.reuse, -R63.reuse ;  /* 0x0000000f0a227223 */ /* 0x180fe2000001083f */
[----:B------:R-:W-:Y:S01]  /*5570*/  MUFU.EX2 R6, R6 ;  /* 0x0000000600067308 */ /* 0x000fe20000000800 */
[-CC-:B------:R-:W-:Y:S01]  /*5580*/  FFMA.FTZ R10, R96, R15.reuse, -R63.reuse ;  /* 0x0000000f600a7223 */ /* 0x180fe2000001083f */
[----:B------:R-:W-:Y:S01]  /*5590*/  FADD.FTZ R77, R7, R56 ;  /* 0x00000038074d7221 */ /* 0x000fe20000010000 */
[-CC-:B------:R-:W-:Y:S01]  /*55a0*/  FFMA.FTZ R55, R94, R15.reuse, -R63.reuse ;  /* 0x0000000f5e377223 */ /* 0x180fe2000001083f */
[-CC-:B------:R-:W-:Y:S01]  /*55b0*/  FFMA.FTZ R54, R12, R15.reuse, -R63.reuse ;  /* 0x0000000f0c367223 */ /* 0x180fe2000001083f */
[-C--:B------:R-:W-:Y:S01]  /*55c0*/  FFMA.FTZ R98, R98, R15.reuse, -R63 ;  /* 0x0000000f62627223 */ /* 0x080fe2000001083f */
[----:B-1----:R-:W-:Y:S01]  /*55d0*/  FADD.FTZ R56, R152, R77 ;  /* 0x0000004d98387221 */ /* 0x002fe20000010000 */
[-CC-:B------:R-:W-:Y:S01]  /*55e0*/  FFMA.FTZ R12, R106, R15.reuse, -R63.reuse ;  /* 0x0000000f6a0c7223 */ /* 0x180fe2000001083f */
[----:B------:R-:W0:Y:S01]  /*55f0*/  MUFU.EX2 R53, R53 ;  /* 0x0000003500357308 */ /* 0x000e220000000800 */
[-CC-:B------:R-:W-:Y:S01]  /*5600*/  FFMA.FTZ R57, R104, R15.reuse, -R63.reuse ;  /* 0x0000000f68397223 */ /* 0x180fe2000001083f */
[----:B---3--:R-:W-:Y:S01]  /*5610*/  FADD.FTZ R77, R11, R56 ;  /* 0x000000380b4d7221 */ /* 0x008fe20000010000 */
[-CC-:B------:R-:W-:Y:S01]  /*5620*/  FFMA.FTZ R102, R102, R15.reuse, -R63.reuse ;  /* 0x0000000f66667223 */ /* 0x180fe2000001083f */
[----:B------:R-:W-:Y:S01]  /*5630*/  FFMA.FTZ R72, R72, R15, -R63 ;  /* 0x0000000f48487223 */ /* 0x000fe2000001083f */
[----:B------:R-:W-:Y:S01]  /*5640*/  F2FP.SATFINITE.E4M3.F32.PACK_AB_MERGE_C R152, R152, R7, RZ ;  /* 0x000000079898723e */ /* 0x000fe200048070ff */
[----:B----4-:R-:W-:Y:S01]  /*5650*/  FADD.FTZ R56, R154, R77 ;  /* 0x0000004d9a387221 */ /* 0x010fe20000010000 */
[-CC-:B------:R-:W-:Y:S01]  /*5660*/  FFMA.FTZ R59, R108, R15.reuse, -R63.reuse ;  /* 0x0000000f6c3b7223 */ /* 0x180fe2000001083f */
[----:B------:R-:W1:Y:S01]  /*5670*/  MUFU.EX2 R90, R90 ;  /* 0x0000005a005a7308 */ /* 0x000e620000000800 */
[----:B------:R-:W-:Y:S01]  /*5680*/  F2FP.SATFINITE.E4M3.F32.PACK_AB_MERGE_C R184, R3, R0, R152 ;  /* 0x0000000003b8723e */ /* 0x000fe20004807098 */
[----:B-----5:R-:W-:Y:S01]  /*5690*/  FADD.FTZ R81, R13, R56 ;  /* 0x000000380d517221 */ /* 0x020fe20000010000 */
[-CC-:B------:R-:W-:Y:S01]  /*56a0*/  FFMA.FTZ R74, R74, R15.reuse, -R63.reuse ;  /* 0x0000000f4a4a7223 */ /* 0x180fe2000001083f */
[-CC-:B------:R-:W-:Y:S01]  /*56b0*/  FFMA.FTZ R76, R76, R15.reuse, -R63.reuse ;  /* 0x0000000f4c4c7223 */ /* 0x180fe2000001083f */
[----:B------:R-:W-:Y:S01]  /*56c0*/  FFMA.FTZ R58, R58, R15, -R63 ;  /* 0x0000000f3a3a7223 */ /* 0x000fe2000001083f */
[C---:B------:R-:W-:Y:S01]  /*56d0*/  FADD.FTZ R68, R156.reuse, R81 ;  /* 0x000000519c447221 */ /* 0x040fe20000010000 */
[----:B------:R-:W-:Y:S01]  /*56e0*/  F2FP.SATFINITE.E4M3.F32.PACK_AB_MERGE_C R156, R156, R13, RZ ;  /* 0x0000000d9c9c723e */ /* 0x000fe200048070ff */
[----:B------:R2:W3:Y:S01]  /*56f0*/  MUFU.EX2 R65, R34 ;  /* 0x0000002200417308 */ /* 0x0004e20000000800 */
[----:B0-----:R-:W-:Y:S01]  /*5700*/  FADD.FTZ R79, R6, R53 ;  /* 0x00000035064f7221 */ /* 0x001fe20000010000 */
[----:B------:R-:W-:Y:S01]  /*5710*/  FADD.FTZ R81, R21, R68 ;  /* 0x0000004415517221 */ /* 0x000fe20000010000 */
[----:B------:R-:W-:Y:S01]  /*5720*/  F2FP.SATFINITE.E4M3.F32.PACK_AB_MERGE_C R186, R154, R11, R156 ;  /* 0x0000000b9aba723e */ /* 0x000fe2000480709c */
[-CC-:B------:R-:W-:Y:S01]  /*5730*/  FFMA.FTZ R116, R116, R15.reuse, -R63.reuse ;  /* 0x0000000f74747223 */ /* 0x180fe2000001083f */
[-CC-:B------:R-:W-:Y:S01]  /*5740*/  FFMA.FTZ R60, R60, R15.reuse, -R63.reuse ;  /* 0x0000000f3c3c7223 */ /* 0x180fe2000001083f */
[-CC-:B------:R-:W-:Y:S01]  /*5750*/  FFMA.FTZ R118, R118, R15.reuse, -R63.reuse ;  /* 0x0000000f76767223 */ /* 0x180fe2000001083f */
[-C--:B------:R-:W-:Y:S01]  /*5760*/  FFMA.FTZ R62, R62, R15.reuse, -R63 ;  /* 0x0000000f3e3e7223 */ /* 0x080fe2000001083f */
[----:B------:R-:W0:Y:S01]  /*5770*/  MUFU.EX2 R10, R10 ;  /* 0x0000000a000a7308 */ /* 0x000e220000000800 */
[----:B-1----:R-:W-:Y:S01]  /*5780*/  FADD.FTZ R56, R90, R79 ;  /* 0x0000004f5a387221 */ /* 0x002fe20000010000 */
[-CC-:B--2---:R-:W-:Y:S01]  /*5790*/  FFMA.FTZ R34, R110, R15.reuse, -R63.reuse ;  /* 0x0000000f6e227223 */ /* 0x184fe2000001083f */
[-CC-:B------:R-:W-:Y:S01]  /*57a0*/  FFMA.FTZ R122, R122, R15.reuse, -R63.reuse ;  /* 0x0000000f7a7a7223 */ /* 0x180fe2000001083f */
[-CC-:B------:R-:W-:Y:S01]  /*57b0*/  FFMA.FTZ R40, R40, R15.reuse, -R63.reuse ;  /* 0x0000000f28287223 */ /* 0x180fe2000001083f */
[-CC-:B------:R-:W-:Y:S01]  /*57c0*/  FFMA.FTZ R124, R124, R15.reuse, -R63.reuse ;  /* 0x0000000f7c7c7223 */ /* 0x180fe2000001083f */
[-CC-:B------:R-:W-:Y:S01]  /*57d0*/  FFMA.FTZ R42, R42, R15.reuse, -R63.reuse ;  /* 0x0000000f2a2a7223 */ /* 0x180fe2000001083f */
[-C--:B------:R-:W-:Y:S01]  /*57e0*/  FFMA.FTZ R128, R128, R15.reuse, -R63 ;  /* 0x0000000f80807223 */ /* 0x080fe2000001083f */
[----:B------:R-:W1:Y:S01]  /*57f0*/  MUFU.EX2 R55, R55 ;  /* 0x0000003700377308 */ /* 0x000e620000000800 */
[----:B---3--:R-:W-:Y:S01]  /*5800*/  FADD.FTZ R79, R65, R56 ;  /* 0x00000038414f7221 */ /* 0x008fe20000010000 */
[----:B------:R-:W-:Y:S01]  /*5810*/  FADD.FTZ R56, R150, R81 ;  /* 0x0000005196387221 */ /* 0x000fe20000010000 */
[-CC-:B------:R-:W-:Y:S01]  /*5820*/  FFMA.FTZ R44, R44, R15.reuse, -R63.reuse ;  /* 0x0000000f2c2c7223 */ /* 0x180fe2000001083f */
[-CC-:B------:R-:W-:Y:S01]  /*5830*/  FFMA.FTZ R132, R132, R15.reuse, -R63.reuse ;  /* 0x0000000f84847223 */ /* 0x180fe2000001083f */
[-CC-:B------:R-:W-:Y:S01]  /*5840*/  FFMA.FTZ R46, R46, R15.reuse, -R63.reuse ;  /* 0x0000000f2e2e7223 */ /* 0x180fe2000001083f */
[-CC-:B------:R-:W-:Y:S01]  /*5850*/  FFMA.FTZ R134, R134, R15.reuse, -R63.reuse ;  /* 0x0000000f86867223 */ /* 0x180fe2000001083f */
[----:B------:R-:W-:Y:S01]  /*5860*/  FFMA.FTZ R26, R26, R15, -R63 ;  /* 0x0000000f1a1a7223 */ /* 0x000fe2000001083f */
[----:B------:R2:W3:Y:S01]  /*5870*/  MUFU.EX2 R64, R54 ;  /* 0x0000003600407308 */ /* 0x0004e20000000800 */
[----:B0-----:R-:W-:Y:S01]  /*5880*/  FADD.FTZ R22, R10, R79 ;  /* 0x0000004f0a167221 */ /* 0x001fe20000010000 */
[----:B------:R-:W-:Y:S01]  /*5890*/  FADD.FTZ R79, R27, R56 ;  /* 0x000000381b4f7221 */ /* 0x000fe20000010000 */
[----:B------:R-:W-:Y:S01]  /*58a0*/  F2FP.SATFINITE.E4M3.F32.PACK_AB_MERGE_C R27, R146, R27, RZ ;  /* 0x0000001b921b723e */ /* 0x000fe200048070ff */
[-CC-:B------:R-:W-:Y:S01]  /*58b0*/  FFMA.FTZ R136, R136, R15.reuse, -R63.reuse ;  /* 0x0000000f88887223 */ /* 0x180fe2000001083f */
[----:B------:R-:W-:Y:S01]  /*58c0*/  FFMA.FTZ R84, R84, R15, -R63 ;  /* 0x0000000f54547223 */ /* 0x000fe2000001083f */
[----:B------:R-:W-:Y:S01]  /*58d0*/  FADD.FTZ R146, R146, R79 ;  /* 0x0000004f92927221 */ /* 0x000fe20000010000 */
[----:B------:R-:W-:Y:S01]  /*58e0*/  F2FP.SATFINITE.E4M3.F32.PACK_AB_MERGE_C R180, R150, R21, R27 ;  /* 0x0000001596b4723e */ /* 0x000fe2000480701b */
[----:B------:R-:W0:Y:S01]  /*58f0*/  MUFU.EX2 R67, R98 ;  /* 0x0000006200437308 */ /* 0x000e220000000800 */
[----:B-1----:R-:W-:Y:S01]  /*5900*/  FADD.FTZ R13, R55, R22 ;  /* 0x00000016370d7221 */ /* 0x002fe20000010000 */
[--C-:B--2---:R-:W-:Y:S01]  /*5910*/  FFMA.FTZ R54, R114, R15, -R63.reuse ;  /* 0x0000000f72367223 */ /* 0x104fe2000001083f */
[----:B------:R-:W-:Y:S01]  /*5920*/  F2FP.SATFINITE.E4M3.F32.PACK_AB_MERGE_C R21, R112, R43, RZ ;  /* 0x0000002b7015723e */ /* 0x000fe200048070ff */
[-CC-:B------:R-:W-:Y:S01]  /*5930*/  FFMA.FTZ R86, R86, R15.reuse, -R63.reuse ;  /* 0x0000000f56567223 */ /* 0x180fe2000001083f */
[----:B------:R-:W-:Y:S01]  /*5940*/  F2FP.SATFINITE.E4M3.F32.PACK_AB_MERGE_C R65, R65, R90, RZ ;  /* 0x0000005a4141723e */ /* 0x000fe200048070ff */
[----:B------:R-:W-:Y:S01]  /*5950*/  FFMA.FTZ R82, R82, R15, -R63 ;  /* 0x0000000f52527223 */ /* 0x000fe2000001083f */
[----:B------:R-:W-:Y:S01]  /*5960*/  F2FP.SATFINITE.E4M3.F32.PACK_AB_MERGE_C R176, R126, R39, R21 ;  /* 0x000000277eb0723e */ /* 0x000fe20004807015 */
[----:B------:R-:W1:Y:S01]  /*5970*/  MUFU.EX2 R12, R12 ;  /* 0x0000000c000c7308 */ /* 0x000e620000000800 */
[----:B---3--:R-:W-:Y:S01]  /*5980*/  FADD.FTZ R22, R64, R13 ;  /* 0x0000000d40167221 */ /* 0x008fe20000010000 */
[----:B------:R-:W-:Y:S01]  /*5990*/  FADD.FTZ R13, R35, R146 ;  /* 0x00000092230d7221 */ /* 0x000fe20000010000 */
[----:B------:R-:W-:Y:S01]  /*59a0*/  F2FP.SATFINITE.E4M3.F32.PACK_AB_MERGE_C R21, R24, R45, RZ ;  /* 0x0000002d1815723e */ /* 0x000fe200048070ff */
[-C--:B------:R-:W-:Y:S01]  /*59b0*/  FFMA.FTZ R88, R88, R15.reuse, -R63 ;  /* 0x0000000f58587223 */ /* 0x080fe2000001083f */
[----:B------:R-:W-:Y:S01]  /*59c0*/  F2FP.SATFINITE.E4M3.F32.PACK_AB_MERGE_C R185, R53, R6, R65 ;  /* 0x0000000635b9723e */ /* 0x000fe20004807041 */
[-C--:B------:R-:W-:Y:S01]  /*59d0*/  FFMA.FTZ R80, R80, R15.reuse, -R63 ;  /* 0x0000000f50507223 */ /* 0x080fe2000001083f */
[----:B------:R-:W-:Y:S01]  /*59e0*/  F2FP.SATFINITE.E4M3.F32.PACK_AB_MERGE_C R178, R41, R100, R21 ;  /* 0x0000006429b2723e */ /* 0x000fe20004807015 */
[----:B------:R-:W2:Y:S01]  /*59f0*/  MUFU.EX2 R57, R57 ;  /* 0x0000003900397308 */ /* 0x000ea20000000800 */
[C---:B0-----:R-:W-:Y:S01]  /*5a00*/  FADD.FTZ R3, R67.reuse, R22 ;  /* 0x0000001643037221 */ /* 0x041fe20000010000 */
[----:B------:R-:W-:Y:S01]  /*5a10*/  FADD.FTZ R22, R142, R13 ;  /* 0x0000000d8e167221 */ /* 0x000fe20000010000 */
[----:B------:R-:W-:Y:S01]  /*5a20*/  FFMA.FTZ R30, R30, R15, -R63 ;  /* 0x0000000f1e1e7223 */ /* 0x000fe2000001083f */
[----:B------:R-:W-:-:S02]  /*5a30*/  F2FP.SATFINITE.E4M3.F32.PACK_AB_MERGE_C R64, R67, R64, RZ ;  /* 0x000000404340723e */ /* 0x000fc400048070ff */
[----:B------:R-:W-:Y:S01]  /*5a40*/  FADD.FTZ R13, R37, R22 ;  /* 0x00000016250d7221 */ /* 0x000fe20000010000 */
[----:B------:R-:W-:Y:S01]  /*5a50*/  F2FP.SATFINITE.E4M3.F32.PACK_AB_MERGE_C R37, R138, R37, RZ ;  /* 0x000000258a25723e */ /* 0x000fe200048070ff */
[----:B------:R-:W0:Y:S01]  /*5a60*/  MUFU.EX2 R102, R102 ;  /* 0x0000006600667308 */ /* 0x000e220000000800 */
[----:B-1----:R-:W-:Y:S01]  /*5a70*/  FADD.FTZ R0, R12, R3 ;  /* 0x000000030c007221 */ /* 0x002fe20000010000 */
[----:B------:R-:W-:Y:S01]  /*5a80*/  FADD.FTZ R138, R138, R13 ;  /* 0x0000000d8a8a7221 */ /* 0x000fe20000010000 */
[----:B------:R-:W-:Y:S02]  /*5a90*/  F2FP.SATFINITE.E4M3.F32.PACK_AB_MERGE_C R182, R142, R35, R37 ;  /* 0x000000238eb6723e */ /* 0x000fe40004807025 */
[----:B------:R-:W-:Y:S01]  /*5aa0*/  F2FP.SATFINITE.E4M3.F32.PACK_AB_MERGE_C R187, R55, R10, R64 ;  /* 0x0000000a37bb723e */ /* 0x000fe20004807040 */
[----:B------:R-:W-:Y:S02]  /*5ab0*/  FADD.FTZ R13, R39, R138 ;  /* 0x0000008a270d7221 */ /* 0x000fe40000010000 */
[----:B------:R-:W1:Y:S01]  /*5ac0*/  MUFU.EX2 R69, R72 ;  /* 0x0000004800457308 */ /* 0x000e620000000800 */
[----:B--2---:R-:W-:Y:S01]  /*5ad0*/  FADD.FTZ R11, R57, R0 ;  /* 0x00000000390b7221 */ /* 0x004fe20000010000 */
[----:B------:R-:W-:-:S04]  /*5ae0*/  FADD.FTZ R22, R126, R13 ;  /* 0x0000000d7e167221 */ /* 0x000fc80000010000 */
[----:B------:R-:W-:Y:S01]  /*5af0*/  FADD.FTZ R43, R43, R22 ;  /* 0x000000162b2b7221 */ /* 0x000fe20000010000 */
[----:B------:R-:W-:Y:S01]  /*5b00*/  F2FP.SATFINITE.E4M3.F32.PACK_AB_MERGE_C R22, R50, R25, RZ ;  /* 0x000000193216723e */ /* 0x000fe200048070ff */
[----:B------:R-:W2:Y:S01]  /*5b10*/  MUFU.EX2 R34, R34 ;  /* 0x0000002200227308 */ /* 0x000ea20000000800 */
[----:B0-----:R-:W-:Y:S01]  /*5b20*/  FADD.FTZ R0, R102, R11 ;  /* 0x0000000b66007221 */ /* 0x001fe20000010000 */
[----:B------:R-:W-:Y:S01]  /*5b30*/  FADD.FTZ R43, R112, R43 ;  /* 0x0000002b702b7221 */ /* 0x000fe20000010000 */
[----:B------:R-:W-:-:S03]  /*5b40*/  F2FP.SATFINITE.E4M3.F32.PACK_AB_MERGE_C R172, R28, R23, R22 ;  /* 0x000000171cac723e */ /* 0x000fc60004807016 */
[----:B------:R-:W-:Y:S02]  /*5b50*/  FADD.FTZ R100, R100, R43 ;  /* 0x0000002b64647221 */ /* 0x000fe40000010000 */
[----:B------:R-:W0:Y:S01]  /*5b60*/  MUFU.EX2 R59, R59 ;  /* 0x0000003b003b7308 */ /* 0x000e220000000800 */
[----:B-1----:R-:W-:Y:S01]  /*5b70*/  FADD.FTZ R11, R69, R0 ;  /* 0x00000000450b7221 */ /* 0x002fe20000010000 */
[----:B------:R-:W-:Y:S01]  /*5b80*/  FADD.FTZ R100, R41, R100 ;  /* 0x0000006429647221 */ /* 0x000fe20000010000 */
[----:B------:R-:W-:-:S03]  /*5b90*/  F2FP.SATFINITE.E4M3.F32.PACK_AB_MERGE_C R69, R69, R102, RZ ;  /* 0x000000664545723e */ /* 0x000fc600048070ff */
[----:B------:R-:W-:Y:S01]  /*5ba0*/  FADD.FTZ R45, R45, R100 ;  /* 0x000000642d2d7221 */ /* 0x000fe20000010000 */
[----:B------:R-:W-:Y:S01]  /*5bb0*/  F2FP.SATFINITE.E4M3.F32.PACK_AB_MERGE_C R181, R57, R12, R69 ;  /* 0x0000000c39b5723e */ /* 0x000fe20004807045 */
[----:B------:R-:W1:Y:S01]  /*5bc0*/  MUFU.EX2 R74, R74 ;  /* 0x0000004a004a7308 */ /* 0x000e620000000800 */
[----:B--2---:R-:W-:Y:S01]  /*5bd0*/  FADD.FTZ R0, R34, R11 ;  /* 0x0000000b22007221 */ /* 0x004fe20000010000 */
[----:B------:R-:W-:Y:S01]  /*5be0*/  FADD.FTZ R24, R24, R45 ;  /* 0x0000002d18187221 */ /* 0x000fe20000010000 */
[----:B------:R-:W-:-:S05]  /*5bf0*/  VIADD R12, R19, 0xfffffffe ;  /* 0xfffffffe130c7836 */ /* 0x000fca0000000000 */
[----:B------:R-:W2:Y:S01]  /*5c00*/  MUFU.EX2 R71, R76 ;  /* 0x0000004c00477308 */ /* 0x000ea20000000800 */
[----:B0-----:R-:W-:-:S07]  /*5c10*/  FADD.FTZ R13, R59, R0 ;  /* 0x000000003b0d7221 */ /* 0x001fce0000010000 */
[----:B------:R-:W0:Y:S01]  /*5c20*/  MUFU.EX2 R54, R54 ;  /* 0x0000003600367308 */ /* 0x000e220000000800 */
[----:B-1----:R-:W-:-:S07]  /*5c30*/  FADD.FTZ R0, R74, R13 ;  /* 0x0000000d4a007221 */ /* 0x002fce0000010000 */
[----:B------:R-:W1:Y:S01]  /*5c40*/  MUFU.EX2 R61, R61 ;  /* 0x0000003d003d7308 */ /* 0x000e620000000800 */
[C---:B--2---:R-:W-:Y:S01]  /*5c50*/  FADD.FTZ R13, R71.reuse, R0 ;  /* 0x00000000470d7221 */ /* 0x044fe20000010000 */
[----:B------:R-:W-:-:S04]  /*5c60*/  F2FP.SATFINITE.E4M3.F32.PACK_AB_MERGE_C R71, R71, R74, RZ ;  /* 0x0000004a4747723e */ /* 0x000fc800048070ff */
[----:B------:R-:W-:Y:S02]  /*5c70*/  F2FP.SATFINITE.E4M3.F32.PACK_AB_MERGE_C R183, R59, R34, R71 ;  /* 0x000000223bb7723e */ /* 0x000fe40004807047 */
[----:B------:R-:W2:Y:S01]  /*5c80*/  MUFU.EX2 R58, R58 ;  /* 0x0000003a003a7308 */ /* 0x000ea20000000800 */
[----:B0-----:R-:W-:-:S07]  /*5c90*/  FADD.FTZ R0, R54, R13 ;  /* 0x0000000d36007221 */ /* 0x001fce0000010000 */
[----:B------:R-:W0:Y:S01]  /*5ca0*/  MUFU.EX2 R73, R116 ;  /* 0x0000007400497308 */ /* 0x000e220000000800 */
[----:B-1----:R-:W-:-:S07]  /*5cb0*/  FADD.FTZ R21, R61, R0 ;  /* 0x000000003d157221 */ /* 0x002fce0000010000 */
[----:B------:R-:W1:Y:S01]  /*5cc0*/  MUFU.EX2 R60, R60 ;  /* 0x0000003c003c7308 */ /* 0x000e620000000800 */
[----:B--2---:R-:W-:-:S07]  /*5cd0*/  FADD.FTZ R0, R58, R21 ;  /* 0x000000153a007221 */ /* 0x004fce0000010000 */
[----:B------:R-:W2:Y:S01]  /*5ce0*/  MUFU.EX2 R75, R118 ;  /* 0x00000076004b7308 */ /* 0x000ea20000000800 */
[C---:B0-----:R-:W-:Y:S01]  /*5cf0*/  FADD.FTZ R21, R73.reuse, R0 ;  /* 0x0000000049157221 */ /* 0x041fe20000010000 */
[----:B------:R-:W-:-:S04]  /*5d00*/  F2FP.SATFINITE.E4M3.F32.PACK_AB_MERGE_C R58, R73, R58, RZ ;  /* 0x0000003a493a723e */ /* 0x000fc800048070ff */
[----:B------:R-:W-:Y:S02]  /*5d10*/  F2FP.SATFINITE.E4M3.F32.PACK_AB_MERGE_C R177, R61, R54, R58 ;  /* 0x000000363db1723e */ /* 0x000fe4000480703a */
[----:B------:R-:W0:Y:S01]  /*5d20*/  MUFU.EX2 R62, R62 ;  /* 0x0000003e003e7308 */ /* 0x000e220000000800 */
[----:B-1----:R-:W-:-:S07]  /*5d30*/  FADD.FTZ R0, R60, R21 ;  /* 0x000000153c007221 */ /* 0x002fce0000010000 */
[----:B------:R-:W1:Y:S01]  /*5d40*/  MUFU.EX2 R77, R122 ;  /* 0x0000007a004d7308 */ /* 0x000e620000000800 */
[----:B--2---:R-:W-:-:S07]  /*5d50*/  FADD.FTZ R27, R75, R0 ;  /* 0x000000004b1b7221 */ /* 0x004fce0000010000 */
[----:B------:R-:W2:Y:S01]  /*5d60*/  MUFU.EX2 R40, R40 ;  /* 0x0000002800287308 */ /* 0x000ea20000000800 */
[----:B0-----:R-:W-:Y:S01]  /*5d70*/  FADD.FTZ R0, R62, R27 ;  /* 0x0000001b3e007221 */ /* 0x001fe20000010000 */
[----:B------:R-:W-:-:S04]  /*5d80*/  FADD.FTZ R27, R23, R24 ;  /* 0x00000018171b7221 */ /* 0x000fc80000010000 */
        /* <DEDUP_REMOVED lines=8> */
[----:B--2---:R-:W-:-:S07]  /*5e10*/  FADD.FTZ R0, R40, R23 ;  /* 0x0000001728007221 */ /* 0x004fce0000010000 */
[----:B------:R-:W-:Y:S01]  /*5e20*/  MUFU.EX2 R31, R31 ;  /* 0x0000001f001f7308 */ /* 0x000fe20000000800 */
[----:B0-----:R-:W-:-:S07]  /*5e30*/  FADD.FTZ R25, R7, R0 ;  /* 0x0000000007197221 */ /* 0x001fce0000010000 */
[----:B------:R-:W0:Y:S01]  /*5e40*/  MUFU.EX2 R66, R66 ;  /* 0x0000004200427308 */ /* 0x000e220000000800 */
[----:B-1----:R-:W-:-:S07]  /*5e50*/  FADD.FTZ R0, R42, R25 ;  /* 0x000000192a007221 */ /* 0x002fce0000010000 */
[----:B------:R-:W1:Y:S08]  /*5e60*/  MUFU.EX2 R3, R128 ;  /* 0x0000008000037308 */ /* 0x000e700000000800 */
[----:B------:R-:W-:Y:S01]  /*5e70*/  MUFU.EX2 R29, R29 ;  /* 0x0000001d001d7308 */ /* 0x000fe20000000800 */
[----:B0-----:R-:W-:-:S07]  /*5e80*/  F2FP.SATFINITE.E4M3.F32.PACK_AB_MERGE_C R22, R66, R31, RZ ;  /* 0x0000001f4216723e */ /* 0x001fce00048070ff */
[----:B------:R-:W0:Y:S01]  /*5e90*/  MUFU.EX2 R48, R48 ;  /* 0x0000003000307308 */ /* 0x000e220000000800 */
[C---:B-1----:R-:W-:Y:S01]  /*5ea0*/  F2FP.SATFINITE.E4M3.F32.PACK_AB_MERGE_C R42, R3.reuse, R42, RZ ;  /* 0x0000002a032a723e */ /* 0x042fe200048070ff */
[----:B------:R-:W-:-:S03]  /*5eb0*/  FADD.FTZ R3, R3, R0 ;  /* 0x0000000003037221 */ /* 0x000fc60000010000 */
[----:B------:R-:W-:-:S03]  /*5ec0*/  F2FP.SATFINITE.E4M3.F32.PACK_AB_MERGE_C R173, R7, R40, R42 ;  /* 0x0000002807ad723e */ /* 0x000fc6000480702a */
[----:B------:R-:W1:Y:S08]  /*5ed0*/  MUFU.EX2 R44, R44 ;  /* 0x0000002c002c7308 */ /* 0x000e700000000800 */
[----:B------:R-:W2:Y:S01]  /*5ee0*/  MUFU.EX2 R11, R132 ;  /* 0x00000084000b7308 */ /* 0x000ea20000000800 */
[----:B0-----:R-:W-:Y:S01]  /*5ef0*/  F2FP.SATFINITE.E4M3.F32.PACK_AB_MERGE_C R174, R48, R29, R22 ;  /* 0x0000001d30ae723e */ /* 0x001fe20004807016 */
[----:B------:R-:W-:-:S04]  /*5f00*/  FADD.FTZ R29, R29, R50 ;  /* 0x000000321d1d7221 */ /* 0x000fc80000010000 */
[----:B------:R-:W-:Y:S02]  /*5f10*/  FADD.FTZ R48, R48, R29 ;  /* 0x0000001d30307221 */ /* 0x000fe40000010000 */
[----:B------:R-:W0:Y:S01]  /*5f20*/  MUFU.EX2 R46, R46 ;  /* 0x0000002e002e7308 */ /* 0x000e220000000800 */
[----:B-1----:R-:W-:Y:S01]  /*5f30*/  FADD.FTZ R0, R44, R3 ;  /* 0x000000032c007221 */ /* 0x002fe20000010000 */
[----:B------:R-:W-:-:S04]  /*5f40*/  FADD.FTZ R31, R31, R48 ;  /* 0x000000301f1f7221 */ /* 0x000fc80000010000 */
[----:B------:R-:W-:Y:S02]  /*5f50*/  FADD.FTZ R66, R66, R31 ;  /* 0x0000001f42427221 */ /* 0x000fe40000010000 */
[----:B------:R-:W-:Y:S01]  /*5f60*/  MUFU.EX2 R47, R47 ;  /* 0x0000002f002f7308 */ /* 0x000fe20000000800 */
[----:B--2---:R-:W-:-:S07]  /*5f70*/  FADD.FTZ R25, R11, R0 ;  /* 0x000000000b197221 */ /* 0x004fce0000010000 */
[----:B------:R-:W1:Y:S01]  /*5f80*/  MUFU.EX2 R52, R52 ;  /* 0x0000003400347308 */ /* 0x000e620000000800 */
[----:B0-----:R-:W-:-:S07]  /*5f90*/  FADD.FTZ R0, R46, R25 ;  /* 0x000000192e007221 */ /* 0x001fce0000010000 */
[----:B------:R-:W0:Y:S08]  /*5fa0*/  MUFU.EX2 R13, R134 ;  /* 0x00000086000d7308 */ /* 0x000e300000000800 */
[----:B------:R-:W-:Y:S01]  /*5fb0*/  MUFU.EX2 R33, R33 ;  /* 0x0000002100217308 */ /* 0x000fe20000000800 */
[----:B-1----:R-:W-:-:S07]  /*5fc0*/  F2FP.SATFINITE.E4M3.F32.PACK_AB_MERGE_C R6, R52, R47, RZ ;  /* 0x0000002f3406723e */ /* 0x002fce00048070ff */
[----:B------:R-:W1:Y:S01]  /*5fd0*/  MUFU.EX2 R38, R38 ;  /* 0x0000002600267308 */ /* 0x000e620000000800 */
[C---:B0-----:R-:W-:Y:S01]  /*5fe0*/  F2FP.SATFINITE.E4M3.F32.PACK_AB_MERGE_C R46, R13.reuse, R46, RZ ;  /* 0x0000002e0d2e723e */ /* 0x041fe200048070ff */
[----:B------:R-:W-:-:S03]  /*5ff0*/  FADD.FTZ R13, R13, R0 ;  /* 0x000000000d0d7221 */ /* 0x000fc60000010000 */
[----:B------:R-:W-:-:S03]  /*6000*/  F2FP.SATFINITE.E4M3.F32.PACK_AB_MERGE_C R175, R11, R44, R46 ;  /* 0x0000002c0baf723e */ /* 0x000fc6000480702e */
[----:B------:R-:W0:Y:S08]  /*6010*/  MUFU.EX2 R26, R26 ;  /* 0x0000001a001a7308 */ /* 0x000e300000000800 */
[----:B------:R-:W2:Y:S01]  /*6020*/  MUFU.EX2 R21, R136 ;  /* 0x0000008800157308 */ /* 0x000ea20000000800 */
[----:B-1----:R-:W-:Y:S01]  /*6030*/  F2FP.SATFINITE.E4M3.F32.PACK_AB_MERGE_C R168, R38, R33, R6 ;  /* 0x0000002126a8723e */ /* 0x002fe20004807006 */
[----:B------:R-:W-:-:S04]  /*6040*/  FADD.FTZ R33, R33, R66 ;  /* 0x0000004221217221 */ /* 0x000fc80000010000 */
[----:B------:R-:W-:Y:S02]  /*6050*/  FADD.FTZ R38, R38, R33 ;  /* 0x0000002126267221 */ /* 0x000fe40000010000 */
[----:B------:R-:W1:Y:S01]  /*6060*/  MUFU.EX2 R84, R84 ;  /* 0x0000005400547308 */ /* 0x000e620000000800 */
[----:B0-----:R-:W-:Y:S01]  /*6070*/  FADD.FTZ R0, R26, R13 ;  /* 0x0000000d1a007221 */ /* 0x001fe20000010000 */
[----:B------:R-:W-:-:S04]  /*6080*/  FADD.FTZ R47, R47, R38 ;  /* 0x000000262f2f7221 */ /* 0x000fc80000010000 */
[----:B------:R-:W-:Y:S02]  /*6090*/  FADD.FTZ R47, R52, R47 ;  /* 0x0000002f342f7221 */ /* 0x000fe40000010000 */
[----:B------:R-:W-:Y:S01]  /*60a0*/  MUFU.EX2 R32, R32 ;  /* 0x0000002000207308 */ /* 0x000fe20000000800 */
[----:B--2---:R-:W-:-:S07]  /*60b0*/  FADD.FTZ R7, R21, R0 ;  /* 0x0000000015077221 */ /* 0x004fce0000010000 */
        /* <DEDUP_REMOVED lines=16> */
[----:B------:R-:W-:-:S06]  /*61c0*/  FADD.FTZ R32, R32, R49 ;  /* 0x0000003120207221 */ /* 0x000fcc0000010000 */
[----:B------:R-:W1:Y:S01]  /*61d0*/  MUFU.EX2 R13, R30 ;  /* 0x0000001e000d7308 */ /* 0x000e620000000800 */
[----:B--2---:R-:W-:-:S04]  /*61e0*/  FADD.FTZ R7, R3, R0 ;  /* 0x0000000003077221 */ /* 0x004fc80000010000 */
[----:B0-----:R-:W-:Y:S01]  /*61f0*/  FADD.FTZ R6, R80, R7 ;  /* 0x0000000750067221 */ /* 0x001fe20000010000 */
[----:B------:R-:W-:Y:S01]  /*6200*/  FADD.FTZ R7, R51, R32 ;  /* 0x0000002033077221 */ /* 0x000fe20000010000 */
[C---:B-1----:R-:W-:Y:S02]  /*6210*/  F2FP.SATFINITE.E4M3.F32.PACK_AB_MERGE_C R0, R13.reuse, R80, RZ ;  /* 0x000000500d00723e */ /* 0x042fe400048070ff */
[----:B------:R-:W-:Y:S02]  /*6220*/  FADD.FTZ R6, R13, R6 ;  /* 0x000000060d067221 */ /* 0x000fe40000010000 */
[----:B------:R-:W-:Y:S01]  /*6230*/  F2FP.SATFINITE.E4M3.F32.PACK_AB_MERGE_C R171, R3, R82, R0 ;  /* 0x0000005203ab723e */ /* 0x000fe20004807000 */
[----:B------:R-:W-:Y:S06]  /*6240*/  @P1 BRA `(.L_x_1177) ;  /* 0x00000000004c1947 */ /* 0x000fec0003800000 */
[----:B------:R-:W-:Y:S01]  /*6250*/  ISETP.LT.AND P1, PT, RZ, UR46, PT ;  /* 0x0000002eff007c0c */ /* 0x000fe2000bf21270 */
[----:B------:R-:W-:-:S12]  /*6260*/  UIADD3 UR11, UR46, -0x1, URZ ;  /* 0xffffffff2e0b7890 */ /* 0x000fd8000fffe03f */
[----:B------:R-:W-:Y:S05]  /*6270*/  @P1 BRA `(.L_x_1178) ;  /* 0x0000000000201947 */ /* 0x000fea0003800000 */
[----:B------:R-:W-:Y:S01]  /*6280*/  ULDC UR14, c[0x0][0x9e4] ;  /* 0x00027900000e7ab9 */ /* 0x000fe20000000800 */
[----:B------:R-:W-:Y:S02]  /*6290*/  UIADD3 UR11, -UR46, URZ, URZ ;  /* 0x0000003f2e0b7290 */ /* 0x000fe4000fffe13f */
[----:B------:R-:W-:-:S11]  /*62a0*/  UISETP.NE.AND UP0, UPT, UR14, 0x1, UPT ;  /* 0x000000010e00788c */ /* 0x000fd6000bf05270 */
[----:B------:R-:W-:Y:S02]  /*62b0*/  @UP0 ULDC.64 UR16, c[0x0][0x9e8] ;  /* 0x00027a0000100ab9 */ /* 0x000fe40000000a00 */
[----:B------:R-:W-:-:S04]  /*62c0*/  UIMAD.WIDE.U32 UR6, UR11, UR16, URZ ;  /* 0x000000100b0672a5 */ /* 0x000fc8000f8e003f */
[----:B------:R-:W-:-:S04]  /*62d0*/  @UP0 USHF.R.U32.HI UR11, URZ, UR17, UR7 ;  /* 0x000000113f0b0299 */ /* 0x000fc80008011607 */
[----:B------:R-:W-:Y:S01]  /*62e0*/  ULOP3.LUT UR11, URZ, UR11, URZ, 0x33, !UPT ;  /* 0x0000000b3f0b7292 */ /* 0x000fe2000f8e333f */
[----:B------:R-:W-:Y:S11]  /*62f0*/  BRA `(.L_x_1179) ;  /* 0x0000000000147947 */ /* 0x000ff60003800000 */
.L_x_1178:
[----:B------:R-:W-:Y:S02]  /*6300*/  ULDC UR14, c[0x0][0x9e4] ;  /* 0x00027900000e7ab9 */ /* 0x000fe40000000800 */
[----:B------:R-:W-:-:S11]  /*6310*/  UISETP.NE.AND UP0, UPT, UR14, 0x1, UPT ;  /* 0x000000010e00788c */ /* 0x000fd6000bf05270 */
[----:B------:R-:W-:Y:S02]  /*6320*/  @UP0 ULDC.64 UR16, c[0x0][0x9e8] ;  /* 0x00027a0000100ab9 */ /* 0x000fe40000000a00 */
[----:B------:R-:W-:-:S04]  /*6330*/  UIMAD.WIDE.U32 UR6, UR11, UR16, URZ ;  /* 0x000000100b0672a5 */ /* 0x000fc8000f8e003f */
[----:B------:R-:W-:-:S12]  /*6340*/  @UP0 USHF.R.U32.HI UR11, URZ, UR17, UR7 ;  /* 0x000000113f0b0299 */ /* 0x000fd80008011607 */
.L_x_1179:
[----:B------:R-:W-:-:S04]  /*6350*/  UIMAD UR11, UR11, UR14, UR14 ;  /* 0x0000000e0b0b72a4 */ /* 0x000fc8000f8e020e */
[----:B------:R-:W-:-:S04]  /*6360*/  UISETP.LT.AND UP0, UPT, UR10, UR11, UPT ;  /* 0x0000000b0a00728c */ /* 0x000fc8000bf01270 */
[----:B------:R-:W-:-:S12]  /*6370*/  USEL UR10, UR10, UR11, UP0 ;  /* 0x0000000b0a0a7287 */ /* 0x000fd80008000000 */
.L_x_1177:
[----:B------:R-:W-:Y:S01]  /*6380*/  UIMAD.WIDE UR6, UR10, 0x66666667, URZ ;  /* 0x666666670a0678a5 */ /* 0x000fe2000f8e023f */
[----:B------:R-:W0:Y:S01]  /*6390*/  S2UR UR46, SR_CgaCtaId ;  /* 0x00000000002e79c3 */ /* 0x000e220000008800 */
[----:B------:R-:W-:Y:S01]  /*63a0*/  UMOV UR48, URZ ;  /* 0x0000003f00307c82 */ /* 0x000fe20008000000 */
[----:B------:R-:W-:Y:S01]  /*63b0*/  UMOV UR47, URZ ;  /* 0x0000003f002f7c82 */ /* 0x000fe20008000000 */
[----:B------:R-:W-:Y:S01]  /*63c0*/  USHF.R.U32.HI UR6, URZ, 0x1f, UR7 ;  /* 0x0000001f3f067899 */ /* 0x000fe20008011607 */
[----:B------:R-:W-:Y:S02]  /*63d0*/  CS2R R24, SRZ ;  /* 0x0000000000187805 */ /* 0x000fe4000001ff00 */
[----:B------:R-:W-:Y:S02]  /*63e0*/  CS2R R26, SRZ ;  /* 0x00000000001a7805 */ /* 0x000fe4000001ff00 */
[----:B------:R-:W-:Y:S01]  /*63f0*/  CS2R R28, SRZ ;  /* 0x00000000001c7805 */ /* 0x000fe2000001ff00 */
[----:B------:R-:W-:Y:S01]  /*6400*/  ULEA.HI.SX32 UR6, UR7, UR6, 0x1a ;  /* 0x0000000607067291 */ /* 0x000fe2000f8fd23f */
[----:B------:R-:W-:-:S02]  /*6410*/  CS2R R30, SRZ ;  /* 0x00000000001e7805 */ /* 0x000fc4000001ff00 */
[----:B------:R-:W-:Y:S02]  /*6420*/  CS2R R32, SRZ ;  /* 0x0000000000207805 */ /* 0x000fe4000001ff00 */
[----:B------:R-:W-:Y:S01]  /*6430*/  CS2R R34, SRZ ;  /* 0x0000000000227805 */ /* 0x000fe2000001ff00 */
[----:B------:R-:W-:Y:S01]  /*6440*/  UISETP.LT.AND UP0, UPT, UR39, UR6, UPT ;  /* 0x000000062700728c */ /* 0x000fe2000bf01270 */
[----:B------:R-:W-:Y:S02]  /*6450*/  CS2R R36, SRZ ;  /* 0x0000000000247805 */ /* 0x000fe4000001ff00 */
[----:B------:R-:W-:Y:S02]  /*6460*/  CS2R R38, SRZ ;  /* 0x0000000000267805 */ /* 0x000fe4000001ff00 */
[----:B------:R-:W-:Y:S01]  /*6470*/  CS2R R40, SRZ ;  /* 0x0000000000287805 */ /* 0x000fe2000001ff00 */
[----:B------:R-:W-:Y:S01]  /*6480*/  USEL UR56, UR39, UR6, !UP0 ;  /* 0x0000000627387287 */ /* 0x000fe2000c000000 */
[----:B------:R-:W-:-:S02]  /*6490*/  CS2R R42, SRZ ;  /* 0x00000000002a7805 */ /* 0x000fc4000001ff00 */
[----:B------:R-:W-:Y:S02]  /*64a0*/  CS2R R44, SRZ ;  /* 0x00000000002c7805 */ /* 0x000fe4000001ff00 */
[----:B------:R-:W-:Y:S02]  /*64b0*/  CS2R R46, SRZ ;  /* 0x00000000002e7805 */ /* 0x000fe4000001ff00 */
[----:B------:R-:W-:Y:S02]  /*64c0*/  CS2R R48, SRZ ;  /* 0x0000000000307805 */ /* 0x000fe4000001ff00 */
[----:B------:R-:W-:Y:S02]  /*64d0*/  CS2R R50, SRZ ;  /* 0x0000000000327805 */ /* 0x000fe4000001ff00 */
[----:B------:R-:W-:Y:S02]  /*64e0*/  ISETP.GE.AND P1, PT, R12, UR56, PT ;  /* 0x000000380c007c0c */ /* 0x000fe4000bf26270 */
        /* <DEDUP_REMOVED lines=17> */
[----:B------:R-:W-:Y:S01]  /*6600*/  CS2R R86, SRZ ;  /* 0x0000000000567805 */ /* 0x000fe2000001ff00 */
[----:B0-----:R-:W-:Y:S06]  /*6610*/  @!P1 BRA `(.L_x_1180) ;  /* 0x0000005000989947 */ /* 0x001fec0003800000 */
        /* <DEDUP_REMOVED lines=35> */
[----:B------:R-:W-:Y:S01]  /*6850*/  UMOV UR57, URZ ;  /* 0x0000003f00397c82 */ /* 0x000fe20008000000 */
[----:B------:R-:W-:Y:S01]  /*6860*/  ULDC UR52, c[0x0][0x9e4] ;  /* 0x0002790000347ab9 */ /* 0x000fe20000000800 */
[----:B------:R-:W-:Y:S01]  /*6870*/  ULDC UR53, c[0x0][0x288] ;  /* 0x0000a20000357ab9 */ /* 0x000fe20000000800 */
[----:B------:R-:W-:Y:S01]  /*6880*/  ULDC UR55, c[0x0][0x2f0] ;  /* 0x0000bc0000377ab9 */ /* 0x000fe20000000800 */
[----:B------:R-:W-:-:S05]  /*6890*/  ULDC UR54, c[0x0][0x9e0] ;  /* 0x0002780000367ab9 */ /* 0x000fca0000000800 */
.L_x_1199:
[----:B------:R-:W-:Y:S01]  /*68a0*/  ISETP.NE.AND P2, PT, RZ, UR40, PT ;  /* 0x00000028ff007c0c */ /* 0x000fe2000bf45270 */
[----:B------:R-:W-:-:S04]  /*68b0*/  UISETP.NE.AND UP0, UPT, UR57, 0x1, UPT ;  /* 0x000000013900788c */ /* 0x000fc8000bf05270 */
[----:B------:R-:W-:-:S04]  /*68c0*/  USEL UR47, URZ, 0x1, UP0 ;  /* 0x000000013f2f7887 */ /* 0x000fc80008000000 */
[----:B------:R-:W-:-:S04]  /*68d0*/  ULOP3.LUT UR47, UR58, UR47, URZ, 0x3c, !UPT ;  /* 0x0000002f3a2f7292 */ /* 0x000fc8000f8e3c3f */
[----:B------:R-:W-:Y:S08]  /*68e0*/  @P2 BRA `(.L_x_1181) ;  /* 0x0000000000382947 */ /* 0x000ff00003800000 */
[----:B------:R-:W-:Y:S05]  /*68f0*/  @!P0 BRA `(.L_x_1182) ;  /* 0x0000000000048947 */ /* 0x000fea0003800000 */
[----:B------:R-:W-:Y:S01]  /*6900*/  BPT.TRAP 0x1 ;  /* 0x000000040000795c */ /* 0x000fe20000300000 */
.L_x_1182:
        /* <DEDUP_REMOVED lines=9> */
.L_x_1183:
[----:B-1----:R-:W-:Y:S05]  /*69a0*/  @P1 BRA `(.L_x_1181) ;  /* 0x0000000000081947 */ /* 0x002fea0003800000 */
[----:B------:R-:W1:Y:S02]  /*69b0*/  SYNCS.PHASECHK.TRANS64.TRYWAIT P1, [UR6+0x22830], R13 ;  /* 0x0228300dff0075a7 */ /* 0x000e640008020146 */
[----:B-1----:R-:W-:Y:S05]  /*69c0*/  @!P1 BRA `(.L_x_1184) ;  /* 0x0000015800409947 */ /* 0x002fea0003800000 */
.L_x_1181:
[----:B01----:R-:W-:Y:S01]  /*69d0*/  VIADD R13, R17, 0x8 ;  /* 0x00000008110d7836 */ /* 0x003fe20000000000 */
        /* <DEDUP_REMOVED lines=34> */
[----:B------:R-:W-:Y:S02]  /*6c00*/  UIADD3 UR11, UR59, 0x302, URZ ;  /* 0x000003023b0b7890 */ /* 0x000fe4000fffe03f */
[----:B------:R-:W-:Y:S01]  /*6c10*/  UIADD3 UR14, UR59, 0x6, URZ ;  /* 0x000000063b0e7890 */ /* 0x000fe2000fffe03f */
[----:B------:R-:W-:Y:S01]  /*6c20*/  UMOV UR15, 0x40000040 ;  /* 0x40000040000f7882 */ /* 0x000fe20000000000 */
        /* <DEDUP_REMOVED lines=96> */
.L_x_1186:
[----:B------:R-:W-:Y:S01]  /*7230*/  ULEA UR6, UR57, UR41, 0x3 ;  /* 0x0000002939067291 */ /* 0x000fe2000f8e183f */
[----:B------:R-:W-:-:S05]  /*7240*/  IMAD.U32 R13, RZ, RZ, UR58 ;  /* 0x0000003aff0d7e24 */ /* 0x000fca000f8e00ff */
[----:B------:R-:W-:-:S04]  /*7250*/  SHF.L.U32 R13, R13, 0x1f, RZ ;  /* 0x0000001f0d0d7819 */ /* 0x000fc800000006ff */
[----:B------:R0:W1:Y:S01]  /*7260*/  SYNCS.PHASECHK.TRANS64.TRYWAIT P1, [UR6+0x22850], R13 ;  /* 0x0228500dff0075a7 */ /* 0x0000620008020146 */
[----:B------:R-:W-:Y:S05]  /*7270*/  @!P0 BRA `(.L_x_1187) ;  /* 0x0000000000048947 */ /* 0x000fea0003800000 */
[----:B------:R-:W-:Y:S01]  /*7280*/  BPT.TRAP 0x1 ;  /* 0x000000040000795c */ /* 0x000fe20000300000 */
.L_x_1187:
[----:B-1----:R-:W-:Y:S05]  /*7290*/  @P1 BRA `(.L_x_1185) ;  /* 0x0000000000081947 */ /* 0x002fea0003800000 */
[----:B------:R-:W1:Y:S02]  /*72a0*/  SYNCS.PHASECHK.TRANS64.TRYWAIT P1, [UR6+0x22850], R13 ;  /* 0x0228500dff0075a7 */ /* 0x000e640008020146 */
[----:B-1----:R-:W-:Y:S05]  /*72b0*/  @!P1 BRA `(.L_x_1188) ;  /* 0x00000150001c9947 */ /* 0x002fea0003800000 */
.L_x_1185:
        /* <DEDUP_REMOVED lines=34> */
.L_x_1189:
[----:B------:R-:W-:Y:S01]  /*74e0*/  UISETP.NE.AND UP1, UPT, UR44, URZ, UPT ;  /* 0x0000003f2c00728c */ /* 0x000fe2000bf25270 */
[C---:B------:R-:W-:Y:S01]  /*74f0*/  FMUL.FTZ R188, R2.reuse, R88 ;  /* 0x0000005802bc7220 */ /* 0x040fe20000410000 */
[C---:B------:R-:W-:Y:S01]  /*7500*/  FMUL.FTZ R186, R2.reuse, R117 ;  /* 0x0000007502ba7220 */ /* 0x040fe20000410000 */
[----:B------:R-:W-:Y:S02]  /*7510*/  IMAD.MOV.U32 R117, RZ, RZ, R8 ;  /* 0x000000ffff757224 */ /* 0x000fe400078e0008 */
[C---:B0-----:R-:W-:Y:S01]  /*7520*/  FMUL.FTZ R13, R2.reuse, R154 ;  /* 0x0000009a020d7220 */ /* 0x041fe20000410000 */
[C---:B------:R-:W-:Y:S01]  /*7530*/  FMUL.FTZ R154, R2.reuse, R157 ;  /* 0x0000009d029a7220 */ /* 0x040fe20000410000 */
[----:B------:R-:W-:Y:S01]  /*7540*/  PLOP3.LUT P1, PT, PT, PT, UP1, 0x80, 0x0 ;  /* 0x000000000000781c */ /* 0x000fe20003f2f018 */
[C---:B------:R-:W-:Y:S01]  /*7550*/  FMUL.FTZ R157, R2.reuse, R160 ;  /* 0x000000a0029d7220 */ /* 0x040fe20000410000 */
[----:B------:R-:W-:Y:S01]  /*7560*/  PLOP3.LUT P2, PT, PT, PT, UP1, 0x80, 0x0 ;  /* 0x000000000000781c */ /* 0x000fe20003f4f018 */
[C---:B------:R-:W-:Y:S01]  /*7570*/  FMUL.FTZ R178, R2.reuse, R109 ;  /* 0x0000006d02b27220 */ /* 0x040fe20000410000 */
[C---:B------:R-:W-:Y:S01]  /*7580*/  FMUL.FTZ R21, R2.reuse, R162 ;  /* 0x000000a202157220 */ /* 0x040fe20000410000 */
[----:B------:R-:W-:Y:S01]  /*7590*/  @UP1 ULDC UR7, c[0x0][0x44c] ;  /* 0x0001130000071ab9 */ /* 0x000fe20000000800 */
[C---:B------:R-:W-:Y:S01]  /*75a0*/  FMUL.FTZ R160, R2.reuse, R137 ;  /* 0x0000008902a07220 */ /* 0x040fe20000410000 */
[C---:B------:R-:W-:Y:S01]  /*75b0*/  FMUL.FTZ R109, R2.reuse, R115 ;  /* 0x00000073026d7220 */ /* 0x040fe20000410000 */
[C---:B------:R-:W-:Y:S01]  /*75c0*/  FMUL.FTZ R198, R2.reuse, R96 ;  /* 0x0000006002c67220 */ /* 0x040fe20000410000 */
[C---:B------:R-:W-:Y:S01]  /*75d0*/  FMUL.FTZ R14, R2.reuse, R155 ;  /* 0x0000009b020e7220 */ /* 0x040fe20000410000 */
[C---:B------:R-:W-:Y:S01]  /*75e0*/  FMUL.FTZ R137, R2.reuse, R139 ;  /* 0x0000008b02897220 */ /* 0x040fe20000410000 */
[----:B------:R-:W-:Y:S01]  /*75f0*/  FMUL.FTZ R162, R2, R141 ;  /* 0x0000008d02a27220 */ /* 0x000fe20000410000 */
[----:B------:R-:W-:-:S02]  /*7600*/  IMAD R115, R12, -0xa0, RZ ;  /* 0xffffff600c737824 */ /* 0x000fc400078e02ff */
[----:B------:R-:W-:Y:S01]  /*7610*/  FMUL.FTZ R155, R2, R156 ;  /* 0x0000009c029b7220 */ /* 0x000fe20000410000 */
[----:B------:R-:W-:Y:S01]  /*7620*/  @P1 IMAD.HI.U32 R88, R8, UR7, RZ ;  /* 0x0000000708581c27 */ /* 0x000fe2000f8e00ff */
[----:B------:R-:W-:-:S03]  /*7630*/  @UP1 ULDC UR7, c[0x0][0x450] ;  /* 0x0001140000071ab9 */ /* 0x000fc60000000800 */
[C---:B------:R-:W-:Y:S01]  /*7640*/  FMUL.FTZ R139, R2.reuse, R143 ;  /* 0x0000008f028b7220 */ /* 0x040fe20000410000 */
[C---:B------:R-:W-:Y:S01]  /*7650*/  FMUL.FTZ R141, R2.reuse, R147 ;  /* 0x00000093028d7220 */ /* 0x040fe20000410000 */
[C---:B------:R-:W-:Y:S01]  /*7660*/  FMUL.FTZ R156, R2.reuse, R161 ;  /* 0x000000a1029c7220 */ /* 0x040fe20000410000 */
[----:B------:R-:W-:Y:S01]  /*7670*/  @P2 SHF.R.U32.HI R117, RZ, UR7, R88 ;  /* 0x00000007ff752c19 */ /* 0x000fe20008011658 */
[C---:B------:R-:W-:Y:S01]  /*7680*/  FMUL.FTZ R147, R2.reuse, R149 ;  /* 0x0000009502937220 */ /* 0x040fe20000410000 */
[C---:B------:R-:W-:Y:S01]  /*7690*/  FMUL.FTZ R143, R2.reuse, R151 ;  /* 0x00000097028f7220 */ /* 0x040fe20000410000 */
[----:B------:R-:W-:Y:S01]  /*76a0*/  UISETP.NE.AND UP0, UPT, UR43, URZ, UPT ;  /* 0x0000003f2b00728c */ /* 0x000fe2000bf05270 */
[C---:B------:R-:W-:Y:S01]  /*76b0*/  FMUL.FTZ R19, R2.reuse, R158 ;  /* 0x0000009e02137220 */ /* 0x040fe20000410000 */
[----:B------:R-:W0:Y:S01]  /*76c0*/  SHFL.IDX PT, R96, R117, RZ, 0x1c1f ;  /* 0x001c1fff75607589 */ /* 0x000e2200000e0000 */
        /* <DEDUP_REMOVED lines=18> */
[----:B------:R-:W-:Y:S01]  /*77f0*/  ULEA UR6, UR48, UR41, 0x3 ;  /* 0x0000002930067291 */ /* 0x000fe2000f8e183f */
[----:B------:R-:W-:-:S02]  /*7800*/  VIADD R88, R115, 0x1 ;  /* 0x0000000173587836 */ /* 0x000fc40000000000 */
        /* <DEDUP_REMOVED lines=41> */
[----:B------:R-:W-:Y:S01]  /*7aa0*/  UIADD3 UR6, UR6, 0x22840, URZ ;  /* 0x0002284006067890 */ /* 0x000fe2000fffe03f */
[----:B------:R-:W-:Y:S01]  /*7ab0*/  IMAD R99, R9, -0x2, R88 ;  /* 0xfffffffe09637824 */ /* 0x000fe200078e0258 */
[----:B------:R-:W-:Y:S01]  /*7ac0*/  PLOP3.LUT P1, PT, PT, PT, UP0, 0x40, 0x0 ;  /* 0x000000000000781c */ /* 0x000fe20003f2e808 */
[----:B------:R-:W1:Y:S01]  /*7ad0*/  MUFU.TANH R15, R15 ;  /* 0x0000000f000f7308 */ /* 0x000e620000002400 */
[----:B------:R-:W-:Y:S01]  /*7ae0*/  UPRMT UR6, UR46, 0x654, UR6 ;  /* 0x000006542e067896 */ /* 0x000fe20008000006 */
[----:B------:R-:W-:-:S02]  /*7af0*/  IMAD R88, R16, UR55, R99 ;  /* 0x0000003710587c24 */ /* 0x000fc4000f8e0263 */
[----:B------:R-:W-:Y:S01]  /*7b00*/  FMUL.FTZ R101, R2, R101 ;  /* 0x0000006502657220 */ /* 0x000fe20000410000 */
[----:B------:R-:W-:Y:S02]  /*7b10*/  VIADD R99, R99, 0xffffffff ;  /* 0xffffffff63637836 */ /* 0x000fe40000000000 */
[----:B------:R-:W-:Y:S01]  /*7b20*/  VIADD R88, R88, -UR53 ;  /* 0x8000003558587c36 */ /* 0x000fe20008000000 */
[----:B------:R-:W2:Y:S03]  /*7b30*/  MUFU.TANH R153, R153 ;  /* 0x0000009900997308 */ /* 0x000ea60000002400 */
[C---:B------:R-:W-:Y:S01]  /*7b40*/  VIADD R103, R88.reuse, UR54 ;  /* 0x0000003658677c36 */ /* 0x040fe20008000000 */
[----:B------:R-:W-:Y:S01]  /*7b50*/  SYNCS.ARRIVE.TRANS64.RED.A1T0 RZ, [UR6], RZ ;  /* 0x000000ffffff79a7 */ /* 0x000fe20008100406 */
[----:B------:R-:W-:Y:S02]  /*7b60*/  VIADD R119, R88, UR49 ;  /* 0x0000003158777c36 */ /* 0x000fe40008000000 */
[--C-:B0-----:R-:W-:Y:S01]  /*7b70*/  IMAD.IADD R95, R103, 0x1, R96.reuse ;  /* 0x00000001675f7824 */ /* 0x101fe200078e0260 */
[----:B------:R-:W0:Y:S08]  /*7b80*/  MUFU.TANH R13, R13 ;  /* 0x0000000d000d7308 */ /* 0x000e300000002400 */
[----:B------:R-:W3:Y:S08]  /*7b90*/  MUFU.TANH R14, R14 ;  /* 0x0000000e000e7308 */ /* 0x000ef00000002400 */
[----:B------:R-:W4:Y:S08]  /*7ba0*/  MUFU.TANH R155, R155 ;  /* 0x0000009b009b7308 */ /* 0x000f300000002400 */
        /* <DEDUP_REMOVED lines=74> */
[----:B------:R5:W0:Y:S02]  /*8050*/  MUFU.TANH R202, R101 ;  /* 0x0000006500ca7308 */ /* 0x000a240000002400 */
[----:B-----5:R-:W-:Y:S01]  /*8060*/  IMAD.IADD R101, R119, 0x1, R96 ;  /* 0x0000000177657824 */ /* 0x020fe200078e0260 */
[----:B-1234-:R-:W-:Y:S06]  /*8070*/  @P1 BRA `(.L_x_1190) ;  /* 0x0000000000581947 */ /* 0x01efec0003800000 */
[----:B------:R-:W-:Y:S01]  /*8080*/  IMAD R88, R16, UR55, R96 ;  /* 0x0000003710587c24 */ /* 0x000fe2000f8e0260 */
[----:B------:R-:W-:Y:S03]  /*8090*/  BSSY B0, `(.L_x_1191) ;  /* 0x0000011000007945 */ /* 0x000fe60003800000 */
[----:B------:R-:W-:-:S05]  /*80a0*/  VIADD R96, R88, -UR53 ;  /* 0x8000003558607c36 */ /* 0x000fca0008000000 */
[----:B------:R-:W-:-:S13]  /*80b0*/  ISETP.GT.AND P1, PT, R96, -0x1, PT ;  /* 0xffffffff6000780c */ /* 0x000fda0003f24270 */
[----:B------:R-:W-:Y:S05]  /*80c0*/  @P1 BRA `(.L_x_1192) ;  /* 0x0000000000201947 */ /* 0x000fea0003800000 */
[----:B------:R-:W-:Y:S01]  /*80d0*/  IMAD.U32 R98, RZ, RZ, UR52 ;  /* 0x00000034ff627e24 */ /* 0x000fe2000f8e00ff */
[----:B------:R-:W-:-:S04]  /*80e0*/  LOP3.LUT R97, RZ, R96, RZ, 0x33, !PT ;  /* 0x00000060ff617212 */ /* 0x000fc800078e33ff */
[----:B------:R-:W-:-:S13]  /*80f0*/  ISETP.NE.AND P1, PT, R98, 0x1, PT ;  /* 0x000000016200780c */ /* 0x000fda0003f25270 */
[----:B------:R-:W1:Y:S02]  /*8100*/  @P1 LDC.64 R88, c[0x0][0x9e8] ;  /* 0x00027a00ff581b82 */ /* 0x000e640000000a00 */
[----:B-1----:R-:W-:-:S05]  /*8110*/  @P1 IMAD.HI.U32 R88, R97, R88, RZ ;  /* 0x0000005861581227 */ /* 0x002fca00078e00ff */
[----:B------:R-:W-:-:S04]  /*8120*/  @P1 SHF.R.U32.HI R97, RZ, R89, R88 ;  /* 0x00000059ff611219 */ /* 0x000fc80000011658 */
[----:B------:R-:W-:Y:S01]  /*8130*/  LOP3.LUT R96, RZ, R97, RZ, 0x33, !PT ;  /* 0x00000061ff607212 */ /* 0x000fe200078e33ff */
[----:B------:R-:W-:Y:S06]  /*8140*/  BRA `(.L_x_1193) ;  /* 0x0000000000147947 */ /* 0x000fec0003800000 */
.L_x_1192:
[----:B------:R-:W-:-:S05]  /*8150*/  IMAD.U32 R98, RZ, RZ, UR52 ;  /* 0x00000034ff627e24 */ /* 0x000fca000f8e00ff */
[----:B------:R-:W-:-:S13]  /*8160*/  ISETP.NE.AND P1, PT, R98, 0x1, PT ;  /* 0x000000016200780c */ /* 0x000fda0003f25270 */
[----:B------:R-:W1:Y:S02]  /*8170*/  @P1 LDC.64 R88, c[0x0][0x9e8] ;  /* 0x00027a00ff581b82 */ /* 0x000e640000000a00 */
[----:B-1----:R-:W-:-:S05]  /*8180*/  @P1 IMAD.HI.U32 R88, R96, R88, RZ ;  /* 0x0000005860581227 */ /* 0x002fca00078e00ff */
[----:B------:R-:W-:-:S07]  /*8190*/  @P1 SHF.R.U32.HI R96, RZ, R89, R88 ;  /* 0x00000059ff601219 */ /* 0x000fce0000011658 */
.L_x_1193:
[----:B------:R-:W-:Y:S05]  /*81a0*/  BSYNC B0 ;  /* 0x0000000000007941 */ /* 0x000fea0003800000 */
.L_x_1191:
[----:B------:R-:W-:-:S05]  /*81b0*/  IMAD R96, R96, R98, R99 ;  /* 0x0000006260607224 */ /* 0x000fca00078e0263 */
[----:B------:R-:W-:Y:S02]  /*81c0*/  VIADDMNMX R95, R96, R98, R95, PT ;  /* 0x00000062605f7246 */ /* 0x000fe4000380015f */
[----:B------:R-:W-:-:S07]  /*81d0*/  VIMNMX R101, R101, R96, !PT ;  /* 0x0000006065657248 */ /* 0x000fce0007fe0100 */
.L_x_1190:
[C---:B------:R-:W-:Y:S01]  /*81e0*/  ISETP.GE.AND P2, PT, R115.reuse, 0x9, PT ;  /* 0x000000097300780c */ /* 0x040fe20003f46270 */
[----:B------:R-:W1:Y:S01]  /*81f0*/  SHFL.IDX PT, R88, R117, 0x1, 0x1c1f ;  /* 0x003c1f0075587f89 */ /* 0x000e6200000e0000 */
[C---:B------:R-:W-:Y:S01]  /*8200*/  ISETP.GE.AND P1, PT, R115.reuse, 0x2, PT ;  /* 0x000000027300780c */ /* 0x040fe20003f26270 */
[----:B------:R-:W-:Y:S01]  /*8210*/  UISETP.NE.AND UP0, UPT, UR43, URZ, UPT ;  /* 0x0000003f2b00728c */ /* 0x000fe2000bf05270 */
[----:B------:R-:W-:Y:S02]  /*8220*/  ISETP.GE.AND P5, PT, R115, 0xa, PT ;  /* 0x0000000a7300780c */ /* 0x000fe40003fa6270 */
[----:B------:R-:W-:Y:S02]  /*8230*/  LOP3.LUT R0, R0, 0xfffffffd, RZ, 0xc0, !PT ;  /* 0xfffffffd00007812 */ /* 0x000fe400078ec0ff */
[----:B------:R-:W-:Y:S02]  /*8240*/  ISETP.GT.AND P3, PT, R101, 0x1, !P1 ;  /* 0x000000016500780c */ /* 0x000fe40004f64270 */
[----:B------:R-:W-:-:S02]  /*8250*/  ISETP.GE.AND P4, PT, R115, 0x11, PT ;  /* 0x000000117300780c */ /* 0x000fc40003f86270 */
[----:B------:R-:W-:Y:S02]  /*8260*/  ISETP.LT.OR P3, PT, R95, 0x2, P3 ;  /* 0x000000025f00780c */ /* 0x000fe40001f61670 */
[----:B------:R-:W-:Y:S02]  /*8270*/  @P2 LOP3.LUT R0, R0, 0x2, RZ, 0xfc, !PT ;  /* 0x0000000200002812 */ /* 0x000fe400078efcff */
[----:B------:R-:W-:Y:S02]  /*8280*/  ISETP.GT.AND P2, PT, R101, 0x8, !P2 ;  /* 0x000000086500780c */ /* 0x000fe40005744270 */
[----:B------:R-:W-:Y:S02]  /*8290*/  LOP3.LUT R0, R0, 0xfffffffb, RZ, 0xc0, !PT ;  /* 0xfffffffb00007812 */ /* 0x000fe400078ec0ff */
[----:B------:R-:W-:Y:S02]  /*82a0*/  ISETP.LT.OR P2, PT, R95, 0x9, P2 ;  /* 0x000000095f00780c */ /* 0x000fe40001741670 */
[----:B------:R-:W-:-:S02]  /*82b0*/  FSEL R96, R153, -INF , !P3 ;  /* 0xff80000099607808 */ /* 0x000fc40005800000 */
[----:B------:R-:W-:Y:S02]  /*82c0*/  @P5 LOP3.LUT R0, R0, 0x4, RZ, 0xfc, !PT ;  /* 0x0000000400005812 */ /* 0x000fe400078efcff */
[----:B------:R-:W-:Y:S02]  /*82d0*/  ISETP.GT.AND P3, PT, R101, 0x9, !P5 ;  /* 0x000000096500780c */ /* 0x000fe40006f64270 */
[----:B------:R-:W-:Y:S02]  /*82e0*/  FSEL R98, R155, -INF , !P2 ;  /* 0xff8000009b627808 */ /* 0x000fe40005000000 */
[----:B------:R-:W-:Y:S02]  /*82f0*/  LOP3.LUT R0, R0, 0xfffffff7, RZ, 0xc0, !PT ;  /* 0xfffffff700007812 */ /* 0x000fe400078ec0ff */
[----:B------:R-:W-:Y:S02]  /*8300*/  ISETP.GT.AND P2, PT, R101, 0x10, !P4 ;  /* 0x000000106500780c */ /* 0x000fe40006744270 */
[----:B------:R-:W-:-:S02]  /*8310*/  ISETP.LT.OR P3, PT, R95, 0xa, P3 ;  /* 0x0000000a5f00780c */ /* 0x000fc40001f61670 */
[----:B------:R-:W-:Y:S02]  /*8320*/  @P4 LOP3.LUT R0, R0, 0x8, RZ, 0xfc, !PT ;  /* 0x0000000800004812 */ /* 0x000fe400078efcff */
[----:B------:R-:W-:Y:S02]  /*8330*/  ISETP.LT.OR P2, PT, R95, 0x11, P2 ;  /* 0x000000115f00780c */ /* 0x000fe40001741670 */
[----:B0-----:R-:W-:Y:S02]  /*8340*/  FSEL R154, R154, -INF , !P3 ;  /* 0xff8000009a9a7808 */ /* 0x001fe40005800000 */
[C---:B------:R-:W-:Y:S02]  /*8350*/  ISETP.GE.AND P4, PT, R115.reuse, 0x12, PT ;  /* 0x000000127300780c */ /* 0x040fe40003f86270 */
[----:B------:R-:W-:Y:S02]  /*8360*/  ISETP.GE.AND P3, PT, R115, 0x19, PT ;  /* 0x000000197300780c */ /* 0x000fe40003f66270 */
[----:B------:R-:W-:-:S02]  /*8370*/  FSEL R100, R157, -INF , !P2 ;  /* 0xff8000009d647808 */ /* 0x000fc40005000000 */
[----:B------:R-:W-:Y:S02]  /*8380*/  ISETP.GT.AND P2, PT, R101, 0x11, !P4 ;  /* 0x000000116500780c */ /* 0x000fe40006744270 */
[----:B------:R-:W-:Y:S02]  /*8390*/  LOP3.LUT R3, R3, 0xfffffffd, RZ, 0xc0, !PT ;  /* 0xfffffffd03037812 */ /* 0x000fe400078ec0ff */
[----:B------:R-:W-:Y:S02]  /*83a0*/  ISETP.LT.OR P2, PT, R95, 0x12, P2 ;  /* 0x000000125f00780c */ /* 0x000fe40001741670 */
[----:B------:R-:W-:Y:S02]  /*83b0*/  LOP3.LUT R0, R0, 0xffffffef, RZ, 0xc0, !PT ;  /* 0xffffffef00007812 */ /* 0x000fe400078ec0ff */
[----:B------:R-:W-:Y:S02]  /*83c0*/  FSEL R102, R156, -INF , !P2 ;  /* 0xff8000009c667808 */ /* 0x000fe40005000000 */
[----:B------:R-:W-:-:S02]  /*83d0*/  @P3 LOP3.LUT R3, R3, 0x2, RZ, 0xfc, !PT ;  /* 0x0000000203033812 */ /* 0x000fc400078efcff */
[----:B------:R-:W-:Y:S02]  /*83e0*/  ISETP.GT.AND P2, PT, R101, 0x18, !P3 ;  /* 0x000000186500780c */ /* 0x000fe40005f44270 */
[----:B------:R-:W-:Y:S02]  /*83f0*/  ISETP.GE.AND P3, PT, R115, 0x1a, PT ;  /* 0x0000001a7300780c */ /* 0x000fe40003f66270 */
[----:B------:R-:W-:Y:S02]  /*8400*/  ISETP.LT.OR P2, PT, R95, 0x19, P2 ;  /* 0x000000195f00780c */ /* 0x000fe40001741670 */
[----:B------:R-:W-:Y:S02]  /*8410*/  LOP3.LUT R3, R3, 0xfffffffe, RZ, 0xc0, !PT ;  /* 0xfffffffe03037812 */ /* 0x000fe400078ec0ff */
[----:B------:R-:W-:Y:S02]  /*8420*/  FSEL R116, R159, -INF , !P2 ;  /* 0xff8000009f747808 */ /* 0x000fe40005000000 */
[----:B------:R-:W-:-:S02]  /*8430*/  ISETP.GT.AND P2, PT, R101, 0x19, !P3 ;  /* 0x000000196500780c */ /* 0x000fc40005f44270 */
[----:B------:R-:W-:Y:S02]  /*8440*/  @P4 LOP3.LUT R0, R0, 0x10, RZ, 0xfc, !PT ;  /* 0x0000001000004812 */ /* 0x000fe400078efcff */
[----:B------:R-:W-:Y:S02]  /*8450*/  ISETP.LT.OR P2, PT, R95, 0x1a, P2 ;  /* 0x0000001a5f00780c */ /* 0x000fe40001741670 */
[----:B------:R-:W-:Y:S02]  /*8460*/  @P3 LOP3.LUT R3, R3, 0x1, RZ, 0xfc, !PT ;  /* 0x0000000103033812 */ /* 0x000fe400078efcff */
[----:B------:R-:W-:Y:S02]  /*8470*/  ISETP.GE.AND P3, PT, R115, 0x21, PT ;  /* 0x000000217300780c */ /* 0x000fe40003f66270 */
[----:B------:R-:W-:Y:S02]  /*8480*/  LOP3.LUT R0, R0, 0x7fffffff, RZ, 0xc0, !PT ;  /* 0x7fffffff00007812 */ /* 0x000fe400078ec0ff */
[----:B------:R-:W-:-:S02]  /*8490*/  FSEL R118, R158, -INF , !P2 ;  /* 0xff8000009e767808 */ /* 0x000fc40005000000 */
[----:B------:R-:W-:Y:S02]  /*84a0*/  ISETP.GT.AND P2, PT, R101, 0x20, !P3 ;  /* 0x000000206500780c */ /* 0x000fe40005f44270 */
[----:B------:R-:W-:Y:S02]  /*84b0*/  LOP3.LUT R3, R3, 0xfffffffb, RZ, 0xc0, !PT ;  /* 0xfffffffb03037812 */ /* 0x000fe400078ec0ff */
[----:B------:R-:W-:-:S03]  /*84c0*/  ISETP.LT.OR P2, PT, R95, 0x21, P2 ;  /* 0x000000215f00780c */ /* 0x000fc60001741670 */
[----:B------:R-:W-:Y:S02]  /*84d0*/  @P3 LOP3.LUT R0, R0, 0x80000000, RZ, 0xfc, !PT ;  /* 0x8000000000003812 */ /* 0x000fe400078efcff */
[----:B------:R-:W-:Y:S02]  /*84e0*/  ISETP.GE.AND P3, PT, R115, 0x22, PT ;  /* 0x000000227300780c */ /* 0x000fe40003f66270 */
[----:B------:R-:W-:Y:S02]  /*84f0*/  LOP3.LUT R0, R0, 0xbfffffff, RZ, 0xc0, !PT ;  /* 0xbfffffff00007812 */ /* 0x000fe400078ec0ff */
[----:B------:R-:W-:Y:S02]  /*8500*/  FSEL R128, R161, -INF , !P2 ;  /* 0xff800000a1807808 */ /* 0x000fe40005000000 */
[----:B------:R-:W-:-:S04]  /*8510*/  ISETP.GT.AND P2, PT, R101, 0x21, !P3 ;  /* 0x000000216500780c */ /* 0x000fc80005f44270 */
        /* <DEDUP_REMOVED lines=141> */
[----:B------:R-:W-:Y:S02]  /*8df0*/  FSEL R188, R188, -INF , !P2 ;  /* 0xff800000bcbc7808 */ /* 0x000fe40005000000 */
[----:B------:R-:W-:Y:S02]  /*8e00*/  LOP3.LUT R0, R0, 0xffffffbf, RZ, 0xc0, !PT ;  /* 0xffffffbf00007812 */ /* 0x000fe400078ec0ff */
[----:B------:R-:W-:-:S04]  /*8e10*/  ISETP.GT.AND P2, PT, R101, 0x81, !P3 ;  /* 0x000000816500780c */ /* 0x000fc80005f44270 */
[----:B------:R-:W-:-:S03]  /*8e20*/  ISETP.LT.OR P2, PT, R95, 0x82, P2 ;  /* 0x000000825f00780c */ /* 0x000fc60001741670 */
[----:B------:R-:W-:Y:S02]  /*8e30*/  @P3 LOP3.LUT R0, R0, 0x40, RZ, 0xfc, !PT ;  /* 0x0000004000003812 */ /* 0x000fe400078efcff */
[----:B------:R-:W-:Y:S02]  /*8e40*/  ISETP.GE.AND P3, PT, R115, 0x89, PT ;  /* 0x000000897300780c */ /* 0x000fe40003f66270 */
[----:B------:R-:W-:Y:S02]  /*8e50*/  FSEL R190, R190, -INF , !P2 ;  /* 0xff800000bebe7808 */ /* 0x000fe40005000000 */
[----:B------:R-:W-:Y:S02]  /*8e60*/  ISETP.GT.AND P2, PT, R101, 0x88, !P3 ;  /* 0x000000886500780c */ /* 0x000fe40005f44270 */
[----:B------:R-:W-:Y:S02]  /*8e70*/  LOP3.LUT R0, R0, 0xffffffdf, RZ, 0xc0, !PT ;  /* 0xffffffdf00007812 */ /* 0x000fe400078ec0ff */
[----:B------:R-:W-:-:S04]  /*8e80*/  ISETP.LT.OR P2, PT, R95, 0x89, P2 ;  /* 0x000000895f00780c */ /* 0x000fc80001741670 */
[----:B------:R-:W-:Y:S02]  /*8e90*/  FSEL R192, R192, -INF , !P2 ;  /* 0xff800000c0c07808 */ /* 0x000fe40005000000 */
[----:B------:R-:W-:Y:S02]  /*8ea0*/  ISETP.GE.AND P2, PT, R115, 0x8a, PT ;  /* 0x0000008a7300780c */ /* 0x000fe40003f46270 */
[----:B------:R-:W-:Y:S02]  /*8eb0*/  @P3 LOP3.LUT R0, R0, 0x20, RZ, 0xfc, !PT ;  /* 0x0000002000003812 */ /* 0x000fe400078efcff */
[----:B------:R-:W-:Y:S02]  /*8ec0*/  ISETP.GT.AND P3, PT, R101, 0x89, !P2 ;  /* 0x000000896500780c */ /* 0x000fe40005764270 */
[----:B------:R-:W-:Y:S02]  /*8ed0*/  LOP3.LUT R0, R0, 0xfffffffe, RZ, 0xc0, !PT ;  /* 0xfffffffe00007812 */ /* 0x000fe400078ec0ff */
        /* <DEDUP_REMOVED lines=14> */
[----:B------:R-:W-:-:S13]  /*8fc0*/  ISETP.GE.AND P6, PT, R115, 0x1, PT ;  /* 0x000000017300780c */ /* 0x000fda0003fc6270 */
[----:B------:R-:W-:Y:S02]  /*8fd0*/  @P6 LOP3.LUT R0, R0, 0x1, RZ, 0xfc, !PT ;  /* 0x0000000100006812 */ /* 0x000fe400078efcff */
[----:B------:R-:W-:-:S04]  /*8fe0*/  ISETP.GT.AND P6, PT, R101, RZ, !P6 ;  /* 0x000000ff6500720c */ /* 0x000fc800077c4270 */
[----:B------:R-:W-:-:S04]  /*8ff0*/  ISETP.LT.OR P6, PT, R95, 0x1, P6 ;  /* 0x000000015f00780c */ /* 0x000fc800037c1670 */
[----:B------:R-:W-:Y:S02]  /*9000*/  FSEL R97, R15, -INF , !P6 ;  /* 0xff8000000f617808 */ /* 0x000fe40007000000 */
[----:B------:R-:W-:Y:S01]  /*9010*/  ISETP.GE.AND P6, PT, R115, 0x9a, PT ;  /* 0x0000009a7300780c */ /* 0x000fe20003fc6270 */
[----:B-1----:R-:W-:-:S12]  /*9020*/  IMAD.IADD R115, R119, 0x1, R88 ;  /* 0x0000000177737824 */ /* 0x002fd800078e0258 */
[----:B------:R-:W-:Y:S02]  /*9030*/  @P6 LOP3.LUT R3, R3, 0x4, RZ, 0xfc, !PT ;  /* 0x0000000403036812 */ /* 0x000fe400078efcff */
[----:B------:R-:W-:-:S04]  /*9040*/  ISETP.GT.AND P6, PT, R101, 0x99, !P6 ;  /* 0x000000996500780c */ /* 0x000fc800077c4270 */
[----:B------:R-:W-:Y:S01]  /*9050*/  ISETP.LT.OR P6, PT, R95, 0x9a, P6 ;  /* 0x0000009a5f00780c */ /* 0x000fe200037c1670 */
[----:B------:R-:W-:-:S03]  /*9060*/  IMAD.IADD R95, R103, 0x1, R88 ;  /* 0x00000001675f7824 */ /* 0x000fc600078e0258 */
[----:B------:R-:W-:Y:S02]  /*9070*/  FSEL R202, R202, -INF , !P6 ;  /* 0xff800000caca7808 */ /* 0x000fe40007000000 */
[----:B------:R-:W-:-:S13]  /*9080*/  PLOP3.LUT P6, PT, PT, PT, UP0, 0x40, 0x0 ;  /* 0x000000000000781c */ /* 0x000fda0003fce808 */
[----:B------:R-:W-:Y:S05]  /*9090*/  @P6 BRA `(.L_x_1194) ;  /* 0x0000000000586947 */ /* 0x000fea0003800000 */
        /* <DEDUP_REMOVED lines=8> */
[----:B------:R-:W0:Y:S02]  /*9120*/  @P6 LDC.64 R88, c[0x0][0x9e8] ;  /* 0x00027a00ff586b82 */ /* 0x000e240000000a00 */
[----:B0-----:R-:W-:-:S05]  /*9130*/  @P6 IMAD.HI.U32 R88, R15, R88, RZ ;  /* 0x000000580f586227 */ /* 0x001fca00078e00ff */
[----:B------:R-:W-:-:S04]  /*9140*/  @P6 SHF.R.U32.HI R15, RZ, R89, R88 ;  /* 0x00000059ff0f6219 */ /* 0x000fc80000011658 */
[----:B------:R-:W-:Y:S01]  /*9150*/  LOP3.LUT R15, RZ, R15, RZ, 0x33, !PT ;  /* 0x0000000fff0f7212 */ /* 0x000fe200078e33ff */
[----:B------:R-:W-:Y:S06]  /*9160*/  BRA `(.L_x_1197) ;  /* 0x0000000000147947 */ /* 0x000fec0003800000 */
.L_x_1196:
[----:B------:R-:W-:-:S05]  /*9170*/  IMAD.U32 R204, RZ, RZ, UR52 ;  /* 0x00000034ffcc7e24 */ /* 0x000fca000f8e00ff */
[----:B------:R-:W-:-:S13]  /*9180*/  ISETP.NE.AND P6, PT, R204, 0x1, PT ;  /* 0x00000001cc00780c */ /* 0x000fda0003fc5270 */
[----:B------:R-:W0:Y:S02]  /*9190*/  @P6 LDC.64 R88, c[0x0][0x9e8] ;  /* 0x00027a00ff586b82 */ /* 0x000e240000000a00 */
[----:B0-----:R-:W-:-:S05]  /*91a0*/  @P6 IMAD.HI.U32 R88, R15, R88, RZ ;  /* 0x000000580f586227 */ /* 0x001fca00078e00ff */
[----:B------:R-:W-:-:S07]  /*91b0*/  @P6 SHF.R.U32.HI R15, RZ, R89, R88 ;  /* 0x00000059ff0f6219 */ /* 0x000fce0000011658 */
.L_x_1197:
[----:B------:R-:W-:Y:S05]  /*91c0*/  BSYNC B0 ;  /* 0x0000000000007941 */ /* 0x000fea0003800000 */
.L_x_1195:
[----:B------:R-:W-:-:S05]  /*91d0*/  IMAD R88, R15, R204, R99 ;  /* 0x000000cc0f587224 */ /* 0x000fca00078e0263 */
[----:B------:R-:W-:Y:S02]  /*91e0*/  VIADDMNMX R95, R88, R204, R95, PT ;  /* 0x000000cc585f7246 */ /* 0x000fe4000380015f */
[----:B------:R-:W-:-:S07]  /*91f0*/  VIMNMX R115, R115, R88, !PT ;  /* 0x0000005873737248 */ /* 0x000fce0007fe0100 */
.L_x_1194:
[----:B------:R-:W-:Y:S02]  /*9200*/  ISETP.GT.AND P1, PT, R115, 0x1, !P1 ;  /* 0x000000017300780c */ /* 0x000fe40004f24270 */
[----:B------:R-:W-:Y:S02]  /*9210*/  LOP3.LUT P6, RZ, R0, 0x8000000, RZ, 0xc0, !PT ;  /* 0x0800000000ff7812 */ /* 0x000fe400078cc0ff */
[----:B------:R-:W-:Y:S02]  /*9220*/  ISETP.LT.OR P1, PT, R95, 0x2, P1 ;  /* 0x000000025f00780c */ /* 0x000fe40000f21670 */
[----:B------:R-:W-:Y:S02]  /*9230*/  FMNMX.FTZ R15, R97, R11, !PT ;  /* 0x0000000b610f7209 */ /* 0x000fe40007810000 */
[----:B------:R-:W-:Y:S02]  /*9240*/  FSEL R88, R14, -INF , !P1 ;  /* 0xff8000000e587808 */ /* 0x000fe40004800000 */
[----:B------:R-:W-:-:S02]  /*9250*/  LOP3.LUT P1, RZ, R0, 0x2, RZ, 0xc0, !PT ;  /* 0x0000000200ff7812 */ /* 0x000fc4000782c0ff */
[----:B------:R-:W-:Y:S02]  /*9260*/  FMNMX.FTZ R15, R96, R15, !PT ;  /* 0x0000000f600f7209 */ /* 0x000fe40007810000 */
[----:B------:R-:W-:Y:S02]  /*9270*/  ISETP.GT.AND P1, PT, R115, 0x8, !P1 ;  /* 0x000000087300780c */ /* 0x000fe40004f24270 */
[----:B------:R-:W-:Y:S02]  /*9280*/  FMNMX.FTZ R15, R98, R15, !PT ;  /* 0x0000000f620f7209 */ /* 0x000fe40007810000 */
[----:B------:R-:W-:Y:S02]  /*9290*/  ISETP.LT.OR P1, PT, R95, 0x9, P1 ;  /* 0x000000095f00780c */ /* 0x000fe40000f21670 */
[----:B------:R-:W-:Y:S02]  /*92a0*/  FMNMX.FTZ R15, R154, R15, !PT ;  /* 0x0000000f9a0f7209 */ /* 0x000fe40007810000 */
[----:B------:R-:W-:-:S02]  /*92b0*/  FSEL R204, R19, -INF , !P1 ;  /* 0xff80000013cc7808 */ /* 0x000fc40004800000 */
[----:B------:R-:W-:Y:S02]  /*92c0*/  LOP3.LUT P1, RZ, R0, 0x4, RZ, 0xc0, !PT ;  /* 0x0000000400ff7812 */ /* 0x000fe4000782c0ff */
[----:B------:R-:W-:Y:S02]  /*92d0*/  FMNMX.FTZ R15, R100, R15, !PT ;  /* 0x0000000f640f7209 */ /* 0x000fe40007810000 */
[----:B------:R-:W-:Y:S02]  /*92e0*/  ISETP.GT.AND P1, PT, R115, 0x9, !P1 ;  /* 0x000000097300780c */ /* 0x000fe40004f24270 */
[----:B------:R-:W-:Y:S02]  /*92f0*/  FMNMX.FTZ R15, R102, R15, !PT ;  /* 0x0000000f660f7209 */ /* 0x000fe40007810000 */
[----:B------:R-:W-:Y:S02]  /*9300*/  ISETP.LT.OR P1, PT, R95, 0xa, P1 ;  /* 0x0000000a5f00780c */ /* 0x000fe40000f21670 */
[----:B------:R-:W-:-:S02]  /*9310*/  FMNMX.FTZ R15, R116, R15, !PT ;  /* 0x0000000f740f7209 */ /* 0x000fc40007810000 */
[----:B------:R-:W-:Y:S02]  /*9320*/  FSEL R206, R20, -INF , !P1 ;  /* 0xff80000014ce7808 */ /* 0x000fe40004800000 */
[----:B------:R-:W-:Y:S02]  /*9330*/  LOP3.LUT P1, RZ, R0, 0x8, RZ, 0xc0, !PT ;  /* 0x0000000800ff7812 */ /* 0x000fe4000782c0ff */
[----:B------:R-:W-:Y:S02]  /*9340*/  FMNMX.FTZ R15, R118, R15, !PT ;  /* 0x0000000f760f7209 */ /* 0x000fe40007810000 */
[----:B------:R-:W-:Y:S02]  /*9350*/  ISETP.GT.AND P1, PT, R115, 0x10, !P1 ;  /* 0x000000107300780c */ /* 0x000fe40004f24270 */
[----:B------:R-:W-:Y:S02]  /*9360*/  FMNMX.FTZ R15, R128, R15, !PT ;  /* 0x0000000f800f7209 */ /* 0x000fe40007810000 */
[----:B------:R-:W-:-:S02]  /*9370*/  ISETP.LT.OR P1, PT, R95, 0x11, P1 ;  /* 0x000000115f00780c */ /* 0x000fc40000f21670 */
[----:B------:R-:W-:Y:S02]  /*9380*/  FMNMX.FTZ R15, R130, R15, !PT ;  /* 0x0000000f820f7209 */ /* 0x000fe40007810000 */
[----:B------:R-:W-:Y:S02]  /*9390*/  FSEL R208, R21, -INF , !P1 ;  /* 0xff80000015d07808 */ /* 0x000fe40004800000 */
[----:B------:R-:W-:Y:S02]  /*93a0*/  LOP3.LUT P1, RZ, R0, 0x10, RZ, 0xc0, !PT ;  /* 0x0000001000ff7812 */ /* 0x000fe4000782c0ff */
[----:B------:R-:W-:Y:S02]  /*93b0*/  FMNMX.FTZ R15, R132, R15, !PT ;  /* 0x0000000f840f7209 */ /* 0x000fe40007810000 */
[----:B------:R-:W-:Y:S02]  /*93c0*/  ISETP.GT.AND P1, PT, R115, 0x11, !P1 ;  /* 0x000000117300780c */ /* 0x000fe40004f24270 */
[----:B------:R-:W-:-:S02]  /*93d0*/  FMNMX.FTZ R15, R134, R15, !PT ;  /* 0x0000000f860f7209 */ /* 0x000fc40007810000 */
[----:B------:R-:W-:Y:S02]  /*93e0*/  ISETP.LT.OR P1, PT, R95, 0x12, P1 ;  /* 0x000000125f00780c */ /* 0x000fe40000f21670 */
[----:B------:R-:W-:Y:S02]  /*93f0*/  FMNMX.FTZ R15, R144, R15, !PT ;  /* 0x0000000f900f7209 */ /* 0x000fe40007810000 */
[----:B------:R-:W-:Y:S02]  /*9400*/  FSEL R22, R22, -INF , !P1 ;  /* 0xff80000016167808 */ /* 0x000fe40004800000 */
[----:B------:R-:W-:Y:S02]  /*9410*/  LOP3.LUT P1, RZ, R3, 0x2, RZ, 0xc0, !PT ;  /* 0x0000000203ff7812 */ /* 0x000fe4000782c0ff */
[----:B------:R-:W-:Y:S02]  /*9420*/  FMNMX.FTZ R15, R146, R15, !PT ;  /* 0x0000000f920f7209 */ /* 0x000fe40007810000 */
[----:B------:R-:W-:-:S02]  /*9430*/  ISETP.GT.AND P1, PT, R115, 0x18, !P1 ;  /* 0x000000187300780c */ /* 0x000fc40004f24270 */
[----:B------:R-:W-:Y:S02]  /*9440*/  FMNMX.FTZ R15, R148, R15, !PT ;  /* 0x0000000f940f7209 */ /* 0x000fe40007810000 */
[----:B------:R-:W-:Y:S02]  /*9450*/  ISETP.LT.OR P1, PT, R95, 0x19, P1 ;  /* 0x000000195f00780c */ /* 0x000fe40000f21670 */
[----:B------:R-:W-:Y:S02]  /*9460*/  FMNMX.FTZ R15, R150, R15, !PT ;  /* 0x0000000f960f7209 */ /* 0x000fe40007810000 */
[----:B------:R-:W-:Y:S02]  /*9470*/  FSEL R210, R23, -INF , !P1 ;  /* 0xff80000017d27808 */ /* 0x000fe40004800000 */
[----:B------:R-:W-:Y:S02]  /*9480*/  LOP3.LUT P1, RZ, R3, 0x1, RZ, 0xc0, !PT ;  /* 0x0000000103ff7812 */ /* 0x000fe4000782c0ff */
[----:B------:R-:W-:-:S02]  /*9490*/  FMNMX.FTZ R15, R156, R15, !PT ;  /* 0x0000000f9c0f7209 */ /* 0x000fc40007810000 */
[----:B------:R-:W-:Y:S02]  /*94a0*/  ISETP.GT.AND P1, PT, R115, 0x19, !P1 ;  /* 0x000000197300780c */ /* 0x000fe40004f24270 */
[----:B------:R-:W-:Y:S02]  /*94b0*/  FMNMX.FTZ R15, R158, R15, !PT ;  /* 0x0000000f9e0f7209 */ /* 0x000fe40007810000 */
        /* <DEDUP_REMOVED lines=31> */
[----:B------:R-:W-:Y:S02]  /*96b0*/  ISETP.GT.AND P1, PT, R115, 0x30, !P6 ;  /* 0x000000307300780c */ /* 0x000fe40007724270 */
[----:B------:R-:W-:Y:S02]  /*96c0*/  LOP3.LUT P6, RZ, R0, 0x10000, RZ, 0xc0, !PT ;  /* 0x0001000000ff7812 */ /* 0x000fe400078cc0ff */
        /* <DEDUP_REMOVED lines=21> */
[----:B------:R-:W-:Y:S01]  /*9820*/  ISETP.LT.OR P1, PT, R95, 0x3a, P1 ;  /* 0x0000003a5f00780c */ /* 0x000fe20000f21670 */
[----:B------:R-:W0:Y:S01]  /*9830*/  LDC R15, c[0x0][0x988] ;  /* 0x00026200ff0f7b82 */ /* 0x000e220000000800 */
[----:B------:R-:W-:Y:S01]  /*9840*/  ISETP.GT.AND P2, PT, R115, 0x89, !P2 ;  /* 0x000000897300780c */ /* 0x000fe20005744270 */
[----:B------:R-:W1:Y:S01]  /*9850*/  SHFL.BFLY PT, R14, R19, 0x2, 0x1f ;  /* 0x0c401f00130e7f89 */ /* 0x000e6200000e0000 */
[----:B------:R-:W-:Y:S02]  /*9860*/  FSEL R218, R143, -INF , !P1 ;  /* 0xff8000008fda7808 */ /* 0x000fe40004800000 */
[----:B------:R-:W-:-:S02]  /*9870*/  LOP3.LUT P1, RZ, R0, 0x800000, RZ, 0xc0, !PT ;  /* 0x0080000000ff7812 */ /* 0x000fc4000782c0ff */
[C---:B------:R-:W-:Y:S02]  /*9880*/  ISETP.GT.AND P3, PT, R115.reuse, 0x90, !P3 ;  /* 0x000000907300780c */ /* 0x040fe40005f64270 */
[C---:B------:R-:W-:Y:S02]  /*9890*/  ISETP.GT.AND P1, PT, R115.reuse, 0x40, !P1 ;  /* 0x000000407300780c */ /* 0x040fe40004f24270 */
[----:B------:R-:W-:Y:S02]  /*98a0*/  ISETP.GT.AND P4, PT, R115, 0x91, !P4 ;  /* 0x000000917300780c */ /* 0x000fe40006784270 */
[----:B------:R-:W-:Y:S02]  /*98b0*/  ISETP.LT.OR P1, PT, R95, 0x41, P1 ;  /* 0x000000415f00780c */ /* 0x000fe40000f21670 */
[----:B------:R-:W-:Y:S02]  /*98c0*/  ISETP.GT.AND P5, PT, R115, 0x98, !P5 ;  /* 0x000000987300780c */ /* 0x000fe40006fa4270 */
[----:B------:R-:W-:-:S02]  /*98d0*/  FSEL R120, R120, -INF , !P1 ;  /* 0xff80000078787808 */ /* 0x000fc40004800000 */
[----:B------:R-:W-:Y:S02]  /*98e0*/  LOP3.LUT P1, RZ, R0, 0x400000, RZ, 0xc0, !PT ;  /* 0x0040000000ff7812 */ /* 0x000fe4000782c0ff */
[----:B------:R-:W-:Y:S02]  /*98f0*/  ISETP.LT.OR P2, PT, R95, 0x8a, P2 ;  /* 0x0000008a5f00780c */ /* 0x000fe40001741670 */
[----:B------:R-:W-:Y:S02]  /*9900*/  ISETP.GT.AND P1, PT, R115, 0x41, !P1 ;  /* 0x000000417300780c */ /* 0x000fe40004f24270 */
[C---:B------:R-:W-:Y:S02]  /*9910*/  ISETP.LT.OR P3, PT, R95.reuse, 0x91, P3 ;  /* 0x000000915f00780c */ /* 0x040fe40001f61670 */
[----:B------:R-:W-:Y:S02]  /*9920*/  ISETP.LT.OR P1, PT, R95, 0x42, P1 ;  /* 0x000000425f00780c */ /* 0x000fe40000f21670 */
[----:B-1----:R-:W-:-:S02]  /*9930*/  FMNMX.FTZ R20, R19, R14, !PT ;  /* 0x0000000e13147209 */ /* 0x002fc40007810000 */
[----:B------:R-:W-:Y:S02]  /*9940*/  FSEL R220, R121, -INF , !P1 ;  /* 0xff80000079dc7808 */ /* 0x000fe40004800000 */
[----:B------:R-:W-:Y:S01]  /*9950*/  LOP3.LUT P1, RZ, R0, 0x200000, RZ, 0xc0, !PT ;  /* 0x0020000000ff7812 */ /* 0x000fe2000782c0ff */
[----:B------:R-:W1:Y:S01]  /*9960*/  SHFL.BFLY PT, R21, R20, 0x1, 0x1f ;  /* 0x0c201f0014157f89 */ /* 0x000e6200000e0000 */
[----:B------:R-:W-:Y:S02]  /*9970*/  ISETP.LT.OR P4, PT, R95, 0x92, P4 ;  /* 0x000000925f00780c */ /* 0x000fe40002781670 */
[----:B------:R-:W-:Y:S02]  /*9980*/  ISETP.GT.AND P1, PT, R115, 0x48, !P1 ;  /* 0x000000487300780c */ /* 0x000fe40004f24270 */
[C---:B------:R-:W-:Y:S02]  /*9990*/  ISETP.LT.OR P5, PT, R95.reuse, 0x99, P5 ;  /* 0x000000995f00780c */ /* 0x040fe40002fa1670 */
[----:B------:R-:W-:-:S02]  /*99a0*/  ISETP.LT.OR P1, PT, R95, 0x49, P1 ;  /* 0x000000495f00780c */ /* 0x000fc40000f21670 */
[----:B------:R-:W-:Y:S02]  /*99b0*/  FSEL R92, R92, -INF , !P4 ;  /* 0xff8000005c5c7808 */ /* 0x000fe40006000000 */
[----:B------:R-:W-:Y:S02]  /*99c0*/  FSEL R122, R122, -INF , !P1 ;  /* 0xff8000007a7a7808 */ /* 0x000fe40004800000 */
[----:B------:R-:W-:-:S04]  /*99d0*/  LOP3.LUT P1, RZ, R0, 0x100000, RZ, 0xc0, !PT ;  /* 0x0010000000ff7812 */ /* 0x000fc8000782c0ff */
[----:B------:R-:W-:-:S04]  /*99e0*/  ISETP.GT.AND P1, PT, R115, 0x49, !P1 ;  /* 0x000000497300780c */ /* 0x000fc80004f24270 */
[----:B------:R-:W-:Y:S02]  /*99f0*/  ISETP.LT.OR P1, PT, R95, 0x4a, P1 ;  /* 0x0000004a5f00780c */ /* 0x000fe40000f21670 */
[----:B-1----:R-:W-:Y:S02]  /*9a00*/  FMNMX.FTZ R14, R20, R21, !PT ;  /* 0x00000015140e7209 */ /* 0x002fe40007810000 */
[----:B------:R-:W-:Y:S02]  /*9a10*/  FSEL R222, R123, -INF , !P1 ;  /* 0xff8000007bde7808 */ /* 0x000fe40004800000 */
[----:B------:R-:W-:Y:S01]  /*9a20*/  LOP3.LUT P1, RZ, R0, 0x80000, RZ, 0xc0, !PT ;  /* 0x0008000000ff7812 */ /* 0x000fe2000782c0ff */
[----:B0-----:R-:W-:-:S03]  /*9a30*/  FFMA.FTZ R117, R14, R15, -8 ;  /* 0xc10000000e757423 */ /* 0x001fc6000001000f */
[----:B------:R-:W-:-:S04]  /*9a40*/  ISETP.GT.AND P1, PT, R115, 0x50, !P1 ;  /* 0x000000507300780c */ /* 0x000fc80004f24270 */
[----:B------:R-:W-:-:S04]  /*9a50*/  ISETP.LT.OR P1, PT, R95, 0x51, P1 ;  /* 0x000000515f00780c */ /* 0x000fc80000f21670 */
[----:B------:R-:W-:Y:S02]  /*9a60*/  FSEL R124, R124, -INF , !P1 ;  /* 0xff8000007c7c7808 */ /* 0x000fe40004800000 */
[----:B------:R-:W-:-:S04]  /*9a70*/  LOP3.LUT P1, RZ, R0, 0x40000, RZ, 0xc0, !PT ;  /* 0x0004000000ff7812 */ /* 0x000fc8000782c0ff */
[----:B------:R-:W-:-:S04]  /*9a80*/  ISETP.GT.AND P1, PT, R115, 0x51, !P1 ;  /* 0x000000517300780c */ /* 0x000fc80004f24270 */
[----:B------:R-:W-:-:S04]  /*9a90*/  ISETP.LT.OR P1, PT, R95, 0x52, P1 ;  /* 0x000000525f00780c */ /* 0x000fc80000f21670 */
[----:B------:R-:W-:Y:S02]  /*9aa0*/  FSEL R224, R125, -INF , !P1 ;  /* 0xff8000007de07808 */ /* 0x000fe40004800000 */
[----:B------:R-:W-:-:S04]  /*9ab0*/  LOP3.LUT P1, RZ, R0, 0x20000, RZ, 0xc0, !PT ;  /* 0x0002000000ff7812 */ /* 0x000fc8000782c0ff */
[----:B------:R-:W-:-:S04]  /*9ac0*/  ISETP.GT.AND P1, PT, R115, 0x58, !P1 ;  /* 0x000000587300780c */ /* 0x000fc80004f24270 */
[----:B------:R-:W-:-:S04]  /*9ad0*/  ISETP.LT.OR P1, PT, R95, 0x59, P1 ;  /* 0x000000595f00780c */ /* 0x000fc80000f21670 */
[----:B------:R-:W-:Y:S02]  /*9ae0*/  FSEL R126, R126, -INF , !P1 ;  /* 0xff8000007e7e7808 */ /* 0x000fe40004800000 */
[----:B------:R-:W-:Y:S02]  /*9af0*/  ISETP.GT.AND P1, PT, R115, 0x59, !P6 ;  /* 0x000000597300780c */ /* 0x000fe40007724270 */
[----:B------:R-:W-:Y:S02]  /*9b00*/  LOP3.LUT P6, RZ, R0, 0x20, RZ, 0xc0, !PT ;  /* 0x0000002000ff7812 */ /* 0x000fe400078cc0ff */
        /* <DEDUP_REMOVED lines=46> */
[----:B------:R-:W-:Y:S02]  /*9df0*/  ISETP.GT.AND P1, PT, R115, RZ, !P6 ;  /* 0x000000ff7300720c */ /* 0x000fe40007724270 */
[----:B------:R-:W-:Y:S02]  /*9e00*/  LOP3.LUT P6, RZ, R3, 0x4, RZ, 0xc0, !PT ;  /* 0x0000000403ff7812 */ /* 0x000fe400078cc0ff */
[----:B------:R-:W-:Y:S02]  /*9e10*/  ISETP.LT.OR P1, PT, R95, 0x1, P1 ;  /* 0x000000015f00780c */ /* 0x000fe40000f21670 */
[----:B------:R-:W-:Y:S02]  /*9e20*/  ISETP.GT.AND P6, PT, R115, 0x99, !P6 ;  /* 0x000000997300780c */ /* 0x000fe400077c4270 */
[----:B------:R-:W-:-:S02]  /*9e30*/  FSEL R105, R13, -INF , !P1 ;  /* 0xff8000000d697808 */ /* 0x000fc40004800000 */
[----:B------:R-:W-:Y:S02]  /*9e40*/  FSETP.NEU.FTZ.AND P1, PT, R14, -INF , PT ;  /* 0xff8000000e00780b */ /* 0x000fe40003f3d000 */
[----:B------:R-:W-:Y:S02]  /*9e50*/  FMNMX.FTZ R89, R105, R10, !PT ;  /* 0x0000000a69597209 */ /* 0x000fe40007810000 */
[----:B------:R-:W-:Y:S02]  /*9e60*/  FSEL R117, R117, RZ, P1 ;  /* 0x000000ff75757208 */ /* 0x000fe40000800000 */
[----:B------:R-:W-:-:S03]  /*9e70*/  ISETP.LT.OR P6, PT, R95, 0x9a, P6 ;  /* 0x0000009a5f00780c */ /* 0x000fc600037c1670 */
[--C-:B------:R-:W-:Y:S01]  /*9e80*/  FFMA.FTZ R13, R97, R15, -R117.reuse ;  /* 0x0000000f610d7223 */ /* 0x100fe20000010875 */
[----:B------:R-:W-:Y:S01]  /*9e90*/  FMNMX.FTZ R97, R88, R89, !PT ;  /* 0x0000005958617209 */ /* 0x000fe20007810000 */
[-CC-:B------:R-:W-:Y:S01]  /*9ea0*/  FFMA.FTZ R148, R148, R15.reuse, -R117.reuse ;  /* 0x0000000f94947223 */ /* 0x180fe20000010875 */
[----:B------:R-:W-:-:S01]  /*9eb0*/  FFMA.FTZ R23, R116, R15, -R117 ;  /* 0x0000000f74177223 */ /* 0x000fc20000010875 */
[--C-:B------:R-:W-:Y:S01]  /*9ec0*/  FFMA.FTZ R116, R130, R15, -R117.reuse ;  /* 0x0000000f82747223 */ /* 0x100fe20000010875 */
[----:B------:R-:W-:Y:S01]  /*9ed0*/  FMNMX.FTZ R97, R204, R97, !PT ;  /* 0x00000061cc617209 */ /* 0x000fe20007810000 */
[-CC-:B------:R-:W-:Y:S01]  /*9ee0*/  FFMA.FTZ R130, R150, R15.reuse, -R117.reuse ;  /* 0x0000000f96827223 */ /* 0x180fe20000010875 */
[----:B------:R-:W-:Y:S01]  /*9ef0*/  FSEL R150, R91, -INF , !P3 ;  /* 0xff8000005b967808 */ /* 0x000fe20005800000 */
[--C-:B------:R-:W-:Y:S01]  /*9f00*/  FFMA.FTZ R19, R98, R15, -R117.reuse ;  /* 0x0000000f62137223 */ /* 0x100fe20000010875 */
[----:B------:R-:W-:Y:S01]  /*9f10*/  FMNMX.FTZ R97, R206, R97, !PT ;  /* 0x00000061ce617209 */ /* 0x000fe20007810000 */
[-CC-:B------:R-:W-:Y:S01]  /*9f20*/  FFMA.FTZ R98, R154, R15.reuse, -R117.reuse ;  /* 0x0000000f9a627223 */ /* 0x180fe20000010875 */
[----:B------:R-:W-:Y:S01]  /*9f30*/  FSEL R154, R93, -INF , !P5 ;  /* 0xff8000005d9a7808 */ /* 0x000fe20006800000 */
[--C-:B------:R-:W-:Y:S01]  /*9f40*/  FFMA.FTZ R128, R128, R15, -R117.reuse ;  /* 0x0000000f80807223 */ /* 0x100fe20000010875 */
[----:B------:R-:W-:Y:S01]  /*9f50*/  FMNMX.FTZ R97, R208, R97, !PT ;  /* 0x00000061d0617209 */ /* 0x000fe20007810000 */
[--C-:B------:R-:W-:Y:S01]  /*9f60*/  FFMA.FTZ R132, R132, R15, -R117.reuse ;  /* 0x0000000f84847223 */ /* 0x100fe20000010875 */
[----:B------:R-:W-:Y:S01]  /*9f70*/  FSEL R94, R94, -INF , !P6 ;  /* 0xff8000005e5e7808 */ /* 0x000fe20007000000 */
[----:B------:R0:W-:Y:S01]  /*9f80*/  MUFU.EX2 R89, R128 ;  /* 0x0000008000597308 */ /* 0x0001e20000000800 */
[----:B------:R-:W-:Y:S01]  /*9f90*/  FMNMX.FTZ R99, R22, R97, !PT ;  /* 0x0000006116637209 */ /* 0x000fe20007810000 */
[-CC-:B------:R-:W-:Y:S01]  /*9fa0*/  FFMA.FTZ R144, R144, R15.reuse, -R117.reuse ;  /* 0x0000000f90907223 */ /* 0x180fe20000010875 */
[----:B------:R-:W-:-:S01]  /*9fb0*/  FFMA.FTZ R21, R100, R15, -R117 ;  /* 0x0000000f64157223 */ /* 0x000fc20000010875 */
[--C-:B------:R-:W-:Y:S01]  /*9fc0*/  FFMA.FTZ R156, R156, R15, -R117.reuse ;  /* 0x0000000f9c9c7223 */ /* 0x100fe20000010875 */
[----:B------:R-:W-:Y:S01]  /*9fd0*/  FMNMX.FTZ R99, R210, R99, !PT ;  /* 0x00000063d2637209 */ /* 0x000fe20007810000 */
[-CC-:B------:R-:W-:Y:S01]  /*9fe0*/  FFMA.FTZ R160, R160, R15.reuse, -R117.reuse ;  /* 0x0000000fa0a07223 */ /* 0x180fe20000010875 */
[----:B------:R-:W-:-:S01]  /*9ff0*/  FFMA.FTZ R164, R164, R15, -R117 ;  /* 0x0000000fa4a47223 */ /* 0x000fc20000010875 */
[--C-:B------:R-:W-:Y:S01]  /*a000*/  FFMA.FTZ R96, R96, R15, -R117.reuse ;  /* 0x0000000f60607223 */ /* 0x100fe20000010875 */
[----:B------:R-:W-:Y:S01]  /*a010*/  FMNMX.FTZ R99, R152, R99, !PT ;  /* 0x0000006398637209 */ /* 0x000fe20007810000 */
[-CC-:B0-----:R-:W-:Y:S01]  /*a020*/  FFMA.FTZ R128, R146, R15.reuse, -R117.reuse ;  /* 0x0000000f92807223 */ /* 0x181fe20000010875 */
[----:B------:R-:W-:-:S01]  /*a030*/  FFMA.FTZ R146, R170, R15, -R117 ;  /* 0x0000000faa927223 */ /* 0x000fc20000010875 */
[--C-:B------:R-:W-:Y:S01]  /*a040*/  FFMA.FTZ R100, R102, R15, -R117.reuse ;  /* 0x0000000f66647223 */ /* 0x100fe20000010875 */
[----:B------:R-:W-:Y:S01]  /*a050*/  FMNMX.FTZ R99, R136, R99, !PT ;  /* 0x0000006388637209 */ /* 0x000fe20007810000 */
[-CC-:B------:R-:W-:Y:S01]  /*a060*/  FFMA.FTZ R102, R118, R15.reuse, -R117.reuse ;  /* 0x0000000f76667223 */ /* 0x180fe20000010875 */
[----:B------:R-:W-:Y:S01]  /*a070*/  MUFU.EX2 R13, R13 ;  /* 0x0000000d000d7308 */ /* 0x000fe20000000800 */
[----:B------:R-:W-:-:S01]  /*a080*/  FFMA.FTZ R118, R134, R15, -R117 ;  /* 0x0000000f86767223 */ /* 0x000fc20000010875 */
[----:B------:R-:W-:Y:S01]  /*a090*/  FMNMX.FTZ R101, R212, R99, !PT ;  /* 0x00000063d4657209 */ /* 0x000fe20007810000 */
[----:B------:R-:W-:-:S01]  /*a0a0*/  FFMA.FTZ R134, R162, R15, -R117 ;  /* 0x0000000fa2867223 */ /* 0x000fc20000010875 */
[-CC-:B------:R-:W-:Y:S01]  /*a0b0*/  FFMA.FTZ R172, R172, R15.reuse, -R117.reuse ;  /* 0x0000000facac7223 */ /* 0x180fe20000010875 */
[----:B------:R-:W-:-:S01]  /*a0c0*/  FFMA.FTZ R91, R174, R15, -R117 ;  /* 0x0000000fae5b7223 */ /* 0x000fc20000010875 */
[----:B------:R-:W-:Y:S01]  /*a0d0*/  FMNMX.FTZ R101, R138, R101, !PT ;  /* 0x000000658a657209 */ /* 0x000fe20007810000 */
[----:B------:R-:W-:-:S01]  /*a0e0*/  FFMA.FTZ R93, R176, R15, -R117 ;  /* 0x0000000fb05d7223 */ /* 0x000fc20000010875 */
[----:B------:R0:W-:Y:S01]  /*a0f0*/  MUFU.EX2 R97, R132 ;  /* 0x0000008400617308 */ /* 0x0001e20000000800 */
[----:B------:R-:W-:-:S01]  /*a100*/  FFMA.FTZ R95, R180, R15, -R117 ;  /* 0x0000000fb45f7223 */ /* 0x000fc20000010875 */
[----:B------:R-:W-:Y:S01]  /*a110*/  FMNMX.FTZ R101, R214, R101, !PT ;  /* 0x00000065d6657209 */ /* 0x000fe20007810000 */
[----:B------:R-:W-:-:S01]  /*a120*/  FFMA.FTZ R162, R190, R15, -R117 ;  /* 0x0000000fbea27223 */ /* 0x000fc20000010875 */
[-CC-:B------:R-:W-:Y:S01]  /*a130*/  FFMA.FTZ R129, R198, R15.reuse, -R117.reuse ;  /* 0x0000000fc6817223 */ /* 0x180fe20000010875 */
[----:B------:R-:W-:-:S01]  /*a140*/  FFMA.FTZ R194, R194, R15, -R117 ;  /* 0x0000000fc2c27223 */ /* 0x000fc20000010875 */
[----:B------:R-:W-:-:S02]  /*a150*/  FMNMX.FTZ R101, R140, R101, !PT ;  /* 0x000000658c657209 */ /* 0x000fc40007810000 */
[----:B------:R1:W-:Y:S01]  /*a160*/  MUFU.EX2 R99, R144 ;  /* 0x0000009000637308 */ /* 0x0003e20000000800 */
[----:B0-----:R-:W-:-:S01]  /*a170*/  FFMA.FTZ R132, R158, R15, -R117 ;  /* 0x0000000f9e847223 */ /* 0x001fc20000010875 */
[----:B------:R-:W-:Y:S01]  /*a180*/  FMNMX.FTZ R103, R216, R101, !PT ;  /* 0x00000065d8677209 */ /* 0x000fe20007810000 */
[----:B------:R-:W-:-:S03]  /*a190*/  FFMA.FTZ R158, R182, R15, -R117 ;  /* 0x0000000fb69e7223 */ /* 0x000fc60000010875 */
[----:B------:R-:W-:Y:S02]  /*a1a0*/  FMNMX.FTZ R103, R142, R103, !PT ;  /* 0x000000678e677209 */ /* 0x000fe40007810000 */
[----:B------:R0:W-:Y:S01]  /*a1b0*/  MUFU.EX2 R101, R148 ;  /* 0x0000009400657308 */ /* 0x0001e20000000800 */
[----:B-1----:R-:W-:-:S01]  /*a1c0*/  FFMA.FTZ R144, R166, R15, -R117 ;  /* 0x0000000fa6907223 */ /* 0x002fc20000010875 */
[----:B------:R-:W-:Y:S01]  /*a1d0*/  FMNMX.FTZ R103, R218, R103, !PT ;  /* 0x00000067da677209 */ /* 0x000fe20007810000 */
[----:B------:R-:W-:-:S03]  /*a1e0*/  FFMA.FTZ R166, R200, R15, -R117 ;  /* 0x0000000fc8a67223 */ /* 0x000fc60000010875 */
[----:B------:R-:W-:Y:S02]  /*a1f0*/  FMNMX.FTZ R103, R120, R103, !PT ;  /* 0x0000006778677209 */ /* 0x000fe40007810000 */
[----:B------:R-:W-:Y:S01]  /*a200*/  MUFU.EX2 R96, R96 ;  /* 0x0000006000607308 */ /* 0x000fe20000000800 */
[----:B0-----:R-:W-:Y:S02]  /*a210*/  FSEL R148, R90, -INF , !P2 ;  /* 0xff8000005a947808 */ /* 0x001fe40005000000 */
[----:B------:R-:W-:-:S04]  /*a220*/  FMNMX.FTZ R119, R220, R103, !PT ;  /* 0x00000067dc777209 */ /* 0x000fc80007810000 */
[----:B------:R-:W-:Y:S01]  /*a230*/  FMNMX.FTZ R119, R122, R119, !PT ;  /* 0x000000777a777209 */ /* 0x000fe20007810000 */
[----:B------:R0:W-:Y:S03]  /*a240*/  MUFU.EX2 R103, R156 ;  /* 0x0000009c00677308 */ /* 0x0001e60000000800 */
[----:B------:R-:W-:-:S04]  /*a250*/  FMNMX.FTZ R119, R222, R119, !PT ;  /* 0x00000077de777209 */ /* 0x000fc80007810000 */
[----:B------:R-:W-:Y:S01]  /*a260*/  FMNMX.FTZ R119, R124, R119, !PT ;  /* 0x000000777c777209 */ /* 0x000fe20007810000 */
[----:B------:R-:W-:Y:S01]  /*a270*/  MUFU.EX2 R90, R172 ;  /* 0x000000ac005a7308 */ /* 0x000fe20000000800 */
[----:B0-----:R-:W-:-:S02]  /*a280*/  FFMA.FTZ R156, R178, R15, -R117 ;  /* 0x0000000fb29c7223 */ /* 0x001fc40000010875 */
        /* <DEDUP_REMOVED lines=12> */
[----:B------:R-:W-:-:S01]  /*a350*/  FFMA.FTZ R123, R168, R15, -R117 ;  /* 0x0000000fa87b7223 */ /* 0x000fc20000010875 */
[----:B------:R-:W-:Y:S01]  /*a360*/  FSEL R168, R14, RZ, P1 ;  /* 0x000000ff0ea87208 */ /* 0x000fe20000800000 */
[----:B0-----:R-:W-:-:S01]  /*a370*/  FFMA.FTZ R164, R196, R15, -R117 ;  /* 0x0000000fc4a47223 */ /* 0x001fc20000010875 */
[----:B------:R-:W-:Y:S01]  /*a380*/  FMNMX.FTZ R125, R109, R20, !PT ;  /* 0x000000146d7d7209 */ /* 0x000fe20007810000 */
[----:B------:R-:W-:Y:S02]  /*a390*/  MUFU.EX2 R98, R98 ;  /* 0x0000006200627308 */ /* 0x000fe40000000800 */
[----:B------:R-:W-:-:S01]  /*a3a0*/  FADD.FTZ R170, -R168, R11 ;  /* 0x0000000ba8aa7221 */ /* 0x000fc20000010100 */
[----:B------:R-:W-:Y:S01]  /*a3b0*/  FMNMX.FTZ R20, R110, R125, !PT ;  /* 0x0000007d6e147209 */ /* 0x000fe20007810000 */
[----:B------:R-:W-:-:S02]  /*a3c0*/  FFMA.FTZ R168, R202, R15, -R117 ;  /* 0x0000000fcaa87223 */ /* 0x000fc40000010875 */
[----:B------:R-:W-:Y:S01]  /*a3d0*/  FMUL.FTZ R170, R170, R15 ;  /* 0x0000000faaaa7220 */ /* 0x000fe20000410000 */
[----:B------:R-:W-:Y:S01]  /*a3e0*/  FMNMX.FTZ R125, R111, R20, !PT ;  /* 0x000000146f7d7209 */ /* 0x000fe20007810000 */
[----:B------:R-:W-:Y:S03]  /*a3f0*/  MUFU.EX2 R21, R21 ;  /* 0x0000001500157308 */ /* 0x000fe60000000800 */
[----:B------:R-:W-:Y:S01]  /*a400*/  FMNMX.FTZ R20, R112, R125, !PT ;  /* 0x0000007d70147209 */ /* 0x000fe20007810000 */
[----:B------:R-:W-:-:S03]  /*a410*/  FFMA.FTZ R125, R188, R15, -R117 ;  /* 0x0000000fbc7d7223 */ /* 0x000fc60000010875 */
        /* <DEDUP_REMOVED lines=8> */
[----:B0-----:R-:W-:-:S02]  /*a4a0*/  FFMA.FTZ R7, R170, R7, R13 ;  /* 0x00000007aa077223 */ /* 0x001fc4000001000d */
[----:B------:R-:W-:-:S04]  /*a4b0*/  FMNMX.FTZ R115, R154, R115, !PT ;  /* 0x000000739a737209 */ /* 0x000fc80007810000 */
[----:B------:R-:W-:Y:S01]  /*a4c0*/  FMNMX.FTZ R20, R94, R115, !PT ;  /* 0x000000735e147209 */ /* 0x000fe20007810000 */
[----:B------:R-:W-:-:S01]  /*a4d0*/  FFMA.FTZ R115, R184, R15, -R117 ;  /* 0x0000000fb8737223 */ /* 0x000fc20000010875 */
[----:B------:R-:W-:Y:S03]  /*a4e0*/  MUFU.EX2 R102, R102 ;  /* 0x0000006600667308 */ /* 0x000fe60000000800 */
[----:B------:R-:W0:Y:S05]  /*a4f0*/  SHFL.BFLY PT, R127, R20, 0x2, 0x1f ;  /* 0x0c401f00147f7f89 */ /* 0x000e2a00000e0000 */
        /* <DEDUP_REMOVED lines=9> */
[----:B0-----:R-:W-:-:S07]  /*a590*/  FMNMX.FTZ R20, R131, R20, !PT ;  /* 0x0000001483147209 */ /* 0x001fce0007810000 */
[----:B------:R-:W-:Y:S01]  /*a5a0*/  MUFU.EX2 R144, R144 ;  /* 0x0000009000907308 */ /* 0x000fe20000000800 */
[C---:B------:R-:W-:Y:S01]  /*a5b0*/  FSETP.NEU.FTZ.AND P1, PT, R20.reuse, -INF , PT ;  /* 0xff8000001400780b */ /* 0x040fe20003f3d000 */
[----:B------:R-:W-:-:S03]  /*a5c0*/  FFMA.FTZ R11, R20, R15, -8 ;  /* 0xc1000000140b7423 */ /* 0x000fc6000001000f */
[----:B------:R-:W-:-:S03]  /*a5d0*/  FSEL R147, R20, RZ, P1 ;  /* 0x000000ff14937208 */ /* 0x000fc60000800000 */
[----:B------:R-:W-:Y:S01]  /*a5e0*/  MUFU.EX2 R123, R123 ;  /* 0x0000007b007b7308 */ /* 0x000fe20000000800 */
[----:B------:R-:W-:-:S05]  /*a5f0*/  FSEL R11, R11, RZ, P1 ;  /* 0x000000ff0b0b7208 */ /* 0x000fca0000800000 */
[----:B------:R-:W-:Y:S01]  /*a600*/  FFMA.FTZ R151, R122, R15, -R11 ;  /* 0x0000000f7a977223 */ /* 0x000fe2000001080b */
[----:B------:R-:W-:-:S01]  /*a610*/  FADD.FTZ R122, -R147, R10 ;  /* 0x0000000a937a7221 */ /* 0x000fc20000010100 */
[-CC-:B------:R-:W-:Y:S01]  /*a620*/  FFMA.FTZ R105, R105, R15.reuse, -R11.reuse ;  /* 0x0000000f69697223 */ /* 0x180fe2000001080b */
[----:B------:R-:W-:-:S01]  /*a630*/  FFMA.FTZ R88, R88, R15, -R11 ;  /* 0x0000000f58587223 */ /* 0x000fc2000001080b */
[-CC-:B------:R-:W-:Y:S01]  /*a640*/  FFMA.FTZ R117, R204, R15.reuse, -R11.reuse ;  /* 0x0000000fcc757223 */ /* 0x180fe2000001080b */
[-C--:B------:R-:W-:Y:S01]  /*a650*/  FMUL.FTZ R122, R122, R15.reuse ;  /* 0x0000000f7a7a7220 */ /* 0x080fe20000410000 */
        /* <DEDUP_REMOVED lines=32> */
[----:B------:R-:W-:-:S02]  /*a860*/  FFMA.FTZ R154, R154, R15, -R11 ;  /* 0x0000000f9a9a7223 */ /* 0x000fc4000001080b */
[----:B------:R-:W3:Y:S08]  /*a870*/  MUFU.EX2 R172, R172 ;  /* 0x000000ac00ac7308 */ /* 0x000ef00000000800 */
[----:B------:R-:W4:Y:S08]  /*a880*/  MUFU.EX2 R133, R133 ;  /* 0x0000008500857308 */ /* 0x000f300000000800 */
[----:B------:R0:W-:Y:S08]  /*a890*/  MUFU.EX2 R10, R151 ;  /* 0x00000097000a7308 */ /* 0x0001f00000000800 */
[----:B------:R-:W5:Y:S01]  /*a8a0*/  MUFU.EX2 R22, R22 ;  /* 0x0000001600167308 */ /* 0x000f620000000800 */
[----:B0-----:R-:W-:-:S01]  /*a8b0*/  FFMA.FTZ R151, R122, R6, R105 ;  /* 0x000000067a977223 */ /* 0x001fc20000010069 */
[----:B------:R-:W-:-:S03]  /*a8c0*/  FADD.FTZ R6, R96, R7 ;  /* 0x0000000760067221 */ /* 0x000fc60000010000 */
[----:B-1----:R-:W-:Y:S01]  /*a8d0*/  FADD.FTZ R174, R88, R151 ;  /* 0x0000009758ae7221 */ /* 0x002fe20000010000 */
[----:B------:R-:W-:-:S01]  /*a8e0*/  FADD.FTZ R7, R19, R6 ;  /* 0x0000000613077221 */ /* 0x000fc20000010000 */
[----:B------:R-:W-:Y:S01]  /*a8f0*/  FFMA.FTZ R151, R226, R15, -R11 ;  /* 0x0000000fe2977223 */ /* 0x000fe2000001080b */
[----:B------:R-:W0:Y:S01]  /*a900*/  MUFU.EX2 R135, R135 ;  /* 0x0000008700877308 */ /* 0x000e220000000800 */
[----:B--2---:R-:W-:-:S01]  /*a910*/  FADD.FTZ R153, R117, R174 ;  /* 0x000000ae75997221 */ /* 0x004fc20000010000 */
[----:B------:R-:W-:-:S03]  /*a920*/  FADD.FTZ R6, R98, R7 ;  /* 0x0000000762067221 */ /* 0x000fc60000010000 */
[----:B---3--:R-:W-:Y:S01]  /*a930*/  FADD.FTZ R174, R172, R153 ;  /* 0x00000099acae7221 */ /* 0x008fe20000010000 */
[----:B------:R-:W-:-:S02]  /*a940*/  FADD.FTZ R7, R21, R6 ;  /* 0x0000000615077221 */ /* 0x000fc40000010000 */
[----:B------:R-:W1:Y:S01]  /*a950*/  MUFU.EX2 R152, R152 ;  /* 0x0000009800987308 */ /* 0x000e620000000800 */
[----:B----4-:R-:W-:-:S01]  /*a960*/  FADD.FTZ R153, R133, R174 ;  /* 0x000000ae85997221 */ /* 0x010fc20000010000 */
[----:B------:R-:W-:-:S03]  /*a970*/  FADD.FTZ R6, R100, R7 ;  /* 0x0000000764067221 */ /* 0x000fc60000010000 */
[----:B-----5:R-:W-:Y:S01]  /*a980*/  FADD.FTZ R174, R22, R153 ;  /* 0x0000009916ae7221 */ /* 0x020fe20000010000 */
[----:B------:R-:W-:-:S01]  /*a990*/  FADD.FTZ R7, R23, R6 ;  /* 0x0000000617077221 */ /* 0x000fc20000010000 */
[----:B------:R-:W-:Y:S01]  /*a9a0*/  FFMA.FTZ R153, R228, R15, -R11 ;  /* 0x0000000fe4997223 */ /* 0x000fe2000001080b */
[----:B------:R-:W2:Y:S01]  /*a9b0*/  MUFU.EX2 R136, R136 ;  /* 0x0000008800887308 */ /* 0x000ea20000000800 */
[----:B0-----:R-:W-:-:S01]  /*a9c0*/  FADD.FTZ R155, R135, R174 ;  /* 0x000000ae879b7221 */ /* 0x001fc20000010000 */
[----:B------:R-:W-:-:S04]  /*a9d0*/  FADD.FTZ R6, R102, R7 ;  /* 0x0000000766067221 */ /* 0x000fc80000010000 */
[----:B------:R-:W-:Y:S02]  /*a9e0*/  FADD.FTZ R7, R89, R6 ;  /* 0x0000000659077221 */ /* 0x000fe40000010000 */
[----:B------:R-:W0:Y:S01]  /*a9f0*/  MUFU.EX2 R137, R137 ;  /* 0x0000008900897308 */ /* 0x000e220000000800 */
[----:B-1----:R-:W-:-:S01]  /*aa00*/  FADD.FTZ R155, R152, R155 ;  /* 0x0000009b989b7221 */ /* 0x002fc20000010000 */
[----:B------:R-:W-:-:S06]  /*aa10*/  FADD.FTZ R174, R116, R7 ;  /* 0x0000000774ae7221 */ /* 0x000fcc0000010000 */
[----:B------:R-:W1:Y:S01]  /*aa20*/  MUFU.EX2 R138, R138 ;  /* 0x0000008a008a7308 */ /* 0x000e620000000800 */
[----:B--2---:R-:W-:-:S01]  /*aa30*/  FADD.FTZ R6, R136, R155 ;  /* 0x0000009b88067221 */ /* 0x004fc20000010000 */
[----:B------:R-:W-:-:S04]  /*aa40*/  FADD.FTZ R155, R97, R174 ;  /* 0x000000ae619b7221 */ /* 0x000fc80000010000 */
[----:B------:R-:W-:Y:S02]  /*aa50*/  FADD.FTZ R174, R118, R155 ;  /* 0x0000009b76ae7221 */ /* 0x000fe40000010000 */
[----:B------:R-:W2:Y:S01]  /*aa60*/  MUFU.EX2 R139, R139 ;  /* 0x0000008b008b7308 */ /* 0x000ea20000000800 */
[----:B0-----:R-:W-:-:S01]  /*aa70*/  FADD.FTZ R7, R137, R6 ;  /* 0x0000000689077221 */ /* 0x001fc20000010000 */
[----:B------:R-:W-:-:S04]  /*aa80*/  FADD.FTZ R155, R99, R174 ;  /* 0x000000ae639b7221 */ /* 0x000fc80000010000 */
[----:B------:R-:W-:Y:S02]  /*aa90*/  FADD.FTZ R174, R128, R155 ;  /* 0x0000009b80ae7221 */ /* 0x000fe40000010000 */
[----:B------:R-:W0:Y:S01]  /*aaa0*/  MUFU.EX2 R140, R140 ;  /* 0x0000008c008c7308 */ /* 0x000e220000000800 */
[----:B-1----:R-:W-:-:S01]  /*aab0*/  FADD.FTZ R6, R138, R7 ;  /* 0x000000078a067221 */ /* 0x002fc20000010000 */
[----:B------:R-:W-:-:S04]  /*aac0*/  FADD.FTZ R155, R101, R174 ;  /* 0x000000ae659b7221 */ /* 0x000fc80000010000 */
[----:B------:R-:W-:Y:S02]  /*aad0*/  FADD.FTZ R174, R130, R155 ;  /* 0x0000009b82ae7221 */ /* 0x000fe40000010000 */
[----:B------:R-:W1:Y:S01]  /*aae0*/  MUFU.EX2 R141, R141 ;  /* 0x0000008d008d7308 */ /* 0x000e620000000800 */
[----:B--2---:R-:W-:-:S01]  /*aaf0*/  FADD.FTZ R7, R139, R6 ;  /* 0x000000068b077221 */ /* 0x004fc20000010000 */
[----:B------:R-:W-:-:S04]  /*ab00*/  FADD.FTZ R155, R103, R174 ;  /* 0x000000ae679b7221 */ /* 0x000fc80000010000 */
[----:B------:R-:W-:Y:S01]  /*ab10*/  FADD.FTZ R174, R132, R155 ;  /* 0x0000009b84ae7221 */ /* 0x000fe20000010000 */
[----:B------:R-:W-:-:S01]  /*ab20*/  FFMA.FTZ R155, R111, R15, -R11 ;  /* 0x0000000f6f9b7223 */ /* 0x000fc2000001080b */
[----:B------:R-:W2:Y:S01]  /*ab30*/  MUFU.EX2 R142, R142 ;  /* 0x0000008e008e7308 */ /* 0x000ea20000000800 */
[----:B0-----:R-:W-:-:S01]  /*ab40*/  FADD.FTZ R6, R140, R7 ;  /* 0x000000078c067221 */ /* 0x001fc20000010000 */
[----:B------:R-:W-:-:S04]  /*ab50*/  FADD.FTZ R111, R119, R174 ;  /* 0x000000ae776f7221 */ /* 0x000fc80000010000 */
[----:B------:R-:W-:Y:S01]  /*ab60*/  FADD.FTZ R174, R134, R111 ;  /* 0x0000006f86ae7221 */ /* 0x000fe20000010000 */
[----:B------:R-:W-:-:S01]  /*ab70*/  FFMA.FTZ R111, R112, R15, -R11 ;  /* 0x0000000f706f7223 */ /* 0x000fc2000001080b */
[----:B------:R-:W0:Y:S01]  /*ab80*/  MUFU.EX2 R143, R143 ;  /* 0x0000008f008f7308 */ /* 0x000e220000000800 */
[----:B-1----:R-:W-:-:S01]  /*ab90*/  FADD.FTZ R7, R141, R6 ;  /* 0x000000068d077221 */ /* 0x002fc20000010000 */
[----:B------:R-:W-:Y:S01]  /*aba0*/  FADD.FTZ R157, R121, R174 ;  /* 0x000000ae799d7221 */ /* 0x000fe20000010000 */
[----:B------:R-:W-:-:S03]  /*abb0*/  FFMA.FTZ R112, R113, R15, -R11 ;  /* 0x0000000f71707223 */ /* 0x000fc6000001080b */
[----:B------:R-:W-:Y:S02]  /*abc0*/  FADD.FTZ R174, R144, R157 ;  /* 0x0000009d90ae7221 */ /* 0x000fe40000010000 */
[----:B------:R-:W1:Y:S01]  /*abd0*/  MUFU.EX2 R120, R120 ;  /* 0x0000007800787308 */ /* 0x000e620000000800 */
[----:B--2---:R-:W-:-:S01]  /*abe0*/  FADD.FTZ R6, R142, R7 ;  /* 0x000000078e067221 */ /* 0x004fc20000010000 */
[----:B------:R-:W-:-:S06]  /*abf0*/  FADD.FTZ R113, R123, R174 ;  /* 0x000000ae7b717221 */ /* 0x000fcc0000010000 */
[----:B------:R-:W2:Y:S01]  /*ac00*/  MUFU.EX2 R145, R145 ;  /* 0x0000009100917308 */ /* 0x000ea20000000800 */
[----:B0-----:R-:W-:-:S07]  /*ac10*/  FADD.FTZ R7, R143, R6 ;  /* 0x000000068f077221 */ /* 0x001fce0000010000 */
[----:B------:R-:W0:Y:S01]  /*ac20*/  MUFU.EX2 R147, R147 ;  /* 0x0000009300937308 */ /* 0x000e220000000800 */
[----:B-1----:R-:W-:-:S07]  /*ac30*/  FADD.FTZ R6, R120, R7 ;  /* 0x0000000778067221 */ /* 0x002fce0000010000 */
[----:B------:R-:W1:Y:S01]  /*ac40*/  MUFU.EX2 R124, R124 ;  /* 0x0000007c007c7308 */ /* 0x000e620000000800 */
[----:B--2---:R-:W-:-:S04]  /*ac50*/  FADD.FTZ R7, R145, R6 ;  /* 0x0000000691077221 */ /* 0x004fc80000010000 */
[----:B------:R-:W-:-:S03]  /*ac60*/  FADD.FTZ R6, R10, R7 ;  /* 0x000000070a067221 */ /* 0x000fc60000010000 */
        /* <DEDUP_REMOVED lines=25> */
[-CC-:B------:R-:W-:Y:S01]  /*ae00*/  FFMA.FTZ R113, R150, R15.reuse, -R11.reuse ;  /* 0x0000000f96717223 */ /* 0x180fe2000001080b */
[----:B------:R-:W-:-:S05]  /*ae10*/  FFMA.FTZ R11, R94, R15, -R11 ;  /* 0x0000000f5e0b7223 */ /* 0x000fca000001080b */
[----:B------:R-:W2:Y:S01]  /*ae20*/  MUFU.EX2 R108, R108 ;  /* 0x0000006c006c7308 */ /* 0x000ea20000000800 */
[----:B0-----:R-:W-:-:S07]  /*ae30*/  FADD.FTZ R7, R107, R6 ;  /* 0x000000066b077221 */ /* 0x001fce0000010000 */
[----:B------:R-:W-:Y:S01]  /*ae40*/  MUFU.EX2 R158, R158 ;  /* 0x0000009e009e7308 */ /* 0x000fe20000000800 */
[----:B-1----:R-:W-:-:S07]  /*ae50*/  FADD.FTZ R157, R95, R174 ;  /* 0x000000ae5f9d7221 */ /* 0x002fce0000010000 */
[----:B------:R-:W0:Y:S01]  /*ae60*/  MUFU.EX2 R109, R109 ;  /* 0x0000006d006d7308 */ /* 0x000e220000000800 */
[----:B--2---:R-:W-:-:S07]  /*ae70*/  FADD.FTZ R6, R108, R7 ;  /* 0x000000076c067221 */ /* 0x004fce0000010000 */
[----:B------:R-:W-:Y:S08]  /*ae80*/  MUFU.EX2 R115, R115 ;  /* 0x0000007300737308 */ /* 0x000ff00000000800 */
[----:B------:R-:W1:Y:S01]  /*ae90*/  MUFU.EX2 R110, R110 ;  /* 0x0000006e006e7308 */ /* 0x000e620000000800 */
[----:B0-----:R-:W-:-:S07]  /*aea0*/  FADD.FTZ R7, R109, R6 ;  /* 0x000000066d077221 */ /* 0x001fce0000010000 */
[----:B------:R-:W-:Y:S08]  /*aeb0*/  MUFU.EX2 R160, R160 ;  /* 0x000000a000a07308 */ /* 0x000ff00000000800 */
[----:B------:R-:W0:Y:S01]  /*aec0*/  MUFU.EX2 R155, R155 ;  /* 0x0000009b009b7308 */ /* 0x000e220000000800 */
[----:B-1----:R-:W-:-:S07]  /*aed0*/  FADD.FTZ R6, R110, R7 ;  /* 0x000000076e067221 */ /* 0x002fce0000010000 */
[----:B------:R-:W-:Y:S08]  /*aee0*/  MUFU.EX2 R125, R125 ;  /* 0x0000007d007d7308 */ /* 0x000ff00000000800 */
[----:B------:R-:W1:Y:S01]  /*aef0*/  MUFU.EX2 R111, R111 ;  /* 0x0000006f006f7308 */ /* 0x000e620000000800 */
[----:B0-----:R-:W-:-:S07]  /*af00*/  FADD.FTZ R6, R155, R6 ;  /* 0x000000069b067221 */ /* 0x001fce0000010000 */
[----:B------:R-:W-:Y:S08]  /*af10*/  MUFU.EX2 R162, R162 ;  /* 0x000000a200a27308 */ /* 0x000ff00000000800 */
[----:B------:R-:W0:Y:S08]  /*af20*/  MUFU.EX2 R112, R112 ;  /* 0x0000007000707308 */ /* 0x000e300000000800 */
[----:B------:R2:W3:Y:S08]  /*af30*/  MUFU.EX2 R176, R114 ;  /* 0x0000007200b07308 */ /* 0x0004f00000000800 */
[----:B------:R-:W4:Y:S01]  /*af40*/  MUFU.EX2 R127, R127 ;  /* 0x0000007f007f7308 */ /* 0x000f220000000800 */
[----:B--2---:R-:W-:-:S04]  /*af50*/  FADD.FTZ R114, R158, R157 ;  /* 0x0000009d9e727221 */ /* 0x004fc80000010000 */
[----:B------:R-:W-:-:S03]  /*af60*/  FADD.FTZ R157, R115, R114 ;  /* 0x00000072739d7221 */ /* 0x000fc60000010000 */
[----:B------:R-:W2:Y:S01]  /*af70*/  MUFU.EX2 R164, R164 ;  /* 0x000000a400a47308 */ /* 0x000ea20000000800 */
[----:B------:R-:W-:-:S01]  /*af80*/  FADD.FTZ R114, R160, R157 ;  /* 0x0000009da0727221 */ /* 0x000fc20000010000 */
[----:B-1----:R-:W-:-:S03]  /*af90*/  FADD.FTZ R157, R111, R6 ;  /* 0x000000066f9d7221 */ /* 0x002fc60000010000 */
[----:B------:R-:W-:Y:S01]  /*afa0*/  FADD.FTZ R7, R125, R114 ;  /* 0x000000727d077221 */ /* 0x000fe20000010000 */
[----:B0-----:R-:W-:-:S02]  /*afb0*/  FADD.FTZ R157, R112, R157 ;  /* 0x0000009d709d7221 */ /* 0x001fc40000010000 */
[----:B------:R-:W-:Y:S01]  /*afc0*/  MUFU.EX2 R148, R148 ;  /* 0x0000009400947308 */ /* 0x000fe20000000800 */
[----:B------:R-:W-:-:S01]  /*afd0*/  FADD.FTZ R6, R162, R7 ;  /* 0x00000007a2067221 */ /* 0x000fc20000010000 */
[----:B---3--:R-:W-:-:S03]  /*afe0*/  FADD.FTZ R157, R176, R157 ;  /* 0x0000009db09d7221 */ /* 0x008fc60000010000 */
[----:B----4-:R-:W-:-:S03]  /*aff0*/  FADD.FTZ R7, R127, R6 ;  /* 0x000000067f077221 */ /* 0x010fc60000010000 */
[----:B------:R-:W0:Y:S01]  /*b000*/  MUFU.EX2 R129, R129 ;  /* 0x0000008100817308 */ /* 0x000e220000000800 */
[----:B--2---:R-:W-:-:S07]  /*b010*/  FADD.FTZ R6, R164, R7 ;  /* 0x00000007a4067221 */ /* 0x004fce0000010000 */
[----:B------:R-:W-:Y:S08]  /*b020*/  MUFU.EX2 R113, R113 ;  /* 0x0000007100717308 */ /* 0x000ff00000000800 */
[----:B------:R-:W1:Y:S01]  /*b030*/  MUFU.EX2 R166, R166 ;  /* 0x000000a600a67308 */ /* 0x000e620000000800 */
[----:B0-----:R-:W-:-:S07]  /*b040*/  FADD.FTZ R7, R129, R6 ;  /* 0x0000000681077221 */ /* 0x001fce0000010000 */
[----:B------:R0:W2:Y:S08]  /*b050*/  MUFU.EX2 R171, R92 ;  /* 0x0000005c00ab7308 */ /* 0x0000b00000000800 */
[----:B------:R-:W3:Y:S01]  /*b060*/  MUFU.EX2 R131, R194 ;  /* 0x000000c200837308 */ /* 0x000ee20000000800 */
[----:B0-----:R-:W-:-:S01]  /*b070*/  FADD.FTZ R92, R148, R157 ;  /* 0x0000009d945c7221 */ /* 0x001fc20000010000 */
[----:B-1----:R-:W-:-:S03]  /*b080*/  FADD.FTZ R6, R166, R7 ;  /* 0x00000007a6067221 */ /* 0x002fc60000010000 */
[----:B------:R-:W-:-:S03]  /*b090*/  FADD.FTZ R92, R113, R92 ;  /* 0x0000005c715c7221 */ /* 0x000fc60000010000 */
[----:B------:R-:W0:Y:S01]  /*b0a0*/  MUFU.EX2 R159, R154 ;  /* 0x0000009a009f7308 */ /* 0x000e220000000800 */
[----:B--2---:R-:W-:-:S07]  /*b0b0*/  FADD.FTZ R92, R171, R92 ;  /* 0x0000005cab5c7221 */ /* 0x004fce0000010000 */
[----:B------:R-:W1:Y:S01]  /*b0c0*/  MUFU.EX2 R168, R168 ;  /* 0x000000a800a87308 */ /* 0x000e620000000800 */
[----:B---3--:R-:W-:-:S07]  /*b0d0*/  FADD.FTZ R7, R131, R6 ;  /* 0x0000000683077221 */ /* 0x008fce0000010000 */
[----:B------:R-:W2:Y:S01]  /*b0e0*/  MUFU.EX2 R94, R11 ;  /* 0x0000000b005e7308 */ /* 0x000ea20000000800 */
[----:B0-----:R-:W-:-:S01]  /*b0f0*/  FADD.FTZ R92, R159, R92 ;  /* 0x0000005c9f5c7221 */ /* 0x001fc20000010000 */
[----:B-1----:R-:W-:-:S03]  /*b100*/  FADD.FTZ R7, R168, R7 ;  /* 0x00000007a8077221 */ /* 0x002fc60000010000 */
[----:B--2---:R-:W-:Y:S01]  /*b110*/  FADD.FTZ R6, R94, R92 ;  /* 0x0000005c5e067221 */ /* 0x004fe20000010000 */
[----:B------:R-:W-:Y:S06]  /*b120*/  @!P0 BRA `(.L_x_1198) ;  /* 0x0000000000048947 */ /* 0x000fec0003800000 */
[----:B------:R-:W-:Y:S01]  /*b130*/  BPT.TRAP 0x1 ;  /* 0x000000040000795c */ /* 0x000fe20000300000 */
.L_x_1198:
[----:B------:R-:W-:Y:S01]  /*b140*/  ULEA UR6, UR57, UR41, 0x3 ;  /* 0x0000002939067291 */ /* 0x000fe2000f8e183f */
[----:B------:R-:W-:Y:S01]  /*b150*/  ISETP.GT.AND P1, PT, R12, UR56, PT ;  /* 0x000000380c007c0c */ /* 0x000fe2000bf24270 */
[----:B------:R-:W-:Y:S01]  /*b160*/  UMOV UR58, UR47 ;  /* 0x0000002f003a7c82 */ /* 0x000fe20008000000 */
[----:B------:R-:W-:Y:S01]  /*b170*/  F2FP.SATFINITE.E4M3.F32.PACK_AB_MERGE_C R131, R168, R131, RZ ;  /* 0x00000083a883723e */ /* 0x000fe200048070ff */
[----:B------:R-:W-:Y:S01]  /*b180*/  UIADD3 UR6, UR6, 0x22860, URZ ;  /* 0x0002286006067890 */ /* 0x000fe2000fffe03f */
[----:B------:R-:W-:Y:S01]  /*b190*/  F2FP.SATFINITE.E4M3.F32.PACK_AB_MERGE_C R10, R147, R10, RZ ;  /* 0x0000000a930a723e */ /* 0x000fe200048070ff */
[----:B------:R-:W-:Y:S01]  /*b1a0*/  UMOV UR57, UR48 ;  /* 0x0000003000397c82 */ /* 0x000fe20008000000 */
[----:B------:R-:W-:Y:S01]  /*b1b0*/  F2FP.SATFINITE.E4M3.F32.PACK_AB_MERGE_C R11, R148, R176, RZ ;  /* 0x000000b0940b723e */ /* 0x000fe200048070ff */
[----:B------:R-:W-:Y:S01]  /*b1c0*/  UPRMT UR6, UR46, 0x654, UR6 ;  /* 0x000006542e067896 */ /* 0x000fe20008000006 */
[----:B------:R-:W-:Y:S01]  /*b1d0*/  F2FP.SATFINITE.E4M3.F32.PACK_AB_MERGE_C R131, R166, R129, R131 ;  /* 0x00000081a683723e */ /* 0x000fe20004807083 */
[-C--:B------:R-:W-:Y:S01]  /*b1e0*/  FMUL.FTZ R24, R24, R170.reuse ;  /* 0x000000aa18187220 */ /* 0x080fe20000410000 */
[----:B------:R-:W-:Y:S01]  /*b1f0*/  F2FP.SATFINITE.E4M3.F32.PACK_AB_MERGE_C R19, R98, R19, RZ ;  /* 0x000000136213723e */ /* 0x000fe200048070ff */
[-C--:B------:R-:W-:Y:S01]  /*b200*/  FMUL.FTZ R25, R25, R170.reuse ;  /* 0x000000aa19197220 */ /* 0x080fe20000410000 */
[----:B------:R-:W-:Y:S01]  /*b210*/  F2FP.SATFINITE.E4M3.F32.PACK_AB_MERGE_C R117, R172, R117, RZ ;  /* 0x00000075ac75723e */ /* 0x000fe200048070ff */
[-C--:B------:R-:W-:Y:S01]  /*b220*/  FMUL.FTZ R28, R28, R170.reuse ;  /* 0x000000aa1c1c7220 */ /* 0x080fe20000410000 */
[----:B------:R-:W-:Y:S01]  /*b230*/  F2FP.SATFINITE.E4M3.F32.PACK_AB_MERGE_C R23, R102, R23, RZ ;  /* 0x000000176617723e */ /* 0x000fe200048070ff */
[-C--:B------:R-:W-:Y:S01]  /*b240*/  FMUL.FTZ R29, R29, R170.reuse ;  /* 0x000000aa1d1d7220 */ /* 0x080fe20000410000 */
[----:B------:R-:W-:Y:S01]  /*b250*/  F2FP.SATFINITE.E4M3.F32.PACK_AB_MERGE_C R135, R152, R135, RZ ;  /* 0x000000879887723e */ /* 0x000fe200048070ff */
[----:B------:R-:W-:Y:S01]  /*b260*/  SYNCS.ARRIVE.TRANS64.RED.A1T0 RZ, [UR6], RZ ;  /* 0x000000ffffff79a7 */ /* 0x000fe20008100406 */
        /* <DEDUP_REMOVED lines=44> */
[----:B------:R-:W-:Y:S01]  /*b530*/  VIADD R12, R12, 0xffffffff ;  /* 0xffffffff0c0c7836 */ /* 0x000fe20000000000 */
        /* <DEDUP_REMOVED lines=17> */
[----:B------:R-:W-:Y:S01]  /*b650*/  FMUL.FTZ R42, R42, R122 ;  /* 0x0000007a2a2a7220 */ /* 0x000fe20000410000 */
[----:B------:R-:W-:Y:S01]  /*b660*/  F2FP.SATFINITE.E4M3.F32.PACK_AB_MERGE_C R179, R149, R124, R126 ;  /* 0x0000007c95b3723e */ /* 0x000fe2000480707e */
[----:B------:R-:W-:Y:S01]  /*b670*/  FMUL.FTZ R43, R43, R122 ;  /* 0x0000007a2b2b7220 */ /* 0x000fe20000410000 */
        /* <DEDUP_REMOVED lines=28> */
[----:B------:R-:W-:-:S02]  /*b840*/  IMAD.MOV.U32 R10, RZ, RZ, R20 ;  /* 0x000000ffff0a7224 */ /* 0x000fc400078e0014 */
[----:B------:R-:W-:Y:S02]  /*b850*/  IMAD.MOV.U32 R11, RZ, RZ, R14 ;  /* 0x000000ffff0b7224 */ /* 0x000fe400078e000e */
[----:B------:R-:W-:Y:S01]  /*b860*/  IMAD.MOV.U32 R170, RZ, RZ, R131 ;  /* 0x000000ffffaa7224 */ /* 0x000fe200078e0083 */
[----:B------:R-:W-:Y:S06]  /*b870*/  @P1 BRA `(.L_x_1199) ;  /* 0xffffffb000081947 */ /* 0x000fec000383ffff */
.L_x_1180:
[----:B------:R-:W0:Y:S01]  /*b880*/  LDC R11, c[0x0][0x2f0] ;  /* 0x0000bc00ff0b7b82 */ /* 0x000e220000000800 */
[----:B------:R-:W-:Y:S02]  /*b890*/  UIADD3 UR53, -UR53, 0x1, URZ ;  /* 0x0000000135357890 */ /* 0x000fe4000fffe13f */
[----:B------:R-:W-:Y:S02]  /*b8a0*/  UISETP.NE.AND UP1, UPT, UR44, URZ, UPT ;  /* 0x0000003f2c00728c */ /* 0x000fe4000bf25270 */
[----:B------:R-:W-:-:S03]  /*b8b0*/  UISETP.NE.AND UP0, UPT, UR43, URZ, UPT ;  /* 0x0000003f2b00728c */ /* 0x000fc6000bf05270 */
[----:B------:R-:W1:Y:S03]  /*b8c0*/  S2UR UR6, SR_CTAID.X ;  /* 0x00000000000679c3 */ /* 0x000e660000002500 */
[----:B------:R-:W-:-:S03]  /*b8d0*/  PLOP3.LUT P1, PT, PT, PT, UP0, 0x40, 0x0 ;  /* 0x000000000000781c */ /* 0x000fc60003f2e808 */
[----:B------:R-:W-:Y:S01]  /*b8e0*/  @UP1 ULDC UR14, c[0x0][0x450] ;  /* 0x00011400000e1ab9 */ /* 0x000fe20000000800 */
[----:B0-----:R-:W-:-:S05]  /*b8f0*/  IMAD R11, R16, R11, UR53 ;  /* 0x00000035100b7e24 */ /* 0x001fca000f8e020b */
[----:B------:R-:W-:Y:S01]  /*b900*/  R2UR UR11, R11 ;  /* 0x000000000b0b72ca */ /* 0x000fe200000e0000 */
[----:B-1----:R-:W-:-:S03]  /*b910*/  ULEA UR10, UR6, 0x7f, 0x7 ;  /* 0x0000007f060a7891 */ /* 0x002fc6000f8e383f */
[----:B------:R-:W-:Y:S02]  /*b920*/  @UP1 ULDC UR6, c[0x0][0x44c] ;  /* 0x0001130000061ab9 */ /* 0x000fe40000000800 */
[----:B------:R-:W-:-:S04]  /*b930*/  UIMAD.WIDE.U32 UR6, UR10, UR6, URZ ;  /* 0x000000060a0672a5 */ /* 0x000fc8000f8e003f */
[----:B------:R-:W-:-:S04]  /*b940*/  @UP1 USHF.R.U32.HI UR10, URZ, UR14, UR7 ;  /* 0x0000000e3f0a1299 */ /* 0x000fc80008011607 */
[----:B------:R-:W-:-:S03]  /*b950*/  UIADD3 UR10, UR11, UR10, URZ ;  /* 0x0000000a0b0a7290 */ /* 0x000fc6000fffe03f */
[----:B------:R-:W-:Y:S02]  /*b960*/  ULDC UR11, c[0x0][0x9dc] ;  /* 0x00027700000b7ab9 */ /* 0x000fe40000000800 */
[----:B------:R-:W-:Y:S01]  /*b970*/  UIADD3 UR11, UR10, -UR11, URZ ;  /* 0x8000000b0a0b7290 */ /* 0x000fe2000fffe03f */
[----:B------:R-:W-:Y:S11]  /*b980*/  @P1 BRA `(.L_x_1200) ;  /* 0x00000000004c1947 */ /* 0x000ff60003800000 */
[----:B------:R-:W-:-:S06]  /*b990*/  UISETP.GT.AND UP0, UPT, UR10, -0x1, UPT ;  /* 0xffffffff0a00788c */ /* 0x000fcc000bf04270 */
[----:B------:R-:W-:-:S13]  /*b9a0*/  PLOP3.LUT P1, PT, PT, PT, UP0, 0x80, 0x0 ;  /* 0x000000000000781c */ /* 0x000fda0003f2f008 */
[----:B------:R-:W-:Y:S05]  /*b9b0*/  @P1 BRA `(.L_x_1201) ;  /* 0x0000000000201947 */ /* 0x000fea0003800000 */
[----:B------:R-:W-:Y:S01]  /*b9c0*/  ULDC UR14, c[0x0][0x9e4] ;  /* 0x00027900000e7ab9 */ /* 0x000fe20000000800 */
[----:B------:R-:W-:Y:S02]  /*b9d0*/  ULOP3.LUT UR10, URZ, UR10, URZ, 0x33, !UPT ;  /* 0x0000000a3f0a7292 */ /* 0x000fe4000f8e333f */
[----:B------:R-:W-:-:S11]  /*b9e0*/  UISETP.NE.AND UP0, UPT, UR14, 0x1, UPT ;  /* 0x000000010e00788c */ /* 0x000fd6000bf05270 */
[----:B------:R-:W-:Y:S02]  /*b9f0*/  @UP0 ULDC.64 UR16, c[0x0][0x9e8] ;  /* 0x00027a0000100ab9 */ /* 0x000fe40000000a00 */
[----:B------:R-:W-:-:S04]  /*ba00*/  UIMAD.WIDE.U32 UR6, UR10, UR16, URZ ;  /* 0x000000100a0672a5 */ /* 0x000fc8000f8e003f */
[----:B------:R-:W-:-:S04]  /*ba10*/  @UP0 USHF.R.U32.HI UR10, URZ, UR17, UR7 ;  /* 0x000000113f0a0299 */ /* 0x000fc80008011607 */
[----:B------:R-:W-:Y:S01]  /*ba20*/  ULOP3.LUT UR10, URZ, UR10, URZ, 0x33, !UPT ;  /* 0x0000000a3f0a7292 */ /* 0x000fe2000f8e333f */
[----:B------:R-:W-:Y:S11]  /*ba30*/  BRA `(.L_x_1202) ;  /* 0x0000000000147947 */ /* 0x000ff60003800000 */
.L_x_1201:
[----:B------:R-:W-:Y:S02]  /*ba40*/  ULDC UR14, c[0x0][0x9e4] ;  /* 0x00027900000e7ab9 */ /* 0x000fe40000000800 */
[----:B------:R-:W-:-:S11]  /*ba50*/  UISETP.NE.AND UP0, UPT, UR14, 0x1, UPT ;  /* 0x000000010e00788c */ /* 0x000fd6000bf05270 */
[----:B------:R-:W-:Y:S02]  /*ba60*/  @UP0 ULDC.64 UR16, c[0x0][0x9e8] ;  /* 0x00027a0000100ab9 */ /* 0x000fe40000000a00 */
[----:B------:R-:W-:-:S04]  /*ba70*/  UIMAD.WIDE.U32 UR6, UR10, UR16, URZ ;  /* 0x000000100a0672a5 */ /* 0x000fc8000f8e003f */
[----:B------:R-:W-:-:S12]  /*ba80*/  @UP0 USHF.R.U32.HI UR10, URZ, UR17, UR7 ;  /* 0x000000113f0a0299 */ /* 0x000fd80008011607 */
.L_x_1202:
[----:B------:R-:W-:-:S04]  /*ba90*/  UIMAD UR10, UR10, UR14, URZ ;  /* 0x0000000e0a0a72a4 */ /* 0x000fc8000f8e023f */
[----:B------:R-:W-:-:S04]  /*baa0*/  UISETP.LT.AND UP0, UPT, UR11, UR10, UPT ;  /* 0x0000000a0b00728c */ /* 0x000fc8000bf01270 */
[----:B------:R-:W-:-:S12]  /*bab0*/  USEL UR11, UR11, UR10, !UP0 ;  /* 0x0000000a0b0b7287 */ /* 0x000fd8000c000000 */
.L_x_1200:
[----:B------:R-:W-:-:S04]  /*bac0*/  UIADD3 UR6, UR11, 0x9f, URZ ;  /* 0x0000009f0b067890 */ /* 0x000fc8000fffe03f */
[----:B------:R-:W-:-:S04]  /*bad0*/  UIMAD.WIDE UR6, UR6, 0x66666667, URZ ;  /* 0x66666667060678a5 */ /* 0x000fc8000f8e023f */
[----:B------:R-:W-:-:S04]  /*bae0*/  USHF.R.U32.HI UR6, URZ, 0x1f, UR7 ;  /* 0x0000001f3f067899 */ /* 0x000fc80008011607 */
[----:B------:R-:W-:-:S04]  /*baf0*/  ULEA.HI.SX32 UR6, UR7, UR6, 0x1a ;  /* 0x0000000607067291 */ /* 0x000fc8000f8fd23f */
[----:B------:R-:W-:-:S04]  /*bb00*/  UISETP.LT.AND UP0, UPT, UR39, UR6, UPT ;  /* 0x000000062700728c */ /* 0x000fc8000bf01270 */
[----:B------:R-:W-:-:S06]  /*bb10*/  USEL UR52, UR39, UR6, !UP0 ;  /* 0x0000000627347287 */ /* 0x000fcc000c000000 */
[----:B------:R-:W-:-:S13]  /*bb20*/  ISETP.GE.AND P1, PT, R12, UR52, PT ;  /* 0x000000340c007c0c */ /* 0x000fda000bf26270 */
[----:B------:R-:W-:Y:S05]  /*bb30*/  @!P1 BRA `(.L_x_1203) ;  /* 0x0000003000cc9947 */ /* 0x000fea0003800000 */
[----:B------:R-:W-:Y:S01]  /*bb40*/  IMAD.MOV.U32 R10, RZ, RZ, R20 ;  /* 0x000000ffff0a7224 */ /* 0x000fe200078e0014 */
[----:B------:R-:W-:Y:S01]  /*bb50*/  UMOV UR54, UR47 ;  /* 0x0000002f00367c82 */ /* 0x000fe20008000000 */
[----:B------:R-:W-:Y:S01]  /*bb60*/  IMAD.MOV.U32 R11, RZ, RZ, R14 ;  /* 0x000000ffff0b7224 */ /* 0x000fe200078e000e */
[----:B------:R-:W-:-:S06]  /*bb70*/  UMOV UR53, UR48 ;  /* 0x0000003000357c82 */ /* 0x000fcc0008000000 */
.L_x_1214:
[----:B------:R-:W-:Y:S01]  /*bb80*/  ISETP.NE.AND P2, PT, RZ, UR40, PT ;  /* 0x00000028ff007c0c */ /* 0x000fe2000bf45270 */
[----:B------:R-:W-:-:S04]  /*bb90*/  UISETP.NE.AND UP0, UPT, UR53, 0x1, UPT ;  /* 0x000000013500788c */ /* 0x000fc8000bf05270 */
[----:B------:R-:W-:-:S04]  /*bba0*/  USEL UR47, URZ, 0x1, UP0 ;  /* 0x000000013f2f7887 */ /* 0x000fc80008000000 */
[----:B------:R-:W-:-:S04]  /*bbb0*/  ULOP3.LUT UR47, UR54, UR47, URZ, 0x3c, !UPT ;  /* 0x0000002f362f7292 */ /* 0x000fc8000f8e3c3f */
[----:B------:R-:W-:Y:S08]  /*bbc0*/  @P2 BRA `(.L_x_1204) ;  /* 0x0000000000382947 */ /* 0x000ff00003800000 */
[----:B------:R-:W-:Y:S05]  /*bbd0*/  @!P0 BRA `(.L_x_1205) ;  /* 0x0000000000048947 */ /* 0x000fea0003800000 */
[----:B------:R-:W-:Y:S01]  /*bbe0*/  BPT.TRAP 0x1 ;  /* 0x000000040000795c */ /* 0x000fe20000300000 */
.L_x_1205:
        /* <DEDUP_REMOVED lines=9> */
.L_x_1206:
[----:B-1----:R-:W-:Y:S05]  /*bc80*/  @P1 BRA `(.L_x_1204) ;  /* 0x0000000000081947 */ /* 0x002fea0003800000 */
[----:B------:R-:W1:Y:S02]  /*bc90*/  SYNCS.PHASECHK.TRANS64.TRYWAIT P1, [UR6+0x22830], R13 ;  /* 0x0228300dff0075a7 */ /* 0x000e640008020146 */
[----:B-1----:R-:W-:Y:S05]  /*bca0*/  @!P1 BRA `(.L_x_1207) ;  /* 0x0000010400b89947 */ /* 0x002fea0003800000 */
.L_x_1204:
        /* <DEDUP_REMOVED lines=134> */
.L_x_1209:
[----:B------:R-:W-:Y:S01]  /*c510*/  ULEA UR6, UR53, UR41, 0x3 ;  /* 0x0000002935067291 */ /* 0x000fe2000f8e183f */
[----:B------:R-:W-:-:S05]  /*c520*/  IMAD.U32 R13, RZ, RZ, UR54 ;  /* 0x00000036ff0d7e24 */ /* 0x000fca000f8e00ff */
[----:B------:R-:W-:-:S04]  /*c530*/  SHF.L.U32 R13, R13, 0x1f, RZ ;  /* 0x0000001f0d0d7819 */ /* 0x000fc800000006ff */
[----:B------:R0:W1:Y:S01]  /*c540*/  SYNCS.PHASECHK.TRANS64.TRYWAIT P1, [UR6+0x22850], R13 ;  /* 0x0228500dff0075a7 */ /* 0x0000620008020146 */
[----:B------:R-:W-:Y:S05]  /*c550*/  @!P0 BRA `(.L_x_1210) ;  /* 0x0000000000048947 */ /* 0x000fea0003800000 */
[----:B------:R-:W-:Y:S01]  /*c560*/  BPT.TRAP 0x1 ;  /* 0x000000040000795c */ /* 0x000fe20000300000 */
.L_x_1210:
[----:B-1----:R-:W-:Y:S05]  /*c570*/  @P1 BRA `(.L_x_1208) ;  /* 0x0000000000081947 */ /* 0x002fea0003800000 */
[----:B------:R-:W1:Y:S02]  /*c580*/  SYNCS.PHASECHK.TRANS64.TRYWAIT P1, [UR6+0x22850], R13 ;  /* 0x0228500dff0075a7 */ /* 0x000e640008020146 */
[----:B-1----:R-:W-:Y:S05]  /*c590*/  @!P1 BRA `(.L_x_1211) ;  /* 0x000000fc00949947 */ /* 0x002fea0003800000 */
.L_x_1208:
        /* <DEDUP_REMOVED lines=34> */
.L_x_1212:
        /* <DEDUP_REMOVED lines=104> */
[----:B------:R-:W-:-:S04]  /*ce40*/  ULEA UR6, UR48, UR41, 0x3 ;  /* 0x0000002930067291 */ /* 0x000fc8000f8e183f */
[----:B------:R-:W-:Y:S02]  /*ce50*/  UIADD3 UR6, UR6, 0x22840, URZ ;  /* 0x0002284006067890 */ /* 0x000fe4000fffe03f */
[----:B------:R-:W1:Y:S01]  /*ce60*/  MUFU.TANH R178, R178 ;  /* 0x000000b200b27308 */ /* 0x000e620000002400 */
[----:B--2---:R-:W-:Y:S01]  /*ce70*/  FMNMX.FTZ R15, R164, R15, !PT ;  /* 0x0000000fa40f7209 */ /* 0x004fe20007810000 */
[----:B------:R-:W-:-:S06]  /*ce80*/  UPRMT UR6, UR46, 0x654, UR6 ;  /* 0x000006542e067896 */ /* 0x000fcc0008000006 */
[----:B------:R-:W2:Y:S01]  /*ce90*/  MUFU.TANH R162, R162 ;  /* 0x000000a200a27308 */ /* 0x000ea20000002400 */
[----:B0-----:R-:W-:Y:S02]  /*cea0*/  FMNMX.FTZ R19, R158, R19, !PT ;  /* 0x000000139e137209 */ /* 0x001fe40007810000 */
[----:B------:R-:W-:Y:S05]  /*ceb0*/  SYNCS.ARRIVE.TRANS64.RED.A1T0 RZ, [UR6], RZ ;  /* 0x000000ffffff79a7 */ /* 0x000fea0008100406 */
        /* <DEDUP_REMOVED lines=135> */
[----:B--2---:R-:W-:-:S05]  /*d730*/  FMNMX.FTZ R23, R21, R14, !PT ;  /* 0x0000000e15177209 */ /* 0x004fca0007810000 */
[----:B------:R-:W2:Y:S01]  /*d740*/  SHFL.BFLY PT, R14, R23, 0x1, 0x1f ;  /* 0x0c201f00170e7f89 */ /* 0x000ea200000e0000 */
[----:B-1----:R-:W-:-:S05]  /*d750*/  FMNMX.FTZ R89, R19, R20, !PT ;  /* 0x0000001413597209 */ /* 0x002fca0007810000 */
[----:B------:R-:W1:Y:S01]  /*d760*/  SHFL.BFLY PT, R20, R89, 0x1, 0x1f ;  /* 0x0c201f0059147f89 */ /* 0x000e6200000e0000 */
[----:B--2---:R-:W-:-:S05]  /*d770*/  FMNMX.FTZ R14, R23, R14, !PT ;  /* 0x0000000e170e7209 */ /* 0x004fca0007810000 */
[C---:B0-----:R-:W-:Y:S01]  /*d780*/  FFMA.FTZ R115, R14.reuse, R15, -8 ;  /* 0xc10000000e737423 */ /* 0x041fe2000001000f */
[----:B------:R-:W-:-:S03]  /*d790*/  FADD.FTZ R11, -R14, R11 ;  /* 0x0000000b0e0b7221 */ /* 0x000fc60000010100 */
[-CC-:B------:R-:W-:Y:S01]  /*d7a0*/  FFMA.FTZ R117, R200, R15.reuse, -R115.reuse ;  /* 0x0000000fc8757223 */ /* 0x180fe20000010873 */
[-C--:B------:R-:W-:Y:S01]  /*d7b0*/  FMUL.FTZ R91, R11, R15.reuse ;  /* 0x0000000f0b5b7220 */ /* 0x080fe20000410000 */
[-CC-:B------:R-:W-:Y:S01]  /*d7c0*/  FFMA.FTZ R200, R97, R15.reuse, -R115.reuse ;  /* 0x0000000f61c87223 */ /* 0x180fe20000010873 */
[----:B------:R-:W-:-:S01]  /*d7d0*/  FFMA.FTZ R19, R168, R15, -R115 ;  /* 0x0000000fa8137223 */ /* 0x000fc20000010873 */
[-CC-:B------:R-:W-:Y:S01]  /*d7e0*/  FFMA.FTZ R119, R204, R15.reuse, -R115.reuse ;  /* 0x0000000fcc777223 */ /* 0x180fe20000010873 */
[----:B------:R-:W-:-:S01]  /*d7f0*/  FFMA.FTZ R168, R170, R15, -R115 ;  /* 0x0000000faaa87223 */ /* 0x000fc20000010873 */
[-CC-:B------:R-:W-:Y:S01]  /*d800*/  FFMA.FTZ R21, R172, R15.reuse, -R115.reuse ;  /* 0x0000000fac157223 */ /* 0x180fe20000010873 */
[----:B-1----:R-:W-:Y:S01]  /*d810*/  FMNMX.FTZ R20, R89, R20, !PT ;  /* 0x0000001459147209 */ /* 0x002fe20007810000 */
[-CC-:B------:R-:W-:Y:S01]  /*d820*/  FFMA.FTZ R170, R174, R15.reuse, -R115.reuse ;  /* 0x0000000faeaa7223 */ /* 0x180fe20000010873 */
[----:B------:R-:W-:Y:S01]  /*d830*/  MUFU.EX2 R19, R19 ;  /* 0x0000001300137308 */ /* 0x000fe20000000800 */
[----:B------:R-:W-:-:S01]  /*d840*/  FFMA.FTZ R174, R198, R15, -R115 ;  /* 0x0000000fc6ae7223 */ /* 0x000fc20000010873 */
[----:B------:R-:W-:Y:S01]  /*d850*/  FFMA.FTZ R198, R93, R15, -R115 ;  /* 0x0000000f5dc67223 */ /* 0x000fe20000010873 */
[----:B------:R-:W-:-:S01]  /*d860*/  FADD.FTZ R11, -R20, R10 ;  /* 0x0000000a140b7221 */ /* 0x000fc20000010100 */
[-C--:B------:R-:W-:Y:S01]  /*d870*/  FFMA.FTZ R97, R20, R15.reuse, -8 ;  /* 0xc100000014617423 */ /* 0x080fe2000001000f */
[----:B------:R-:W-:-:S01]  /*d880*/  FFMA.FTZ R93, R95, R15, -R115 ;  /* 0x0000000f5f5d7223 */ /* 0x000fc20000010873 */
[-C--:B------:R-:W-:Y:S01]  /*d890*/  FFMA.FTZ R95, R99, R15.reuse, -R115 ;  /* 0x0000000f635f7223 */ /* 0x080fe20000010873 */
[-C--:B------:R-:W-:Y:S01]  /*d8a0*/  FMUL.FTZ R11, R11, R15.reuse ;  /* 0x0000000f0b0b7220 */ /* 0x080fe20000410000 */
[-CC-:B------:R-:W-:Y:S01]  /*d8b0*/  FFMA.FTZ R204, R13, R15.reuse, -R97.reuse ;  /* 0x0000000f0dcc7223 */ /* 0x180fe20000010861 */
[----:B------:R-:W-:-:S01]  /*d8c0*/  FFMA.FTZ R13, R22, R15, -R97 ;  /* 0x0000000f160d7223 */ /* 0x000fc20000010861 */
[----:B------:R-:W0:Y:S01]  /*d8d0*/  MUFU.EX2 R10, R91 ;  /* 0x0000005b000a7308 */ /* 0x000e220000000800 */
[----:B------:R-:W-:-:S01]  /*d8e0*/  FFMA.FTZ R22, R152, R15, -R97 ;  /* 0x0000000f98167223 */ /* 0x000fc20000010861 */
[-C--:B------:R-:W-:Y:S01]  /*d8f0*/  FFMA.FTZ R23, R160, R15.reuse, -R115 ;  /* 0x0000000fa0177223 */ /* 0x080fe20000010873 */
[----:B------:R-:W-:-:S01]  /*d900*/  FFMA.FTZ R99, R154, R15, -R97 ;  /* 0x0000000f9a637223 */ /* 0x000fc20000010861 */
[-CC-:B------:R-:W-:Y:S01]  /*d910*/  FFMA.FTZ R160, R176, R15.reuse, -R115.reuse ;  /* 0x0000000fb0a07223 */ /* 0x180fe20000010873 */
[----:B------:R-:W-:-:S01]  /*d920*/  FFMA.FTZ R176, R202, R15, -R115 ;  /* 0x0000000fcab07223 */ /* 0x000fc20000010873 */
[-C--:B------:R-:W-:Y:S01]  /*d930*/  FFMA.FTZ R202, R101, R15.reuse, -R115 ;  /* 0x0000000f65ca7223 */ /* 0x080fe20000010873 */
        /* <DEDUP_REMOVED lines=10> */
[----:B0-----:R-:W-:-:S01]  /*d9e0*/  FFMA.FTZ R7, R10, R7, R19 ;  /* 0x000000070a077223 */ /* 0x001fc20000010013 */
[-CC-:B------:R-:W-:Y:S01]  /*d9f0*/  FFMA.FTZ R122, R124, R15.reuse, -R97.reuse ;  /* 0x0000000f7c7a7223 */ /* 0x180fe20000010861 */
[----:B------:R-:W-:-:S01]  /*da00*/  FFMA.FTZ R124, R128, R15, -R97 ;  /* 0x0000000f807c7223 */ /* 0x000fc20000010861 */
[-C--:B------:R-:W-:Y:S01]  /*da10*/  FFMA.FTZ R164, R178, R15.reuse, -R115 ;  /* 0x0000000fb2a47223 */ /* 0x080fe20000010873 */
        /* <DEDUP_REMOVED lines=20> */
[----:B0-----:R-:W-:-:S01]  /*db60*/  FADD.FTZ R128, R168, R7 ;  /* 0x00000007a8807221 */ /* 0x001fc20000010000 */
[-CC-:B------:R-:W-:Y:S01]  /*db70*/  FFMA.FTZ R127, R220, R15.reuse, -R115.reuse ;  /* 0x0000000fdc7f7223 */ /* 0x180fe20000010873 */
[----:B------:R-:W-:-:S01]  /*db80*/  FFMA.FTZ R192, R222, R15, -R115 ;  /* 0x0000000fdec07223 */ /* 0x000fc20000010873 */
[-CC-:B------:R-:W-:Y:S01]  /*db90*/  FFMA.FTZ R129, R224, R15.reuse, -R115.reuse ;  /* 0x0000000fe0817223 */ /* 0x180fe20000010873 */
[----:B------:R-:W-:-:S01]  /*dba0*/  FFMA.FTZ R194, R226, R15, -R115 ;  /* 0x0000000fe2c27223 */ /* 0x000fc20000010873 */
[-C--:B------:R-:W-:Y:S01]  /*dbb0*/  FFMA.FTZ R131, R228, R15.reuse, -R115 ;  /* 0x0000000fe4837223 */ /* 0x080fe20000010873 */
[----:B------:R-:W-:-:S01]  /*dbc0*/  FFMA.FTZ R115, R138, R15, -R97 ;  /* 0x0000000f8a737223 */ /* 0x000fc20000010861 */
[----:B------:R-:W0:Y:S01]  /*dbd0*/  MUFU.EX2 R22, R22 ;  /* 0x0000001600167308 */ /* 0x000e220000000800 */
        /* <DEDUP_REMOVED lines=24> */
[----:B--2---:R-:W-:-:S01]  /*dd60*/  FADD.FTZ R128, R170, R147 ;  /* 0x00000093aa807221 */ /* 0x004fc20000010000 */
[----:B------:R-:W-:-:S06]  /*dd70*/  FFMA.FTZ R100, R100, R15, -R97 ;  /* 0x0000000f64647223 */ /* 0x000fcc0000010861 */
        /* <DEDUP_REMOVED lines=10> */
[-CC-:B------:R-:W-:Y:S01]  /*de20*/  FFMA.FTZ R147, R106, R15.reuse, -R97.reuse ;  /* 0x0000000f6a937223 */ /* 0x180fe20000010861 */
[----:B------:R-:W-:-:S05]  /*de30*/  FFMA.FTZ R106, R108, R15, -R97 ;  /* 0x0000000f6c6a7223 */ /* 0x000fca0000010861 */
        /* <DEDUP_REMOVED lines=15> */
[----:B-1----:R-:W-:-:S01]  /*df30*/  FADD.FTZ R108, R138, R149 ;  /* 0x000000958a6c7221 */ /* 0x002fc20000010000 */
[----:B------:R-:W-:-:S06]  /*df40*/  FFMA.FTZ R149, R110, R15, -R97 ;  /* 0x0000000f6e957223 */ /* 0x000fcc0000010861 */
[----:B------:R-:W1:Y:S01]  /*df50*/  MUFU.EX2 R140, R140 ;  /* 0x0000008c008c7308 */ /* 0x000e620000000800 */
[----:B0-----:R-:W-:-:S07]  /*df60*/  FADD.FTZ R7, R103, R6 ;  /* 0x0000000667077221 */ /* 0x001fce0000010000 */
        /* <DEDUP_REMOVED lines=19> */
[----:B0-----:R-:W-:-:S01]  /*e0a0*/  FADD.FTZ R153, R137, R110 ;  /* 0x0000006e89997221 */ /* 0x001fc20000010000 */
[----:B------:R-:W-:-:S06]  /*e0b0*/  FFMA.FTZ R110, R116, R15, -R97 ;  /* 0x0000000f746e7223 */ /* 0x000fcc0000010861 */
        /* <DEDUP_REMOVED lines=47> */
[-CC-:B------:R-:W-:Y:S01]  /*e3b0*/  FFMA.FTZ R90, R96, R15.reuse, -R97.reuse ;  /* 0x0000000f605a7223 */ /* 0x180fe20000010861 */
[----:B------:R-:W-:-:S05]  /*e3c0*/  FFMA.FTZ R97, R102, R15, -R97 ;  /* 0x0000000f66617223 */ /* 0x000fca0000010861 */
[----:B------:R-:W1:Y:S01]  /*e3d0*/  MUFU.EX2 R149, R149 ;  /* 0x0000009500957308 */ /* 0x000e620000000800 */
[----:B0-----:R-:W-:-:S07]  /*e3e0*/  FADD.FTZ R6, R106, R7 ;  /* 0x000000076a067221 */ /* 0x001fce0000010000 */
[----:B------:R-:W0:Y:S01]  /*e3f0*/  MUFU.EX2 R127, R127 ;  /* 0x0000007f007f7308 */ /* 0x000e220000000800 */
[----:B--2---:R-:W-:-:S07]  /*e400*/  FADD.FTZ R112, R188, R157 ;  /* 0x0000009dbc707221 */ /* 0x004fce0000010000 */
[----:B------:R-:W2:Y:S01]  /*e410*/  MUFU.EX2 R108, R108 ;  /* 0x0000006c006c7308 */ /* 0x000ea20000000800 */
[----:B-1----:R-:W-:-:S07]  /*e420*/  FADD.FTZ R7, R149, R6 ;  /* 0x0000000695077221 */ /* 0x002fce0000010000 */
[----:B------:R-:W-:Y:S01]  /*e430*/  MUFU.EX2 R192, R192 ;  /* 0x000000c000c07308 */ /* 0x000fe20000000800 */
[----:B0-----:R-:W-:-:S07]  /*e440*/  FADD.FTZ R157, R127, R112 ;  /* 0x000000707f9d7221 */ /* 0x001fce0000010000 */
        /* <DEDUP_REMOVED lines=11> */
[----:B------:R-:W0:Y:S08]  /*e500*/  MUFU.EX2 R196, R196 ;  /* 0x000000c400c47308 */ /* 0x000e300000000800 */
[----:B------:R2:W-:Y:S01]  /*e510*/  MUFU.EX2 R159, R92 ;  /* 0x0000005c009f7308 */ /* 0x0005e20000000800 */
[----:B-1----:R-:W-:-:S07]  /*e520*/  FADD.FTZ R6, R88, R7 ;  /* 0x0000000758067221 */ /* 0x002fce0000010000 */
[----:B------:R-:W1:Y:S01]  /*e530*/  MUFU.EX2 R153, R153 ;  /* 0x0000009900997308 */ /* 0x000e620000000800 */
[----:B--2---:R-:W-:-:S04]  /*e540*/  FADD.FTZ R92, R192, R157 ;  /* 0x0000009dc05c7221 */ /* 0x004fc80000010000 */
[----:B------:R-:W-:-:S03]  /*e550*/  FADD.FTZ R157, R129, R92 ;  /* 0x0000005c819d7221 */ /* 0x000fc60000010000 */
[----:B------:R-:W2:Y:S01]  /*e560*/  MUFU.EX2 R105, R105 ;  /* 0x0000006900697308 */ /* 0x000ea20000000800 */
[----:B------:R-:W-:-:S04]  /*e570*/  FADD.FTZ R92, R194, R157 ;  /* 0x0000009dc25c7221 */ /* 0x000fc80000010000 */
[----:B------:R-:W-:-:S03]  /*e580*/  FADD.FTZ R157, R131, R92 ;  /* 0x0000005c839d7221 */ /* 0x000fc60000010000 */
[----:B------:R-:W3:Y:S01]  /*e590*/  MUFU.EX2 R198, R198 ;  /* 0x000000c600c67308 */ /* 0x000ee20000000800 */
[----:B0-----:R-:W-:-:S01]  /*e5a0*/  FADD.FTZ R92, R196, R157 ;  /* 0x0000009dc45c7221 */ /* 0x001fc20000010000 */
[----:B-1----:R-:W-:-:S04]  /*e5b0*/  FADD.FTZ R6, R153, R6 ;  /* 0x0000000699067221 */ /* 0x002fc80000010000 */
[----:B------:R-:W-:Y:S02]  /*e5c0*/  FADD.FTZ R6, R159, R6 ;  /* 0x000000069f067221 */ /* 0x000fe40000010000 */
[----:B------:R-:W0:Y:S01]  /*e5d0*/  MUFU.EX2 R94, R94 ;  /* 0x0000005e005e7308 */ /* 0x000e220000000800 */
[----:B--2---:R-:W-:-:S07]  /*e5e0*/  FADD.FTZ R7, R105, R92 ;  /* 0x0000005c69077221 */ /* 0x004fce0000010000 */
[----:B------:R-:W1:Y:S01]  /*e5f0*/  MUFU.EX2 R93, R93 ;  /* 0x0000005d005d7308 */ /* 0x000e620000000800 */
[----:B---3--:R-:W-:-:S07]  /*e600*/  FADD.FTZ R92, R198, R7 ;  /* 0x00000007c65c7221 */ /* 0x008fce0000010000 */
        /* <DEDUP_REMOVED lines=14> */
[----:B-1----:R-:W-:-:S03]  /*e6f0*/  FADD.FTZ R7, R202, R157 ;  /* 0x0000009dca077221 */ /* 0x002fc60000010000 */
[----:B--2---:R-:W-:Y:S01]  /*e700*/  FADD.FTZ R6, R97, R6 ;  /* 0x0000000661067221 */ /* 0x004fe20000010000 */
[----:B------:R-:W-:Y:S06]  /*e710*/  @!P0 BRA `(.L_x_1213) ;  /* 0x0000000000048947 */ /* 0x000fec0003800000 */
[----:B------:R-:W-:Y:S01]  /*e720*/  BPT.TRAP 0x1 ;  /* 0x000000040000795c */ /* 0x000fe20000300000 */
.L_x_1213:
        /* <DEDUP_REMOVED lines=114> */
[----:B------:R-:W-:Y:S01]  /*ee50*/  F2FP.SATFINITE.E4M3.F32.PACK_AB_MERGE_C R171, R98, R90, R97 ;  /* 0x0000005a62ab723e */ /* 0x000fe20004807061 */
[----:B------:R-:W-:Y:S06]  /*ee60*/  @P1 BRA `(.L_x_1214) ;  /* 0xffffffcc00441947 */ /* 0x000fec000383ffff */
.L_x_1203:
[----:B------:R-:W-:-:S13]  /*ee70*/  ISETP.GE.AND P1, PT, R12, UR39, PT ;  /* 0x000000270c007c0c */ /* 0x000fda000bf26270 */
[----:B------:R-:W-:Y:S05]  /*ee80*/  @!P1 BRA `(.L_x_1215) ;  /* 0x0000005000049947 */ /* 0x000fea0003800000 */
[C---:B------:R-:W-:Y:S01]  /*ee90*/  VIADD R13, R17.reuse, 0x8 ;  /* 0x00000008110d7836 */ /* 0x040fe20000000000 */
[----:B------:R-:W-:Y:S01]  /*eea0*/  IADD3 R17, -R17, 0xb, RZ ;  /* 0x0000000b11117810 */ /* 0x000fe20007ffe1ff */
[----:B------:R-:W-:Y:S01]  /*eeb0*/  IMAD.MOV.U32 R10, RZ, RZ, R20 ;  /* 0x000000ffff0a7224 */ /* 0x000fe200078e0014 */
[----:B------:R-:W-:Y:S01]  /*eec0*/  UMOV UR57, UR47 ;  /* 0x0000002f00397c82 */ /* 0x000fe20008000000 */
[----:B------:R-:W-:Y:S01]  /*eed0*/  IMAD.MOV.U32 R11, RZ, RZ, R14 ;  /* 0x000000ffff0b7224 */ /* 0x000fe200078e000e */
[----:B------:R-:W-:Y:S01]  /*eee0*/  UMOV UR56, UR48 ;  /* 0x0000003000387c82 */ /* 0x000fe20008000000 */
[----:B------:R-:W-:Y:S01]  /*eef0*/  ULDC UR52, c[0x0][0x9e4] ;  /* 0x0002790000347ab9 */ /* 0x000fe20000000800 */
[----:B------:R-:W-:Y:S01]  /*ef00*/  ULDC UR55, c[0x0][0x288] ;  /* 0x0000a20000377ab9 */ /* 0x000fe20000000800 */
[----:B------:R-:W-:Y:S01]  /*ef10*/  ULDC UR53, c[0x0][0x2f0] ;  /* 0x0000bc0000357ab9 */ /* 0x000fe20000000800 */
[----:B------:R-:W-:-:S05]  /*ef20*/  ULDC UR54, c[0x0][0x9e0] ;  /* 0x0002780000367ab9 */ /* 0x000fca0000000800 */
.L_x_1234:
[----:B------:R-:W-:Y:S01]  /*ef30*/  UIADD3 UR48, UR56, 0x1, URZ ;  /* 0x0000000138307890 */ /* 0x000fe2000fffe03f */
[----:B------:R-:W-:-:S03]  /*ef40*/  ISETP.NE.AND P2, PT, RZ, UR40, PT ;  /* 0x00000028ff007c0c */ /* 0x000fc6000bf45270 */
[----:B------:R-:W-:-:S04]  /*ef50*/  UISETP.NE.AND UP0, UPT, UR48, 0x2, UPT ;  /* 0x000000023000788c */ /* 0x000fc8000bf05270 */
[----:B------:R-:W-:Y:S02]  /*ef60*/  USEL UR47, URZ, 0x1, UP0 ;  /* 0x000000013f2f7887 */ /* 0x000fe40008000000 */
[----:B------:R-:W-:Y:S02]  /*ef70*/  USEL UR48, UR48, URZ, UP0 ;  /* 0x0000003f30307287 */ /* 0x000fe40008000000 */
[----:B------:R-:W-:Y:S02]  /*ef80*/  ULOP3.LUT UR47, UR57, UR47, URZ, 0x3c, !UPT ;  /* 0x0000002f392f7292 */ /* 0x000fe4000f8e3c3f */
[----:B------:R-:W-:Y:S10]  /*ef90*/  @P2 BRA `(.L_x_1216) ;  /* 0x00000000002c2947 */ /* 0x000ff40003800000 */
[----:B------:R-:W-:Y:S05]  /*efa0*/  @!P0 BRA `(.L_x_1217) ;  /* 0x0000000000048947 */ /* 0x000fea0003800000 */
[----:B------:R-:W-:Y:S01]  /*efb0*/  BPT.TRAP 0x1 ;  /* 0x000000040000795c */ /* 0x000fe20000300000 */
.L_x_1217:
[----:B------:R-:W-:Y:S01]  /*efc0*/  ULEA UR6, UR48, UR41, 0x3 ;  /* 0x0000002930067291 */ /* 0x000fe2000f8e183f */
[----:B------:R-:W-:-:S05]  /*efd0*/  IMAD.U32 R14, RZ, RZ, UR47 ;  /* 0x0000002fff0e7e24 */ /* 0x000fca000f8e00ff */
[----:B------:R-:W-:-:S04]  /*efe0*/  SHF.L.U32 R14, R14, 0x1f, RZ ;  /* 0x0000001f0e0e7819 */ /* 0x000fc800000006ff */
[----:B------:R0:W1:Y:S01]  /*eff0*/  SYNCS.PHASECHK.TRANS64.TRYWAIT P1, [UR6+0x22830], R14 ;  /* 0x0228300eff0075a7 */ /* 0x0000620008020146 */
[----:B------:R-:W-:Y:S05]  /*f000*/  @!P0 BRA `(.L_x_1218) ;  /* 0x0000000000048947 */ /* 0x000fea0003800000 */
[----:B------:R-:W-:Y:S01]  /*f010*/  BPT.TRAP 0x1 ;  /* 0x000000040000795c */ /* 0x000fe20000300000 */
.L_x_1218:
[----:B-1----:R-:W-:Y:S05]  /*f020*/  @P1 BRA `(.L_x_1216) ;  /* 0x0000000000081947 */ /* 0x002fea0003800000 */
[----:B------:R-:W1:Y:S02]  /*f030*/  SYNCS.PHASECHK.TRANS64.TRYWAIT P1, [UR6+0x22830], R14 ;  /* 0x0228300eff0075a7 */ /* 0x000e640008020146 */
[----:B-1----:R-:W-:Y:S05]  /*f040*/  @!P1 BRA `(.L_x_1219) ;  /* 0x000000d400009947 */ /* 0x002fea0003800000 */
.L_x_1216:
[----:B------:R2:W-:Y:S01]  /*f050*/  BAR.SYNC.DEFER_BLOCKING R13, 0x100 ;  /* 0x0004000d0000751d */ /* 0x0005e20000010000 */
[C---:B------:R-:W-:Y:S01]  /*f060*/  R2UR UR16, R4.reuse ;  /* 0x00000000041072ca */ /* 0x040fe200000e0000 */
[----:B------:R-:W-:Y:S01]  /*f070*/  UIMAD UR58, UR48, 0x500, UR45 ;  /* 0x00000500303a78a4 */ /* 0x000fe2000f8e022d */
[C---:B------:R-:W-:Y:S02]  /*f080*/  R2UR UR17, R5.reuse ;  /* 0x00000000051172ca */ /* 0x040fe400000e0000 */
[C---:B------:R-:W-:Y:S01]  /*f090*/  R2UR UR20, R4.reuse ;  /* 0x00000000041472ca */ /* 0x040fe200000e0000 */
[----:B------:R-:W-:Y:S01]  /*f0a0*/  UMOV UR19, 0x40000040 ;  /* 0x4000004000137882 */ /* 0x000fe20000000000 */
[C---:B------:R-:W-:Y:S01]  /*f0b0*/  R2UR UR21, R5.reuse ;  /* 0x00000000051572ca */ /* 0x040fe200000e0000 */
[----:B------:R-:W-:Y:S01]  /*f0c0*/  UIADD3 UR22, UR58, 0x100, URZ ;  /* 0x000001003a167890 */ /* 0x000fe2000fffe03f */
[C---:B------:R-:W-:Y:S01]  /*f0d0*/  R2UR UR24, R4.reuse ;  /* 0x00000000041872ca */ /* 0x040fe200000e0000 */
[----:B------:R-:W-:Y:S01]  /*f0e0*/  UMOV UR18, UR58 ;  /* 0x0000003a00127c82 */ /* 0x000fe20008000000 */
[----:B------:R-:W-:Y:S01]  /*f0f0*/  UMOV UR23, 0x40000040 ;  /* 0x4000004000177882 */ /* 0x000fe20000000000 */
[C---:B------:R-:W-:Y:S01]  /*f100*/  R2UR UR25, R5.reuse ;  /* 0x00000000051972ca */ /* 0x040fe200000e0000 */
[----:B------:R-:W-:Y:S01]  /*f110*/  UIADD3 UR26, UR58, 0x200, URZ ;  /* 0x000002003a1a7890 */ /* 0x000fe2000fffe03f */
[C---:B------:R-:W-:Y:S01]  /*f120*/  R2UR UR28, R4.reuse ;  /* 0x00000000041c72ca */ /* 0x040fe200000e0000 */
[----:B------:R-:W-:Y:S01]  /*f130*/  UMOV UR27, 0x40000040 ;  /* 0x40000040001b7882 */ /* 0x000fe20000000000 */
[C---:B------:R-:W-:Y:S01]  /*f140*/  R2UR UR29, R5.reuse ;  /* 0x00000000051d72ca */ /* 0x040fe200000e0000 */
[----:B------:R-:W-:Y:S01]  /*f150*/  UIADD3 UR30, UR58, 0x300, URZ ;  /* 0x000003003a1e7890 */ /* 0x000fe2000fffe03f */
[----:B------:R-:W-:Y:S01]  /*f160*/  R2UR UR32, R4 ;  /* 0x00000000042072ca */ /* 0x000fe200000e0000 */
[----:B------:R-:W-:Y:S01]  /*f170*/  UMOV UR31, 0x40000040 ;  /* 0x40000040001f7882 */ /* 0x000fe20000000000 */
[----:B------:R-:W-:Y:S01]  /*f180*/  R2UR UR33, R5 ;  /* 0x00000000052172ca */ /* 0x000fe200000e0000 */
        /* <DEDUP_REMOVED lines=107> */
[----:B--2---:R-:W-:Y:S05]  /*f840*/  @P2 BRA `(.L_x_1220) ;  /* 0x00000000002c2947 */ /* 0x004fea0003800000 */
[----:B------:R-:W-:Y:S05]  /*f850*/  @!P0 BRA `(.L_x_1221) ;  /* 0x0000000000048947 */ /* 0x000fea0003800000 */
[----:B------:R-:W-:Y:S01]  /*f860*/  BPT.TRAP 0x1 ;  /* 0x000000040000795c */ /* 0x000fe20000300000 */
.L_x_1221:
[----:B------:R-:W-:Y:S01]  /*f870*/  ULEA UR6, UR56, UR41, 0x3 ;  /* 0x0000002938067291 */ /* 0x000fe2000f8e183f */
[----:B01----:R-:W-:-:S05]  /*f880*/  IMAD.U32 R14, RZ, RZ, UR57 ;  /* 0x00000039ff0e7e24 */ /* 0x003fca000f8e00ff */
[----:B------:R-:W-:-:S04]  /*f890*/  SHF.L.U32 R14, R14, 0x1f, RZ ;  /* 0x0000001f0e0e7819 */ /* 0x000fc800000006ff */
[----:B------:R0:W1:Y:S01]  /*f8a0*/  SYNCS.PHASECHK.TRANS64.TRYWAIT P1, [UR6+0x22850], R14 ;  /* 0x0228500eff0075a7 */ /* 0x0000620008020146 */
[----:B------:R-:W-:Y:S05]  /*f8b0*/  @!P0 BRA `(.L_x_1222) ;  /* 0x0000000000048947 */ /* 0x000fea0003800000 */
[----:B------:R-:W-:Y:S01]  /*f8c0*/  BPT.TRAP 0x1 ;  /* 0x000000040000795c */ /* 0x000fe20000300000 */
.L_x_1222:
[----:B-1----:R-:W-:Y:S05]  /*f8d0*/  @P1 BRA `(.L_x_1220) ;  /* 0x0000000000081947 */ /* 0x002fea0003800000 */
[----:B------:R-:W1:Y:S02]  /*f8e0*/  SYNCS.PHASECHK.TRANS64.TRYWAIT P1, [UR6+0x22850], R14 ;  /* 0x0228500eff0075a7 */ /* 0x000e640008020146 */
[----:B-1----:R-:W-:Y:S05]  /*f8f0*/  @!P1 BRA `(.L_x_1223) ;  /* 0x000000c800ec9947 */ /* 0x002fea0003800000 */
.L_x_1220:
[----:B------:R-:W-:Y:S01]  /*f900*/  UIADD3 UR6, UR41, 0x400, URZ ;  /* 0x0000040029067890 */ /* 0x000fe2000fffe03f */
[----:B------:R-:W-:Y:S01]  /*f910*/  WARPGROUP.ARRIVE ;  /* 0x00000000000079c5 */ /* 0x000fe20000000000 */
[----:B------:R-:W-:Y:S02]  /*f920*/  UMOV UR7, 0xc0000010 ;  /* 0xc000001000077882 */ /* 0x000fe40000000000 */
        /* <DEDUP_REMOVED lines=30> */
.L_x_1224:
[----:B------:R-:W-:Y:S01]  /*fb10*/  UISETP.NE.AND UP1, UPT, UR44, URZ, UPT ;  /* 0x0000003f2c00728c */ /* 0x000fe2000bf25270 */
[C---:B------:R-:W-:Y:S01]  /*fb20*/  FMUL.FTZ R188, R2.reuse, R88 ;  /* 0x0000005802bc7220 */ /* 0x040fe20000410000 */
[C---:B------:R-:W-:Y:S01]  /*fb30*/  FMUL.FTZ R178, R2.reuse, R109 ;  /* 0x0000006d02b27220 */ /* 0x040fe20000410000 */
[C---:B------:R-:W-:Y:S01]  /*fb40*/  FMUL.FTZ R109, R2.reuse, R115 ;  /* 0x00000073026d7220 */ /* 0x040fe20000410000 */
[----:B------:R-:W-:Y:S02]  /*fb50*/  IMAD.MOV.U32 R115, RZ, RZ, R8 ;  /* 0x000000ffff737224 */ /* 0x000fe400078e0008 */
[C---:B01----:R-:W-:Y:S01]  /*fb60*/  FMUL.FTZ R14, R2.reuse, R155 ;  /* 0x0000009b020e7220 */ /* 0x043fe20000410000 */
        /* <DEDUP_REMOVED lines=11> */
[C---:B------:R-:W-:Y:S01]  /*fc20*/  FMUL.FTZ R159, R2.reuse, R164 ;  /* 0x000000a4029f7220 */ /* 0x040fe20000410000 */
        /* <DEDUP_REMOVED lines=15> */
[----:B------:R-:W-:Y:S01]  /*fd20*/  IMAD R117, R12, -0xa0, RZ ;  /* 0xffffff600c757824 */ /* 0x000fe200078e02ff */
[----:B------:R-:W-:Y:S01]  /*fd30*/  UISETP.NE.AND UP0, UPT, UR43, URZ, UPT ;  /* 0x0000003f2b00728c */ /* 0x000fe2000bf05270 */
        /* <DEDUP_REMOVED lines=19> */
[----:B------:R-:W-:Y:S01]  /*fe70*/  ULEA UR6, UR48, UR41, 0x3 ;  /* 0x0000002930067291 */ /* 0x000fe2000f8e183f */
        /* <DEDUP_REMOVED lines=34> */
[----:B------:R-:W-:-:S02]  /*100a0*/  VIADD R88, R117, 0x1 ;  /* 0x0000000175587836 */ /* 0x000fc40000000000 */
[C---:B------:R-:W-:Y:S01]  /*100b0*/  FMUL.FTZ R94, R2.reuse, R103 ;  /* 0x00000067025e7220 */ /* 0x040fe20000410000 */
[C---:B------:R-:W-:Y:S01]  /*100c0*/  FMUL.FTZ R100, R2.reuse, R100 ;  /* 0x0000006402647220 */ /* 0x040fe20000410000 */
[----:B------:R-:W-:Y:S01]  /*100d0*/  UIADD3 UR6, UR6, 0x22840, URZ ;  /* 0x0002284006067890 */ /* 0x000fe2000fffe03f */
[----:B------:R-:W-:Y:S01]  /*100e0*/  PLOP3.LUT P1, PT, PT, PT, UP0, 0x40, 0x0 ;  /* 0x000000000000781c */ /* 0x000fe20003f2e808 */
[----:B------:R-:W-:Y:S01]  /*100f0*/  IMAD R99, R9, -0x2, R88 ;  /* 0xfffffffe09637824 */ /* 0x000fe200078e0258 */
[----:B------:R-:W1:Y:S01]  /*10100*/  MUFU.TANH R15, R15 ;  /* 0x0000000f000f7308 */ /* 0x000e620000002400 */
[----:B------:R-:W-:Y:S01]  /*10110*/  UPRMT UR6, UR46, 0x654, UR6 ;  /* 0x000006542e067896 */ /* 0x000fe20008000006 */
[----:B------:R-:W-:Y:S02]  /*10120*/  FMUL.FTZ R101, R2, R101 ;  /* 0x0000006502657220 */ /* 0x000fe40000410000 */
[C---:B------:R-:W-:Y:S01]  /*10130*/  IADD3 R88, R99.reuse, -UR55, R18 ;  /* 0x8000003763587c10 */ /* 0x040fe2000fffe012 */
[----:B------:R-:W-:-:S03]  /*10140*/  VIADD R99, R99, 0xffffffff ;  /* 0xffffffff63637836 */ /* 0x000fc60000000000 */
[----:B------:R-:W3:Y:S01]  /*10150*/  MUFU.TANH R168, R168 ;  /* 0x000000a800a87308 */ /* 0x000ee20000002400 */
[C---:B------:R-:W-:Y:S01]  /*10160*/  VIADD R103, R88.reuse, UR54 ;  /* 0x0000003658677c36 */ /* 0x040fe20008000000 */
[----:B------:R-:W-:Y:S01]  /*10170*/  SYNCS.ARRIVE.TRANS64.RED.A1T0 RZ, [UR6], RZ ;  /* 0x000000ffffff79a7 */ /* 0x000fe20008100406 */
[----:B------:R-:W-:Y:S02]  /*10180*/  VIADD R119, R88, UR49 ;  /* 0x0000003158777c36 */ /* 0x000fe40008000000 */
[----:B0-----:R-:W-:-:S03]  /*10190*/  IMAD.IADD R95, R103, 0x1, R96 ;  /* 0x00000001675f7824 */ /* 0x001fc600078e0260 */
[----:B------:R-:W0:Y:S08]  /*101a0*/  MUFU.TANH R19, R19 ;  /* 0x0000001300137308 */ /* 0x000e300000002400 */
        /* <DEDUP_REMOVED lines=78> */
[----:B-1-34-:R-:W-:Y:S06]  /*10690*/  @P1 BRA `(.L_x_1225) ;  /* 0x0000000000581947 */ /* 0x01afec0003800000 */
        /* <DEDUP_REMOVED lines=13> */
.L_x_1227:
[----:B------:R-:W-:-:S05]  /*10770*/  IMAD.U32 R98, RZ, RZ, UR52 ;  /* 0x00000034ff627e24 */ /* 0x000fca000f8e00ff */
[----:B------:R-:W-:-:S13]  /*10780*/  ISETP.NE.AND P1, PT, R98, 0x1, PT ;  /* 0x000000016200780c */ /* 0x000fda0003f25270 */
[----:B------:R-:W1:Y:S02]  /*10790*/  @P1 LDC.64 R88, c[0x0][0x9e8] ;  /* 0x00027a00ff581b82 */ /* 0x000e640000000a00 */
[----:B-1----:R-:W-:-:S05]  /*107a0*/  @P1 IMAD.HI.U32 R88, R96, R88, RZ ;  /* 0x0000005860581227 */ /* 0x002fca00078e00ff */
[----:B------:R-:W-:-:S07]  /*107b0*/  @P1 SHF.R.U32.HI R96, RZ, R89, R88 ;  /* 0x00000059ff601219 */ /* 0x000fce0000011658 */
.L_x_1228:
[----:B------:R-:W-:Y:S05]  /*107c0*/  BSYNC B0 ;  /* 0x0000000000007941 */ /* 0x000fea0003800000 */
.L_x_1226:
[----:B------:R-:W-:-:S05]  /*107d0*/  IMAD R96, R96, R98, R99 ;  /* 0x0000006260607224 */ /* 0x000fca00078e0263 */
[----:B------:R-:W-:Y:S02]  /*107e0*/  VIADDMNMX R95, R96, R98, R95, PT ;  /* 0x00000062605f7246 */ /* 0x000fe4000380015f */
[----:B------:R-:W-:-:S07]  /*107f0*/  VIMNMX R101, R101, R96, !PT ;  /* 0x0000006065657248 */ /* 0x000fce0007fe0100 */
.L_x_1225:
        /* <DEDUP_REMOVED lines=16> */
[----:B0-----:R-:W-:Y:S02]  /*10900*/  FSEL R96, R155, -INF , !P2 ;  /* 0xff8000009b607808 */ /* 0x001fe40005000000 */
[----:B------:R-:W-:Y:S02]  /*10910*/  LOP3.LUT R0, R0, 0xfffffff7, RZ, 0xc0, !PT ;  /* 0xfffffff700007812 */ /* 0x000fe400078ec0ff */
[----:B------:R-:W-:Y:S02]  /*10920*/  ISETP.GT.AND P2, PT, R101, 0x10, !P4 ;  /* 0x000000106500780c */ /* 0x000fe40006744270 */
[----:B------:R-:W-:-:S02]  /*10930*/  ISETP.LT.OR P3, PT, R95, 0xa, P3 ;  /* 0x0000000a5f00780c */ /* 0x000fc40001f61670 */
[----:B------:R-:W-:Y:S02]  /*10940*/  @P4 LOP3.LUT R0, R0, 0x8, RZ, 0xfc, !PT ;  /* 0x0000000800004812 */ /* 0x000fe400078efcff */
[----:B------:R-:W-:Y:S02]  /*10950*/  ISETP.LT.OR P2, PT, R95, 0x11, P2 ;  /* 0x000000115f00780c */ /* 0x000fe40001741670 */
[----:B------:R-:W-:Y:S02]  /*10960*/  FSEL R154, R154, -INF , !P3 ;  /* 0xff8000009a9a7808 */ /* 0x000fe40005800000 */
        /* <DEDUP_REMOVED lines=226> */
.L_x_1231:
[----:B------:R-:W-:-:S05]  /*11790*/  IMAD.U32 R204, RZ, RZ, UR52 ;  /* 0x00000034ffcc7e24 */ /* 0x000fca000f8e00ff */
[----:B------:R-:W-:-:S13]  /*117a0*/  ISETP.NE.AND P6, PT, R204, 0x1, PT ;  /* 0x00000001cc00780c */ /* 0x000fda0003fc5270 */
[----:B------:R-:W0:Y:S02]  /*117b0*/  @P6 LDC.64 R88, c[0x0][0x9e8] ;  /* 0x00027a00ff586b82 */ /* 0x000e240000000a00 */
[----:B0-----:R-:W-:-:S05]  /*117c0*/  @P6 IMAD.HI.U32 R88, R15, R88, RZ ;  /* 0x000000580f586227 */ /* 0x001fca00078e00ff */
[----:B------:R-:W-:-:S07]  /*117d0*/  @P6 SHF.R.U32.HI R15, RZ, R89, R88 ;  /* 0x00000059ff0f6219 */ /* 0x000fce0000011658 */
.L_x_1232:
[----:B------:R-:W-:Y:S05]  /*117e0*/  BSYNC B0 ;  /* 0x0000000000007941 */ /* 0x000fea0003800000 */
.L_x_1230:
[----:B------:R-:W-:-:S05]  /*117f0*/  IMAD R88, R15, R204, R99 ;  /* 0x000000cc0f587224 */ /* 0x000fca00078e0263 */
[----:B------:R-:W-:Y:S02]  /*11800*/  VIADDMNMX R95, R88, R204, R95, PT ;  /* 0x000000cc585f7246 */ /* 0x000fe4000380015f */
[----:B------:R-:W-:-:S07]  /*11810*/  VIMNMX R117, R117, R88, !PT ;  /* 0x0000005875757248 */ /* 0x000fce0007fe0100 */
.L_x_1229:
        /* <DEDUP_REMOVED lines=99> */
[----:B------:R-:W-:Y:S01]  /*11e50*/  ISETP.GT.AND P2, PT, R117, 0x89, !P2 ;  /* 0x000000897500780c */ /* 0x000fe20005744270 */
[----:B------:R-:W0:Y:S01]  /*11e60*/  SHFL.BFLY PT, R15, R20, 0x2, 0x1f ;  /* 0x0c401f00140f7f89 */ /* 0x000e2200000e0000 */
        /* <DEDUP_REMOVED lines=13> */
[----:B0-----:R-:W-:-:S02]  /*11f40*/  FMNMX.FTZ R21, R20, R15, !PT ;  /* 0x0000000f14157209 */ /* 0x001fc40007810000 */
[----:B------:R-:W-:Y:S01]  /*11f50*/  FSEL R220, R121, -INF , !P1 ;  /* 0xff80000079dc7808 */ /* 0x000fe20004800000 */
[----:B------:R-:W0:Y:S01]  /*11f60*/  LDC R15, c[0x0][0x988] ;  /* 0x00026200ff0f7b82 */ /* 0x000e220000000800 */
        /* <DEDUP_REMOVED lines=80> */
[----:B------:R-:W-:Y:S02]  /*12470*/  ISETP.LT.OR P6, PT, R95, 0x9a, P6 ;  /* 0x0000009a5f00780c */ /* 0x000fe400037c1670 */
[----:B------:R-:W-:Y:S02]  /*12480*/  FSEL R121, R121, RZ, P1 ;  /* 0x000000ff79797208 */ /* 0x000fe40000800000 */
[----:B------:R-:W-:-:S03]  /*12490*/  FSEL R94, R94, -INF , !P6 ;  /* 0xff8000005e5e7808 */ /* 0x000fc60007000000 */
[-CC-:B------:R-:W-:Y:S01]  /*124a0*/  FFMA.FTZ R19, R97, R15.reuse, -R121.reuse ;  /* 0x0000000f61137223 */ /* 0x180fe20000010879 */
        /* <DEDUP_REMOVED lines=10> */
[----:B------:R-:W-:-:S01]  /*12550*/  FFMA.FTZ R130, R130, R15, -R121 ;  /* 0x0000000f82827223 */ /* 0x000fc20000010879 */
[--C-:B------:R-:W-:Y:S01]  /*12560*/  FFMA.FTZ R134, R134, R15, -R121.reuse ;  /* 0x0000000f86867223 */ /* 0x100fe20000010879 */
[----:B------:R-:W-:Y:S01]  /*12570*/  FMNMX.FTZ R99, R206, R99, !PT ;  /* 0x00000063ce637209 */ /* 0x000fe20007810000 */
[----:B------:R0:W-:Y:S01]  /*12580*/  MUFU.EX2 R97, R118 ;  /* 0x0000007600617308 */ /* 0x0001e20000000800 */
[----:B------:R-:W-:-:S01]  /*12590*/  FFMA.FTZ R23, R98, R15, -R121 ;  /* 0x0000000f62177223 */ /* 0x000fc20000010879 */
[--C-:B------:R-:W-:Y:S01]  /*125a0*/  FFMA.FTZ R158, R158, R15, -R121.reuse ;  /* 0x0000000f9e9e7223 */ /* 0x100fe20000010879 */
[----:B------:R-:W-:Y:S01]  /*125b0*/  FMNMX.FTZ R99, R22, R99, !PT ;  /* 0x0000006316637209 */ /* 0x000fe20007810000 */
[-CC-:B------:R-:W-:Y:S01]  /*125c0*/  FFMA.FTZ R162, R162, R15.reuse, -R121.reuse ;  /* 0x0000000fa2a27223 */ /* 0x180fe20000010879 */
[----:B------:R-:W-:-:S01]  /*125d0*/  FFMA.FTZ R168, R168, R15, -R121 ;  /* 0x0000000fa8a87223 */ /* 0x000fc20000010879 */
[--C-:B------:R-:W-:Y:S01]  /*125e0*/  FFMA.FTZ R98, R100, R15, -R121.reuse ;  /* 0x0000000f64627223 */ /* 0x100fe20000010879 */
[----:B------:R-:W-:Y:S01]  /*125f0*/  FMNMX.FTZ R101, R208, R99, !PT ;  /* 0x00000063d0657209 */ /* 0x000fe20007810000 */
[-CC-:B------:R-:W-:Y:S01]  /*12600*/  FFMA.FTZ R100, R116, R15.reuse, -R121.reuse ;  /* 0x0000000f74647223 */ /* 0x180fe20000010879 */
[----:B0-----:R-:W-:-:S01]  /*12610*/  FFMA.FTZ R118, R144, R15, -R121 ;  /* 0x0000000f90767223 */ /* 0x001fc20000010879 */
[--C-:B------:R-:W-:Y:S01]  /*12620*/  FFMA.FTZ R144, R170, R15, -R121.reuse ;  /* 0x0000000faa907223 */ /* 0x100fe20000010879 */
[----:B------:R-:W-:Y:S01]  /*12630*/  FMNMX.FTZ R101, R152, R101, !PT ;  /* 0x0000006598657209 */ /* 0x000fe20007810000 */
[----:B------:R-:W-:Y:S01]  /*12640*/  MUFU.EX2 R19, R19 ;  /* 0x0000001300137308 */ /* 0x000fe20000000800 */
[----:B------:R-:W-:-:S01]  /*12650*/  FFMA.FTZ R21, R96, R15, -R121 ;  /* 0x0000000f60157223 */ /* 0x000fc20000010879 */
        /* <DEDUP_REMOVED lines=15> */
[----:B0-----:R-:W-:-:S01]  /*12750*/  FFMA.FTZ R130, R156, R15, -R121 ;  /* 0x0000000f9c827223 */ /* 0x001fc20000010879 */
[--C-:B------:R-:W-:Y:S01]  /*12760*/  FFMA.FTZ R156, R182, R15, -R121.reuse ;  /* 0x0000000fb69c7223 */ /* 0x100fe20000010879 */
[----:B------:R-:W-:Y:S01]  /*12770*/  FMNMX.FTZ R103, R214, R103, !PT ;  /* 0x00000067d6677209 */ /* 0x000fe20007810000 */
[----:B------:R-:W-:-:S03]  /*12780*/  FFMA.FTZ R194, R194, R15, -R121 ;  /* 0x0000000fc2c27223 */ /* 0x000fc60000010879 */
[----:B------:R-:W-:Y:S01]  /*12790*/  FMNMX.FTZ R103, R140, R103, !PT ;  /* 0x000000678c677209 */ /* 0x000fe20007810000 */
[----:B------:R-:W-:Y:S01]  /*127a0*/  MUFU.EX2 R168, R168 ;  /* 0x000000a800a87308 */ /* 0x000fe20000000800 */
[----:B-1----:R-:W-:-:S01]  /*127b0*/  FFMA.FTZ R134, R164, R15, -R121 ;  /* 0x0000000fa4867223 */ /* 0x002fc20000010879 */
[----:B------:R-:W-:Y:S01]  /*127c0*/  FFMA.FTZ R164, R196, R15, -R121 ;  /* 0x0000000fc4a47223 */ /* 0x000fe20000010879 */
[----:B------:R-:W-:-:S04]  /*127d0*/  FMNMX.FTZ R105, R216, R103, !PT ;  /* 0x00000067d8697209 */ /* 0x000fc80007810000 */
[----:B------:R-:W-:Y:S01]  /*127e0*/  FMNMX.FTZ R105, R142, R105, !PT ;  /* 0x000000698e697209 */ /* 0x000fe20007810000 */
[----:B------:R0:W-:Y:S03]  /*127f0*/  MUFU.EX2 R103, R146 ;  /* 0x0000009200677308 */ /* 0x0001e60000000800 */
[----:B------:R-:W-:-:S04]  /*12800*/  FMNMX.FTZ R105, R218, R105, !PT ;  /* 0x00000069da697209 */ /* 0x000fc80007810000 */
[----:B------:R-:W-:Y:S01]  /*12810*/  FMNMX.FTZ R105, R120, R105, !PT ;  /* 0x0000006978697209 */ /* 0x000fe20007810000 */
        /* <DEDUP_REMOVED lines=8> */
[----:B0-----:R-:W-:Y:S01]  /*128a0*/  FSEL R150, R93, -INF , !P5 ;  /* 0xff8000005d967808 */ /* 0x001fe20006800000 */
[----:B------:R-:W-:Y:S01]  /*128b0*/  FFMA.FTZ R93, R176, R15, -R121 ;  /* 0x0000000fb05d7223 */ /* 0x000fe20000010879 */
        /* <DEDUP_REMOVED lines=87> */
[----:B------:R-:W3:Y:S01]  /*12e30*/  MUFU.EX2 R121, R121 ;  /* 0x0000007900797308 */ /* 0x000ee20000000800 */
[----:B------:R-:W-:-:S01]  /*12e40*/  FFMA.FTZ R109, R109, R15, -R11 ;  /* 0x0000000f6d6d7223 */ /* 0x000fc2000001080b */
[-CC-:B------:R-:W-:Y:S01]  /*12e50*/  FFMA.FTZ R110, R110, R15.reuse, -R11.reuse ;  /* 0x0000000f6e6e7223 */ /* 0x180fe2000001080b */
[----:B------:R-:W-:-:S01]  /*12e60*/  FFMA.FTZ R114, R114, R15, -R11 ;  /* 0x0000000f72727223 */ /* 0x000fc2000001080b */
[-CC-:B------:R-:W-:Y:S01]  /*12e70*/  FFMA.FTZ R146, R146, R15.reuse, -R11.reuse ;  /* 0x0000000f92927223 */ /* 0x180fe2000001080b */
[----:B------:R-:W-:-:S01]  /*12e80*/  FFMA.FTZ R92, R92, R15, -R11 ;  /* 0x0000000f5c5c7223 */ /* 0x000fc2000001080b */
[----:B------:R-:W-:-:S02]  /*12e90*/  FFMA.FTZ R150, R150, R15, -R11 ;  /* 0x0000000f96967223 */ /* 0x000fc4000001080b */
[----:B------:R-:W4:Y:S08]  /*12ea0*/  MUFU.EX2 R172, R172 ;  /* 0x000000ac00ac7308 */ /* 0x000f300000000800 */
[----:B------:R-:W5:Y:S08]  /*12eb0*/  MUFU.EX2 R22, R22 ;  /* 0x0000001600167308 */ /* 0x000f700000000800 */
[----:B------:R0:W-:Y:S08]  /*12ec0*/  MUFU.EX2 R10, R153 ;  /* 0x00000099000a7308 */ /* 0x0001f00000000800 */
[----:B------:R-:W2:Y:S01]  /*12ed0*/  MUFU.EX2 R135, R135 ;  /* 0x0000008700877308 */ /* 0x000ea20000000800 */
[----:B0-----:R-:W-:-:S01]  /*12ee0*/  FFMA.FTZ R153, R122, R6, R119 ;  /* 0x000000067a997223 */ /* 0x001fc20000010077 */
[----:B------:R-:W-:-:S03]  /*12ef0*/  FADD.FTZ R6, R168, R7 ;  /* 0x00000007a8067221 */ /* 0x000fc60000010000 */
[----:B-1----:R-:W-:Y:S01]  /*12f00*/  FADD.FTZ R174, R88, R153 ;  /* 0x0000009958ae7221 */ /* 0x002fe20000010000 */
[----:B------:R-:W-:-:S01]  /*12f10*/  FADD.FTZ R7, R21, R6 ;  /* 0x0000000615077221 */ /* 0x000fc20000010000 */
[----:B------:R-:W-:Y:S01]  /*12f20*/  FFMA.FTZ R153, R226, R15, -R11 ;  /* 0x0000000fe2997223 */ /* 0x000fe2000001080b */
[----:B------:R-:W0:Y:S01]  /*12f30*/  MUFU.EX2 R137, R137 ;  /* 0x0000008900897308 */ /* 0x000e220000000800 */
[----:B---3--:R-:W-:-:S01]  /*12f40*/  FADD.FTZ R155, R121, R174 ;  /* 0x000000ae799b7221 */ /* 0x008fc20000010000 */
[----:B------:R-:W-:-:S03]  /*12f50*/  FADD.FTZ R6, R96, R7 ;  /* 0x0000000760067221 */ /* 0x000fc60000010000 */
[----:B----4-:R-:W-:Y:S01]  /*12f60*/  FADD.FTZ R155, R172, R155 ;  /* 0x0000009bac9b7221 */ /* 0x010fe20000010000 */
[----:B------:R-:W-:-:S02]  /*12f70*/  FADD.FTZ R7, R23, R6 ;  /* 0x0000000617077221 */ /* 0x000fc40000010000 */
[----:B------:R-:W1:Y:S01]  /*12f80*/  MUFU.EX2 R152, R152 ;  /* 0x0000009800987308 */ /* 0x000e620000000800 */
[----:B-----5:R-:W-:-:S01]  /*12f90*/  FADD.FTZ R6, R22, R155 ;  /* 0x0000009b16067221 */ /* 0x020fc20000010000 */
[----:B------:R-:W-:Y:S01]  /*12fa0*/  FADD.FTZ R174, R98, R7 ;  /* 0x0000000762ae7221 */ /* 0x000fe20000010000 */
[----:B------:R-:W-:-:S02]  /*12fb0*/  FFMA.FTZ R155, R228, R15, -R11 ;  /* 0x0000000fe49b7223 */ /* 0x000fc4000001080b */
[----:B--2---:R-:W-:Y:S01]  /*12fc0*/  FADD.FTZ R6, R135, R6 ;  /* 0x0000000687067221 */ /* 0x004fe20000010000 */
[----:B------:R-:W-:-:S02]  /*12fd0*/  FADD.FTZ R7, R89, R174 ;  /* 0x000000ae59077221 */ /* 0x000fc40000010000 */
        /* <DEDUP_REMOVED lines=36> */
[----:B------:R-:W-:-:S04]  /*13220*/  FADD.FTZ R113, R125, R174 ;  /* 0x000000ae7d717221 */ /* 0x000fc80000010000 */
[----:B------:R-:W-:Y:S02]  /*13230*/  FADD.FTZ R113, R144, R113 ;  /* 0x0000007190717221 */ /* 0x000fe40000010000 */
        /* <DEDUP_REMOVED lines=17> */
[----:B------:R-:W-:-:S06]  /*13350*/  FADD.FTZ R6, R90, R113 ;  /* 0x000000715a067221 */ /* 0x000fcc0000010000 */
        /* <DEDUP_REMOVED lines=12> */
[-CC-:B------:R-:W-:Y:S01]  /*13420*/  FFMA.FTZ R113, R148, R15.reuse, -R11.reuse ;  /* 0x0000000f94717223 */ /* 0x180fe2000001080b */
[----:B------:R-:W-:-:S05]  /*13430*/  FFMA.FTZ R11, R94, R15, -R11 ;  /* 0x0000000f5e0b7223 */ /* 0x000fca000001080b */
[----:B------:R-:W1:Y:S01]  /*13440*/  MUFU.EX2 R108, R108 ;  /* 0x0000006c006c7308 */ /* 0x000e620000000800 */
[----:B--2---:R-:W-:-:S07]  /*13450*/  FADD.FTZ R7, R107, R6 ;  /* 0x000000066b077221 */ /* 0x004fce0000010000 */
[----:B------:R-:W-:Y:S01]  /*13460*/  MUFU.EX2 R156, R156 ;  /* 0x0000009c009c7308 */ /* 0x000fe20000000800 */
[----:B0-----:R-:W-:-:S07]  /*13470*/  FADD.FTZ R159, R95, R174 ;  /* 0x000000ae5f9f7221 */ /* 0x001fce0000010000 */
[----:B------:R-:W0:Y:S01]  /*13480*/  MUFU.EX2 R109, R109 ;  /* 0x0000006d006d7308 */ /* 0x000e220000000800 */
[----:B-1----:R-:W-:-:S07]  /*13490*/  FADD.FTZ R6, R108, R7 ;  /* 0x000000076c067221 */ /* 0x002fce0000010000 */
        /* <DEDUP_REMOVED lines=44> */
.L_x_1233:
        /* <DEDUP_REMOVED lines=9> */
[----:B------:R-:W-:Y:S01]  /*137f0*/  F2FP.SATFINITE.E4M3.F32.PACK_AB_MERGE_C R11, R146, R176, RZ ;  /* 0x000000b0920b723e */ /* 0x000fe200048070ff */
[-C--:B------:R-:W-:Y:S01]  /*13800*/  FMUL.FTZ R24, R24, R170.reuse ;  /* 0x000000aa18187220 */ /* 0x080fe20000410000 */
[----:B------:R-:W-:Y:S01]  /*13810*/  F2FP.SATFINITE.E4M3.F32.PACK_AB_MERGE_C R133, R164, R131, R133 ;  /* 0x00000083a485723e */ /* 0x000fe20004807085 */
        /* <DEDUP_REMOVED lines=33> */
[----:B------:R-:W-:Y:S01]  /*13a30*/  F2FP.SATFINITE.E4M3.F32.PACK_AB_MERGE_C R184, R168, R19, R21 ;  /* 0x00000013a8b8723e */ /* 0x000fe20004807015 */
        /* <DEDUP_REMOVED lines=70> */
.L_x_1215:
[----:B------:R-:W-:Y:S06]  /*13ea0*/  BAR.ARV 0x8, 0x180 ;  /* 0x0206000000007b1d */ /* 0x000fec0000002000 */
[----:B------:R-:W-:Y:S05]  /*13eb0*/  @!P0 BRA `(.L_x_1235) ;  /* 0x0000000000048947 */ /* 0x000fea0003800000 */
[----:B------:R-:W-:Y:S01]  /*13ec0*/  BPT.TRAP 0x1 ;  /* 0x000000040000795c */ /* 0x000fe20000300000 */
.L_x_1235:
[----:B------:R-:W-:Y:S01]  /*13ed0*/  ULEA UR12, UR48, UR41, 0x3 ;  /* 0x00000029300c7291 */ /* 0x000fe2000f8e183f */
[----:B------:R-:W-:-:S05]  /*13ee0*/  IMAD.U32 R0, RZ, RZ, UR47 ;  /* 0x0000002fff007e24 */ /* 0x000fca000f8e00ff */
[----:B------:R-:W-:-:S04]  /*13ef0*/  SHF.L.U32 R0, R0, 0x1f, RZ ;  /* 0x0000001f00007819 */ /* 0x000fc800000006ff */
[----:B------:R0:W1:Y:S01]  /*13f00*/  SYNCS.PHASECHK.TRANS64.TRYWAIT P1, [UR12+0x22850], R0 ;  /* 0x02285000ff0075a7 */ /* 0x000062000802014c */
[----:B------:R-:W-:Y:S05]  /*13f10*/  @!P0 BRA `(.L_x_1236) ;  /* 0x0000000000048947 */ /* 0x000fea0003800000 */
[----:B------:R-:W-:Y:S01]  /*13f20*/  BPT.TRAP 0x1 ;  /* 0x000000040000795c */ /* 0x000fe20000300000 */
.L_x_1236:
[----:B-1----:R-:W-:Y:S05]  /*13f30*/  @P1 BRA `(.L_x_1237) ;  /* 0x0000000000081947 */ /* 0x002fea0003800000 */
[----:B------:R-:W1:Y:S02]  /*13f40*/  SYNCS.PHASECHK.TRANS64.TRYWAIT P1, [UR12+0x22850], R0 ;  /* 0x02285000ff0075a7 */ /* 0x000e64000802014c */
[----:B-1----:R-:W-:Y:S05]  /*13f50*/  @!P1 BRA `(.L_x_1238) ;  /* 0x00000084006c9947 */ /* 0x002fea0003800000 */
.L_x_1237:
[----:B------:R-:W-:Y:S01]  /*13f60*/  UIADD3 UR41, UR41, 0x400, URZ ;  /* 0x0000040029297890 */ /* 0x000fe2000fffe03f */
[----:B------:R-:W-:Y:S01]  /*13f70*/  WARPGROUP.ARRIVE ;  /* 0x00000000000079c5 */ /* 0x000fe20000000000 */
[----:B------:R-:W-:Y:S01]  /*13f80*/  UMOV UR7, 0xc0000010 ;  /* 0xc000001000077882 */ /* 0x000fe20000000000 */
[----:B------:R-:W-:Y:S01]  /*13f90*/  ULDC.64 UR8, c[0x0][0x9a0] ;  /* 0x0002680000087ab9 */ /* 0x000fe20000000a00 */
[----:B------:R-:W-:Y:S01]  /*13fa0*/  USHF.R.U32.HI UR41, URZ, 0x4, UR41 ;  /* 0x000000043f297899 */ /* 0x000fe20008011629 */
[----:B------:R-:W-:Y:S01]  /*13fb0*/  IMAD.MOV.U32 R4, RZ, RZ, 0x3f800000 ;  /* 0x3f800000ff047424 */ /* 0x000fe200078e00ff */
[----:B------:R-:W-:Y:S02]  /*13fc0*/  UISETP.NE.U32.AND UP0, UPT, UR8, URZ, UPT ;  /* 0x0000003f0800728c */ /* 0x000fe4000bf05070 */
[----:B------:R-:W-:Y:S02]  /*13fd0*/  ULOP3.LUT UR41, UR41, 0x3fff, URZ, 0xc0, !UPT ;  /* 0x00003fff29297892 */ /* 0x000fe4000f8ec03f */
[----:B------:R-:W-:-:S02]  /*13fe0*/  UISETP.NE.AND.EX UP0, UPT, UR9, URZ, UPT, UP0 ;  /* 0x0000003f0900728c */ /* 0x000fc4000bf05300 */
[----:B------:R-:W-:-:S04]  /*13ff0*/  ULOP3.LUT UR41, UR41, 0x10000, URZ, 0xfc, !UPT ;  /* 0x0001000029297892 */ /* 0x000fc8000f8efc3f */
[----:B------:R-:W-:Y:S01]  /*14000*/  UIMAD UR48, UR48, 0x500, UR41 ;  /* 0x00000500303078a4 */ /* 0x000fe2000f8e0229 */
[----:B------:R-:W-:-:S03]  /*14010*/  PLOP3.LUT P1, PT, PT, PT, UP0, 0x80, 0x0 ;  /* 0x000000000000781c */ /* 0x000fc60003f2f008 */
[----:B------:R-:W-:Y:S01]  /*14020*/  UIADD3 UR4, UR48, 0x100, URZ ;  /* 0x0000010030047890 */ /* 0x000fe2000fffe03f */
[----:B------:R-:W-:Y:S02]  /*14030*/  @UP0 ULDC.64 UR10, c[0x0][0x9c8] ;  /* 0x00027200000a0ab9 */ /* 0x000fe40000000a00 */
[----:B------:R-:W-:-:S06]  /*14040*/  UMOV UR6, UR48 ;  /* 0x0000003000067c82 */ /* 0x000fcc0008000000 */
[----:B------:R-:W-:Y:S01]  /*14050*/  QGMMA.64x128x32.F32.E4M3.E4M3 R24, R184, gdesc[UR4], R24, gsb0 ;  /* 0x01e00004b8187df3 */ /* 0x000fe20008000818 */
[----:B------:R-:W-:Y:S01]  /*14060*/  UMOV UR7, 0xc0000010 ;  /* 0xc000001000077882 */ /* 0x000fe20000000000 */
[----:B------:R-:W-:Y:S01]  /*14070*/  UMOV UR6, UR4 ;  /* 0x0000000400067c82 */ /* 0x000fe20008000000 */
        /* <DEDUP_REMOVED lines=16> */
[----:B------:R-:W-:-:S03]  /*14180*/  IMAD.U32 R2, RZ, RZ, UR6 ;  /* 0x00000006ff027e24 */ /* 0x000fc6000f8e00ff */
[----:B-1----:R-:W-:Y:S01]  /*14190*/  IMAD.U32 R3, RZ, RZ, UR7 ;  /* 0x00000007ff037e24 */ /* 0x002fe2000f8e00ff */
[----:B------:R-:W-:Y:S02]  /*141a0*/  UMOV UR7, 0xc0000010 ;  /* 0xc000001000077882 */ /* 0x000fe40000000000 */
[----:B------:R-:W-:Y:S02]  /*141b0*/  UMOV UR6, UR4 ;  /* 0x0000000400067c82 */ /* 0x000fe40008000000 */
[----:B------:R1:W2:Y:S01]  /*141c0*/  @P1 LDG.E R4, desc[UR50][R2.64] ;  /* 0x0000003202041981 */ /* 0x0002a2000c1e1900 */
[----:B------:R-:W-:Y:S01]  /*141d0*/  UIADD3 UR4, UR48, 0x300, URZ ;  /* 0x0000030030047890 */ /* 0x000fe2000fffe03f */
[----:B------:R-:W-:Y:S02]  /*141e0*/  WARPGROUP.DEPBAR.LE gsb0, 0x0 ;  /* 0x00008000000079c5 */ /* 0x000fe40000010000 */
[----:B------:R-:W-:-:S06]  /*141f0*/  WARPGROUP.ARRIVE ;  /* 0x00000000000079c5 */ /* 0x000fcc0000000000 */
[----:B------:R-:W-:Y:S01]  /*14200*/  QGMMA.64x128x32.F32.E4M3.E4M3 R24, R176, gdesc[UR4], R24, gsb0 ;  /* 0x01e00004b0187df3 */ /* 0x000fe20008000818 */
[----:B------:R-:W-:Y:S01]  /*14210*/  UMOV UR6, UR4 ;  /* 0x0000000400067c82 */ /* 0x000fe20008000000 */
[----:B------:R-:W-:Y:S01]  /*14220*/  UMOV UR7, 0xc0000010 ;  /* 0xc000001000077882 */ /* 0x000fe20000000000 */
[----:B------:R-:W-:Y:S01]  /*14230*/  UIADD3 UR48, UR48, 0x400, URZ ;  /* 0x0000040030307890 */ /* 0x000fe2000fffe03f */
[----:B0-----:R-:W0:Y:S04]  /*14240*/  SHFL.BFLY PT, R0, R7, 0x2, 0x1f ;  /* 0x0c401f0007007f89 */ /* 0x001e2800000e0000 */
[----:B------:R-:W3:Y:S01]  /*14250*/  SHFL.BFLY PT, R5, R6, 0x2, 0x1f ;  /* 0x0c401f0006057f89 */ /* 0x000ee200000e0000 */
[----:B------:R-:W-:Y:S02]  /*14260*/  WARPGROUP.DEPBAR.LE gsb0, 0x0 ;  /* 0x00008000000079c5 */ /* 0x000fe40000010000 */
[----:B------:R-:W-:-:S06]  /*14270*/  WARPGROUP.ARRIVE ;  /* 0x00000000000079c5 */ /* 0x000fcc0000000000 */
[----:B------:R-:W-:Y:S01]  /*14280*/  QGMMA.64x128x32.F32.E4M3.E4M3 R24, R172, gdesc[UR4], R24, gsb0 ;  /* 0x01e00004ac187df3 */ /* 0x000fe20008000818 */
[----:B------:R-:W-:Y:S01]  /*14290*/  UMOV UR6, UR48 ;  /* 0x0000003000067c82 */ /* 0x000fe20008000000 */
[----:B------:R-:W-:Y:S01]  /*142a0*/  UMOV UR7, 0xc0000010 ;  /* 0xc000001000077882 */ /* 0x000fe20000000000 */
[----:B0-----:R-:W-:Y:S01]  /*142b0*/  FADD.FTZ R0, R0, R7 ;  /* 0x0000000700007221 */ /* 0x001fe20000010000 */
[----:B---3--:R-:W-:-:S04]  /*142c0*/  FADD.FTZ R5, R5, R6 ;  /* 0x0000000605057221 */ /* 0x008fc80000010000 */
[----:B-1----:R-:W0:Y:S04]  /*142d0*/  SHFL.BFLY PT, R3, R0, 0x1, 0x1f ;  /* 0x0c201f0000037f89 */ /* 0x002e2800000e0000 */
[----:B------:R-:W1:Y:S01]  /*142e0*/  SHFL.BFLY PT, R2, R5, 0x1, 0x1f ;  /* 0x0c201f0005027f89 */ /* 0x000e6200000e0000 */
[----:B0-----:R-:W-:Y:S01]  /*142f0*/  FADD.FTZ R9, R0, R3 ;  /* 0x0000000300097221 */ /* 0x001fe20000010000 */
[----:B-1----:R-:W-:-:S04]  /*14300*/  FADD.FTZ R10, R5, R2 ;  /* 0x00000002050a7221 */ /* 0x002fc80000010000 */
[C---:B------:R-:W-:Y:S01]  /*14310*/  FSETP.NE.FTZ.AND P1, PT, R9.reuse, RZ, PT ;  /* 0x000000ff0900720b */ /* 0x040fe20003f35000 */
[----:B------:R-:W-:Y:S01]  /*14320*/  FMUL.FTZ R11, R9, 0.00390625 ;  /* 0x3b800000090b7820 */ /* 0x000fe20000410000 */
[----:B------:R-:W-:Y:S01]  /*14330*/  FMUL.FTZ R8, R10, 0.00390625 ;  /* 0x3b8000000a087820 */ /* 0x000fe20000410000 */
[----:B------:R-:W-:-:S03]  /*14340*/  IMAD.MOV.U32 R3, RZ, RZ, RZ ;  /* 0x000000ffff037224 */ /* 0x000fc600078e00ff */
        /* <DEDUP_REMOVED lines=11> */
[C---:B------:R-:W-:Y:S01]  /*14400*/  @P2 FMUL.FTZ R5, R15.reuse, 0.69314718246459960938 ;  /* 0x3f3172180f052820 */ /* 0x040fe20000410000 */
[----:B------:R-:W-:Y:S01]  /*14410*/  @P3 FMUL.FTZ R12, R15, 0.69314718246459960938 ;  /* 0x3f3172180f0c3820 */ /* 0x000fe20000410000 */
[----:B0-----:R-:W-:Y:S01]  /*14420*/  @P2 FMUL.FTZ R6, R6, 0.69314718246459960938 ;  /* 0x3f31721806062820 */ /* 0x001fe20000410000 */
[----:B------:R-:W-:-:S02]  /*14430*/  IMAD.MOV.U32 R0, RZ, RZ, -0x800000 ;  /* 0xff800000ff007424 */ /* 0x000fc400078e00ff */
[----:B--2---:R-:W-:Y:S01]  /*14440*/  FMUL.FTZ R3, R3, R4 ;  /* 0x0000000403037220 */ /* 0x004fe20000410000 */
[----:B------:R-:W-:Y:S02]  /*14450*/  IMAD.MOV.U32 R2, RZ, RZ, -0x800000 ;  /* 0xff800000ff027424 */ /* 0x000fe400078e00ff */
[----:B-1----:R-:W-:Y:S01]  /*14460*/  @P3 FMUL.FTZ R9, R8, 0.69314718246459960938 ;  /* 0x3f31721808093820 */ /* 0x002fe20000410000 */
[----:B------:R-:W-:-:S03]  /*14470*/  @P2 FFMA.FTZ R0, R5, R14, R6 ;  /* 0x0000000e05002223 */ /* 0x000fc60000010006 */
[----:B------:R-:W-:Y:S01]  /*14480*/  @P3 FFMA.FTZ R2, R12, R20, R9 ;  /* 0x000000140c023223 */ /* 0x000fe20000010009 */
[----:B---3--:R-:W-:Y:S01]  /*14490*/  FMUL.FTZ R7, R7, R4 ;  /* 0x0000000407077220 */ /* 0x008fe20000410000 */
[----:B------:R-:W-:Y:S02]  /*144a0*/  WARPGROUP.DEPBAR.LE gsb0, 0x0 ;  /* 0x00008000000079c5 */ /* 0x000fe40000010000 */
[----:B------:R-:W-:Y:S05]  /*144b0*/  @!P0 BRA `(.L_x_1239) ;  /* 0x0000000000048947 */ /* 0x000fea0003800000 */
[----:B------:R-:W-:Y:S01]  /*144c0*/  BPT.TRAP 0x1 ;  /* 0x000000040000795c */ /* 0x000fe20000300000 */
.L_x_1239:
        /* <DEDUP_REMOVED lines=68> */
.L_x_1161:
        /* <DEDUP_REMOVED lines=12> */
[----:B------:R-:W-:Y:S01]  /*149d0*/  LOP3.LUT P0, R3, R6, 0x3, RZ, 0xc0, !PT ;  /* 0x0000000306037812 */ /* 0x000fe2000780c0ff */
[----:B------:R-:W-:Y:S01]  /*149e0*/  UIMAD.WIDE.U32 UR4, UR42, UR8, URZ ;  /* 0x000000082a0472a5 */ /* 0x000fe2000f8e003f */
[----:B------:R-:W-:Y:S01]  /*149f0*/  BSSY B0, `(.L_x_1241) ;  /* 0x0000193000007945 */ /* 0x000fe20003800000 */
[----:B------:R-:W-:Y:S01]  /*14a00*/  UIMAD UR6, UR7, UR8, URZ ;  /* 0x00000008070672a4 */ /* 0x000fe2000f8e023f */
[----:B------:R-:W-:Y:S01]  /*14a10*/  ISETP.EQ.OR P0, PT, R3, 0x3, !P0 ;  /* 0x000000030300780c */ /* 0x000fe20004702670 */
[----:B------:R-:W-:Y:S02]  /*14a20*/  UIMAD UR8, UR7, UR10, URZ ;  /* 0x0000000a070872a4 */ /* 0x000fe4000f8e023f */
[----:B------:R-:W-:Y:S01]  /*14a30*/  UIMAD UR9, UR42, UR9, UR6 ;  /* 0x000000092a0972a4 */ /* 0x000fe2000f8e0206 */
[----:B------:R-:W-:Y:S01]  /*14a40*/  SEL R90, R64, R65, P0 ;  /* 0x00000041405a7207 */ /* 0x000fe20000000000 */
[----:B0-----:R-:W-:Y:S01]  /*14a50*/  VIADD R4, R6, 0xffffff80 ;  /* 0xffffff8006047836 */ /* 0x001fe20000000000 */
[----:B------:R-:W-:Y:S01]  /*14a60*/  SEL R97, R65, R64, P0 ;  /* 0x0000004041617207 */ /* 0x000fe20000000000 */
[----:B------:R-:W-:Y:S01]  /*14a70*/  UIADD3 UR9, UR5, UR9, URZ ;  /* 0x0000000905097290 */ /* 0x000fe2000fffe03f */
[----:B------:R-:W-:Y:S01]  /*14a80*/  SEL R92, R68, R69, P0 ;  /* 0x00000045445c7207 */ /* 0x000fe20000000000 */
[----:B------:R-:W-:Y:S01]  /*14a90*/  UIMAD.WIDE.U32 UR6, UR42, UR10, URZ ;  /* 0x0000000a2a0672a5 */ /* 0x000fe2000f8e003f */
[----:B------:R-:W-:Y:S01]  /*14aa0*/  SHF.R.S32.HI R3, RZ, 0x1f, R4 ;  /* 0x0000001fff037819 */ /* 0x000fe20000011404 */
[----:B------:R-:W-:Y:S01]  /*14ab0*/  UIMAD UR8, UR42, UR11, UR8 ;  /* 0x0000000b2a0872a4 */ /* 0x000fe2000f8e0208 */
[----:B------:R-:W-:-:S02]  /*14ac0*/  SEL R99, R69, R68, P0 ;  /* 0x0000004445637207 */ /* 0x000fc40000000000 */
[----:B------:R-:W-:Y:S01]  /*14ad0*/  LEA.HI R9, R3, R4, RZ, 0x7 ;  /* 0x0000000403097211 */ /* 0x000fe200078f38ff */
[----:B------:R-:W-:Y:S01]  /*14ae0*/  UIADD3 UR8, UR7, UR8, URZ ;  /* 0x0000000807087290 */ /* 0x000fe2000fffe03f */
[----:B------:R-:W-:Y:S02]  /*14af0*/  SEL R64, R42, R43, P0 ;  /* 0x0000002b2a407207 */ /* 0x000fe40000000000 */
[----:B------:R-:W-:Y:S02]  /*14b00*/  LOP3.LUT R13, R9, 0xffffff80, RZ, 0xc0, !PT ;  /* 0xffffff80090d7812 */ /* 0x000fe400078ec0ff */
[----:B------:R-:W-:Y:S01]  /*14b10*/  SEL R69, R43, R42, P0 ;  /* 0x0000002a2b457207 */ /* 0x000fe20000000000 */
[----:B------:R-:W-:Y:S01]  /*14b20*/  IMAD.U32 R43, RZ, RZ, UR7 ;  /* 0x00000007ff2b7e24 */ /* 0x000fe2000f8e00ff */
[----:B------:R-:W-:Y:S01]  /*14b30*/  SEL R102, R28, R29, P0 ;  /* 0x0000001d1c667207 */ /* 0x000fe20000000000 */
[----:B------:R-:W-:Y:S01]  /*14b40*/  IMAD.IADD R13, R4, 0x1, -R13 ;  /* 0x00000001040d7824 */ /* 0x000fe200078e0a0d */
[----:B------:R-:W-:Y:S01]  /*14b50*/  SEL R109, R29, R28, P0 ;  /* 0x0000001c1d6d7207 */ /* 0x000fe20000000000 */
[----:B------:R-:W-:Y:S01]  /*14b60*/  IMAD.U32 R43, RZ, RZ, UR8 ;  /* 0x00000008ff2b7e24 */ /* 0x000fe2000f8e00ff */
[----:B------:R-:W-:-:S02]  /*14b70*/  SEL R28, R56, R57, P0 ;  /* 0x00000039381c7207 */ /* 0x000fc40000000000 */
[----:B------:R-:W-:Y:S02]  /*14b80*/  SHF.R.S32.HI R42, RZ, 0x1f, R13 ;  /* 0x0000001fff2a7819 */ /* 0x000fe4000001140d */
[----:B------:R-:W-:Y:S02]  /*14b90*/  SEL R29, R57, R56, P0 ;  /* 0x00000038391d7207 */ /* 0x000fe40000000000 */
[----:B------:R-:W-:Y:S02]  /*14ba0*/  SEL R56, R30, R31, P0 ;  /* 0x0000001f1e387207 */ /* 0x000fe40000000000 */
[----:B------:R-:W-:Y:S01]  /*14bb0*/  SEL R89, R31, R30, P0 ;  /* 0x0000001e1f597207 */ /* 0x000fe20000000000 */
[----:B------:R-:W-:Y:S01]  /*14bc0*/  IMAD.U32 R31, RZ, RZ, UR5 ;  /* 0x00000005ff1f7e24 */ /* 0x000fe2000f8e00ff */
[----:B------:R-:W-:Y:S01]  /*14bd0*/  SEL R88, R72, R73, P0 ;  /* 0x0000004948587207 */ /* 0x000fe20000000000 */
[----:B------:R-:W-:Y:S01]  /*14be0*/  IMAD.U32 R31, RZ, RZ, UR9 ;  /* 0x00000009ff1f7e24 */ /* 0x000fe2000f8e00ff */
[----:B------:R-:W-:Y:S01]  /*14bf0*/  SEL R93, R73, R72, P0 ;  /* 0x00000048495d7207 */ /* 0x000fe20000000000 */
[----:B------:R-:W-:Y:S01]  /*14c00*/  ULDC.64 UR8, c[0x0][0xb28] ;  /* 0x0002ca0000087ab9 */ /* 0x000fe20000000a00 */
[----:B------:R-:W-:Y:S01]  /*14c10*/  SHF.R.S32.HI R30, RZ, 0x7, R9 ;  /* 0x00000007ff1e7819 */ /* 0x000fe20000011409 */
[----:B------:R-:W0:Y:S01]  /*14c20*/  S2R R73, SR_CTAID.X ;  /* 0x0000000000497919 */ /* 0x000e220000002500 */
[----:B------:R-:W-:-:S02]  /*14c30*/  LEA.HI R17, R42, R13, RZ, 0x2 ;  /* 0x0000000d2a117211 */ /* 0x000fc400078f10ff */
[----:B------:R-:W-:Y:S02]  /*14c40*/  LEA.HI R23, R3, R4, RZ, 0x2 ;  /* 0x0000000403177211 */ /* 0x000fe400078f10ff */
[----:B------:R-:W-:Y:S02]  /*14c50*/  SEL R18, R46, R47, P0 ;  /* 0x0000002f2e127207 */ /* 0x000fe40000000000 */
[----:B------:R-:W-:Y:S02]  /*14c60*/  SEL R65, R47, R46, P0 ;  /* 0x0000002e2f417207 */ /* 0x000fe40000000000 */
[----:B------:R-:W-:Y:S02]  /*14c70*/  LEA.HI R3, R9, R30, RZ, 0x1 ;  /* 0x0000001e09037211 */ /* 0x000fe400078f08ff */
[--C-:B------:R-:W-:Y:S02]  /*14c80*/  SHF.R.S32.HI R9, RZ, 0x2, R17.reuse ;  /* 0x00000002ff097819 */ /* 0x100fe40000011411 */
[----:B------:R-:W-:-:S02]  /*14c90*/  SHF.R.S32.HI R46, RZ, 0x1f, R17 ;  /* 0x0000001fff2e7819 */ /* 0x000fc40000011411 */
[----:B------:R-:W-:Y:S02]  /*14ca0*/  LOP3.LUT R23, R23, 0xfffffffc, RZ, 0xc0, !PT ;  /* 0xfffffffc17177812 */ /* 0x000fe400078ec0ff */
[----:B------:R-:W-:Y:S02]  /*14cb0*/  LEA.HI R46, R46, R9, RZ, 0x3 ;  /* 0x000000092e2e7211 */ /* 0x000fe400078f18ff */
[----:B------:R-:W-:Y:S01]  /*14cc0*/  LEA.HI R42, R42, R13, RZ, 0x5 ;  /* 0x0000000d2a2a7211 */ /* 0x000fe200078f28ff */
[----:B------:R-:W-:Y:S01]  /*14cd0*/  IMAD.IADD R23, R4, 0x1, -R23 ;  /* 0x0000000104177824 */ /* 0x000fe200078e0a17 */
[----:B------:R-:W-:Y:S02]  /*14ce0*/  LOP3.LUT R4, R46, 0xfffffff8, RZ, 0xc0, !PT ;  /* 0xfffffff82e047812 */ /* 0x000fe400078ec0ff */
[----:B------:R-:W-:Y:S02]  /*14cf0*/  SEL R8, R24, R25, P0 ;  /* 0x0000001918087207 */ /* 0x000fe40000000000 */
[----:B------:R-:W-:Y:S01]  /*14d00*/  SEL R7, R25, R24, P0 ;  /* 0x0000001819077207 */ /* 0x000fe20000000000 */
[----:B------:R-:W-:Y:S01]  /*14d10*/  IMAD.IADD R4, R9, 0x1, -R4 ;  /* 0x0000000109047824 */ /* 0x000fe200078e0a04 */
[----:B------:R-:W-:-:S02]  /*14d20*/  LOP3.LUT R3, R3, 0x3fffffe, RZ, 0xc0, !PT ;  /* 0x03fffffe03037812 */ /* 0x000fc400078ec0ff */
[----:B------:R-:W-:Y:S01]  /*14d30*/  SHF.R.S32.HI R9, RZ, 0x5, R42 ;  /* 0x00000005ff097819 */ /* 0x000fe2000001142a */
[----:B------:R-:W-:Y:S01]  /*14d40*/  IMAD.U32 R42, RZ, RZ, UR6 ;  /* 0x00000006ff2a7e24 */ /* 0x000fe2000f8e00ff */
[----:B------:R-:W-:Y:S01]  /*14d50*/  LEA.HI R25, R23, R23, RZ, 0x1 ;  /* 0x0000001717197211 */ /* 0x000fe200078f08ff */
[----:B------:R-:W-:Y:S01]  /*14d60*/  IMAD.IADD R3, R30, 0x1, -R3 ;  /* 0x000000011e037824 */ /* 0x000fe200078e0a03 */
[----:B------:R-:W-:Y:S01]  /*14d70*/  SEL R12, R34, R35, P0 ;  /* 0x00000023220c7207 */ /* 0x000fe20000000000 */
[----:B------:R-:W-:Y:S01]  /*14d80*/  IMAD R4, R9, 0x10, R4 ;  /* 0x0000001009047824 */ /* 0x000fe200078e0204 */
[----:B------:R-:W-:Y:S01]  /*14d90*/  LOP3.LUT R46, R25, 0x1ffffffe, RZ, 0xc0, !PT ;  /* 0x1ffffffe192e7812 */ /* 0x000fe200078ec0ff */
[----:B------:R-:W-:Y:S01]  /*14da0*/  IMAD.U32 R30, RZ, RZ, UR4 ;  /* 0x00000004ff1e7e24 */ /* 0x000fe2000f8e00ff */
[----:B------:R-:W-:Y:S01]  /*14db0*/  SEL R94, R60, R61, P0 ;  /* 0x0000003d3c5e7207 */ /* 0x000fe20000000000 */
[----:B------:R-:W-:Y:S01]  /*14dc0*/  IMAD R3, R3, 0x40, R4 ;  /* 0x0000004003037824 */ /* 0x000fe200078e0204 */
[----:B------:R-:W-:Y:S01]  /*14dd0*/  SEL R101, R61, R60, P0 ;  /* 0x0000003c3d657207 */ /* 0x000fe20000000000 */
[----:B------:R-:W-:Y:S01]  /*14de0*/  IMAD.IADD R46, R23, 0x1, -R46 ;  /* 0x00000001172e7824 */ /* 0x000fe200078e0a2e */
[----:B------:R-:W-:Y:S01]  /*14df0*/  SEL R10, R50, R51, P0 ;  /* 0x00000033320a7207 */ /* 0x000fe20000000000 */
[----:B------:R-:W1:Y:S01]  /*14e00*/  S2UR UR4, SR_CTAID.Y ;  /* 0x00000000000479c3 */ /* 0x000e620000002600 */
[----:B------:R-:W-:Y:S01]  /*14e10*/  SEL R11, R51, R50, P0 ;  /* 0x00000032330b7207 */ /* 0x000fe20000000000 */
[----:B------:R-:W-:Y:S01]  /*14e20*/  IMAD R4, R46, 0x8, R3 ;  /* 0x000000082e047824 */ /* 0x000fe200078e0203 */
[----:B------:R-:W-:Y:S01]  /*14e30*/  SEL R60, R80, R81, P0 ;  /* 0x00000051503c7207 */ /* 0x000fe20000000000 */
[----:B------:R-:W-:Y:S01]  /*14e40*/  ULDC.64 UR6, c[0x0][0xb48] ;  /* 0x0002d20000067ab9 */ /* 0x000fe20000000a00 */
[----:B------:R-:W-:-:S02]  /*14e50*/  SEL R91, R81, R80, P0 ;  /* 0x00000050515b7207 */ /* 0x000fc40000000000 */
[----:B------:R-:W-:Y:S01]  /*14e60*/  SEL R6, R86, R87, P0 ;  /* 0x0000005756067207 */ /* 0x000fe20000000000 */
[----:B------:R-:W3:Y:S01]  /*14e70*/  LDC R80, c[0x0][0xbe8] ;  /* 0x0002fa00ff507b82 */ /* 0x000ee20000000800 */
[----:B------:R-:W-:Y:S02]  /*14e80*/  SEL R87, R87, R86, P0 ;  /* 0x0000005657577207 */ /* 0x000fe40000000000 */
[----:B------:R-:W-:Y:S02]  /*14e90*/  SEL R20, R40, R41, P0 ;  /* 0x0000002928147207 */ /* 0x000fe40000000000 */
[----:B------:R-:W-:Y:S02]  /*14ea0*/  SEL R21, R41, R40, P0 ;  /* 0x0000002829157207 */ /* 0x000fe40000000000 */
[----:B------:R-:W-:Y:S02]  /*14eb0*/  SEL R24, R38, R39, P0 ;  /* 0x0000002726187207 */ /* 0x000fe40000000000 */
[----:B------:R-:W-:-:S02]  /*14ec0*/  SEL R57, R39, R38, P0 ;  /* 0x0000002627397207 */ /* 0x000fc40000000000 */
[----:B------:R-:W-:Y:S02]  /*14ed0*/  SEL R38, R70, R71, P0 ;  /* 0x0000004746267207 */ /* 0x000fe40000000000 */
[----:B------:R-:W-:Y:S01]  /*14ee0*/  SEL R41, R71, R70, P0 ;  /* 0x0000004647297207 */ /* 0x000fe20000000000 */
[C---:B0-----:R-:W-:Y:S01]  /*14ef0*/  IMAD R70, R73.reuse, 0x80, R3 ;  /* 0x0000008049467824 */ /* 0x041fe200078e0203 */
        /* <DEDUP_REMOVED lines=17> */
[----:B------:R-:W-:Y:S02]  /*15010*/  LOP3.LUT R68, R17, 0x7ffffffc, RZ, 0xc0, !PT ;  /* 0x7ffffffc11447812 */ /* 0x000fe400078ec0ff */
[----:B------:R-:W-:Y:S02]  /*15020*/  SEL R100, R36, R37, P0 ;  /* 0x0000002524647207 */ /* 0x000fe40000000000 */
[----:B------:R-:W-:Y:S01]  /*15030*/  SEL R107, R37, R36, P0 ;  /* 0x00000024256b7207 */ /* 0x000fe20000000000 */
[----:B------:R-:W-:Y:S01]  /*15040*/  IMAD.IADD R68, R13, 0x1, -R68 ;  /* 0x000000010d447824 */ /* 0x000fe200078e0a44 */
[----:B------:R-:W-:Y:S02]  /*15050*/  SEL R98, R44, R45, P0 ;  /* 0x0000002d2c627207 */ /* 0x000fe40000000000 */
[----:B------:R-:W-:Y:S02]  /*15060*/  SEL R105, R45, R44, P0 ;  /* 0x0000002c2d697207 */ /* 0x000fe40000000000 */
[----:B------:R-:W-:-:S02]  /*15070*/  SEL R44, R62, R63, P0 ;  /* 0x0000003f3e2c7207 */ /* 0x000fc40000000000 */
[----:B------:R-:W-:Y:S02]  /*15080*/  SEL R53, R63, R62, P0 ;  /* 0x0000003e3f357207 */ /* 0x000fe40000000000 */
[----:B------:R-:W-:Y:S02]  /*15090*/  LOP3.LUT P1, RZ, R13, 0x3, RZ, 0xc0, !PT ;  /* 0x000000030dff7812 */ /* 0x000fe4000782c0ff */
[----:B------:R-:W-:Y:S02]  /*150a0*/  SEL R81, R35, R34, P0 ;  /* 0x0000002223517207 */ /* 0x000fe40000000000 */
[----:B------:R-:W-:Y:S02]  /*150b0*/  SEL R26, R78, R79, P0 ;  /* 0x0000004f4e1a7207 */ /* 0x000fe40000000000 */
[----:B------:R-:W-:Y:S02]  /*150c0*/  SEL R35, R79, R78, P0 ;  /* 0x0000004e4f237207 */ /* 0x000fe40000000000 */
[----:B------:R-:W-:-:S02]  /*150d0*/  SEL R40, R66, R67, P0 ;  /* 0x0000004342287207 */ /* 0x000fc40000000000 */
[----:B------:R-:W-:Y:S02]  /*150e0*/  SEL R36, R74, R75, P0 ;  /* 0x0000004b4a247207 */ /* 0x000fe40000000000 */
[----:B------:R-:W-:Y:S02]  /*150f0*/  SEL R34, R82, R83, P0 ;  /* 0x0000005352227207 */ /* 0x000fe40000000000 */
[----:B------:R-:W-:Y:S02]  /*15100*/  SEL R45, R67, R66, P0 ;  /* 0x00000042432d7207 */ /* 0x000fe40000000000 */
[----:B---3--:R-:W-:Y:S02]  /*15110*/  ISETP.NE.AND P2, PT, R80, 0x1, PT ;  /* 0x000000015000780c */ /* 0x008fe40003f45270 */
[----:B------:R-:W-:Y:S02]  /*15120*/  SEL R39, R75, R74, P0 ;  /* 0x0000004a4b277207 */ /* 0x000fe40000000000 */
[----:B------:R-:W-:-:S09]  /*15130*/  SEL R37, R83, R82, P0 ;  /* 0x0000005253257207 */ /* 0x000fd20000000000 */
[----:B------:R-:W0:Y:S08]  /*15140*/  @P2 LDC R82, c[0x0][0xbec] ;  /* 0x0002fb00ff522b82 */ /* 0x000e300000000800 */
[----:B------:R-:W3:Y:S01]  /*15150*/  @P2 LDC R75, c[0x0][0xbf0] ;  /* 0x0002fc00ff4b2b82 */ /* 0x000ee20000000800 */
[----:B--2---:R2:W-:Y:S04]  /*15160*/  SHFL.IDX PT, R50, R12, R5, 0x1c1f ;  /* 0x001c1f050c327589 */ /* 0x0045e800000e0000 */
[----:B------:R-:W-:Y:S04]  /*15170*/  SHFL.IDX PT, R3, R6, R5, 0x1c1f ;  /* 0x001c1f0506037589 */ /* 0x000fe800000e0000 */
[----:B------:R-:W-:Y:S01]  /*15180*/  SHFL.IDX PT, R8, R8, R5, 0x1c1f ;  /* 0x001c1f0508087589 */ /* 0x000fe200000e0000 */
[----:B--2---:R-:W-:-:S03]  /*15190*/  LOP3.LUT R12, R5, 0x2, RZ, 0x3c, !PT ;  /* 0x00000002050c7812 */ /* 0x004fc600078e3cff */
[----:B------:R-:W-:Y:S04]  /*151a0*/  SHFL.IDX PT, R58, R10, R5, 0x1c1f ;  /* 0x001c1f050a3a7589 */ /* 0x000fe800000e0000 */
[----:B------:R2:W-:Y:S04]  /*151b0*/  SHFL.IDX PT, R6, R87, R12, 0x1c1f ;  /* 0x001c1f0c57067589 */ /* 0x0005e800000e0000 */
[----:B------:R-:W-:Y:S04]  /*151c0*/  SHFL.IDX PT, R7, R7, R12, 0x1c1f ;  /* 0x001c1f0c07077589 */ /* 0x000fe800000e0000 */
[----:B------:R-:W-:Y:S01]  /*151d0*/  SHFL.IDX PT, R9, R102, R5, 0x1c1f ;  /* 0x001c1f0566097589 */ /* 0x000fe200000e0000 */
[----:B--2---:R-:W2:Y:S03]  /*151e0*/  LDC.64 R86, c[0x0][0xb40] ;  /* 0x0002d000ff567b82 */ /* 0x004ea60000000a00 */
[----:B------:R-:W-:Y:S04]  /*151f0*/  SHFL.IDX PT, R10, R109, R12, 0x1c1f ;  /* 0x001c1f0c6d0a7589 */ /* 0x000fe800000e0000 */
[----:B------:R-:W-:Y:S04]  /*15200*/  SHFL.IDX PT, R14, R14, R5, 0x1c1f ;  /* 0x001c1f050e0e7589 */ /* 0x000fe800000e0000 */
[----:B------:R-:W-:Y:S04]  /*15210*/  SHFL.IDX PT, R15, R15, R12, 0x1c1f ;  /* 0x001c1f0c0f0f7589 */ /* 0x000fe800000e0000 */
[----:B------:R-:W-:Y:S04]  /*15220*/  SHFL.IDX PT, R20, R20, R5, 0x1c1f ;  /* 0x001c1f0514147589 */ /* 0x000fe800000e0000 */
[----:B------:R-:W-:Y:S04]  /*15230*/  SHFL.IDX PT, R54, R16, R5, 0x1c1f ;  /* 0x001c1f0510367589 */ /* 0x000fe800000e0000 */
[----:B------:R-:W-:Y:S01]  /*15240*/  SHFL.IDX PT, R21, R21, R12, 0x1c1f ;  /* 0x001c1f0c15157589 */ /* 0x000fe200000e0000 */
[----:B--2---:R-:W-:-:S03]  /*15250*/  IMAD.WIDE.U32 R42, R86, UR37, R42 ;  /* 0x00000025562a7c25 */ /* 0x004fc6000f8e002a */
[----:B------:R-:W-:Y:S04]  /*15260*/  SHFL.IDX PT, R13, R100, R5, 0x1c1f ;  /* 0x001c1f05640d7589 */ /* 0x000fe800000e0000 */
[----:B------:R-:W-:Y:S04]  /*15270*/  SHFL.IDX PT, R28, R28, R5, 0x1c1f ;  /* 0x001c1f051c1c7589 */ /* 0x000fe800000e0000 */
[----:B------:R-:W-:Y:S04]  /*15280*/  SHFL.IDX PT, R62, R18, R5, 0x1c1f ;  /* 0x001c1f05123e7589 */ /* 0x000fe800000e0000 */
[----:B------:R-:W-:Y:S04]  /*15290*/  SHFL.IDX PT, R16, R107, R12, 0x1c1f ;  /* 0x001c1f0c6b107589 */ /* 0x000fe800000e0000 */
[----:B------:R-:W2:Y:S04]  /*152a0*/  SHFL.IDX PT, R29, R29, R12, 0x1c1f ;  /* 0x001c1f0c1d1d7589 */ /* 0x000ea800000e0000 */
[----:B------:R-:W-:Y:S04]  /*152b0*/  SHFL.IDX PT, R17, R98, R5, 0x1c1f ;  /* 0x001c1f0562117589 */ /* 0x000fe800000e0000 */
[----:B------:R-:W-:Y:S04]  /*152c0*/  SHFL.IDX PT, R46, R32, R5, 0x1c1f ;  /* 0x001c1f05202e7589 */ /* 0x000fe800000e0000 */
[----:B------:R-:W-:Y:S04]  /*152d0*/  SHFL.IDX PT, R18, R105, R12, 0x1c1f ;  /* 0x001c1f0c69127589 */ /* 0x000fe800000e0000 */
[----:B------:R-:W-:Y:S04]  /*152e0*/  SHFL.IDX PT, R22, R22, R5, 0x1c1f ;  /* 0x001c1f0516167589 */ /* 0x000fe800000e0000 */
[----:B------:R-:W-:Y:S04]  /*152f0*/  SHFL.IDX PT, R25, R94, R5, 0x1c1f ;  /* 0x001c1f055e197589 */ /* 0x000fe800000e0000 */
[----:B------:R-:W-:Y:S04]  /*15300*/  SHFL.IDX PT, R19, R19, R12, 0x1c1f ;  /* 0x001c1f0c13137589 */ /* 0x000fe800000e0000 */
[----:B------:R-:W4:Y:S04]  /*15310*/  SHFL.IDX PT, R32, R101, R12, 0x1c1f ;  /* 0x001c1f0c65207589 */ /* 0x000f2800000e0000 */
[----:B------:R5:W-:Y:S04]  /*15320*/  SHFL.IDX PT, R79, R85, R12, 0x1c1f ;  /* 0x001c1f0c554f7589 */ /* 0x000be800000e0000 */
[----:B------:R-:W-:Y:S04]  /*15330*/  SHFL.IDX PT, R51, R24, R5, 0x1c1f ;  /* 0x001c1f0518337589 */ /* 0x000fe800000e0000 */
[----:B------:R-:W-:Y:S01]  /*15340*/  SHFL.IDX PT, R23, R96, R5, 0x1c1f ;  /* 0x001c1f0560177589 */ /* 0x000fe200000e0000 */
[----:B-----5:R-:W5:Y:S03]  /*15350*/  LDC.64 R84, c[0x0][0xbd8] ;  /* 0x0002f600ff547b82 */ /* 0x020f660000000a00 */
[----:B------:R-:W-:Y:S04]  /*15360*/  SHFL.IDX PT, R24, R103, R12, 0x1c1f ;  /* 0x001c1f0c67187589 */ /* 0x000fe800000e0000 */
[----:B------:R-:W-:Y:S04]  /*15370*/  SHFL.IDX PT, R47, R56, R5, 0x1c1f ;  /* 0x001c1f05382f7589 */ /* 0x000fe800000e0000 */
[----:B------:R1:W-:Y:S04]  /*15380*/  SHFL.IDX PT, R49, R90, R5, 0x1c1f ;  /* 0x001c1f055a317589 */ /* 0x0003e800000e0000 */
[----:B------:R-:W-:Y:S04]  /*15390*/  SHFL.IDX PT, R56, R97, R12, 0x1c1f ;  /* 0x001c1f0c61387589 */ /* 0x000fe800000e0000 */
[----:B------:R0:W-:Y:S01]  /*153a0*/  SHFL.IDX PT, R66, R88, R5, 0x1c1f ;  /* 0x001c1f0558427589 */ /* 0x0001e200000e0000 */
[----:B-1----:R-:W1:Y:S03]  /*153b0*/  @P2 LDC R90, c[0x0][0xbec] ;  /* 0x0002fb00ff5a2b82 */ /* 0x002e660000000800 */
[----:B------:R-:W-:Y:S04]  /*153c0*/  SHFL.IDX PT, R67, R93, R12, 0x1c1f ;  /* 0x001c1f0c5d437589 */ /* 0x000fe800000e0000 */
[----:B------:R-:W-:Y:S01]  /*153d0*/  SHFL.IDX PT, R33, R92, R5, 0x1c1f ;  /* 0x001c1f055c217589 */ /* 0x000fe200000e0000 */
[----:B0-----:R-:W0:Y:S03]  /*153e0*/  LDC R88, c[0x0][0xc50] ;  /* 0x00031400ff587b82 */ /* 0x001e260000000800 */
[----:B------:R-:W-:Y:S04]  /*153f0*/  SHFL.IDX PT, R61, R72, R5, 0x1c1f ;  /* 0x001c1f05483d7589 */ /* 0x000fe800000e0000 */
[----:B------:R-:W-:Y:S04]  /*15400*/  SHFL.IDX PT, R71, R60, R5, 0x1c1f ;  /* 0x001c1f053c477589 */ /* 0x000fe800000e0000 */
[----:B------:R-:W-:Y:S04]  /*15410*/  SHFL.IDX PT, R48, R48, R5, 0x1c1f ;  /* 0x001c1f0530307589 */ /* 0x000fe800000e0000 */
[----:B------:R-:W-:Y:S01]  /*15420*/  SHFL.IDX PT, R64, R64, R5, 0x1c1f ;  /* 0x001c1f0540407589 */ /* 0x000fe200000e0000 */
[----:B-1----:R-:W-:-:S03]  /*15430*/  @P2 IMAD.HI.U32 R90, R73, R90, RZ ;  /* 0x0000005a495a2227 */ /* 0x002fc600078e00ff */
[----:B------:R-:W-:Y:S04]  /*15440*/  SHFL.IDX PT, R52, R52, R5, 0x1c1f ;  /* 0x001c1f0534347589 */ /* 0x000fe800000e0000 */
[----:B------:R-:W-:Y:S04]  /*15450*/  SHFL.IDX PT, R44, R44, R5, 0x1c1f ;  /* 0x001c1f052c2c7589 */ /* 0x000fe800000e0000 */
[----:B------:R-:W-:Y:S04]  /*15460*/  SHFL.IDX PT, R40, R40, R5, 0x1c1f ;  /* 0x001c1f0528287589 */ /* 0x000fe800000e0000 */
[----:B------:R-:W-:Y:S04]  /*15470*/  SHFL.IDX PT, R38, R38, R5, 0x1c1f ;  /* 0x001c1f0526267589 */ /* 0x000fe800000e0000 */
[----:B------:R-:W-:Y:S04]  /*15480*/  SHFL.IDX PT, R36, R36, R5, 0x1c1f ;  /* 0x001c1f0524247589 */ /* 0x000fe800000e0000 */
[----:B------:R2:W-:Y:S04]  /*15490*/  SHFL.IDX PT, R4, R26, R5, 0x1c1f ;  /* 0x001c1f051a047589 */ /* 0x0005e800000e0000 */
[----:B------:R1:W-:Y:S04]  /*154a0*/  SHFL.IDX PT, R34, R34, R5, 0x1c1f ;  /* 0x001c1f0522227589 */ /* 0x0003e800000e0000 */
[----:B------:R-:W3:Y:S01]  /*154b0*/  SHFL.IDX PT, R60, R99, R12, 0x1c1f ;  /* 0x001c1f0c633c7589 */ /* 0x000ee200000e0000 */
[----:B--2---:R-:W-:-:S03]  /*154c0*/  SEL R26, R28, R29, P0 ;  /* 0x0000001d1c1a7207 */ /* 0x004fc60000000000 */
[----:B------:R-:W2:Y:S01]  /*154d0*/  SHFL.IDX PT, R72, R95, R12, 0x1c1f ;  /* 0x001c1f0c5f487589 */ /* 0x000ea200000e0000 */
[----:B------:R-:W-:Y:S02]  /*154e0*/  SEL R28, R29, R28, P0 ;  /* 0x0000001c1d1c7207 */ /* 0x000fe40000000000 */
[----:B-1----:R-:W-:Y:S01]  /*154f0*/  SEL R5, R3, R6, P0 ;  /* 0x0000000603057207 */ /* 0x002fe20000000000 */
[----:B------:R-:W-:Y:S01]  /*15500*/  SHFL.IDX PT, R77, R77, R12, 0x1c1f ;  /* 0x001c1f0c4d4d7589 */ /* 0x000fe200000e0000 */
[----:B------:R-:W-:Y:S02]  /*15510*/  SEL R3, R6, R3, P0 ;  /* 0x0000000306037207 */ /* 0x000fe40000000000 */
[----:B------:R-:W-:Y:S01]  /*15520*/  SEL R6, R8, R7, P0 ;  /* 0x0000000708067207 */ /* 0x000fe20000000000 */
[----:B------:R-:W1:Y:S01]  /*15530*/  SHFL.IDX PT, R74, R91, R12, 0x1c1f ;  /* 0x001c1f0c5b4a7589 */ /* 0x000e6200000e0000 */
[----:B------:R-:W-:Y:S02]  /*15540*/  SEL R8, R7, R8, P0 ;  /* 0x0000000807087207 */ /* 0x000fe40000000000 */
[----:B------:R-:W-:Y:S01]  /*15550*/  SEL R7, R9, R10, P0 ;  /* 0x0000000a09077207 */ /* 0x000fe20000000000 */
[----:B------:R-:W1:Y:S01]  /*15560*/  SHFL.IDX PT, R76, R89, R12, 0x1c1f ;  /* 0x001c1f0c594c7589 */ /* 0x000e6200000e0000 */
[----:B------:R-:W-:-:S02]  /*15570*/  SEL R9, R10, R9, P0 ;  /* 0x000000090a097207 */ /* 0x000fc40000000000 */
[----:B------:R-:W-:Y:S01]  /*15580*/  SEL R10, R14, R15, P0 ;  /* 0x0000000f0e0a7207 */ /* 0x000fe20000000000 */
[----:B------:R-:W-:Y:S01]  /*15590*/  SHFL.IDX PT, R78, R57, R12, 0x1c1f ;  /* 0x001c1f0c394e7589 */ /* 0x000fe200000e0000 */
[----:B------:R-:W-:Y:S02]  /*155a0*/  SEL R14, R15, R14, P0 ;  /* 0x0000000e0f0e7207 */ /* 0x000fe40000000000 */
[----:B------:R-:W-:Y:S01]  /*155b0*/  SEL R15, R16, R13, P0 ;  /* 0x0000000d100f7207 */ /* 0x000fe20000000000 */
[----:B------:R-:W1:Y:S01]  /*155c0*/  SHFL.IDX PT, R81, R81, R12, 0x1c1f ;  /* 0x001c1f0c51517589 */ /* 0x000e6200000e0000 */
[----:B----4-:R-:W-:-:S03]  /*155d0*/  SEL R29, R32, R25, P0 ;  /* 0x00000019201d7207 */ /* 0x010fc60000000000 */
[----:B------:R-:W-:Y:S04]  /*155e0*/  SHFL.IDX PT, R65, R65, R12, 0x1c1f ;  /* 0x001c1f0c41417589 */ /* 0x000fe800000e0000 */
[----:B------:R-:W-:Y:S04]  /*155f0*/  SHFL.IDX PT, R69, R69, R12, 0x1c1f ;  /* 0x001c1f0c45457589 */ /* 0x000fe800000e0000 */
[----:B------:R4:W-:Y:S04]  /*15600*/  SHFL.IDX PT, R59, R27, R12, 0x1c1f ;  /* 0x001c1f0c1b3b7589 */ /* 0x0009e800000e0000 */
[----:B------:R0:W-:Y:S04]  /*15610*/  SHFL.IDX PT, R63, R11, R12, 0x1c1f ;  /* 0x001c1f0c0b3f7589 */ /* 0x0001e800000e0000 */
[----:B------:R-:W-:Y:S01]  /*15620*/  SHFL.IDX PT, R53, R53, R12, 0x1c1f ;  /* 0x001c1f0c35357589 */ /* 0x000fe200000e0000 */
[----:B----4-:R-:W-:Y:S01]  /*15630*/  SEL R27, R25, R32, P0 ;  /* 0x00000020191b7207 */ /* 0x010fe20000000000 */
[----:B-----5:R-:W-:-:S02]  /*15640*/  IMAD R32, R84, UR38, RZ ;  /* 0x0000002654207c24 */ /* 0x020fc4000f8e02ff */
[----:B------:R-:W-:Y:S01]  /*15650*/  SHFL.IDX PT, R55, R55, R12, 0x1c1f ;  /* 0x001c1f0c37377589 */ /* 0x000fe200000e0000 */
[----:B---3--:R-:W-:Y:S02]  /*15660*/  SEL R25, R60, R33, P0 ;  /* 0x000000213c197207 */ /* 0x008fe40000000000 */
[----:B0-----:R-:W-:Y:S01]  /*15670*/  SEL R11, R13, R16, P0 ;  /* 0x000000100d0b7207 */ /* 0x001fe20000000000 */
[----:B------:R-:W-:Y:S01]  /*15680*/  SHFL.IDX PT, R41, R41, R12, 0x1c1f ;  /* 0x001c1f0c29297589 */ /* 0x000fe200000e0000 */
[----:B------:R-:W-:Y:S02]  /*15690*/  SEL R13, R17, R18, P0 ;  /* 0x00000012110d7207 */ /* 0x000fe40000000000 */
[----:B------:R-:W-:Y:S01]  /*156a0*/  SEL R16, R49, R56, P0 ;  /* 0x0000003831107207 */ /* 0x000fe20000000000 */
[----:B------:R-:W-:Y:S04]  /*156b0*/  SHFL.IDX PT, R45, R45, R12, 0x1c1f ;  /* 0x001c1f0c2d2d7589 */ /* 0x000fe800000e0000 */
[----:B------:R-:W-:Y:S04]  /*156c0*/  SHFL.IDX PT, R35, R35, R12, 0x1c1f ;  /* 0x001c1f0c23237589 */ /* 0x000fe800000e0000 */
[----:B------:R-:W-:Y:S04]  /*156d0*/  SHFL.IDX PT, R39, R39, R12, 0x1c1f ;  /* 0x001c1f0c27277589 */ /* 0x000fe800000e0000 */
[----:B------:R0:W-:Y:S02]  /*156e0*/  SHFL.IDX PT, R37, R37, R12, 0x1c1f ;  /* 0x001c1f0c25257589 */ /* 0x0001e400000e0000 */
[----:B0-----:R-:W-:-:S02]  /*156f0*/  SEL R12, R20, R21, P0 ;  /* 0x00000015140c7207 */ /* 0x001fc40000000000 */
        /* <DEDUP_REMOVED lines=9> */
[----:B------:R-:W0:Y:S01]  /*15790*/  @P2 LDC R85, c[0x0][0xbf0] ;  /* 0x0002fc00ff552b82 */ /* 0x000e220000000800 */
[----:B------:R-:W-:Y:S01]  /*157a0*/  IMAD.WIDE.U32 R56, R84, UR37, R30 ;  /* 0x0000002554387c25 */ /* 0x000fe2000f8e001e */
[----:B------:R-:W-:Y:S02]  /*157b0*/  SEL R30, R66, R67, P0 ;  /* 0x00000043421e7207 */ /* 0x000fe40000000000 */
[----:B------:R-:W-:Y:S01]  /*157c0*/  SEL R17, R33, R60, P0 ;  /* 0x0000003c21117207 */ /* 0x000fe20000000000 */
[----:B------:R-:W-:Y:S01]  /*157d0*/  IMAD R67, RZ, RZ, -UR42 ;  /* 0x8000002aff437e24 */ /* 0x000fe2000f8e02ff */
[----:B--2---:R-:W-:Y:S01]  /*157e0*/  SEL R31, R61, R72, P0 ;  /* 0x000000483d1f7207 */ /* 0x004fe20000000000 */
[----:B------:R-:W-:Y:S01]  /*157f0*/  IMAD R66, R86, UR38, RZ ;  /* 0x0000002656427c24 */ /* 0x000fe2000f8e02ff */
[----:B------:R-:W-:Y:S01]  /*15800*/  SEL R33, R72, R61, P0 ;  /* 0x0000003d48217207 */ /* 0x000fe20000000000 */
[----:B------:R-:W-:Y:S01]  /*15810*/  IMAD R83, R88, R67, UR4 ;  /* 0x0000000458537e24 */ /* 0x000fe2000f8e0243 */
[----:B------:R-:W-:Y:S01]  /*15820*/  ULDC.64 UR4, c[0x0][0xbe0] ;  /* 0x0002f80000047ab9 */ /* 0x000fe20000000a00 */
[----:B------:R-:W-:-:S02]  /*15830*/  IMAD R61, R87, UR37, R66 ;  /* 0x00000025573d7c24 */ /* 0x000fc4000f8e0242 */
[----:B------:R-:W-:Y:S01]  /*15840*/  @P2 IMAD.HI.U32 R60, R73, R82, RZ ;  /* 0x00000052493c2227 */ /* 0x000fe200078e00ff */
[----:B------:R-:W-:-:S03]  /*15850*/  SHF.R.S32.HI R72, RZ, 0x1f, R83 ;  /* 0x0000001fff487819 */ /* 0x000fc60000011453 */
[----:B------:R-:W-:Y:S02]  /*15860*/  IMAD.IADD R61, R43, 0x1, R61 ;  /* 0x000000012b3d7824 */ /* 0x000fe400078e023d */
[----:B------:R-:W-:Y:S02]  /*15870*/  IMAD R43, R72, UR4, RZ ;  /* 0x00000004482b7c24 */ /* 0x000fe4000f8e02ff */
[----:B------:R-:W-:Y:S02]  /*15880*/  IMAD.IADD R57, R57, 0x1, R49 ;  /* 0x0000000139397824 */ /* 0x000fe400078e0231 */
[----:B------:R-:W-:Y:S01]  /*15890*/  IMAD.MOV.U32 R49, RZ, RZ, R73 ;  /* 0x000000ffff317224 */ /* 0x000fe200078e0049 */
[----:B------:R-:W-:Y:S01]  /*158a0*/  @P2 SHF.R.U32.HI R49, RZ, R75, R60 ;  /* 0x0000004bff312219 */ /* 0x000fe2000001163c */
[----:B------:R-:W-:Y:S02]  /*158b0*/  IMAD.MOV.U32 R60, RZ, RZ, R42 ;  /* 0x000000ffff3c7224 */ /* 0x000fe400078e002a */
[----:B------:R-:W-:-:S02]  /*158c0*/  IMAD R66, R83, UR5, R43 ;  /* 0x0000000553427c24 */ /* 0x000fc4000f8e022b */
[----:B------:R-:W-:Y:S01]  /*158d0*/  IMAD.MOV.U32 R67, RZ, RZ, R73 ;  /* 0x000000ffff437224 */ /* 0x000fe200078e0049 */
[----:B0-----:R-:W-:Y:S01]  /*158e0*/  @P2 SHF.R.U32.HI R67, RZ, R85, R90 ;  /* 0x00000055ff432219 */ /* 0x001fe2000001165a */
[----:B------:R-:W-:Y:S01]  /*158f0*/  IMAD.WIDE.U32 R42, R83, UR4, R56 ;  /* 0x00000004532a7c25 */ /* 0x000fe2000f8e0038 */
[----:B------:R-:W-:-:S03]  /*15900*/  ULDC.64 UR4, c[0x0][0xb30] ;  /* 0x0002cc0000047ab9 */ /* 0x000fc60000000a00 */
[----:B------:R-:W-:Y:S01]  /*15910*/  IMAD R72, R72, UR6, RZ ;  /* 0x0000000648487c24 */ /* 0x000fe2000f8e02ff */
[----:B------:R-:W-:Y:S01]  /*15920*/  IADD3 R42, P2, R49, R42, RZ ;  /* 0x0000002a312a7210 */ /* 0x000fe20007f5e0ff */
[----:B------:R-:W-:Y:S01]  /*15930*/  IMAD.WIDE.U32 R56, R83, UR6, R60 ;  /* 0x0000000653387c25 */ /* 0x000fe2000f8e003c */
[----:B------:R-:W-:Y:S02]  /*15940*/  SHF.R.S32.HI R61, RZ, 0x1f, R49 ;  /* 0x0000001fff3d7819 */ /* 0x000fe40000011431 */
[----:B------:R-:W-:Y:S01]  /*15950*/  SHF.R.S32.HI R60, RZ, 0x1f, R67 ;  /* 0x0000001fff3c7819 */ /* 0x000fe20000011443 */
[----:B------:R-:W-:Y:S01]  /*15960*/  IMAD.MOV R49, RZ, RZ, -R49 ;  /* 0x000000ffff317224 */ /* 0x000fe200078e0a31 */
[----:B------:R-:W-:Y:S01]  /*15970*/  IADD3.X R43, R61, R43, R66, P2, !PT ;  /* 0x0000002b3d2b7210 */ /* 0x000fe200017fe442 */
[----:B------:R-:W-:Y:S01]  /*15980*/  IMAD R75, R83, UR7, R72 ;  /* 0x00000007534b7c24 */ /* 0x000fe2000f8e0248 */
[----:B------:R-:W-:Y:S01]  /*15990*/  ULDC.64 UR6, c[0x0][0xbc8] ;  /* 0x0002f20000067ab9 */ /* 0x000fe20000000a00 */
[----:B------:R-:W-:-:S02]  /*159a0*/  IMAD.MOV R72, RZ, RZ, -R67 ;  /* 0x000000ffff487224 */ /* 0x000fc400078e0a43 */
[----:B------:R-:W-:Y:S02]  /*159b0*/  IMAD R60, R60, UR4, RZ ;  /* 0x000000043c3c7c24 */ /* 0x000fe4000f8e02ff */
[C-C-:B------:R-:W-:Y:S02]  /*159c0*/  IMAD R49, R80.reuse, R49, R73.reuse ;  /* 0x0000003150317224 */ /* 0x140fe400078e0249 */
[----:B------:R-:W-:Y:S02]  /*159d0*/  IMAD R61, R80, R72, R73 ;  /* 0x00000048503d7224 */ /* 0x000fe400078e0249 */
[----:B------:R-:W-:Y:S01]  /*159e0*/  IMAD R73, R67, UR5, R60 ;  /* 0x0000000543497c24 */ /* 0x000fe2000f8e023c */
[----:B------:R-:W-:Y:S01]  /*159f0*/  SHF.R.S32.HI R60, RZ, 0x1f, R49 ;  /* 0x0000001fff3c7819 */ /* 0x000fe20000011431 */
[----:B------:R-:W-:Y:S01]  /*15a00*/  IMAD.IADD R57, R57, 0x1, R75 ;  /* 0x0000000139397824 */ /* 0x000fe200078e024b */
[----:B------:R-:W-:Y:S01]  /*15a10*/  SHF.R.S32.HI R66, RZ, 0x1f, R61 ;  /* 0x0000001fff427819 */ /* 0x000fe2000001143d */
[----:B------:R-:W0:Y:S01]  /*15a20*/  S2UR UR5, SR_CgaCtaId ;  /* 0x00000000000579c3 */ /* 0x000e220000008800 */
[----:B------:R-:W-:-:S04]  /*15a30*/  IMAD.WIDE.U32 R42, R49, UR6, R42 ;  /* 0x00000006312a7c25 */ /* 0x000fc8000f8e002a */
[----:B------:R-:W-:Y:S01]  /*15a40*/  IMAD.WIDE.U32 R56, R67, UR4, R56 ;  /* 0x0000000443387c25 */ /* 0x000fe2000f8e0038 */
[----:B------:R-:W-:-:S03]  /*15a50*/  UMOV UR4, 0x400 ;  /* 0x0000040000047882 */ /* 0x000fc60000000000 */
[----:B------:R-:W-:Y:S02]  /*15a60*/  IMAD R60, R60, UR6, RZ ;  /* 0x000000063c3c7c24 */ /* 0x000fe4000f8e02ff */
[----:B------:R-:W-:Y:S02]  /*15a70*/  IMAD R66, R66, UR8, RZ ;  /* 0x0000000842427c24 */ /* 0x000fe4000f8e02ff */
[----:B------:R-:W-:Y:S02]  /*15a80*/  IMAD.IADD R57, R57, 0x1, R73 ;  /* 0x0000000139397824 */ /* 0x000fe400078e0249 */
[----:B------:R-:W-:Y:S01]  /*15a90*/  IMAD R73, R49, UR7, R60 ;  /* 0x0000000731497c24 */ /* 0x000fe2000f8e023c */
[----:B------:R-:W-:Y:S01]  /*15aa0*/  ULDC.64 UR6, c[0x0][0xba8] ;  /* 0x0002ea0000067ab9 */ /* 0x000fe20000000a00 */
[C---:B------:R-:W-:Y:S01]  /*15ab0*/  IMAD R75, R61.reuse, UR9, R66 ;  /* 0x000000093d4b7c24 */ /* 0x040fe2000f8e0242 */
[----:B-1----:R-:W-:Y:S01]  /*15ac0*/  SEL R60, R74, R71, P0 ;  /* 0x000000474a3c7207 */ /* 0x002fe20000000000 */
[----:B------:R-:W-:Y:S01]  /*15ad0*/  IMAD.WIDE.U32 R66, R61, UR8, R56 ;  /* 0x000000083d427c25 */ /* 0x000fe2000f8e0038 */
[----:B------:R-:W-:Y:S01]  /*15ae0*/  SEL R56, R71, R74, P0 ;  /* 0x0000004a47387207 */ /* 0x000fe20000000000 */
[----:B------:R-:W-:Y:S01]  /*15af0*/  ULDC.64 UR8, c[0x0][0xb00] ;  /* 0x0002c00000087ab9 */ /* 0x000fe20000000a00 */
[C---:B------:R-:W-:Y:S01]  /*15b00*/  LEA R71, P2, R42.reuse, UR6, 0x2 ;  /* 0x000000062a477c11 */ /* 0x040fe2000f8410ff */
[----:B------:R-:W-:Y:S01]  /*15b10*/  IMAD.IADD R49, R43, 0x1, R73 ;  /* 0x000000012b317824 */ /* 0x000fe200078e0249 */
[----:B------:R-:W-:Y:S01]  /*15b20*/  ULDC UR6, c[0x0][0xa88] ;  /* 0x0002a20000067ab9 */ /* 0x000fe20000000800 */
[----:B------:R-:W-:Y:S01]  /*15b30*/  IMAD.IADD R43, R67, 0x1, R75 ;  /* 0x00000001432b7824 */ /* 0x000fe200078e024b */
[----:B0-----:R-:W-:Y:S01]  /*15b40*/  ULEA UR4, UR5, UR4, 0x18 ;  /* 0x0000000405047291 */ /* 0x001fe2000f8ec03f */
[----:B------:R-:W-:Y:S01]  /*15b50*/  SHFL.IDX PT, R72, R71, RZ, 0x1c1f ;  /* 0x001c1fff47487589 */ /* 0x000fe200000e0000 */
[----:B------:R-:W-:Y:S01]  /*15b60*/  LEA.HI.X R49, R42, UR7, R49, 0x2, P2 ;  /* 0x000000072a317c11 */ /* 0x000fe200090f1431 */
[----:B------:R-:W-:Y:S01]  /*15b70*/  IMAD R83, R80, UR6, RZ ;  /* 0x0000000650537c24 */ /* 0x000fe2000f8e02ff */
[----:B------:R-:W-:Y:S01]  /*15b80*/  UIADD3 UR4, UR4, 0x22820, URZ ;  /* 0x0002282004047890 */ /* 0x000fe2000fffe03f */
[----:B------:R0:W-:Y:S01]  /*15b90*/  SHFL.IDX PT, R74, R71, 0x1, 0x1c1f ;  /* 0x003c1f00474a7f89 */ /* 0x0001e200000e0000 */
[----:B------:R-:W-:Y:S01]  /*15ba0*/  VIADD R80, R70, 0x8 ;  /* 0x0000000846507836 */ /* 0x000fe20000000000 */
[----:B------:R-:W-:Y:S01]  /*15bb0*/  LEA R82, P3, R66, UR8, 0x2 ;  /* 0x0000000842527c11 */ /* 0x000fe2000f8610ff */
[----:B------:R-:W-:Y:S01]  /*15bc0*/  UPRMT UR4, URZ, 0x654, UR4 ;  /* 0x000006543f047896 */ /* 0x000fe20008000004 */
[----:B------:R-:W1:Y:S01]  /*15bd0*/  SHFL.IDX PT, R73, R49, RZ, 0x1c1f ;  /* 0x001c1fff31497589 */ /* 0x000e6200000e0000 */
[----:B------:R-:W-:-:S02]  /*15be0*/  ISETP.GE.OR P2, PT, R70, R83, P1 ;  /* 0x000000534600720c */ /* 0x000fc40000f46670 */
[-C--:B------:R-:W-:Y:S01]  /*15bf0*/  ISETP.GE.OR P1, PT, R80, R83.reuse, P1 ;  /* 0x000000535000720c */ /* 0x080fe20000f26670 */
[----:B------:R2:W3:Y:S01]  /*15c00*/  SHFL.IDX PT, R75, R49, 0x1, 0x1c1f ;  /* 0x003c1f00314b7f89 */ /* 0x0004e200000e0000 */
[----:B------:R-:W-:Y:S01]  /*15c10*/  LEA.HI.X R84, R66, UR9, R43, 0x2, P3 ;  /* 0x0000000942547c11 */ /* 0x000fe200098f142b */
[----:B0-----:R-:W-:Y:S01]  /*15c20*/  IMAD.SHL.U32 R71, R68, 0x2, RZ ;  /* 0x0000000244477824 */ /* 0x001fe200078e00ff */
[----:B------:R-:W-:Y:S01]  /*15c30*/  ISETP.GE.AND P3, PT, R70, R83, PT ;  /* 0x000000534600720c */ /* 0x000fe20003f66270 */
[----:B------:R-:W-:Y:S01]  /*15c40*/  SYNCS.ARRIVE.TRANS64.RED.A1T0 RZ, [UR4], RZ ;  /* 0x000000ffffff79a7 */ /* 0x000fe20008100404 */
[----:B------:R0:W4:Y:S01]  /*15c50*/  SHFL.IDX PT, R66, R82, RZ, 0x1c1f ;  /* 0x001c1fff52427589 */ /* 0x00012200000e0000 */
[----:B------:R-:W-:Y:S02]  /*15c60*/  SEL R57, R48, R77, P0 ;  /* 0x0000004d30397207 */ /* 0x000fe40000000000 */
[----:B------:R-:W-:Y:S01]  /*15c70*/  SEL R61, R77, R48, P0 ;  /* 0x000000304d3d7207 */ /* 0x000fe20000000000 */
[----:B------:R0:W0:Y:S01]  /*15c80*/  SHFL.IDX PT, R67, R84, RZ, 0x1c1f ;  /* 0x001c1fff54437589 */ /* 0x00002200000e0000 */
[----:B------:R-:W-:-:S02]  /*15c90*/  SEL R42, R46, R79, P0 ;  /* 0x0000004f2e2a7207 */ /* 0x000fc40000000000 */
[----:B------:R-:W-:Y:S02]  /*15ca0*/  SEL R43, R47, R76, P0 ;  /* 0x0000004c2f2b7207 */ /* 0x000fe40000000000 */
[----:B------:R-:W-:Y:S02]  /*15cb0*/  SEL R48, R50, R81, P0 ;  /* 0x0000005132307207 */ /* 0x000fe40000000000 */
[----:B--2---:R-:W-:Y:S02]  /*15cc0*/  SEL R49, R51, R78, P0 ;  /* 0x0000004e33317207 */ /* 0x004fe40000000000 */
[----:B------:R-:W-:Y:S01]  /*15cd0*/  SEL R46, R79, R46, P0 ;  /* 0x0000002e4f2e7207 */ /* 0x000fe20000000000 */
[----:B-1----:R1:W-:Y:S01]  /*15ce0*/  @!P2 ST.E desc[UR50][R72.64], R0 ;  /* 0x000000004800a985 */ /* 0x0023e2000c101932 */
[----:B------:R-:W-:Y:S02]  /*15cf0*/  SEL R47, R76, R47, P0 ;  /* 0x0000002f4c2f7207 */ /* 0x000fe40000000000 */
[----:B------:R-:W-:Y:S01]  /*15d00*/  SEL R50, R81, R50, P0 ;  /* 0x0000003251327207 */ /* 0x000fe20000000000 */
[----:B---3--:R1:W-:Y:S01]  /*15d10*/  @!P1 ST.E desc[UR50][R74.64], R2 ;  /* 0x000000024a009985 */ /* 0x0083e2000c101932 */
[----:B------:R-:W-:Y:S01]  /*15d20*/  SEL R51, R78, R51, P0 ;  /* 0x000000334e337207 */ /* 0x000fe20000000000 */
[----:B------:R-:W-:Y:S06]  /*15d30*/  @P3 BRA `(.L_x_1242) ;  /* 0x0000000400783947 */ /* 0x000fec0003800000 */
[C---:B-1----:R-:W-:Y:S01]  /*15d40*/  VIADD R0, R71.reuse, 0x8 ;  /* 0x0000000847007836 */ /* 0x042fe20000000000 */
        /* <DEDUP_REMOVED lines=8> */
[----:B------:R-:W-:-:S04]  /*15dd0*/  ISETP.GE.AND P1, PT, R70, UR4, PT ;  /* 0x0000000446007c0c */ /* 0x000fc8000bf26270 */
[----:B------:R-:W-:-:S03]  /*15de0*/  ISETP.GE.AND P5, PT, R79, UR4, PT ;  /* 0x000000044f007c0c */ /* 0x000fc6000bfa6270 */
[C-C-:B0---4-:R-:W-:Y:S02]  /*15df0*/  @!P2 IMAD.WIDE R72, R71.reuse, 0x4, R66.reuse ;  /* 0x000000044748a825 */ /* 0x151fe400078e0242 */
[----:B------:R-:W-:Y:S02]  /*15e00*/  @!P3 LEA.HI R0, R0, R0, RZ, 0x1 ;  /* 0x000000000000b211 */ /* 0x000fe400078f08ff */
[----:B------:R-:W-:Y:S01]  /*15e10*/  @!P4 LEA.HI R68, R68, R68, RZ, 0x1 ;  /* 0x000000444444c211 */ /* 0x000fe200078f08ff */
[----:B------:R0:W-:Y:S01]  /*15e20*/  @!P2 ST.E.64 desc[UR50][R72.64], R6 ;  /* 0x000000064800a985 */ /* 0x0001e2000c101b32 */
[----:B------:R-:W-:Y:S01]  /*15e30*/  @!P3 LOP3.LUT R75, R0, 0xfffffffe, RZ, 0xc0, !PT ;  /* 0xfffffffe004bb812 */ /* 0x000fe200078ec0ff */
[----:B------:R-:W-:Y:S01]  /*15e40*/  VIADD R0, R71, 0x28 ;  /* 0x0000002847007836 */ /* 0x000fe20000000000 */
[----:B------:R-:W-:Y:S02]  /*15e50*/  @!P1 LEA.HI R70, R70, R70, RZ, 0x1 ;  /* 0x0000004646469211 */ /* 0x000fe400078f08ff */
[----:B------:R-:W-:Y:S01]  /*15e60*/  @!P4 LOP3.LUT R77, R68, 0xfffffffe, RZ, 0xc0, !PT ;  /* 0xfffffffe444dc812 */ /* 0x000fe200078ec0ff */
[----:B------:R-:W-:Y:S01]  /*15e70*/  @!P3 IMAD.WIDE R74, R75, 0x4, R66 ;  /* 0x000000044b4ab825 */ /* 0x000fe200078e0242 */
[----:B------:R-:W-:-:S02]  /*15e80*/  ISETP.GE.AND P2, PT, R78, UR4, PT ;  /* 0x000000044e007c0c */ /* 0x000fc4000bf46270 */
[----:B------:R-:W-:Y:S01]  /*15e90*/  @!P5 LEA.HI R79, R79, R79, RZ, 0x1 ;  /* 0x0000004f4f4fd211 */ /* 0x000fe200078f08ff */
[----:B------:R-:W-:Y:S01]  /*15ea0*/  VIADD R68, R71, 0x30 ;  /* 0x0000003047447836 */ /* 0x000fe20000000000 */
[----:B------:R1:W-:Y:S01]  /*15eb0*/  @!P3 ST.E.64 desc[UR50][R74.64], R8 ;  /* 0x000000084a00b985 */ /* 0x0003e2000c101b32 */
[--C-:B------:R-:W-:Y:S01]  /*15ec0*/  @!P4 IMAD.WIDE R76, R77, 0x4, R66.reuse ;  /* 0x000000044d4cc825 */ /* 0x100fe200078e0242 */
[----:B------:R-:W-:Y:S02]  /*15ed0*/  ISETP.GE.AND P3, PT, R0, UR4, PT ;  /* 0x0000000400007c0c */ /* 0x000fe4000bf66270 */
[----:B0-----:R-:W-:Y:S01]  /*15ee0*/  @!P1 LOP3.LUT R7, R70, 0xfffffffe, RZ, 0xc0, !PT ;  /* 0xfffffffe46079812 */ /* 0x001fe200078ec0ff */
[C---:B------:R-:W-:Y:S01]  /*15ef0*/  VIADD R72, R71.reuse, 0x40 ;  /* 0x0000004047487836 */ /* 0x040fe20000000000 */
[----:B------:R-:W-:Y:S01]  /*15f00*/  ISETP.GE.AND P6, PT, R68, UR4, PT ;  /* 0x0000000444007c0c */ /* 0x000fe2000bfc6270 */
[----:B------:R-:W-:Y:S01]  /*15f10*/  VIADD R70, R71, 0x48 ;  /* 0x0000004847467836 */ /* 0x000fe20000000000 */
[----:B------:R0:W-:Y:S01]  /*15f20*/  @!P4 ST.E.64 desc[UR50][R76.64], R10 ;  /* 0x0000000a4c00c985 */ /* 0x0001e2000c101b32 */
[----:B------:R-:W-:Y:S01]  /*15f30*/  @!P1 IMAD.WIDE R6, R7, 0x4, R66 ;  /* 0x0000000407069825 */ /* 0x000fe200078e0242 */
[----:B------:R-:W-:-:S02]  /*15f40*/  ISETP.GE.AND P4, PT, R72, UR4, PT ;  /* 0x0000000448007c0c */ /* 0x000fc4000bf86270 */
[----:B------:R-:W-:Y:S02]  /*15f50*/  @!P2 LEA.HI R78, R78, R78, RZ, 0x1 ;  /* 0x0000004e4e4ea211 */ /* 0x000fe400078f08ff */
[----:B------:R2:W-:Y:S01]  /*15f60*/  @!P1 ST.E.64 desc[UR50][R6.64], R14 ;  /* 0x0000000e06009985 */ /* 0x0005e2000c101b32 */
[----:B------:R-:W-:Y:S02]  /*15f70*/  ISETP.GE.AND P1, PT, R70, UR4, PT ;  /* 0x0000000446007c0c */ /* 0x000fe4000bf26270 */
[----:B-1----:R-:W-:Y:S02]  /*15f80*/  @!P2 LOP3.LUT R9, R78, 0xfffffffe, RZ, 0xc0, !PT ;  /* 0xfffffffe4e09a812 */ /* 0x002fe400078ec0ff */
[----:B------:R-:W-:Y:S02]  /*15f90*/  @!P6 LEA.HI R68, R68, R68, RZ, 0x1 ;  /* 0x000000444444e211 */ /* 0x000fe400078f08ff */
[----:B------:R-:W-:Y:S01]  /*15fa0*/  @!P3 LEA.HI R0, R0, R0, RZ, 0x1 ;  /* 0x000000000000b211 */ /* 0x000fe200078f08ff */
[----:B------:R-:W-:Y:S01]  /*15fb0*/  @!P2 IMAD.WIDE R8, R9, 0x4, R66 ;  /* 0x000000040908a825 */ /* 0x000fe200078e0242 */
[----:B------:R-:W-:-:S02]  /*15fc0*/  @!P6 LOP3.LUT R73, R68, 0xfffffffe, RZ, 0xc0, !PT ;  /* 0xfffffffe4449e812 */ /* 0x000fc400078ec0ff */
        /* <DEDUP_REMOVED lines=14> */
[----:B------:R-:W-:Y:S02]  /*160b0*/  @!P5 ST.E.64 desc[UR50][R14.64], R22 ;  /* 0x000000160e00d985 */ /* 0x000fe4000c101b32 */
[----:B------:R-:W-:-:S02]  /*160c0*/  VIADD R12, R71, 0x58 ;  /* 0x00000058470c7836 */ /* 0x000fc40000000000 */
[----:B------:R0:W-:Y:S01]  /*160d0*/  @!P4 ST.E.64 desc[UR50][R8.64], R26 ;  /* 0x0000001a0800c985 */ /* 0x0001e2000c101b32 */
[----:B-1----:R-:W-:Y:S02]  /*160e0*/  @!P1 IMAD.WIDE R10, R13, 0x4, R66 ;  /* 0x000000040d0a9825 */ /* 0x002fe400078e0242 */
[----:B------:R-:W-:Y:S02]  /*160f0*/  ISETP.GE.AND P2, PT, R12, UR4, PT ;  /* 0x000000040c007c0c */ /* 0x000fe4000bf46270 */
[C---:B------:R-:W-:Y:S01]  /*16100*/  VIADD R13, R71.reuse, 0x60 ;  /* 0x00000060470d7836 */ /* 0x040fe20000000000 */
[----:B------:R1:W-:Y:S01]  /*16110*/  @!P1 ST.E.64 desc[UR50][R10.64], R28 ;  /* 0x0000001c0a009985 */ /* 0x0003e2000c101b32 */
[C---:B------:R-:W-:Y:S01]  /*16120*/  VIADD R20, R71.reuse, 0x68 ;  /* 0x0000006847147836 */ /* 0x040fe20000000000 */
[----:B------:R-:W-:Y:S01]  /*16130*/  ISETP.GE.AND P1, PT, R0, UR4, PT ;  /* 0x0000000400007c0c */ /* 0x000fe2000bf26270 */
[----:B--2---:R-:W-:Y:S01]  /*16140*/  VIADD R7, R71, 0x78 ;  /* 0x0000007847077836 */ /* 0x004fe20000000000 */
[----:B------:R-:W-:Y:S01]  /*16150*/  ISETP.GE.AND P3, PT, R13, UR4, PT ;  /* 0x000000040d007c0c */ /* 0x000fe2000bf66270 */
[----:B------:R-:W-:Y:S01]  /*16160*/  VIADD R6, R71, 0x70 ;  /* 0x0000007047067836 */ /* 0x000fe20000000000 */
[----:B------:R-:W-:-:S02]  /*16170*/  ISETP.GE.AND P4, PT, R20, UR4, PT ;  /* 0x0000000414007c0c */ /* 0x000fc4000bf86270 */
[----:B------:R-:W-:Y:S02]  /*16180*/  ISETP.GE.AND P6, PT, R7, UR4, PT ;  /* 0x0000000407007c0c */ /* 0x000fe4000bfc6270 */
[----:B------:R-:W-:Y:S02]  /*16190*/  ISETP.GE.AND P5, PT, R6, UR4, PT ;  /* 0x0000000406007c0c */ /* 0x000fe4000bfa6270 */
[----:B------:R-:W-:-:S03]  /*161a0*/  @!P2 LEA.HI R12, R12, R12, RZ, 0x1 ;  /* 0x0000000c0c0ca211 */ /* 0x000fc600078f08ff */
[----:B------:R-:W-:Y:S02]  /*161b0*/  @!P1 LEA.HI R0, R0, R0, RZ, 0x1 ;  /* 0x0000000000009211 */ /* 0x000fe400078f08ff */
[----:B------:R-:W-:Y:S02]  /*161c0*/  @!P3 LEA.HI R13, R13, R13, RZ, 0x1 ;  /* 0x0000000d0d0db211 */ /* 0x000fe400078f08ff */
[----:B------:R-:W-:Y:S02]  /*161d0*/  @!P4 LEA.HI R20, R20, R20, RZ, 0x1 ;  /* 0x000000141414c211 */ /* 0x000fe400078f08ff */
[----:B0-----:R-:W-:Y:S02]  /*161e0*/  @!P6 LEA.HI R8, R7, R7, RZ, 0x1 ;  /* 0x000000070708e211 */ /* 0x001fe400078f08ff */
[----:B------:R-:W-:Y:S02]  /*161f0*/  @!P5 LEA.HI R6, R6, R6, RZ, 0x1 ;  /* 0x000000060606d211 */ /* 0x000fe400078f08ff */
[----:B------:R-:W-:-:S02]  /*16200*/  @!P1 LOP3.LUT R7, R0, 0xfffffffe, RZ, 0xc0, !PT ;  /* 0xfffffffe00079812 */ /* 0x000fc400078ec0ff */
[----:B------:R-:W-:Y:S02]  /*16210*/  @!P2 LOP3.LUT R9, R12, 0xfffffffe, RZ, 0xc0, !PT ;  /* 0xfffffffe0c09a812 */ /* 0x000fe400078ec0ff */
[----:B-1----:R-:W-:Y:S02]  /*16220*/  @!P3 LOP3.LUT R11, R13, 0xfffffffe, RZ, 0xc0, !PT ;  /* 0xfffffffe0d0bb812 */ /* 0x002fe400078ec0ff */
[----:B------:R-:W-:Y:S02]  /*16230*/  @!P4 LOP3.LUT R13, R20, 0xfffffffe, RZ, 0xc0, !PT ;  /* 0xfffffffe140dc812 */ /* 0x000fe400078ec0ff */
        /* <DEDUP_REMOVED lines=14> */
.L_x_1242:
[----:B------:R-:W-:Y:S05]  /*16320*/  BSYNC B0 ;  /* 0x0000000000007941 */ /* 0x000fea0003800000 */
.L_x_1241:
[----:B------:R-:W-:Y:S01]  /*16330*/  ISETP.GE.AND P1, PT, R80, R83, PT ;  /* 0x000000535000720c */ /* 0x000fe20003f26270 */
[----:B------:R3:W0:Y:S01]  /*16340*/  SHFL.IDX PT, R27, R84, 0x1, 0x1c1f ;  /* 0x003c1f00541b7f89 */ /* 0x00062200000e0000 */
[----:B--2---:R-:W-:Y:S02]  /*16350*/  SEL R14, R64, R69, P0 ;  /* 0x00000045400e7207 */ /* 0x004fe40000000000 */
[----:B------:R-:W-:Y:S01]  /*16360*/  SEL R15, R62, R65, P0 ;  /* 0x000000413e0f7207 */ /* 0x000fe20000000000 */
[----:B------:R3:W2:Y:S01]  /*16370*/  SHFL.IDX PT, R26, R82, 0x1, 0x1c1f ;  /* 0x003c1f00521a7f89 */ /* 0x0006a200000e0000 */
        /* <DEDUP_REMOVED lines=19> */
[----:B-1----:R-:W-:Y:S01]  /*164b0*/  SEL R2, R37, R34, P0 ;  /* 0x0000002225027207 */ /* 0x002fe20000000000 */
[----:B0-23--:R-:W-:Y:S06]  /*164c0*/  @P1 BRA `(.L_x_1153) ;  /* 0x0000005c00481947 */ /* 0x00dfec0003800000 */
[C---:B------:R-:W-:Y:S01]  /*164d0*/  VIADD R0, R71.reuse, 0x8 ;  /* 0x0000000847007836 */ /* 0x040fe20000000000 */
        /* <DEDUP_REMOVED lines=9> */
[C---:B------:R-:W-:Y:S01]  /*16570*/  VIADD R29, R71.reuse, 0x30 ;  /* 0x00000030471d7836 */ /* 0x040fe20000000000 */
[----:B------:R-:W-:Y:S01]  /*16580*/  ISETP.GE.AND P3, PT, R12, UR4, PT ;  /* 0x000000040c007c0c */ /* 0x000fe2000bf66270 */
[----:B------:R-:W-:Y:S01]  /*16590*/  VIADD R30, R71, 0x38 ;  /* 0x00000038471e7836 */ /* 0x000fe20000000000 */
[----:B------:R-:W-:-:S03]  /*165a0*/  ISETP.GE.AND P5, PT, R28, UR4, PT ;  /* 0x000000041c007c0c */ /* 0x000fc6000bfa6270 */
[--C-:B------:R-:W-:Y:S02]  /*165b0*/  @!P0 IMAD.WIDE R6, R71, 0x4, R26.reuse ;  /* 0x0000000447068825 */ /* 0x100fe400078e021a */
[----:B------:R-:W-:Y:S02]  /*165c0*/  @!P4 LEA.HI R0, R0, R0, RZ, 0x1 ;  /* 0x000000000000c211 */ /* 0x000fe400078f08ff */
[----:B------:R-:W-:Y:S01]  /*165d0*/  @!P1 LEA.HI R10, R10, R10, RZ, 0x1 ;  /* 0x0000000a0a0a9211 */ /* 0x000fe200078f08ff */
[----:B------:R0:W-:Y:S01]  /*165e0*/  @!P0 ST.E.64 desc[UR50][R6.64], R42 ;  /* 0x0000002a06008985 */ /* 0x0001e2000c101b32 */
[----:B------:R-:W-:Y:S02]  /*165f0*/  @!P4 LOP3.LUT R9, R0, 0xfffffffe, RZ, 0xc0, !PT ;  /* 0xfffffffe0009c812 */ /* 0x000fe400078ec0ff */
[----:B------:R-:W-:Y:S02]  /*16600*/  ISETP.GE.AND P0, PT, R30, UR4, PT ;  /* 0x000000041e007c0c */ /* 0x000fe4000bf06270 */
[----:B------:R-:W-:Y:S01]  /*16610*/  @!P2 LEA.HI R0, R11, R11, RZ, 0x1 ;  /* 0x0000000b0b00a211 */ /* 0x000fe200078f08ff */
[----:B------:R-:W-:Y:S01]  /*16620*/  @!P4 IMAD.WIDE R8, R9, 0x4, R26 ;  /* 0x000000040908c825 */ /* 0x000fe200078e021a */
[----:B------:R-:W-:-:S02]  /*16630*/  @!P1 LOP3.LUT R11, R10, 0xfffffffe, RZ, 0xc0, !PT ;  /* 0xfffffffe0a0b9812 */ /* 0x000fc400078ec0ff */
[----:B------:R-:W-:Y:S01]  /*16640*/  @!P2 LOP3.LUT R13, R0, 0xfffffffe, RZ, 0xc0, !PT ;  /* 0xfffffffe000da812 */ /* 0x000fe200078ec0ff */
[----:B------:R-:W-:Y:S01]  /*16650*/  VIADD R0, R71, 0x40 ;  /* 0x0000004047007836 */ /* 0x000fe20000000000 */
[----:B------:R1:W-:Y:S01]  /*16660*/  @!P4 ST.E.64 desc[UR50][R8.64], R46 ;  /* 0x0000002e0800c985 */ /* 0x0003e2000c101b32 */
[----:B------:R-:W-:Y:S02]  /*16670*/  ISETP.GE.AND P4, PT, R29, UR4, PT ;  /* 0x000000041d007c0c */ /* 0x000fe4000bf86270 */
[----:B------:R-:W-:Y:S01]  /*16680*/  @!P3 LEA.HI R12, R12, R12, RZ, 0x1 ;  /* 0x0000000c0c0cb211 */ /* 0x000fe200078f08ff */
[--C-:B0-----:R-:W-:Y:S01]  /*16690*/  @!P1 IMAD.WIDE R6, R11, 0x4, R26.reuse ;  /* 0x000000040b069825 */ /* 0x101fe200078e021a */
[----:B------:R-:W-:Y:S02]  /*166a0*/  @!P5 LEA.HI R28, R28, R28, RZ, 0x1 ;  /* 0x0000001c1c1cd211 */ /* 0x000fe400078f08ff */
[----:B------:R-:W-:Y:S02]  /*166b0*/  @!P3 LOP3.LUT R11, R12, 0xfffffffe, RZ, 0xc0, !PT ;  /* 0xfffffffe0c0bb812 */ /* 0x000fe400078ec0ff */
[----:B------:R-:W-:Y:S01]  /*166c0*/  @!P0 LEA.HI R30, R30, R30, RZ, 0x1 ;  /* 0x0000001e1e1e8211 */ /* 0x000fe200078f08ff */
[----:B------:R0:W-:Y:S01]  /*166d0*/  @!P1 ST.E.64 desc[UR50][R6.64], R48 ;  /* 0x0000003006009985 */ /* 0x0001e2000c101b32 */
[----:B------:R-:W-:Y:S01]  /*166e0*/  ISETP.GE.AND P1, PT, R0, UR4, PT ;  /* 0x0000000400007c0c */ /* 0x000fe2000bf26270 */
[----:B------:R-:W-:Y:S01]  /*166f0*/  @!P3 IMAD.WIDE R10, R11, 0x4, R26 ;  /* 0x000000040b0ab825 */ /* 0x000fe200078e021a */
[----:B------:R-:W-:-:S02]  /*16700*/  @!P0 LOP3.LUT R31, R30, 0xfffffffe, RZ, 0xc0, !PT ;  /* 0xfffffffe1e1f8812 */ /* 0x000fc400078ec0ff */
[----:B------:R-:W-:Y:S01]  /*16710*/  @!P4 LEA.HI R29, R29, R29, RZ, 0x1 ;  /* 0x0000001d1d1dc211 */ /* 0x000fe200078f08ff */
[--C-:B-1----:R-:W-:Y:S01]  /*16720*/  @!P2 IMAD.WIDE R8, R13, 0x4, R26.reuse ;  /* 0x000000040d08a825 */ /* 0x102fe200078e021a */
[----:B------:R-:W-:Y:S02]  /*16730*/  @!P5 LOP3.LUT R13, R28, 0xfffffffe, RZ, 0xc0, !PT ;  /* 0xfffffffe1c0dd812 */ /* 0x000fe400078ec0ff */
[----:B------:R-:W-:Y:S01]  /*16740*/  @!P4 LOP3.LUT R29, R29, 0xfffffffe, RZ, 0xc0, !PT ;  /* 0xfffffffe1d1dc812 */ /* 0x000fe200078ec0ff */
[----:B------:R-:W-:Y:S01]  /*16750*/  VIADD R28, R71, 0x48 ;  /* 0x00000048471c7836 */ /* 0x000fe20000000000 */
[----:B------:R1:W-:Y:S01]  /*16760*/  @!P2 ST.E.64 desc[UR50][R8.64], R50 ;  /* 0x000000320800a985 */ /* 0x0003e2000c101b32 */
[--C-:B------:R-:W-:Y:S02]  /*16770*/  @!P5 IMAD.WIDE R12, R13, 0x4, R26.reuse ;  /* 0x000000040d0cd825 */ /* 0x100fe400078e021a */
[----:B------:R-:W-:Y:S01]  /*16780*/  @!P1 LEA.HI R0, R0, R0, RZ, 0x1 ;  /* 0x0000000000009211 */ /* 0x000fe200078f08ff */
[----:B------:R2:W-:Y:S01]  /*16790*/  @!P3 ST.E.64 desc[UR50][R10.64], R14 ;  /* 0x0000000e0a00b985 */ /* 0x0005e2000c101b32 */
[----:B0-----:R-:W-:Y:S01]  /*167a0*/  @!P4 IMAD.WIDE R6, R29, 0x4, R26 ;  /* 0x000000041d06c825 */ /* 0x001fe200078e021a */
[----:B------:R-:W-:-:S02]  /*167b0*/  ISETP.GE.AND P2, PT, R28, UR4, PT ;  /* 0x000000041c007c0c */ /* 0x000fc4000bf46270 */
[----:B------:R0:W-:Y:S04]  /*167c0*/  @!P5 ST.E.64 desc[UR50][R12.64], R64 ;  /* 0x000000400c00d985 */ /* 0x0001e8000c101b32 */
[----:B------:R-:W-:Y:S01]  /*167d0*/  @!P4 ST.E.64 desc[UR50][R6.64], R16 ;  /* 0x000000100600c985 */ /* 0x000fe2000c101b32 */
[----:B-1----:R-:W-:-:S04]  /*167e0*/  @!P0 IMAD.WIDE R8, R31, 0x4, R26 ;  /* 0x000000041f088825 */ /* 0x002fc800078e021a */
[C---:B--2---:R-:W-:Y:S01]  /*167f0*/  VIADD R10, R71.reuse, 0x50 ;  /* 0x00000050470a7836 */ /* 0x044fe20000000000 */
[----:B------:R1:W-:Y:S01]  /*16800*/  @!P0 ST.E.64 desc[UR50][R8.64], R58 ;  /* 0x0000003a08008985 */ /* 0x0003e2000c101b32 */
[C---:B------:R-:W-:Y:S01]  /*16810*/  VIADD R14, R71.reuse, 0x68 ;  /* 0x00000068470e7836 */ /* 0x040fe20000000000 */
[----:B------:R-:W-:Y:S01]  /*16820*/  @!P2 LEA.HI R28, R28, R28, RZ, 0x1 ;  /* 0x0000001c1c1ca211 */ /* 0x000fe200078f08ff */
[C---:B0-----:R-:W-:Y:S01]  /*16830*/  VIADD R12, R71.reuse, 0x58 ;  /* 0x00000058470c7836 */ /* 0x041fe20000000000 */
[----:B------:R-:W-:Y:S01]  /*16840*/  ISETP.GE.AND P3, PT, R10, UR4, PT ;  /* 0x000000040a007c0c */ /* 0x000fe2000bf66270 */
[C---:B------:R-:W-:Y:S01]  /*16850*/  VIADD R13, R71.reuse, 0x60 ;  /* 0x00000060470d7836 */ /* 0x040fe20000000000 */
[----:B------:R-:W-:Y:S01]  /*16860*/  ISETP.GE.AND P5, PT, R14, UR4, PT ;  /* 0x000000040e007c0c */ /* 0x000fe2000bfa6270 */
[C---:B------:R-:W-:Y:S01]  /*16870*/  VIADD R15, R71.reuse, 0x70 ;  /* 0x00000070470f7836 */ /* 0x040fe20000000000 */
[----:B------:R-:W-:Y:S01]  /*16880*/  ISETP.GE.AND P0, PT, R12, UR4, PT ;  /* 0x000000040c007c0c */ /* 0x000fe2000bf06270 */
[----:B------:R-:W-:Y:S01]  /*16890*/  VIADD R71, R71, 0x78 ;  /* 0x0000007847477836 */ /* 0x000fe20000000000 */
[----:B------:R-:W-:-:S02]  /*168a0*/  ISETP.GE.AND P4, PT, R13, UR4, PT ;  /* 0x000000040d007c0c */ /* 0x000fc4000bf86270 */
[----:B------:R-:W-:Y:S02]  /*168b0*/  ISETP.GE.AND P6, PT, R15, UR4, PT ;  /* 0x000000040f007c0c */ /* 0x000fe4000bfc6270 */
[----:B------:R-:W-:Y:S02]  /*168c0*/  @!P1 LOP3.LUT R11, R0, 0xfffffffe, RZ, 0xc0, !PT ;  /* 0xfffffffe000b9812 */ /* 0x000fe400078ec0ff */
[----:B-1----:R-:W-:Y:S02]  /*168d0*/  @!P2 LOP3.LUT R9, R28, 0xfffffffe, RZ, 0xc0, !PT ;  /* 0xfffffffe1c09a812 */ /* 0x002fe400078ec0ff */
[----:B------:R-:W-:Y:S01]  /*168e0*/  @!P3 LEA.HI R10, R10, R10, RZ, 0x1 ;  /* 0x0000000a0a0ab211 */ /* 0x000fe200078f08ff */
[--C-:B------:R-:W-:Y:S01]  /*168f0*/  @!P1 IMAD.WIDE R6, R11, 0x4, R26.reuse ;  /* 0x000000040b069825 */ /* 0x100fe200078e021a */
[----:B------:R-:W-:Y:S02]  /*16900*/  @!P5 LEA.HI R14, R14, R14, RZ, 0x1 ;  /* 0x0000000e0e0ed211 */ /* 0x000fe400078f08ff */
[----:B------:R-:W-:Y:S01]  /*16910*/  @!P0 LEA.HI R12, R12, R12, RZ, 0x1 ;  /* 0x0000000c0c0c8211 */ /* 0x000fe200078f08ff */
[----:B------:R-:W-:Y:S01]  /*16920*/  @!P2 IMAD.WIDE R8, R9, 0x4, R26 ;  /* 0x000000040908a825 */ /* 0x000fe200078e021a */
[----:B------:R-:W-:Y:S01]  /*16930*/  @!P4 LEA.HI R0, R13, R13, RZ, 0x1 ;  /* 0x0000000d0d00c211 */ /* 0x000fe200078f08ff */
[----:B------:R0:W-:Y:S01]  /*16940*/  @!P1 ST.E.64 desc[UR50][R6.64], R18 ;  /* 0x0000001206009985 */ /* 0x0001e2000c101b32 */
[----:B------:R-:W-:-:S02]  /*16950*/  @!P3 LOP3.LUT R11, R10, 0xfffffffe, RZ, 0xc0, !PT ;  /* 0xfffffffe0a0bb812 */ /* 0x000fc400078ec0ff */
[----:B------:R-:W-:Y:S01]  /*16960*/  @!P6 LEA.HI R16, R15, R15, RZ, 0x1 ;  /* 0x0000000f0f10e211 */ /* 0x000fe200078f08ff */
[----:B------:R1:W-:Y:S01]  /*16970*/  @!P2 ST.E.64 desc[UR50][R8.64], R52 ;  /* 0x000000340800a985 */ /* 0x0003e2000c101b32 */
[----:B------:R-:W-:Y:S01]  /*16980*/  @!P0 LOP3.LUT R13, R12, 0xfffffffe, RZ, 0xc0, !PT ;  /* 0xfffffffe0c0d8812 */ /* 0x000fe200078ec0ff */
[--C-:B------:R-:W-:Y:S01]  /*16990*/  @!P3 IMAD.WIDE R10, R11, 0x4, R26.reuse ;  /* 0x000000040b0ab825 */ /* 0x100fe200078e021a */
[----:B------:R-:W-:Y:S02]  /*169a0*/  @!P4 LOP3.LUT R15, R0, 0xfffffffe, RZ, 0xc0, !PT ;  /* 0xfffffffe000fc812 */ /* 0x000fe400078ec0ff */
[----:B------:R-:W-:Y:S01]  /*169b0*/  @!P5 LOP3.LUT R17, R14, 0xfffffffe, RZ, 0xc0, !PT ;  /* 0xfffffffe0e11d812 */ /* 0x000fe200078ec0ff */
[--C-:B------:R-:W-:Y:S01]  /*169c0*/  @!P0 IMAD.WIDE R12, R13, 0x4, R26.reuse ;  /* 0x000000040d0c8825 */ /* 0x100fe200078e021a */
[----:B------:R2:W-:Y:S01]  /*169d0*/  @!P3 ST.E.64 desc[UR50][R10.64], R20 ;  /* 0x000000140a00b985 */ /* 0x0005e2000c101b32 */
[----:B0-----:R-:W-:Y:S02]  /*169e0*/  @!P6 LOP3.LUT R19, R16, 0xfffffffe, RZ, 0xc0, !PT ;  /* 0xfffffffe1013e812 */ /* 0x001fe400078ec0ff */
[----:B------:R-:W-:Y:S01]  /*169f0*/  @!P4 IMAD.WIDE R6, R15, 0x4, R26 ;  /* 0x000000040f06c825 */ /* 0x000fe200078e021a */
[----:B------:R2:W-:Y:S01]  /*16a00*/  @!P0 ST.E.64 desc[UR50][R12.64], R40 ;  /* 0x000000280c008985 */ /* 0x0005e2000c101b32 */
[----:B------:R-:W-:-:S02]  /*16a10*/  ISETP.GE.AND P0, PT, R71, UR4, PT ;  /* 0x0000000447007c0c */ /* 0x000fc4000bf06270 */
[--C-:B-1----:R-:W-:Y:S01]  /*16a20*/  @!P5 IMAD.WIDE R8, R17, 0x4, R26.reuse ;  /* 0x000000041108d825 */ /* 0x102fe200078e021a */
[----:B------:R2:W-:Y:S03]  /*16a30*/  @!P4 ST.E.64 desc[UR50][R6.64], R22 ;  /* 0x000000160600c985 */ /* 0x0005e6000c101b32 */
[----:B------:R-:W-:Y:S01]  /*16a40*/  @!P6 IMAD.WIDE R14, R19, 0x4, R26 ;  /* 0x00000004130ee825 */ /* 0x000fe200078e021a */
        /* <DEDUP_REMOVED lines=8> */
.L_x_1240:
[----:B------:R-:W0:Y:S02]  /*16ad0*/  S2R R0, SR_TID.X ;  /* 0x0000000000007919 */ /* 0x000e240000002100 */
[----:B0-----:R-:W-:-:S05]  /*16ae0*/  VIADD R2, R0, 0xffffff80 ;  /* 0xffffff8000027836 */ /* 0x001fca0000000000 */
        /* <DEDUP_REMOVED lines=20> */
[----:B------:R-:W-:Y:S01]  /*16c30*/  IMAD.U32 R3, RZ, RZ, UR5 ;  /* 0x00000005ff037e24 */ /* 0x000fe2000f8e00ff */
[----:B------:R-:W2:Y:S01]  /*16c40*/  @P0 LDC R7, c[0x0][0xbec] ;  /* 0x0002fb00ff070b82 */ /* 0x000ea20000000800 */
[----:B------:R-:W-:Y:S01]  /*16c50*/  IMAD.U32 R2, RZ, RZ, UR4 ;  /* 0x00000004ff027e24 */ /* 0x000fe2000f8e00ff */
[----:B------:R-:W-:Y:S01]  /*16c60*/  ULDC.64 UR4, c[0x0][0xbe0] ;  /* 0x0002f80000047ab9 */ /* 0x000fe20000000a00 */
[----:B------:R-:W-:-:S05]  /*16c70*/  IMAD.U32 R3, RZ, RZ, UR6 ;  /* 0x00000006ff037e24 */ /* 0x000fca000f8e00ff */
        /* <DEDUP_REMOVED lines=24> */
[----:B------:R-:W-:-:S03]  /*16e00*/  ULDC.64 UR4, c[0x0][0xba8] ;  /* 0x0002ea0000047ab9 */ /* 0x000fc60000000a00 */
[----:B------:R-:W-:Y:S01]  /*16e10*/  IMAD.IADD R3, R3, 0x1, R5 ;  /* 0x0000000103037824 */ /* 0x000fe200078e0205 */
[----:B------:R-:W-:-:S04]  /*16e20*/  LEA R4, P0, R2, UR4, 0x2 ;  /* 0x0000000402047c11 */ /* 0x000fc8000f8010ff */
[----:B------:R-:W-:Y:S01]  /*16e30*/  LEA.HI.X R5, R2, UR5, R3, 0x2, P0 ;  /* 0x0000000502057c11 */ /* 0x000fe200080f1403 */
[----:B------:R-:W-:-:S05]  /*16e40*/  IMAD.MOV.U32 R3, RZ, RZ, -0x800000 ;  /* 0xff800000ff037424 */ /* 0x000fca00078e00ff */
[----:B------:R1:W-:Y:S01]  /*16e50*/  STG.E desc[UR50][R4.64], R3 ;  /* 0x0000000304007986 */ /* 0x0003e2000c101932 */
[----:B------:R-:W-:Y:S05]  /*16e60*/  BRA `(.L_x_1153) ;  /* 0x0000005000e07947 */ /* 0x000fea0003800000 */
.L_x_1151:
[----:B------:R-:W-:-:S08]  /*16e70*/  NOP ;  /* 0x0000000000007918 */ /* 0x000fd00000000000 */
[----:B------:R-:W0:-:S00]  /*16e80*/  USETMAXREG.DEALLOC.CTAPOOL 0x28 ;  /* 0x00000028000079c8 */ /* 0x000e0000080e0500 */
[----:B0-----:R-:W-:Y:S01]  /*16e90*/  LOP3.LUT R17, R0, 0x3, RZ, 0xc0, !PT ;  /* 0x0000000300117812 */ /* 0x001fe200078ec0ff */
[----:B------:R-:W0:Y:S05]  /*16ea0*/  S2R R27, SR_CTAID.Z ;  /* 0x00000000001b7919 */ /* 0x000e2a0000002700 */
[----:B-1----:R-:W1:Y:S01]  /*16eb0*/  S2UR UR6, SR_CTAID.Y ;  /* 0x00000000000679c3 */ /* 0x002e620000002600 */
        /* <DEDUP_REMOVED lines=13> */
.L_x_1243:
[----:B------:R-:W-:Y:S01]  /*16f90*/  ULDC UR7, c[0x0][0xc50] ;  /* 0x0003140000077ab9 */ /* 0x000fe20000000800 */
[----:B------:R-:W-:Y:S01]  /*16fa0*/  UMOV UR40, UR6 ;  /* 0x0000000600287c82 */ /* 0x000fe20008000000 */
[----:B------:R-:W-:-:S11]  /*16fb0*/  UISETP.NE.AND UP0, UPT, UR7, 0x1, UPT ;  /* 0x000000010700788c */ /* 0x000fd6000bf05270 */
[----:B------:R-:W-:Y:S01]  /*16fc0*/  @UP0 ULDC UR4, c[0x0][0xc54] ;  /* 0x0003150000040ab9 */ /* 0x000fe20000000800 */
[----:B------:R-:W-:Y:S01]  /*16fd0*/  @UP0 ULDC UR8, c[0x0][0xc58] ;  /* 0x0003160000080ab9 */ /* 0x000fe20000000800 */
[----:B------:R-:W-:-:S04]  /*16fe0*/  UIMAD.WIDE.U32 UR4, UR6, UR4, URZ ;  /* 0x00000004060472a5 */ /* 0x000fc8000f8e003f */
[----:B------:R-:W-:-:S12]  /*16ff0*/  @UP0 USHF.R.U32.HI UR40, URZ, UR8, UR5 ;  /* 0x000000083f280299 */ /* 0x000fd80008011605 */
.L_x_1244:
        /* <DEDUP_REMOVED lines=8> */
[----:B------:R-:W-:Y:S01]  /*17080*/  IMAD.MOV.U32 R18, RZ, RZ, RZ ;  /* 0x000000ffff127224 */ /* 0x000fe200078e00ff */
[----:B------:R-:W-:Y:S01]  /*17090*/  ULDC UR4, c[0x0][0x448] ;  /* 0x0001120000047ab9 */ /* 0x000fe20000000800 */
[----:B------:R-:W-:Y:S01]  /*170a0*/  ULDC UR6, c[0x0][0x2f0] ;  /* 0x0000bc0000067ab9 */ /* 0x000fe20000000800 */
[----:B------:R-:W-:Y:S01]  /*170b0*/  ULDC UR10, c[0x0][0x288] ;  /* 0x0000a200000a7ab9 */ /* 0x000fe20000000800 */
[----:B0-----:R-:W-:-:S04]  /*170c0*/  ISETP.NE.U32.AND P0, PT, R2, RZ, PT ;  /* 0x000000ff0200720c */ /* 0x001fc80003f05070 */
[----:B------:R-:W-:-:S13]  /*170d0*/  ISETP.NE.AND.EX P0, PT, R3, RZ, PT, P0 ;  /* 0x000000ff0300720c */ /* 0x000fda0003f05300 */
[----:B------:R-:W0:Y:S02]  /*170e0*/  @P0 LDC.64 R2, c[0x0][0xa28] ;  /* 0x00028a00ff020b82 */ /* 0x000e240000000a00 */
[----:B0-----:R-:W-:-:S05]  /*170f0*/  @P0 IMAD.WIDE R2, R27, 0x4, R2 ;  /* 0x000000041b020825 */ /* 0x001fca00078e0202 */
[----:B------:R0:W5:Y:S01]  /*17100*/  @P0 LDG.E R18, desc[UR50][R2.64] ;  /* 0x0000003202120981 */ /* 0x000162000c1e1900 */
[----:B------:R-:W1:Y:S01]  /*17110*/  S2UR UR41, SR_CTAID.X ;  /* 0x00000000002979c3 */ /* 0x000e620000002500 */
[----:B------:R-:W-:-:S03]  /*17120*/  UISETP.NE.AND UP1, UPT, UR4, 0x1, UPT ;  /* 0x000000010400788c */ /* 0x000fc6000bf25270 */
[----:B------:R-:W-:Y:S01]  /*17130*/  ULDC.64 UR4, c[0x0][0x418] ;  /* 0x0001060000047ab9 */ /* 0x000fe20000000a00 */
[----:B------:R-:W-:Y:S02]  /*17140*/  UP2UR UR48, UPR, URZ, 0x2 ;  /* 0x000000023f307883 */ /* 0x000fe40008000000 */
[----:B------:R-:W-:-:S03]  /*17150*/  UISETP.NE.U32.AND UP0, UPT, UR4, URZ, UPT ;  /* 0x0000003f0400728c */ /* 0x000fc6000bf05070 */
[----:B------:R-:W-:Y:S01]  /*17160*/  ULDC UR4, c[0x0][0x424] ;  /* 0x0001090000047ab9 */ /* 0x000fe20000000800 */
[----:B------:R-:W-:Y:S01]  /*17170*/  UISETP.NE.AND.EX UP0, UPT, UR5, URZ, UPT, UP0 ;  /* 0x0000003f0500728c */ /* 0x000fe2000bf05300 */
[----:B------:R-:W-:Y:S02]  /*17180*/  @UP1 ULDC UR9, c[0x0][0x450] ;  /* 0x0001140000091ab9 */ /* 0x000fe40000000800 */
[----:B------:R-:W-:Y:S01]  /*17190*/  @UP1 ULDC UR5, c[0x0][0x44c] ;  /* 0x0001130000051ab9 */ /* 0x000fe20000000800 */
[----:B------:R-:W-:-:S04]  /*171a0*/  USEL UR38, UR4, 0x1, UP0 ;  /* 0x0000000104267887 */ /* 0x000fc80008000000 */
[----:B------:R-:W-:Y:S02]  /*171b0*/  UIMAD UR7, UR38, UR6, 0x9f ;  /* 0x0000009f260774a4 */ /* 0x000fe4000f8e0206 */
[----:B------:R-:W-:Y:S02]  /*171c0*/  UIMAD UR38, UR38, UR6, URZ ;  /* 0x00000006262672a4 */ /* 0x000fe4000f8e023f */
[----:B------:R-:W-:Y:S02]  /*171d0*/  UIMAD.WIDE UR6, UR7, 0x66666667, URZ ;  /* 0x66666667070678a5 */ /* 0x000fe4000f8e023f */
[----:B-1----:R-:W-:Y:S02]  /*171e0*/  USHF.L.U32 UR41, UR41, 0x7, URZ ;  /* 0x0000000729297899 */ /* 0x002fe4000800063f */
[----:B------:R-:W-:Y:S02]  /*171f0*/  USHF.R.U32.HI UR42, URZ, 0x1f, UR7 ;  /* 0x0000001f3f2a7899 */ /* 0x000fe40008011607 */
[----:B------:R-:W-:-:S02]  /*17200*/  UIADD3 UR8, UR41, 0x7f, URZ ;  /* 0x0000007f29087890 */ /* 0x000fc4000fffe03f */
[----:B------:R-:W-:Y:S02]  /*17210*/  ULEA.HI.SX32 UR42, UR7, UR42, 0x1a ;  /* 0x0000002a072a7291 */ /* 0x000fe4000f8fd23f */
[----:B------:R-:W-:-:S04]  /*17220*/  UIMAD.WIDE.U32 UR4, UR8, UR5, URZ ;  /* 0x00000005080472a5 */ /* 0x000fc8000f8e003f */
[----:B------:R-:W-:Y:S02]  /*17230*/  @UP1 USHF.R.U32.HI UR8, URZ, UR9, UR5 ;  /* 0x000000093f081299 */ /* 0x000fe40008011605 */
[----:B------:R-:W-:Y:S01]  /*17240*/  UIADD3 UR9, UR38, 0x1, -UR10 ;  /* 0x0000000126097890 */ /* 0x000fe2000fffe80a */
[----:B------:R-:W-:Y:S02]  /*17250*/  ULDC.64 UR4, c[0x0][0x9e0] ;  /* 0x0002780000047ab9 */ /* 0x000fe40000000a00 */
[----:B------:R-:W-:Y:S02]  /*17260*/  UISETP.GE.AND UP0, UPT, UR5, 0x1, UPT ;  /* 0x000000010500788c */ /* 0x000fe4000bf06270 */
[----:B------:R-:W-:-:S04]  /*17270*/  UIADD3 UR9, UR9, UR8, URZ ;  /* 0x0000000809097290 */ /* 0x000fc8000fffe03f */
[----:B------:R-:W-:Y:S01]  /*17280*/  PLOP3.LUT P1, PT, PT, PT, UP0, 0x80, 0x0 ;  /* 0x000000000000781c */ /* 0x000fe20003f2f008 */
[----:B------:R-:W-:-:S12]  /*17290*/  UIADD3 UR4, UR9, UR4, URZ ;  /* 0x0000000409047290 */ /* 0x000fd8000fffe03f */
[----:B0-----:R-:W-:Y:S05]  /*172a0*/  @!P1 BRA `(.L_x_1246) ;  /* 0x0000000000449947 */ /* 0x001fea0003800000 */
        /* <DEDUP_REMOVED lines=10> */
.L_x_1247:
[----:B------:R-:W-:-:S11]  /*17350*/  UISETP.NE.AND UP0, UPT, UR5, 0x1, UPT ;  /* 0x000000010500788c */ /* 0x000fd6000bf05270 */
[----:B------:R-:W-:Y:S02]  /*17360*/  @UP0 ULDC.64 UR12, c[0x0][0x9e8] ;  /* 0x00027a00000c0ab9 */ /* 0x000fe40000000a00 */
[----:B------:R-:W-:-:S04]  /*17370*/  UIMAD.WIDE.U32 UR6, UR8, UR12, URZ ;  /* 0x0000000c080672a5 */ /* 0x000fc8000f8e003f */
[----:B------:R-:W-:-:S12]  /*17380*/  @UP0 USHF.R.U32.HI UR8, URZ, UR13, UR7 ;  /* 0x0000000d3f080299 */ /* 0x000fd80008011607 */
.L_x_1248:
[----:B------:R-:W-:-:S04]  /*17390*/  UIMAD UR8, UR8, UR5, UR5 ;  /* 0x00000005080872a4 */ /* 0x000fc8000f8e0205 */
[----:B------:R-:W-:-:S04]  /*173a0*/  UISETP.LT.AND UP0, UPT, UR4, UR8, UPT ;  /* 0x000000080400728c */ /* 0x000fc8000bf01270 */
[----:B------:R-:W-:-:S12]  /*173b0*/  USEL UR4, UR4, UR8, UP0 ;  /* 0x0000000804047287 */ /* 0x000fd80008000000 */
.L_x_1246:
[----:B------:R-:W-:Y:S02]  /*173c0*/  UISETP.NE.AND UP0, UPT, UR48, URZ, UPT ;  /* 0x0000003f3000728c */ /* 0x000fe4000bf05270 */
[----:B------:R-:W-:-:S03]  /*173d0*/  UIADD3 UR6, UR4, 0x9f, URZ ;  /* 0x0000009f04067890 */ /* 0x000fc6000fffe03f */
[----:B------:R-:W-:Y:S01]  /*173e0*/  UMOV UR4, UR41 ;  /* 0x0000002900047c82 */ /* 0x000fe20008000000 */
[----:B------:R-:W-:-:S04]  /*173f0*/  UIMAD.WIDE UR6, UR6, 0x66666667, URZ ;  /* 0x66666667060678a5 */ /* 0x000fc8000f8e023f */
[----:B------:R-:W-:Y:S01]  /*17400*/  USHF.R.U32.HI UR43, URZ, 0x1f, UR7 ;  /* 0x0000001f3f2b7899 */ /* 0x000fe20008011607 */
[----:B------:R-:W-:Y:S02]  /*17410*/  @UP0 ULDC UR8, c[0x0][0x44c] ;  /* 0x0001130000080ab9 */ /* 0x000fe40000000800 */
[----:B------:R-:W-:Y:S01]  /*17420*/  @UP0 ULDC UR6, c[0x0][0x450] ;  /* 0x0001140000060ab9 */ /* 0x000fe20000000800 */
[----:B------:R-:W-:Y:S02]  /*17430*/  UIMAD.WIDE.U32 UR8, UR41, UR8, URZ ;  /* 0x00000008290872a5 */ /* 0x000fe4000f8e003f */
[----:B------:R-:W-:Y:S02]  /*17440*/  ULEA.HI.SX32 UR43, UR7, UR43, 0x1a ;  /* 0x0000002b072b7291 */ /* 0x000fe4000f8fd23f */
[----:B------:R-:W-:Y:S02]  /*17450*/  @UP0 USHF.R.U32.HI UR4, URZ, UR6, UR9 ;  /* 0x000000063f040299 */ /* 0x000fe40008011609 */
[----:B------:R-:W-:-:S02]  /*17460*/  UISETP.LT.AND UP0, UPT, UR42, UR43, UPT ;  /* 0x0000002b2a00728c */ /* 0x000fc4000bf01270 */
[----:B------:R-:W-:Y:S01]  /*17470*/  UIADD3 UR4, UR4, -UR10, UR38 ;  /* 0x8000000a04047290 */ /* 0x000fe2000fffe026 */
[----:B------:R-:W-:Y:S01]  /*17480*/  ULDC UR8, c[0x0][0x9dc] ;  /* 0x0002770000087ab9 */ /* 0x000fe20000000800 */
[----:B------:R-:W-:Y:S02]  /*17490*/  USEL UR12, UR42, UR43, UP0 ;  /* 0x0000002b2a0c7287 */ /* 0x000fe40008000000 */
[----:B------:R-:W-:Y:S01]  /*174a0*/  UIADD3 UR8, UR4, -UR8, URZ ;  /* 0x8000000804087290 */ /* 0x000fe2000fffe03f */
[----:B------:R-:W-:Y:S11]  /*174b0*/  @!P1 BRA `(.L_x_1249) ;  /* 0x0000000000449947 */ /* 0x000ff60003800000 */
        /* <DEDUP_REMOVED lines=10> */
.L_x_1250:
[----:B------:R-:W-:-:S11]  /*17560*/  UISETP.NE.AND UP0, UPT, UR5, 0x1, UPT ;  /* 0x000000010500788c */ /* 0x000fd6000bf05270 */
[----:B------:R-:W-:Y:S02]  /*17570*/  @UP0 ULDC.64 UR10, c[0x0][0x9e8] ;  /* 0x00027a00000a0ab9 */ /* 0x000fe40000000a00 */
[----:B------:R-:W-:-:S04]  /*17580*/  UIMAD.WIDE.U32 UR6, UR4, UR10, URZ ;  /* 0x0000000a040672a5 */ /* 0x000fc8000f8e003f */
[----:B------:R-:W-:-:S12]  /*17590*/  @UP0 USHF.R.U32.HI UR4, URZ, UR11, UR7 ;  /* 0x0000000b3f040299 */ /* 0x000fd80008011607 */
.L_x_1251:
[----:B------:R-:W-:-:S04]  /*175a0*/  UIMAD UR4, UR4, UR5, URZ ;  /* 0x00000005040472a4 */ /* 0x000fc8000f8e023f */
[----:B------:R-:W-:-:S04]  /*175b0*/  UISETP.LT.AND UP0, UPT, UR8, UR4, UPT ;  /* 0x000000040800728c */ /* 0x000fc8000bf01270 */
[----:B------:R-:W-:-:S12]  /*175c0*/  USEL UR8, UR8, UR4, !UP0 ;  /* 0x0000000408087287 */ /* 0x000fd8000c000000 */
.L_x_1249:
[----:B------:R-:W-:Y:S02]  /*175d0*/  UIMAD.WIDE UR4, UR8, 0x66666667, URZ ;  /* 0x66666667080478a5 */ /* 0x000fe4000f8e023f */
[----:B------:R-:W-:Y:S02]  /*175e0*/  USHF.R.U32.HI UR9, URZ, 0x10, UR45 ;  /* 0x000000103f097899 */ /* 0x000fe4000801162d */
[----:B------:R-:W-:Y:S02]  /*175f0*/  USHF.R.U32.HI UR4, URZ, 0x1f, UR5 ;  /* 0x0000001f3f047899 */ /* 0x000fe40008011605 */
[----:B------:R-:W-:Y:S02]  /*17600*/  ULOP3.LUT UR45, UR45, 0xffff, URZ, 0xc0, !UPT ;  /* 0x0000ffff2d2d7892 */ /* 0x000fe4000f8ec03f */
[----:B------:R-:W-:Y:S01]  /*17610*/  ULEA.HI.SX32 UR4, UR5, UR4, 0x1a ;  /* 0x0000000405047291 */ /* 0x000fe2000f8fd23f */
[----:B------:R-:W-:-:S03]  /*17620*/  UMOV UR37, URZ ;  /* 0x0000003f00257c82 */ /* 0x000fc60008000000 */
[----:B------:R-:W-:-:S04]  /*17630*/  UISETP.LT.AND UP0, UPT, URZ, UR4, UPT ;  /* 0x000000043f00728c */ /* 0x000fc8000bf01270 */
[----:B------:R-:W-:Y:S02]  /*17640*/  USEL UR44, URZ, UR4, !UP0 ;  /* 0x000000043f2c7287 */ /* 0x000fe4000c000000 */
[----:B------:R-:W-:Y:S02]  /*17650*/  UISETP.NE.AND UP0, UPT, UR9, URZ, UPT ;  /* 0x0000003f0900728c */ /* 0x000fe4000bf05270 */
[----:B------:R-:W-:-:S06]  /*17660*/  UISETP.GT.AND UP1, UPT, UR12, UR44, UPT ;  /* 0x0000002c0c00728c */ /* 0x000fcc000bf24270 */
[----:B------:R-:W-:-:S03]  /*17670*/  PLOP3.LUT P0, PT, PT, PT, UP1, 0x80, 0x0 ;  /* 0x000000000000781c */ /* 0x000fc60003f0f018 */
[----:B------:R-:W-:-:S10]  /*17680*/  @!UP0 ULDC UR9, c[0x0][0x9f0] ;  /* 0x00027c0000098ab9 */ /* 0x000fd40000000800 */
[----:B------:R-:W-:Y:S05]  /*17690*/  @!P0 BRA `(.L_x_1252) ;  /* 0x00000000007c8947 */ /* 0x000fea0003800000 */
[----:B------:R-:W-:Y:S01]  /*176a0*/  IABS R0, UR9 ;  /* 0x0000000900007c13 */ /* 0x000fe20008000000 */
[----:B------:R-:W-:Y:S02]  /*176b0*/  UIADD3 UR4, UR9, -0x1, UR12 ;  /* 0xffffffff09047890 */ /* 0x000fe4000fffe00c */
[----:B------:R-:W-:Y:S02]  /*176c0*/  IABS R4, UR9 ;  /* 0x0000000900047c13 */ /* 0x000fe40008000000 */
[----:B------:R-:W-:Y:S01]  /*176d0*/  R2UR UR10, R0 ;  /* 0x00000000000a72ca */ /* 0x000fe200000e0000 */
[----:B------:R-:W-:-:S03]  /*176e0*/  UIADD3 UR6, -UR44, UR4, URZ ;  /* 0x000000042c067290 */ /* 0x000fc6000fffe13f */
[----:B------:R-:W-:-:S03]  /*176f0*/  UMOV UR4, URZ ;  /* 0x0000003f00047c82 */ /* 0x000fc60008000000 */
[----:B------:R-:W-:Y:S01]  /*17700*/  IABS R3, UR6 ;  /* 0x0000000600037c13 */ /* 0x000fe20008000000 */
[----:B------:R-:W-:-:S03]  /*17710*/  ULOP3.LUT UR6, UR6, UR9, URZ, 0x3c, !UPT ;  /* 0x0000000906067292 */ /* 0x000fc6000f8e3c3f */
[----:B------:R-:W-:Y:S02]  /*17720*/  R2UR UR8, R3 ;  /* 0x00000000030872ca */ /* 0x000fe400000e0000 */
        /* <DEDUP_REMOVED lines=22> */
.L_x_1252:
[----:B------:R-:W-:Y:S02]  /*17890*/  UIMAD UR49, UR45, UR37, UR44 ;  /* 0x000000252d3172a4 */ /* 0x000fe4000f8e022c */
[----:B------:R-:W-:Y:S02]  /*178a0*/  IMAD.U32 R3, RZ, RZ, UR37 ;  /* 0x00000025ff037e24 */ /* 0x000fe4000f8e00ff */
[----:B------:R-:W-:Y:S02]  /*178b0*/  IMAD.MOV.U32 R30, RZ, RZ, 0x1 ;  /* 0x00000001ff1e7424 */ /* 0x000fe400078e00ff */
[----:B------:R-:W-:Y:S02]  /*178c0*/  IMAD.MOV.U32 R2, RZ, RZ, 0x1 ;  /* 0x00000001ff027424 */ /* 0x000fe400078e00ff */
[----:B------:R-:W-:-:S05]  /*178d0*/  IMAD.U32 R0, RZ, RZ, UR49 ;  /* 0x00000031ff007e24 */ /* 0x000fca000f8e00ff */
[----:B------:R-:W-:-:S04]  /*178e0*/  VIADDMNMX R0, R0, R3, UR12, PT ;  /* 0x0000000c00007e46 */ /* 0x000fc8000b800103 */
[----:B------:R-:W-:Y:S01]  /*178f0*/  R2UR UR52, R0 ;  /* 0x00000000003472ca */ /* 0x000fe200000e0000 */
[----:B------:R-:W-:-:S12]  /*17900*/  IMAD.MOV.U32 R0, RZ, RZ, RZ ;  /* 0x000000ffff007224 */ /* 0x000fd800078e00ff */
        /* <DEDUP_REMOVED lines=18> */
[----:B------:R-:W-:Y:S02]  /*17a30*/  IMAD.U32 R6, RZ, RZ, UR6 ;  /* 0x00000006ff067e24 */ /* 0x000fe4000f8e00ff */
[----:B------:R-:W-:-:S02]  /*17a40*/  IMAD.U32 R7, RZ, RZ, UR7 ;  /* 0x00000007ff077e24 */ /* 0x000fc4000f8e00ff */
[----:B------:R-:W-:Y:S02]  /*17a50*/  IMAD.U32 R10, RZ, RZ, UR4 ;  /* 0x00000004ff0a7e24 */ /* 0x000fe4000f8e00ff */
[----:B------:R-:W-:Y:S02]  /*17a60*/  IMAD.U32 R11, RZ, RZ, UR5 ;  /* 0x00000005ff0b7e24 */ /* 0x000fe4000f8e00ff */
[----:B------:R-:W-:Y:S02]  /*17a70*/  IMAD.MOV.U32 R8, RZ, RZ, 0x70 ;  /* 0x00000070ff087424 */ /* 0x000fe400078e00ff */
[----:B------:R-:W-:Y:S02]  /*17a80*/  IMAD.MOV.U32 R12, RZ, RZ, 0x1 ;  /* 0x00000001ff0c7424 */ /* 0x000fe400078e00ff */
[----:B------:R-:W-:-:S07]  /*17a90*/  IMAD.MOV.U32 R13, RZ, RZ, RZ ;  /* 0x000000ffff0d7224 */ /* 0x000fce00078e00ff */
[----:B------:R-:W-:-:S07]  /*17aa0*/  LEPC R20, `(.L_x_1253) ;  /* 0x000000001014794e */ /* 0x000fce0000000000 */
[----:B0----5:R-:W-:Y:S05]  /*17ab0*/  CALL.ABS.NOINC R2 ;  /* 0x0000000002007343 */ /* 0x021fea0003c00000 */
.L_x_1253:
[----:B------:R-:W-:-:S06]  /*17ac0*/  UIADD3 UR4, UR46, 0xa400, URZ ;  /* 0x0000a4002e047890 */ /* 0x000fcc000fffe03f */
[----:B------:R-:W-:-:S05]  /*17ad0*/  IMAD.U32 R16, RZ, RZ, UR4 ;  /* 0x00000004ff107e24 */ /* 0x000fca000f8e00ff */
[----:B------:R-:W-:-:S13]  /*17ae0*/  LOP3.LUT P0, RZ, R16, 0x3ff, RZ, 0xc0, !PT ;  /* 0x000003ff10ff7812 */ /* 0x000fda000780c0ff */
        /* <DEDUP_REMOVED lines=17> */
.L_x_1254:
        /* <DEDUP_REMOVED lines=20> */
.L_x_1255:
        /* <DEDUP_REMOVED lines=18> */
.L_x_1256:
        /* <DEDUP_REMOVED lines=8> */
[C---:B------:R-:W-:Y:S01]  /*17ee0*/  IMAD.SHL.U32 R29, R19.reuse, 0x10, RZ ;  /* 0x00000010131d7824 */ /* 0x040fe200078e00ff */
[----:B------:R-:W-:Y:S01]  /*17ef0*/  UMOV UR4, 0xffffffff ;  /* 0xffffffff00047882 */ /* 0x000fe20000000000 */
[----:B------:R-:W-:-:S03]  /*17f00*/  LOP3.LUT R22, R19, 0x7f, RZ, 0xc0, !PT ;  /* 0x0000007f13167812 */ /* 0x000fc600078ec0ff */
[----:B------:R-:W-:Y:S02]  /*17f10*/  LOP3.LUT R29, R29, 0x70, RZ, 0xc0, !PT ;  /* 0x000000701d1d7812 */ /* 0x000fe400078ec0ff */
[----:B------:R-:W-:Y:S01]  /*17f20*/  SHF.R.U32.HI R26, RZ, 0x3, R22 ;  /* 0x00000003ff1a7819 */ /* 0x000fe20000011616 */
[----:B-1----:R-:W-:Y:S06]  /*17f30*/  BRA.DIV UR4, `(.L_x_1257) ;  /* 0x00000046048c7947 */ /* 0x002fec000b800000 */
.L_x_1307:
[----:B------:R-:W-:Y:S01]  /*17f40*/  UMOV UR4, 0xa0 ;  /* 0x000000a000047882 */ /* 0x000fe20000000000 */
[----:B------:R-:W-:Y:S01]  /*17f50*/  LOP3.LUT R25, R26, R29, RZ, 0xfc, !PT ;  /* 0x0000001d1a197212 */ /* 0x000fe200078efcff */
[----:B------:R-:W-:Y:S01]  /*17f60*/  UIMAD UR4, UR52, UR4, -0xa0 ;  /* 0xffffff60340474a4 */ /* 0x000fe2000f8e0204 */
[----:B------:R-:W-:Y:S01]  /*17f70*/  ISETP.NE.AND P3, PT, R16, 0x1, PT ;  /* 0x000000011000780c */ /* 0x000fe20003f65270 */
[----:B------:R-:W-:Y:S01]  /*17f80*/  IMAD.MOV.U32 R10, RZ, RZ, RZ ;  /* 0x000000ffff0a7224 */ /* 0x000fe200078e00ff */
[----:B------:R-:W-:Y:S02]  /*17f90*/  LOP3.LUT R20, R26, 0x80, R29, 0xfe, !PT ;  /* 0x000000801a147812 */ /* 0x000fe400078efe1d */
[----:B-----5:R-:W-:Y:S01]  /*17fa0*/  SHF.R.S32.HI R35, RZ, 0x1f, R31 ;  /* 0x0000001fff237819 */ /* 0x020fe2000001141f */
[----:B------:R-:W-:Y:S01]  /*17fb0*/  VIADD R11, R25, UR4 ;  /* 0x00000004190b7c36 */ /* 0x000fe20008000000 */
[----:B------:R-:W-:Y:S01]  /*17fc0*/  LOP3.LUT R0, R0, 0xfffffff7, RZ, 0xc0, !PT ;  /* 0xfffffff700007812 */ /* 0x000fe200078ec0ff */
[----:B------:R-:W-:-:S03]  /*17fd0*/  VIADD R13, R20, UR4 ;  /* 0x00000004140d7c36 */ /* 0x000fc60008000000 */
        /* <DEDUP_REMOVED lines=25> */
[----:B------:R-:W-:Y:S01]  /*18170*/  IMAD.SHL.U32 R37, R19, 0x80, RZ ;  /* 0x0000008013257824 */ /* 0x000fe200078e00ff */
[----:B------:R-:W-:Y:S01]  /*18180*/  LOP3.LUT R0, R0, 0xfffffffd, RZ, 0xc0, !PT ;  /* 0xfffffffd00007812 */ /* 0x000fe200078ec0ff */
[----:B------:R-:W-:Y:S02]  /*18190*/  ULOP3.LUT UR4, UR36, 0x2, URZ, 0xfc, !UPT ;  /* 0x0000000224047892 */ /* 0x000fe4000f8efc3f */
        /* <DEDUP_REMOVED lines=8> */
[----:B------:R-:W-:-:S04]  /*18220*/  @!P0 IMAD.WIDE.U32 R2, R31, R8, R2 ;  /* 0x000000081f028225 */ /* 0x000fc800078e0002 */
[----:B------:R-:W-:Y:S01]  /*18230*/  @!P0 IMAD.IADD R3, R9, 0x1, R3 ;  /* 0x0000000109038824 */ /* 0x000fe200078e0203 */
[----:B---3--:R-:W-:-:S04]  /*18240*/  @!P0 LEA R4, P2, R2, R4, 0x2 ;  /* 0x0000000402048211 */ /* 0x008fc800078410ff */
[----:B------:R-:W-:Y:S01]  /*18250*/  @!P0 LEA.HI.X R5, R2, R5, R3, 0x2, P2 ;  /* 0x0000000502058211 */ /* 0x000fe200010f1403 */
[C---:B------:R-:W-:Y:S02]  /*18260*/  IMAD.SHL.U32 R2, R19.reuse, 0x20, RZ ;  /* 0x0000002013027824 */ /* 0x040fe400078e00ff */
[----:B------:R-:W-:-:S03]  /*18270*/  IMAD.SHL.U32 R9, R19, 0x4, RZ ;  /* 0x0000000413097824 */ /* 0x000fc600078e00ff */
[----:B------:R-:W-:-:S04]  /*18280*/  LOP3.LUT R14, R2, 0x80, RZ, 0xc0, !PT ;  /* 0x00000080020e7812 */ /* 0x000fc800078ec0ff */
[----:B------:R-:W-:Y:S01]  /*18290*/  LOP3.LUT R14, R14, 0x10, R19, 0xf8, !PT ;  /* 0x000000100e0e7812 */ /* 0x000fe200078ef813 */
[----:B------:R-:W-:Y:S01]  /*182a0*/  IMAD.MOV.U32 R8, RZ, RZ, RZ ;  /* 0x000000ffff087224 */ /* 0x000fe200078e00ff */
[----:B------:R-:W-:Y:S02]  /*182b0*/  LOP3.LUT R36, R2, 0x100, RZ, 0xc0, !PT ;  /* 0x0000010002247812 */ /* 0x000fe400078ec0ff */
[----:B------:R-:W-:Y:S02]  /*182c0*/  LOP3.LUT R9, R14, 0x10, R9, 0x78, !PT ;  /* 0x000000100e097812 */ /* 0x000fe400078e7809 */
[----:B------:R-:W-:Y:S01]  /*182d0*/  LOP3.LUT R14, R2, 0x60, RZ, 0xc0, !PT ;  /* 0x00000060020e7812 */ /* 0x000fe200078ec0ff */
[----:B------:R1:W5:Y:S01]  /*182e0*/  @!P0 LDG.E R8, desc[UR50][R4.64] ;  /* 0x0000003204088981 */ /* 0x000362000c1e1900 */
[----:B------:R-:W-:Y:S02]  /*182f0*/  SHF.R.U32.HI R3, RZ, 0x5, R22 ;  /* 0x00000005ff037819 */ /* 0x000fe40000011616 */
[----:B------:R-:W-:-:S02]  /*18300*/  LOP3.LUT R2, R37, 0x380, RZ, 0xc0, !PT ;  /* 0x0000038025027812 */ /* 0x000fc400078ec0ff */
[----:B------:R-:W-:-:S03]  /*18310*/  ISETP.GT.U32.AND P0, PT, R20, 0x9f, PT ;  /* 0x0000009f1400780c */ /* 0x000fc60003f04070 */
[C---:B------:R-:W-:Y:S02]  /*18320*/  IMAD R2, R3.reuse, 0x10, R2 ;  /* 0x0000001003027824 */ /* 0x040fe400078e0202 */
[----:B------:R-:W-:-:S03]  /*18330*/  IMAD R14, R3, 0x200, R14 ;  /* 0x00000200030e7824 */ /* 0x000fc600078e020e */
[----:B------:R-:W-:-:S04]  /*18340*/  LOP3.LUT R2, R2, R29, RZ, 0x3c, !PT ;  /* 0x0000001d02027212 */ /* 0x000fc800078e3cff */
[----:B------:R-:W-:Y:S01]  /*18350*/  LOP3.LUT R37, R2, 0xc00, R37, 0xf8, !PT ;  /* 0x00000c0002257812 */ /* 0x000fe200078ef825 */
[----:B------:R-:W-:Y:S01]  /*18360*/  IMAD.MOV R2, RZ, RZ, -R15 ;  /* 0x000000ffff027224 */ /* 0x000fe200078e0a0f */
[----:B------:R-:W-:Y:S02]  /*18370*/  IADD3 R36, R9, R14, R36 ;  /* 0x0000000e09247210 */ /* 0x000fe40007ffe024 */
[----:B------:R-:W-:Y:S01]  /*18380*/  @P0 LOP3.LUT R0, R0, 0x2, RZ, 0xfc, !PT ;  /* 0x0000000200000812 */ /* 0x000fe200078efcff */
[----:B------:R-:W-:Y:S01]  /*18390*/  IMAD R9, R16, R2, R13 ;  /* 0x0000000210097224 */ /* 0x000fe200078e020d */
[----:B------:R-:W-:Y:S01]  /*183a0*/  LOP3.LUT P0, RZ, R19, 0x4, RZ, 0xc0, !PT ;  /* 0x0000000413ff7812 */ /* 0x000fe2000780c0ff */
[----:B------:R-:W-:-:S05]  /*183b0*/  IMAD.MOV.U32 R2, RZ, RZ, 0x40 ;  /* 0x00000040ff027424 */ /* 0x000fca00078e00ff */
[----:B------:R-:W-:Y:S01]  /*183c0*/  SEL R2, R2, 0xffffffc0, !P0 ;  /* 0xffffffc002027807 */ /* 0x000fe20004000000 */
[----:B------:R-:W-:-:S04]  /*183d0*/  IMAD.U32 R3, RZ, RZ, UR4 ;  /* 0x00000004ff037e24 */ /* 0x000fc8000f8e00ff */
        /* <DEDUP_REMOVED lines=13> */
.L_x_1258:
[----:B------:R-:W-:-:S05]  /*184b0*/  IMAD.MOV.U32 R30, RZ, RZ, 0x1 ;  /* 0x00000001ff1e7424 */ /* 0x000fca00078e00ff */
[----:B------:R-:W-:-:S04]  /*184c0*/  SHF.L.U32 R30, R30, 0x1f, RZ ;  /* 0x0000001f1e1e7819 */ /* 0x000fc800000006ff */
[----:B------:R-:W0:Y:S02]  /*184d0*/  SYNCS.PHASECHK.TRANS64.TRYWAIT P0, [UR46+0x22880], R30 ;  /* 0x0228801eff0075a7 */ /* 0x000e24000800016e */
[----:B0-----:R-:W-:Y:S05]  /*184e0*/  @!P0 BRA `(.L_x_1259) ;  /* 0x0000004000408947 */ /* 0x001fea0003800000 */
.L_x_1308:
        /* <DEDUP_REMOVED lines=25> */
[----:B------:R-:W-:Y:S02]  /*18680*/  IMAD.IADD R3, R3, 0x1, R7 ;  /* 0x0000000103037824 */ /* 0x000fe400078e0207 */
[----:B------:R-:W-:Y:S02]  /*18690*/  IMAD.IADD R5, R5, 0x1, R13 ;  /* 0x0000000105057824 */ /* 0x000fe400078e020d */
[----:B------:R-:W-:Y:S01]  /*186a0*/  IMAD.U32 R7, RZ, RZ, UR4 ;  /* 0x00000004ff077e24 */ /* 0x000fe2000f8e00ff */
[----:B------:R-:W-:Y:S01]  /*186b0*/  UIMAD UR4, UR6, UR4, URZ ;  /* 0x00000004060472a4 */ /* 0x000fe2000f8e023f */
[----:B------:R-:W-:Y:S02]  /*186c0*/  IMAD.SHL.U32 R34, R22, 0x10, RZ ;  /* 0x0000001016227824 */ /* 0x000fe400078e00ff */
[----:B------:R-:W-:Y:S01]  /*186d0*/  IMAD.WIDE.U32 R4, R7, UR40, R4 ;  /* 0x0000002807047c25 */ /* 0x000fe2000f8e0004 */
[----:B------:R-:W-:Y:S01]  /*186e0*/  ULDC.64 UR6, c[0x0][0x318] ;  /* 0x0000c60000067ab9 */ /* 0x000fe20000000a00 */
[----:B------:R-:W-:-:S02]  /*186f0*/  UIMAD UR4, UR40, UR5, UR4 ;  /* 0x00000005280472a4 */ /* 0x000fc4000f8e0204 */
        /* <DEDUP_REMOVED lines=10> */
[----:B------:R-:W-:Y:S02]  /*187a0*/  IMAD.IADD R5, R5, 0x1, -R26 ;  /* 0x0000000105057824 */ /* 0x000fe400078e0a1a */
[----:B------:R-:W-:Y:S01]  /*187b0*/  IMAD.SHL.U32 R3, R12, 0x10, RZ ;  /* 0x000000100c037824 */ /* 0x000fe200078e00ff */
        /* <DEDUP_REMOVED lines=13> */
[----:B------:R-:W2:Y:S01]  /*18890*/  SHFL.IDX PT, R11, R16, 0x1, 0x181f ;  /* 0x00381f00100b7f89 */ /* 0x000ea200000e0000 */
[C---:B------:R-:W-:Y:S02]  /*188a0*/  ISETP.GE.AND P4, PT, R5.reuse, 0x41, PT ;  /* 0x000000410500780c */ /* 0x040fe40003f86270 */
[----:B------:R-:W-:Y:S01]  /*188b0*/  ISETP.GE.AND P3, PT, R5, 0x51, PT ;  /* 0x000000510500780c */ /* 0x000fe20003f66270 */
[----:B------:R-:W3:Y:S04]  /*188c0*/  SHFL.IDX PT, R22, R17, 0x1, 0x181f ;  /* 0x00381f0011167f89 */ /* 0x000ee800000e0000 */
[----:B------:R-:W4:Y:S04]  /*188d0*/  SHFL.IDX PT, R12, R16, 0x2, 0x181f ;  /* 0x00581f00100c7f89 */ /* 0x000f2800000e0000 */
[----:B------:R-:W5:Y:S01]  /*188e0*/  SHFL.IDX PT, R23, R17, 0x2, 0x181f ;  /* 0x00581f0011177f89 */ /* 0x000f6200000e0000 */
[----:B0-----:R-:W-:-:S03]  /*188f0*/  IADD3 R2, P1, R29, R14, RZ ;  /* 0x0000000e1d027210 */ /* 0x001fc60007f3e0ff */
[----:B------:R-:W-:Y:S02]  /*18900*/  SHFL.IDX PT, R14, R4, 0x1, 0x181f ;  /* 0x00381f00040e7f89 */ /* 0x000fe400000e0000 */
[----:B-1----:R-:W-:-:S05]  /*18910*/  IMAD.X R3, RZ, RZ, R3, P1 ;  /* 0x000000ffff037224 */ /* 0x002fca00008e0603 */
[----:B------:R2:W-:Y:S01]  /*18920*/  LDGSTS.E.BYPASS.LTC128B.128 [R28+0xa400], desc[UR50][R2.64], !P0 ;  /* 0x0a400000021c7fae */ /* 0x0005e2000c101d72 */
[----:B------:R-:W-:Y:S02]  /*18930*/  ISETP.LT.OR P0, PT, R5, 0x11, P2 ;  /* 0x000000110500780c */ /* 0x000fe40001701670 */
[----:B--2---:R-:W-:Y:S02]  /*18940*/  IADD3 R2, P1, R29, R11, RZ ;  /* 0x0000000b1d027210 */ /* 0x004fe40007f3e0ff */
[----:B------:R-:W0:Y:S03]  /*18950*/  SHFL.IDX PT, R11, R16, 0x3, 0x181f ;  /* 0x00781f00100b7f89 */ /* 0x000e2600000e0000 */
[----:B---3--:R-:W-:Y:S02]  /*18960*/  IMAD.X R3, RZ, RZ, R22, P1 ;  /* 0x000000ffff037224 */ /* 0x008fe400008e0616 */
[----:B------:R-:W1:Y:S04]  /*18970*/  SHFL.IDX PT, R22, R17, 0x3, 0x181f ;  /* 0x00781f0011167f89 */ /* 0x000e6800000e0000 */
[----:B------:R4:W-:Y:S01]  /*18980*/  LDGSTS.E.BYPASS.LTC128B.128 [R28+0xac00], desc[UR50][R2.64], !P0 ;  /* 0x0ac00000021c7fae */ /* 0x0009e2000c101d72 */
[----:B------:R-:W-:-:S02]  /*18990*/  ISETP.LT.OR P0, PT, R5, 0x21, P2 ;  /* 0x000000210500780c */ /* 0x000fc40001701670 */
[----:B----4-:R-:W-:Y:S02]  /*189a0*/  IADD3 R2, P1, R29, R12, RZ ;  /* 0x0000000c1d027210 */ /* 0x010fe40007f3e0ff */
[----:B------:R-:W2:Y:S03]  /*189b0*/  SHFL.IDX PT, R12, R16, 0x4, 0x181f ;  /* 0x00981f00100c7f89 */ /* 0x000ea600000e0000 */
[----:B-----5:R-:W-:Y:S02]  /*189c0*/  IMAD.X R3, RZ, RZ, R23, P1 ;  /* 0x000000ffff037224 */ /* 0x020fe400008e0617 */
[----:B------:R-:W3:Y:S04]  /*189d0*/  SHFL.IDX PT, R23, R17, 0x4, 0x181f ;  /* 0x00981f0011177f89 */ /* 0x000ee800000e0000 */
[----:B------:R0:W-:Y:S01]  /*189e0*/  LDGSTS.E.BYPASS.LTC128B.128 [R28+0xb400], desc[UR50][R2.64], !P0 ;  /* 0x0b400000021c7fae */ /* 0x0001e2000c101d72 */
[----:B------:R-:W-:-:S02]  /*189f0*/  ISETP.LT.OR P0, PT, R5, 0x31, P2 ;  /* 0x000000310500780c */ /* 0x000fc40001701670 */
[----:B0-----:R-:W-:Y:S02]  /*18a00*/  IADD3 R2, P1, R29, R11, RZ ;  /* 0x0000000b1d027210 */ /* 0x001fe40007f3e0ff */
[----:B------:R-:W0:Y:S03]  /*18a10*/  SHFL.IDX PT, R11, R16, 0x5, 0x181f ;  /* 0x00b81f00100b7f89 */ /* 0x000e2600000e0000 */
[----:B-1----:R-:W-:Y:S02]  /*18a20*/  IMAD.X R3, RZ, RZ, R22, P1 ;  /* 0x000000ffff037224 */ /* 0x002fe400008e0616 */
[----:B------:R-:W1:Y:S04]  /*18a30*/  SHFL.IDX PT, R22, R17, 0x5, 0x181f ;  /* 0x00b81f0011167f89 */ /* 0x000e6800000e0000 */
[----:B------:R2:W-:Y:S01]  /*18a40*/  LDGSTS.E.BYPASS.LTC128B.128 [R28+0xbc00], desc[UR50][R2.64], !P0 ;  /* 0x0bc00000021c7fae */ /* 0x0005e2000c101d72 */
[----:B------:R-:W-:-:S02]  /*18a50*/  ISETP.LT.OR P0, PT, R5, 0x41, P2 ;  /* 0x000000410500780c */ /* 0x000fc40001701670 */
[----:B--2---:R-:W-:Y:S02]  /*18a60*/  IADD3 R2, P1, R29, R12, RZ ;  /* 0x0000000c1d027210 */ /* 0x004fe40007f3e0ff */
[----:B------:R-:W2:Y:S03]  /*18a70*/  SHFL.IDX PT, R12, R16, 0x6, 0x181f ;  /* 0x00d81f00100c7f89 */ /* 0x000ea600000e0000 */
[----:B---3--:R-:W-:Y:S02]  /*18a80*/  IMAD.X R3, RZ, RZ, R23, P1 ;  /* 0x000000ffff037224 */ /* 0x008fe400008e0617 */
[----:B------:R-:W3:Y:S04]  /*18a90*/  SHFL.IDX PT, R23, R17, 0x6, 0x181f ;  /* 0x00d81f0011177f89 */ /* 0x000ee800000e0000 */
[----:B------:R0:W-:Y:S01]  /*18aa0*/  LDGSTS.E.BYPASS.LTC128B.128 [R28+0xc400], desc[UR50][R2.64], !P0 ;  /* 0x0c400000021c7fae */ /* 0x0001e2000c101d72 */
[----:B------:R-:W-:-:S03]  /*18ab0*/  ISETP.LT.OR P0, PT, R5, 0x51, P2 ;  /* 0x000000510500780c */ /* 0x000fc60001701670 */
[----:B------:R-:W-:Y:S01]  /*18ac0*/  SHFL.IDX PT, R17, R17, 0x7, 0x181f ;  /* 0x00f81f0011117f89 */ /* 0x000fe200000e0000 */
[----:B0-----:R-:W-:-:S03]  /*18ad0*/  IADD3 R2, P1, R29, R11, RZ ;  /* 0x0000000b1d027210 */ /* 0x001fc60007f3e0ff */
[----:B------:R-:W0:Y:S02]  /*18ae0*/  SHFL.IDX PT, R11, R16, 0x7, 0x181f ;  /* 0x00f81f00100b7f89 */ /* 0x000e2400000e0000 */
[----:B-1----:R-:W-:Y:S02]  /*18af0*/  IMAD.X R3, RZ, RZ, R22, P1 ;  /* 0x000000ffff037224 */ /* 0x002fe400008e0616 */
[----:B------:R-:W-:Y:S04]  /*18b00*/  SHFL.IDX PT, R16, R7, RZ, 0x181f ;  /* 0x00181fff07107589 */ /* 0x000fe800000e0000 */
[----:B------:R2:W-:Y:S01]  /*18b10*/  LDGSTS.E.BYPASS.LTC128B.128 [R28+0xcc00], desc[UR50][R2.64], !P0 ;  /* 0x0cc00000021c7fae */ /* 0x0005e2000c101d72 */
[----:B------:R-:W-:-:S03]  /*18b20*/  ISETP.LT.OR P0, PT, R5, 0x61, P2 ;  /* 0x000000610500780c */ /* 0x000fc60001701670 */
[----:B------:R-:W-:Y:S01]  /*18b30*/  SHFL.IDX PT, R7, R7, 0x1, 0x181f ;  /* 0x00381f0007077f89 */ /* 0x000fe200000e0000 */
[----:B--2---:R-:W-:-:S03]  /*18b40*/  IADD3 R2, P1, R29, R12, RZ ;  /* 0x0000000c1d027210 */ /* 0x004fc60007f3e0ff */
[----:B------:R-:W1:Y:S02]  /*18b50*/  SHFL.IDX PT, R12, R4, RZ, 0x181f ;  /* 0x00181fff040c7589 */ /* 0x000e6400000e0000 */
[----:B---3--:R-:W-:-:S05]  /*18b60*/  IMAD.X R3, RZ, RZ, R23, P1 ;  /* 0x000000ffff037224 */ /* 0x008fca00008e0617 */
[----:B------:R0:W-:Y:S01]  /*18b70*/  LDGSTS.E.BYPASS.LTC128B.128 [R28+0xd400], desc[UR50][R2.64], !P0 ;  /* 0x0d400000021c7fae */ /* 0x0001e2000c101d72 */
[----:B------:R-:W-:Y:S02]  /*18b80*/  ISETP.LT.OR P0, PT, R5, 0x71, P2 ;  /* 0x000000710500780c */ /* 0x000fe40001701670 */
[----:B0-----:R-:W-:-:S05]  /*18b90*/  IADD3 R2, P1, R29, R11, RZ ;  /* 0x0000000b1d027210 */ /* 0x001fca0007f3e0ff */
[----:B------:R-:W-:-:S06]  /*18ba0*/  IMAD.X R3, RZ, RZ, R17, P1 ;  /* 0x000000ffff037224 */ /* 0x000fcc00008e0611 */
[----:B------:R1:W-:Y:S01]  /*18bb0*/  LDGSTS.E.BYPASS.LTC128B.128 [R28+0xdc00], desc[UR50][R2.64], !P0 ;  /* 0x0dc00000021c7fae */ /* 0x0003e2000c101d72 */
[----:B------:R-:W-:Y:S02]  /*18bc0*/  ISETP.LT.OR P0, PT, R5, 0x81, P2 ;  /* 0x000000810500780c */ /* 0x000fe40001701670 */
[----:B-1----:R-:W-:-:S05]  /*18bd0*/  IADD3 R2, P1, R29, R12, RZ ;  /* 0x0000000c1d027210 */ /* 0x002fca0007f3e0ff */
[----:B------:R-:W-:Y:S01]  /*18be0*/  IMAD.X R3, RZ, RZ, R16, P1 ;  /* 0x000000ffff037224 */ /* 0x000fe200008e0610 */
        /* <DEDUP_REMOVED lines=12> */
[----:B0-----:R-:W-:-:S07]  /*18cb0*/  @P6 LOP3.LUT R0, R0, 0x100, RZ, 0xfc, !PT ;  /* 0x0000010000006812 */ /* 0x001fce00078efcff */
.L_x_1330:
        /* <DEDUP_REMOVED lines=16> */
.L_x_1261:
[----:B------:R-:W-:Y:S01]  /*18dc0*/  SYNCS.ARRIVE.TRANS64.A1T0 RZ, [UR46+0x22870], RZ ;  /* 0x022870ffffff79a7 */ /* 0x000fe2000810002e */
[----:B------:R-:W-:Y:S05]  /*18dd0*/  @!P6 BRA `(.L_x_1262) ;  /* 0x000000000004e947 */ /* 0x000fea0003800000 */
[----:B------:R-:W-:Y:S01]  /*18de0*/  BPT.TRAP 0x1 ;  /* 0x000000040000795c */ /* 0x000fe20000300000 */
.L_x_1262:
[----:B------:R-:W0:Y:S02]  /*18df0*/  SYNCS.PHASECHK.TRANS64.TRYWAIT P2, [UR46+0x22840], R30 ;  /* 0x0228401eff0075a7 */ /* 0x000e24000804016e */
[----:B0-----:R-:W-:Y:S05]  /*18e00*/  @!P2 BRA `(.L_x_1263) ;  /* 0x000000440034a947 */ /* 0x001fea0003800000 */
.L_x_1331:
        /* <DEDUP_REMOVED lines=13> */
[----:B------:R-:W-:Y:S02]  /*18ee0*/  IMAD.IADD R3, R3, 0x1, R19 ;  /* 0x0000000103037824 */ /* 0x000fe400078e0213 */
[----:B------:R-:W-:Y:S01]  /*18ef0*/  IMAD.U32 R5, RZ, RZ, UR4 ;  /* 0x00000004ff057e24 */ /* 0x000fe2000f8e00ff */
[----:B------:R-:W-:Y:S01]  /*18f00*/  UIMAD UR4, UR6, UR4, URZ ;  /* 0x00000004060472a4 */ /* 0x000fe2000f8e023f */
[----:B------:R-:W-:Y:S02]  /*18f10*/  IMAD R24, R24, UR8, RZ ;  /* 0x0000000818187c24 */ /* 0x000fe4000f8e02ff */
[----:B------:R-:W-:Y:S01]  /*18f20*/  IMAD.WIDE.U32 R2, R5, UR40, R2 ;  /* 0x0000002805027c25 */ /* 0x000fe2000f8e0002 */
[----:B------:R-:W-:Y:S01]  /*18f30*/  ULDC.64 UR6, c[0x0][0x2e8] ;  /* 0x0000ba0000067ab9 */ /* 0x000fe20000000a00 */
[----:B------:R-:W-:Y:S02]  /*18f40*/  UIMAD UR4, UR40, UR5, UR4 ;  /* 0x00000005280472a4 */ /* 0x000fe4000f8e0204 */
[----:B------:R-:W-:Y:S01]  /*18f50*/  IMAD.U32 R4, RZ, RZ, UR7 ;  /* 0x00000007ff047e24 */ /* 0x000fe2000f8e00ff */
[----:B------:R-:W-:Y:S01]  /*18f60*/  IADD3 R7, P2, R2, UR6, RZ ;  /* 0x0000000602077c10 */ /* 0x000fe2000ff5e0ff */
[----:B------:R-:W-:-:S02]  /*18f70*/  IMAD R11, R9, UR9, R24 ;  /* 0x00000009090b7c24 */ /* 0x000fc4000f8e0218 */
        /* <DEDUP_REMOVED lines=23> */
[----:B0-----:R-:W-:-:S05]  /*190f0*/  @P3 IADD3 R14, P2, R29, R14, RZ ;  /* 0x0000000e1d0e3210 */ /* 0x001fca0007f5e0ff */
[----:B-1----:R-:W-:Y:S02]  /*19100*/  @P3 IMAD.X R3, RZ, RZ, R2, P2 ;  /* 0x000000ffff033224 */ /* 0x002fe400010e0602 */
        /* <DEDUP_REMOVED lines=14> */
[----:B--2---:R-:W-:-:S04]  /*191f0*/  @P1 IMAD.X R9, RZ, RZ, R9, P2 ;  /* 0x000000ffff091224 */ /* 0x004fc800010e0609 */
[----:B------:R-:W-:-:S05]  /*19200*/  @P1 IMAD.MOV.U32 R3, RZ, RZ, R9 ;  /* 0x000000ffff031224 */ /* 0x000fca00078e0009 */
        /* <DEDUP_REMOVED lines=11> */
[----:B------:R-:W-:-:S03]  /*192c0*/  LOP3.LUT P5, RZ, R0, 0x40, RZ, 0xc0, !PT ;  /* 0x0000004000ff7812 */ /* 0x000fc600078ac0ff */
[----:B--2---:R-:W-:Y:S02]  /*192d0*/  @P4 IMAD.MOV.U32 R2, RZ, RZ, R14 ;  /* 0x000000ffff024224 */ /* 0x004fe400078e000e */
        /* <DEDUP_REMOVED lines=19> */
[----:B0-----:R-:W-:-:S03]  /*19410*/  @P0 IADD3 R9, P2, R29, R14, RZ ;  /* 0x0000000e1d090210 */ /* 0x001fc60007f5e0ff */
[----:B------:R-:W0:Y:S02]  /*19420*/  SHFL.IDX PT, R14, R5, RZ, 0x181f ;  /* 0x00181fff050e7589 */ /* 0x000e2400000e0000 */
[----:B-1----:R-:W-:Y:S02]  /*19430*/  @P0 IMAD.X R10, RZ, RZ, R8, P2 ;  /* 0x000000ffff0a0224 */ /* 0x002fe400010e0608 */
[----:B------:R-:W1:Y:S01]  /*19440*/  SHFL.IDX PT, R8, R4, RZ, 0x181f ;  /* 0x00181fff04087589 */ /* 0x000e6200000e0000 */
[----:B--2---:R-:W-:Y:S02]  /*19450*/  @P0 IMAD.MOV.U32 R2, RZ, RZ, R9 ;  /* 0x000000ffff020224 */ /* 0x004fe400078e0009 */
[----:B------:R-:W-:-:S05]  /*19460*/  @P0 IMAD.MOV.U32 R3, RZ, RZ, R10 ;  /* 0x000000ffff030224 */ /* 0x000fca00078e000a */
[----:B------:R2:W-:Y:S01]  /*19470*/  @P0 LDGSTS.E.BYPASS.LTC128B.128 [R28+0x1bc00], desc[UR50][R2.64], !P6 ;  /* 0x1bc00000021c0fae */ /* 0x0005e2000f101d72 */
[----:B0-----:R-:W-:-:S03]  /*19480*/  @P1 IADD3 R9, P0, R29, R14, RZ ;  /* 0x0000000e1d091210 */ /* 0x001fc60007f1e0ff */
[----:B------:R0:W3:Y:S02]  /*19490*/  SHFL.IDX PT, R14, R5, 0x1, 0x181f ;  /* 0x00381f00050e7f89 */ /* 0x0000e400000e0000 */
[----:B-1----:R-:W-:Y:S02]  /*194a0*/  @P1 IMAD.X R10, RZ, RZ, R8, P0 ;  /* 0x000000ffff0a1224 */ /* 0x002fe400000e0608 */
[----:B--2---:R-:W-:Y:S01]  /*194b0*/  @P1 IMAD.MOV.U32 R2, RZ, RZ, R9 ;  /* 0x000000ffff021224 */ /* 0x004fe200078e0009 */
[----:B------:R0:W1:Y:S01]  /*194c0*/  SHFL.IDX PT, R8, R4, 0x1, 0x181f ;  /* 0x00381f0004087f89 */ /* 0x00006200000e0000 */
[----:B------:R-:W-:-:S05]  /*194d0*/  @P1 IMAD.MOV.U32 R3, RZ, RZ, R10 ;  /* 0x000000ffff031224 */ /* 0x000fca00078e000a */
[----:B------:R0:W-:Y:S02]  /*194e0*/  @P1 LDGSTS.E.BYPASS.LTC128B.128 [R28+0x1c400], desc[UR50][R2.64], !P6 ;  /* 0x1c400000021c1fae */ /* 0x0001e4000f101d72 */
.L_x_1353:
[----:B------:R-:W-:Y:S02]  /*194f0*/  LOP3.LUT P2, RZ, R0, 0x100, RZ, 0xc0, !PT ;  /* 0x0000010000ff7812 */ /* 0x000fe4000784c0ff */
[----:B------:R-:W-:-:S11]  /*19500*/  ISETP.GE.AND P1, PT, R29, R16, PT ;  /* 0x000000101d00720c */ /* 0x000fd60003f26270 */
[----:B0--3--:R-:W-:-:S05]  /*19510*/  @P2 IADD3 R2, P0, R29, R14, RZ ;  /* 0x0000000e1d022210 */ /* 0x009fca0007f1e0ff */
[----:B-1----:R-:W-:-:S05]  /*19520*/  @P2 IMAD.X R3, RZ, RZ, R8, P0 ;  /* 0x000000ffff032224 */ /* 0x002fca00000e0608 */
        /* <DEDUP_REMOVED lines=13> */
.L_x_1265:
        /* <DEDUP_REMOVED lines=18> */
[----:B------:R-:W-:Y:S02]  /*19720*/  IMAD.U32 R4, RZ, RZ, UR6 ;  /* 0x00000006ff047e24 */ /* 0x000fe4000f8e00ff */
[----:B------:R-:W0:Y:S01]  /*19730*/  LDC.64 R2, c[0x4][R2] ;  /* 0x0100000002027b82 */ /* 0x000e220000000a00 */
[----:B------:R-:W-:Y:S02]  /*19740*/  IMAD.U32 R5, RZ, RZ, UR7 ;  /* 0x00000007ff057e24 */ /* 0x000fe4000f8e00ff */
        /* <DEDUP_REMOVED lines=8> */
[----:B0-----:R-:W-:Y:S05]  /*197d0*/  CALL.ABS.NOINC R2 ;  /* 0x0000000002007343 */ /* 0x001fea0003c00000 */
.L_x_1266:
[----:B------:R-:W-:Y:S01]  /*197e0*/  UISETP.NE.AND UP0, UPT, UR48, URZ, UPT ;  /* 0x0000003f3000728c */ /* 0x000fe2000bf05270 */
[----:B------:R-:W-:Y:S01]  /*197f0*/  IMAD.U32 R5, RZ, RZ, UR39 ;  /* 0x00000027ff057e24 */ /* 0x000fe2000f8e00ff */
[----:B------:R-:W-:Y:S01]  /*19800*/  ULDC.64 UR4, c[0x0][0x2e0] ;  /* 0x0000b80000047ab9 */ /* 0x000fe20000000a00 */
[----:B------:R-:W-:Y:S01]  /*19810*/  IMAD.U32 R4, RZ, RZ, UR38 ;  /* 0x00000026ff047e24 */ /* 0x000fe2000f8e00ff */
[----:B------:R-:W-:Y:S01]  /*19820*/  ULDC UR6, c[0x0][0x2b8] ;  /* 0x0000ae0000067ab9 */ /* 0x000fe20000000800 */
[----:B------:R-:W-:Y:S01]  /*19830*/  IMAD.U32 R3, RZ, RZ, UR47 ;  /* 0x0000002fff037e24 */ /* 0x000fe2000f8e00ff */
[----:B------:R-:W-:Y:S01]  /*19840*/  PLOP3.LUT P0, PT, PT, PT, UP0, 0x80, 0x0 ;  /* 0x000000000000781c */ /* 0x000fe20003f0f008 */
[----:B------:R-:W0:Y:S01]  /*19850*/  LDC R5, c[0x0][0x448] ;  /* 0x00011200ff057b82 */ /* 0x000e220000000800 */
[----:B------:R-:W-:Y:S01]  /*19860*/  PLOP3.LUT P1, PT, PT, PT, UP0, 0x80, 0x0 ;  /* 0x000000000000781c */ /* 0x000fe20003f2f008 */
[----:B------:R-:W-:Y:S02]  /*19870*/  IMAD.MOV.U32 R2, RZ, RZ, R4 ;  /* 0x000000ffff027224 */ /* 0x000fe400078e0004 */
[----:B------:R-:W-:-:S02]  /*19880*/  VIADD R0, R25, UR41 ;  /* 0x0000002919007c36 */ /* 0x000fc40008000000 */
[----:B------:R-:W-:Y:S02]  /*19890*/  IMAD R16, R16, UR4, RZ ;  /* 0x0000000410107c24 */ /* 0x000fe4000f8e02ff */
[----:B------:R-:W-:Y:S01]  /*198a0*/  IMAD.WIDE.U32 R2, R27, UR4, R2 ;  /* 0x000000041b027c25 */ /* 0x000fe2000f8e0002 */
[----:B------:R-:W-:-:S03]  /*198b0*/  @UP0 ULDC UR4, c[0x0][0x44c] ;  /* 0x0001130000040ab9 */ /* 0x000fc60000000800 */
[----:B------:R-:W-:Y:S01]  /*198c0*/  @P0 IMAD.HI.U32 R4, R0, UR4, RZ ;  /* 0x0000000400040c27 */ /* 0x000fe2000f8e00ff */
[----:B------:R-:W-:Y:S01]  /*198d0*/  @UP0 ULDC UR4, c[0x0][0x450] ;  /* 0x0001140000040ab9 */ /* 0x000fe20000000800 */
[----:B------:R-:W-:Y:S02]  /*198e0*/  ISETP.GE.AND P0, PT, R29, UR6, PT ;  /* 0x000000061d007c0c */ /* 0x000fe4000bf06270 */
[----:B------:R-:W-:Y:S01]  /*198f0*/  IMAD.MOV.U32 R7, RZ, RZ, R0 ;  /* 0x000000ffff077224 */ /* 0x000fe200078e0000 */
[----:B------:R-:W-:Y:S01]  /*19900*/  @P1 SHF.R.U32.HI R7, RZ, UR4, R4 ;  /* 0x00000004ff071c19 */ /* 0x000fe20008011604 */
[----:B------:R-:W-:Y:S01]  /*19910*/  IMAD R9, R27, UR5, R16 ;  /* 0x000000051b097c24 */ /* 0x000fe2000f8e0210 */
[----:B------:R-:W-:Y:S02]  /*19920*/  ULDC.64 UR4, c[0x0][0x2d0] ;  /* 0x0000b40000047ab9 */ /* 0x000fe40000000a00 */
[----:B------:R-:W-:Y:S01]  /*19930*/  SHF.R.S32.HI R4, RZ, 0x1f, R7 ;  /* 0x0000001fff047819 */ /* 0x000fe20000011407 */
[----:B------:R-:W-:-:S02]  /*19940*/  IMAD.IADD R3, R3, 0x1, R9 ;  /* 0x0000000103037824 */ /* 0x000fc400078e0209 */
[----:B------:R-:W-:Y:S02]  /*19950*/  IMAD.MOV R9, RZ, RZ, -R7 ;  /* 0x000000ffff097224 */ /* 0x000fe400078e0a07 */
[----:B------:R-:W-:Y:S02]  /*19960*/  IMAD R4, R4, UR4, RZ ;  /* 0x0000000404047c24 */ /* 0x000fe4000f8e02ff */
[----:B0-----:R-:W-:Y:S02]  /*19970*/  IMAD R9, R5, R9, R0 ;  /* 0x0000000905097224 */ /* 0x001fe400078e0200 */
[----:B------:R-:W-:-:S03]  /*19980*/  IMAD.WIDE.U32 R2, R7, UR4, R2 ;  /* 0x0000000407027c25 */ /* 0x000fc6000f8e0002 */
[----:B------:R-:W-:Y:S01]  /*19990*/  SHF.R.S32.HI R0, RZ, 0x1f, R9 ;  /* 0x0000001fff007819 */ /* 0x000fe20000011409 */
[----:B------:R-:W-:Y:S01]  /*199a0*/  IMAD R7, R7, UR5, R4 ;  /* 0x0000000507077c24 */ /* 0x000fe2000f8e0204 */
[----:B------:R-:W-:-:S03]  /*199b0*/  ULDC.64 UR4, c[0x0][0x2c8] ;  /* 0x0000b20000047ab9 */ /* 0x000fc60000000a00 */
[----:B------:R-:W-:Y:S02]  /*199c0*/  IMAD.IADD R3, R3, 0x1, R7 ;  /* 0x0000000103037824 */ /* 0x000fe400078e0207 */
[----:B------:R-:W-:Y:S02]  /*199d0*/  IMAD R0, R0, UR4, RZ ;  /* 0x0000000400007c24 */ /* 0x000fe4000f8e02ff */
[----:B------:R-:W-:-:S04]  /*199e0*/  IMAD.WIDE.U32 R2, R9, UR4, R2 ;  /* 0x0000000409027c25 */ /* 0x000fc8000f8e0002 */
        /* <DEDUP_REMOVED lines=8> */
[----:B------:R-:W-:Y:S02]  /*19a70*/  VIADD R6, R26, UR41 ;  /* 0x000000291a067c36 */ /* 0x000fe40008000000 */
[----:B------:R-:W1:Y:S01]  /*19a80*/  SHFL.IDX PT, R2, R4, RZ, 0x181f ;  /* 0x00181fff04027589 */ /* 0x000e6200000e0000 */
[----:B------:R-:W-:Y:S02]  /*19a90*/  IMAD R5, R5, UR4, RZ ;  /* 0x0000000405057c24 */ /* 0x000fe4000f8e02ff */
[C---:B------:R-:W-:Y:S01]  /*19aa0*/  VIADD R10, R6.reuse, 0x10 ;  /* 0x00000010060a7836 */ /* 0x040fe20000000000 */
[----:B------:R-:W2:Y:S01]  /*19ab0*/  SHFL.IDX PT, R8, R0, 0x1, 0x181f ;  /* 0x00381f0000087f89 */ /* 0x000ea200000e0000 */
[C---:B------:R-:W-:Y:S01]  /*19ac0*/  VIADD R12, R6.reuse, 0x20 ;  /* 0x00000020060c7836 */ /* 0x040fe20000000000 */
[----:B------:R-:W-:-:S02]  /*19ad0*/  ISETP.GE.AND P1, PT, R6, R5, PT ;  /* 0x000000050600720c */ /* 0x000fc40003f26270 */
[----:B------:R-:W3:Y:S11]  /*19ae0*/  SHFL.IDX PT, R7, R4, 0x1, 0x181f ;  /* 0x00381f0004077f89 */ /* 0x000ef600000e0000 */
[----:B0-----:R-:W-:-:S05]  /*19af0*/  @!P1 IADD3 R14, P2, R29, R14, RZ ;  /* 0x0000000e1d0e9210 */ /* 0x001fca0007f5e0ff */
[----:B-1----:R-:W-:Y:S01]  /*19b00*/  @!P1 IMAD.X R3, RZ, RZ, R2, P2 ;  /* 0x000000ffff039224 */ /* 0x002fe200010e0602 */
[-C--:B------:R-:W-:Y:S01]  /*19b10*/  ISETP.GE.AND P2, PT, R10, R5.reuse, PT ;  /* 0x000000050a00720c */ /* 0x080fe20003f46270 */
[----:B------:R-:W-:Y:S02]  /*19b20*/  @!P1 IMAD.MOV.U32 R2, RZ, RZ, R14 ;  /* 0x000000ffff029224 */ /* 0x000fe400078e000e */
[----:B------:R-:W0:Y:S04]  /*19b30*/  SHFL.IDX PT, R14, R0, 0x2, 0x181f ;  /* 0x00581f00000e7f89 */ /* 0x000e2800000e0000 */
[----:B------:R1:W-:Y:S01]  /*19b40*/  @!P1 LDGSTS.E.BYPASS.LTC128B.128 [R28+0x14400], desc[UR50][R2.64], !P0 ;  /* 0x14400000021c9fae */ /* 0x0003e2000c101d72 */
[----:B------:R-:W-:Y:S01]  /*19b50*/  ISETP.GE.AND P1, PT, R12, R5, PT ;  /* 0x000000050c00720c */ /* 0x000fe20003f26270 */
[----:B------:R-:W-:-:S04]  /*19b60*/  VIADD R12, R6, 0x30 ;  /* 0x00000030060c7836 */ /* 0x000fc80000000000 */
[----:B--2---:R-:W-:Y:S02]  /*19b70*/  @!P2 IADD3 R9, P3, R29, R8, RZ ;  /* 0x000000081d09a210 */ /* 0x004fe40007f7e0ff */
[----:B------:R-:W2:Y:S03]  /*19b80*/  SHFL.IDX PT, R8, R4, 0x2, 0x181f ;  /* 0x00581f0004087f89 */ /* 0x000ea600000e0000 */
[----:B---3--:R-:W-:Y:S02]  /*19b90*/  @!P2 IMAD.X R10, RZ, RZ, R7, P3 ;  /* 0x000000ffff0aa224 */ /* 0x008fe400018e0607 */
[----:B-1----:R-:W-:Y:S01]  /*19ba0*/  @!P2 IMAD.MOV.U32 R2, RZ, RZ, R9 ;  /* 0x000000ffff02a224 */ /* 0x002fe200078e0009 */
[----:B------:R-:W-:Y:S01]  /*19bb0*/  SHFL.IDX PT, R7, R4, 0x3, 0x181f ;  /* 0x00781f0004077f89 */ /* 0x000fe200000e0000 */
[----:B------:R-:W-:-:S03]  /*19bc0*/  @!P2 IMAD.MOV.U32 R3, RZ, RZ, R10 ;  /* 0x000000ffff03a224 */ /* 0x000fc600078e000a */
[----:B------:R-:W1:Y:S04]  /*19bd0*/  SHFL.IDX PT, R10, R0, 0x3, 0x181f ;  /* 0x00781f00000a7f89 */ /* 0x000e6800000e0000 */
[----:B------:R2:W-:Y:S01]  /*19be0*/  @!P2 LDGSTS.E.BYPASS.LTC128B.128 [R28+0x14c00], desc[UR50][R2.64], !P0 ;  /* 0x14c00000021cafae */ /* 0x0005e2000c101d72 */
[----:B0-----:R-:W-:-:S05]  /*19bf0*/  @!P1 IADD3 R14, P2, R29, R14, RZ ;  /* 0x0000000e1d0e9210 */ /* 0x001fca0007f5e0ff */
[----:B--2---:R-:W-:Y:S01]  /*19c00*/  @!P1 IMAD.X R3, RZ, RZ, R8, P2 ;  /* 0x000000ffff039224 */ /* 0x004fe200010e0608 */
[----:B------:R-:W-:Y:S01]  /*19c10*/  ISETP.GE.AND P2, PT, R12, R5, PT ;  /* 0x000000050c00720c */ /* 0x000fe20003f46270 */
[----:B------:R-:W-:Y:S01]  /*19c20*/  @!P1 IMAD.MOV.U32 R2, RZ, RZ, R14 ;  /* 0x000000ffff029224 */ /* 0x000fe200078e000e */
[----:B------:R-:W-:Y:S01]  /*19c30*/  SHFL.IDX PT, R8, R4, 0x4, 0x181f ;  /* 0x00981f0004087f89 */ /* 0x000fe200000e0000 */
[----:B------:R-:W-:-:S03]  /*19c40*/  VIADD R12, R6, 0x50 ;  /* 0x00000050060c7836 */ /* 0x000fc60000000000 */
[----:B------:R-:W0:Y:S04]  /*19c50*/  SHFL.IDX PT, R14, R0, 0x4, 0x181f ;  /* 0x00981f00000e7f89 */ /* 0x000e2800000e0000 */
[----:B------:R1:W-:Y:S03]  /*19c60*/  @!P1 LDGSTS.E.BYPASS.LTC128B.128 [R28+0x15400], desc[UR50][R2.64], !P0 ;  /* 0x15400000021c9fae */ /* 0x0003e6000c101d72 */
[----:B-1----:R-:W-:Y:S01]  /*19c70*/  @!P2 IADD3 R2, P1, R29, R10, RZ ;  /* 0x0000000a1d02a210 */ /* 0x002fe20007f3e0ff */
[----:B------:R-:W-:-:S04]  /*19c80*/  VIADD R10, R6, 0x40 ;  /* 0x00000040060a7836 */ /* 0x000fc80000000000 */
[----:B------:R-:W-:Y:S01]  /*19c90*/  @!P2 IMAD.X R3, RZ, RZ, R7, P1 ;  /* 0x000000ffff03a224 */ /* 0x000fe200008e0607 */
[----:B------:R-:W-:Y:S01]  /*19ca0*/  ISETP.GE.AND P1, PT, R10, R5, PT ;  /* 0x000000050a00720c */ /* 0x000fe20003f26270 */
[----:B------:R-:W-:Y:S04]  /*19cb0*/  SHFL.IDX PT, R7, R4, 0x5, 0x181f ;  /* 0x00b81f0004077f89 */ /* 0x000fe800000e0000 */
[----:B------:R-:W1:Y:S04]  /*19cc0*/  SHFL.IDX PT, R10, R0, 0x5, 0x181f ;  /* 0x00b81f00000a7f89 */ /* 0x000e6800000e0000 */
[----:B------:R0:W-:Y:S04]  /*19cd0*/  @!P2 LDGSTS.E.BYPASS.LTC128B.128 [R28+0x15c00], desc[UR50][R2.64], !P0 ;  /* 0x15c00000021cafae */ /* 0x0001e8000c101d72 */
[----:B0-----:R-:W-:-:S02]  /*19ce0*/  @!P1 IADD3 R2, P2, R29, R14, RZ ;  /* 0x0000000e1d029210 */ /* 0x001fc40007f5e0ff */
[----:B------:R-:W0:Y:S03]  /*19cf0*/  SHFL.IDX PT, R14, R0, 0x6, 0x181f ;  /* 0x00d81f00000e7f89 */ /* 0x000e2600000e0000 */
[----:B------:R-:W-:Y:S01]  /*19d00*/  @!P1 IMAD.X R3, RZ, RZ, R8, P2 ;  /* 0x000000ffff039224 */ /* 0x000fe200010e0608 */
[----:B------:R-:W-:Y:S01]  /*19d10*/  ISETP.GE.AND P2, PT, R12, R5, PT ;  /* 0x000000050c00720c */ /* 0x000fe20003f46270 */
[----:B------:R-:W2:Y:S04]  /*19d20*/  SHFL.IDX PT, R8, R4, 0x6, 0x181f ;  /* 0x00d81f0004087f89 */ /* 0x000ea800000e0000 */
[----:B------:R1:W-:Y:S08]  /*19d30*/  @!P1 LDGSTS.E.BYPASS.LTC128B.128 [R28+0x16400], desc[UR50][R2.64], !P0 ;  /* 0x16400000021c9fae */ /* 0x0003f0000c101d72 */
[----:B-1----:R-:W-:Y:S01]  /*19d40*/  @!P2 IADD3 R2, P1, R29, R10, RZ ;  /* 0x0000000a1d02a210 */ /* 0x002fe20007f3e0ff */
[----:B------:R-:W-:-:S04]  /*19d50*/  VIADD R10, R6, 0x60 ;  /* 0x00000060060a7836 */ /* 0x000fc80000000000 */
[----:B------:R-:W-:Y:S01]  /*19d60*/  @!P2 IMAD.X R3, RZ, RZ, R7, P1 ;  /* 0x000000ffff03a224 */ /* 0x000fe200008e0607 */
[----:B------:R-:W-:Y:S01]  /*19d70*/  ISETP.GE.AND P1, PT, R10, R5, PT ;  /* 0x000000050a00720c */ /* 0x000fe20003f26270 */
[----:B------:R1:W3:Y:S04]  /*19d80*/  SHFL.IDX PT, R7, R4, 0x7, 0x181f ;  /* 0x00f81f0004077f89 */ /* 0x0002e800000e0000 */
[----:B------:R4:W-:Y:S08]  /*19d90*/  @!P2 LDGSTS.E.BYPASS.LTC128B.128 [R28+0x16c00], desc[UR50][R2.64], !P0 ;  /* 0x16c00000021cafae */ /* 0x0009f0000c101d72 */
[----:B0-----:R-:W-:-:S02]  /*19da0*/  @!P1 IADD3 R9, P2, R29, R14, RZ ;  /* 0x0000000e1d099210 */ /* 0x001fc40007f5e0ff */
[----:B------:R1:W0:Y:S03]  /*19db0*/  SHFL.IDX PT, R14, R0, 0x7, 0x181f ;  /* 0x00f81f00000e7f89 */ /* 0x00022600000e0000 */
[----:B--2---:R-:W-:Y:S02]  /*19dc0*/  @!P1 IMAD.X R8, RZ, RZ, R8, P2 ;  /* 0x000000ffff089224 */ /* 0x004fe400010e0608 */
[----:B----4-:R-:W-:Y:S02]  /*19dd0*/  @!P1 IMAD.MOV.U32 R2, RZ, RZ, R9 ;  /* 0x000000ffff029224 */ /* 0x010fe400078e0009 */
[----:B------:R-:W-:-:S05]  /*19de0*/  @!P1 IMAD.MOV.U32 R3, RZ, RZ, R8 ;  /* 0x000000ffff039224 */ /* 0x000fca00078e0008 */
[----:B---3--:R1:W-:Y:S02]  /*19df0*/  @!P1 LDGSTS.E.BYPASS.LTC128B.128 [R28+0x17400], desc[UR50][R2.64], !P0 ;  /* 0x17400000021c9fae */ /* 0x0083e4000c101d72 */
.L_x_1370:
[----:B------:R-:W-:Y:S02]  /*19e00*/  VIADD R6, R6, 0x70 ;  /* 0x0000007006067836 */ /* 0x000fe40000000000 */
[----:B-1----:R-:W-:-:S03]  /*19e10*/  IMAD.MOV.U32 R0, RZ, RZ, 0x1 ;  /* 0x00000001ff007424 */ /* 0x002fc600078e00ff */
        /* <DEDUP_REMOVED lines=15> */
.L_x_1371:
[----:B------:R-:W-:Y:S01]  /*19f10*/  UIADD3 UR4, UR52, -0x2, URZ ;  /* 0xfffffffe34047890 */ /* 0x000fe2000fffe03f */
[----:B------:R-:W-:-:S03]  /*19f20*/  IMAD.MOV.U32 R30, RZ, RZ, 0x1 ;  /* 0x00000001ff1e7424 */ /* 0x000fc600078e00ff */
[----:B------:R-:W-:-:S06]  /*19f30*/  UISETP.GE.AND UP0, UPT, UR4, UR49, UPT ;  /* 0x000000310400728c */ /* 0x000fcc000bf06270 */
[----:B------:R-:W-:-:S13]  /*19f40*/  PLOP3.LUT P0, PT, PT, PT, UP0, 0x80, 0x0 ;  /* 0x000000000000781c */ /* 0x000fda0003f0f008 */
[----:B------:R-:W-:Y:S05]  /*19f50*/  @!P0 BRA `(.L_x_1269) ;  /* 0x0000001800108947 */ /* 0x000fea0003800000 */
[----:B------:R-:W-:Y:S01]  /*19f60*/  UIADD3 UR4, UR45, 0x1, URZ ;  /* 0x000000012d047890 */ /* 0x000fe2000fffe03f */
[----:B0-----:R-:W-:Y:S01]  /*19f70*/  LOP3.LUT R3, RZ, UR43, RZ, 0x33, !PT ;  /* 0x0000002bff037c12 */ /* 0x001fe2000f8e33ff */
[----:B------:R-:W-:Y:S01]  /*19f80*/  IMAD.MOV.U32 R21, RZ, RZ, 0x1 ;  /* 0x00000001ff157424 */ /* 0x000fe200078e00ff */
[----:B------:R-:W-:Y:S01]  /*19f90*/  IADD3 R18, R29, R18, R26 ;  /* 0x000000121d127210 */ /* 0x000fe20007ffe01a */
[----:B------:R-:W-:Y:S01]  /*19fa0*/  UIMAD UR4, UR4, UR37, URZ ;  /* 0x00000025040472a4 */ /* 0x000fe2000f8e023f */
[----:B------:R-:W-:Y:S01]  /*19fb0*/  LOP3.LUT R5, RZ, UR42, RZ, 0x33, !PT ;  /* 0x0000002aff057c12 */ /* 0x000fe2000f8e33ff */
[----:B------:R-:W-:Y:S02]  /*19fc0*/  IMAD.MOV.U32 R20, RZ, RZ, RZ ;  /* 0x000000ffff147224 */ /* 0x000fe400078e00ff */
[----:B------:R-:W-:Y:S02]  /*19fd0*/  VIADD R18, R18, 0xfffffe20 ;  /* 0xfffffe2012127836 */ /* 0x000fe40000000000 */
[----:B------:R-:W-:-:S04]  /*19fe0*/  LOP3.LUT R0, RZ, UR4, RZ, 0x33, !PT ;  /* 0x00000004ff007c12 */ /* 0x000fc8000f8e33ff */
[----:B------:R-:W-:-:S04]  /*19ff0*/  VIADDMNMX R0, R0, -UR44, R3, !PT ;  /* 0x8000002c00007c46 */ /* 0x000fc8000f800103 */
[----:B------:R-:W-:-:S04]  /*1a000*/  VIMNMX R5, R0, R5, !PT ;  /* 0x0000000500057248 */ /* 0x000fc80007fe0100 */
[C---:B------:R-:W-:Y:S01]  /*1a010*/  IADD3 R32, -R5.reuse, -0x2, RZ ;  /* 0xfffffffe05207810 */ /* 0x040fe20007ffe1ff */
[----:B------:R-:W-:-:S07]  /*1a020*/  IMAD R0, R5, -0xa0, R18 ;  /* 0xffffff6005007824 */ /* 0x000fce00078e0212 */
.L_x_1284:
        /* <DEDUP_REMOVED lines=24> */
[----:B------:R-:W-:Y:S02]  /*1a1b0*/  @!P1 IMAD.MOV.U32 R2, RZ, RZ, R11 ;  /* 0x000000ffff029224 */ /* 0x000fe400078e000b */
[----:B------:R-:W-:Y:S02]  /*1a1c0*/  IMAD.IADD R5, R9, 0x1, R5 ;  /* 0x0000000109057824 */ /* 0x000fe400078e0205 */
        /* <DEDUP_REMOVED lines=9> */
[----:B------:R-:W-:Y:S01]  /*1a260*/  @!P1 LEA.HI.X R5, R2, UR5, R3, 0x2, P0 ;  /* 0x0000000502059c11 */ /* 0x000fe200080f1403 */
[----:B------:R-:W-:Y:S02]  /*1a270*/  IMAD.U32 R12, RZ, RZ, UR6 ;  /* 0x00000006ff0c7e24 */ /* 0x000fe4000f8e00ff */
[----:B------:R-:W-:Y:S02]  /*1a280*/  VIADD R2, R20, 0x1 ;  /* 0x0000000114027836 */ /* 0x000fe40000000000 */
[----:B------:R0:W5:Y:S01]  /*1a290*/  @!P1 LDG.E R8, desc[UR50][R4.64] ;  /* 0x0000003204089981 */ /* 0x000162000c1e1900 */
[----:B------:R-:W-:Y:S02]  /*1a2a0*/  ISETP.NE.AND P2, PT, R12, 0x3, PT ;  /* 0x000000030c00780c */ /* 0x000fe40003f45270 */
        /* <DEDUP_REMOVED lines=9> */
.L_x_1270:
[----:B------:R-:W-:Y:S02]  /*1a340*/  LEA R3, R2, UR46, 0x3 ;  /* 0x0000002e02037c11 */ /* 0x000fe4000f8e18ff */
[----:B------:R-:W-:-:S04]  /*1a350*/  SHF.L.U32 R25, R30, 0x1f, RZ ;  /* 0x0000001f1e197819 */ /* 0x000fc800000006ff */
[----:B------:R-:W0:Y:S02]  /*1a360*/  SYNCS.PHASECHK.TRANS64.TRYWAIT P1, [R3+URZ+0x22880], R25 ;  /* 0x02288019030075a7 */ /* 0x000e24000802017f */
[----:B0-----:R-:W-:Y:S05]  /*1a370*/  @!P1 BRA `(.L_x_1271) ;  /* 0x0000004400589947 */ /* 0x001fea0003800000 */
.L_x_1372:
        /* <DEDUP_REMOVED lines=25> */
[C---:B------:R-:W-:Y:S02]  /*1a510*/  IMAD R12, R9.reuse, UR5, R12 ;  /* 0x00000005090c7c24 */ /* 0x040fe4000f8e020c */
[----:B------:R-:W-:Y:S01]  /*1a520*/  IMAD.WIDE.U32 R6, R9, UR4, R6 ;  /* 0x0000000409067c25 */ /* 0x000fe2000f8e0006 */
[----:B------:R-:W-:-:S03]  /*1a530*/  ULDC.64 UR4, c[0x0][0x330] ;  /* 0x0000cc0000047ab9 */ /* 0x000fc60000000a00 */
[----:B------:R-:W-:Y:S02]  /*1a540*/  IMAD.IADD R5, R5, 0x1, R11 ;  /* 0x0000000105057824 */ /* 0x000fe400078e020b */
        /* <DEDUP_REMOVED lines=61> */
[----:B------:R1:W-:Y:S03]  /*1a920*/  LDGSTS.E.BYPASS.LTC128B.128 [R17+0xe400], desc[UR50][R4.64], !P2 ;  /* 0x0e40000004117fae */ /* 0x0003e6000d101d72 */
.L_x_1394:
        /* <DEDUP_REMOVED lines=16> */
.L_x_1273:
[----:B------:R1:W-:Y:S01]  /*1aa30*/  SYNCS.ARRIVE.TRANS64.A1T0 RZ, [R3+URZ+0x22870], RZ ;  /* 0x022870ff03ff79a7 */ /* 0x0003e2000810003f */
[----:B------:R-:W-:Y:S05]  /*1aa40*/  @!P2 BRA `(.L_x_1274) ;  /* 0x000000000004a947 */ /* 0x000fea0003800000 */
[----:B------:R-:W-:Y:S01]  /*1aa50*/  BPT.TRAP 0x1 ;  /* 0x000000040000795c */ /* 0x000fe20000300000 */
.L_x_1274:
[----:B------:R-:W2:Y:S02]  /*1aa60*/  SYNCS.PHASECHK.TRANS64.TRYWAIT P1, [R3+URZ+0x22840], R25 ;  /* 0x02284019030075a7 */ /* 0x000ea4000802017f */
[----:B--2---:R-:W-:Y:S05]  /*1aa70*/  @!P1 BRA `(.L_x_1275) ;  /* 0x0000004800649947 */ /* 0x004fea0003800000 */
.L_x_1395:
        /* <DEDUP_REMOVED lines=12> */
[----:B------:R-:W-:Y:S02]  /*1ab40*/  IMAD R24, R24, UR6, RZ ;  /* 0x0000000618187c24 */ /* 0x000fe4000f8e02ff */
[----:B------:R-:W-:Y:S01]  /*1ab50*/  IMAD.IADD R5, R5, 0x1, R23 ;  /* 0x0000000105057824 */ /* 0x000fe200078e0217 */
        /* <DEDUP_REMOVED lines=30> */
[----:B------:R-:W-:Y:S04]  /*1ad40*/  SHFL.IDX PT, R11, R6, 0x7, 0x181f ;  /* 0x00f81f00060b7f89 */ /* 0x000fe800000e0000 */
[----:B------:R-:W3:Y:S01]  /*1ad50*/  SHFL.IDX PT, R14, R6, 0x1, 0x181f ;  /* 0x00381f00060e7f89 */ /* 0x000ee200000e0000 */
[----:B----4-:R-:W-:-:S05]  /*1ad60*/  IMAD.X R5, RZ, RZ, R5, P1 ;  /* 0x000000ffff057224 */ /* 0x010fca00008e0605 */
[----:B------:R3:W-:Y:S02]  /*1ad70*/  LDGSTS.E.BYPASS.LTC128B.128 [R8+0x18400], desc[UR50][R4.64], !P2 ;  /* 0x1840000004087fae */ /* 0x0007e4000d101d72 */
[C---:B---3--:R-:W-:Y:S02]  /*1ad80*/  IADD3 R4, P1, R29.reuse, R14, RZ ;  /* 0x0000000e1d047210 */ /* 0x048fe40007f3e0ff */
[----:B------:R-:W3:Y:S03]  /*1ad90*/  SHFL.IDX PT, R14, R6, 0x3, 0x181f ;  /* 0x00781f00060e7f89 */ /* 0x000ee600000e0000 */
[----:B------:R-:W-:Y:S02]  /*1ada0*/  IMAD.X R5, RZ, RZ, R17, P1 ;  /* 0x000000ffff057224 */ /* 0x000fe400008e0611 */
[----:B------:R-:W4:Y:S04]  /*1adb0*/  SHFL.IDX PT, R17, R7, 0x3, 0x181f ;  /* 0x00781f0007117f89 */ /* 0x000f2800000e0000 */
[----:B------:R5:W-:Y:S02]  /*1adc0*/  LDGSTS.E.BYPASS.LTC128B.128 [R8+0x18c00], desc[UR50][R4.64], !P2 ;  /* 0x18c0000004087fae */ /* 0x000be4000d101d72 */
[----:B-----5:R-:W-:-:S02]  /*1add0*/  IADD3 R4, P1, R29, R18, RZ ;  /* 0x000000121d047210 */ /* 0x020fc40007f3e0ff */
[----:B------:R-:W5:Y:S03]  /*1ade0*/  SHFL.IDX PT, R18, R6, 0x4, 0x181f ;  /* 0x00981f0006127f89 */ /* 0x000f6600000e0000 */
[----:B------:R-:W-:Y:S02]  /*1adf0*/  IMAD.X R5, RZ, RZ, R16, P1 ;  /* 0x000000ffff057224 */ /* 0x000fe400008e0610 */
[----:B------:R-:W0:Y:S04]  /*1ae00*/  SHFL.IDX PT, R16, R7, 0x4, 0x181f ;  /* 0x00981f0007107f89 */ /* 0x000e2800000e0000 */
[----:B------:R3:W-:Y:S02]  /*1ae10*/  LDGSTS.E.BYPASS.LTC128B.128 [R8+0x19400], desc[UR50][R4.64], !P2 ;  /* 0x1940000004087fae */ /* 0x0007e4000d101d72 */
[----:B---3--:R-:W-:-:S02]  /*1ae20*/  IADD3 R4, P1, R29, R14, RZ ;  /* 0x0000000e1d047210 */ /* 0x008fc40007f3e0ff */
[----:B------:R-:W3:Y:S03]  /*1ae30*/  SHFL.IDX PT, R14, R6, 0x5, 0x181f ;  /* 0x00b81f00060e7f89 */ /* 0x000ee600000e0000 */
[----:B----4-:R-:W-:Y:S01]  /*1ae40*/  IMAD.X R5, RZ, RZ, R17, P1 ;  /* 0x000000ffff057224 */ /* 0x010fe200008e0611 */
[----:B------:R-:W-:Y:S04]  /*1ae50*/  SHFL.IDX PT, R6, R10, RZ, 0x181f ;  /* 0x00181fff0a067589 */ /* 0x000fe800000e0000 */
[----:B------:R5:W-:Y:S04]  /*1ae60*/  LDGSTS.E.BYPASS.LTC128B.128 [R8+0x19c00], desc[UR50][R4.64], !P2 ;  /* 0x19c0000004087fae */ /* 0x000be8000d101d72 */
[----:B------:R-:W-:Y:S01]  /*1ae70*/  SHFL.IDX PT, R17, R7, 0x6, 0x181f ;  /* 0x00d81f0007117f89 */ /* 0x000fe200000e0000 */
[----:B-----5:R-:W-:-:S03]  /*1ae80*/  IADD3 R4, P1, R29, R18, RZ ;  /* 0x000000121d047210 */ /* 0x020fc60007f3e0ff */
[----:B------:R-:W4:Y:S02]  /*1ae90*/  SHFL.IDX PT, R18, R7, 0x5, 0x181f ;  /* 0x00b81f0007127f89 */ /* 0x000f2400000e0000 */
[----:B0-----:R-:W-:Y:S02]  /*1aea0*/  IMAD.X R5, RZ, RZ, R16, P1 ;  /* 0x000000ffff057224 */ /* 0x001fe400008e0610 */
[----:B------:R-:W0:Y:S04]  /*1aeb0*/  SHFL.IDX PT, R16, R7, 0x7, 0x181f ;  /* 0x00f81f0007107f89 */ /* 0x000e2800000e0000 */
[----:B------:R3:W-:Y:S02]  /*1aec0*/  LDGSTS.E.BYPASS.LTC128B.128 [R8+0x1a400], desc[UR50][R4.64], !P2 ;  /* 0x1a40000004087fae */ /* 0x0007e4000d101d72 */
[----:B---3--:R-:W-:-:S02]  /*1aed0*/  IADD3 R4, P1, R29, R14, RZ ;  /* 0x0000000e1d047210 */ /* 0x008fc40007f3e0ff */
        /* <DEDUP_REMOVED lines=14> */
.L_x_1417:
[----:B------:R-:W-:Y:S02]  /*1afc0*/  R2UR UR4, R3 ;  /* 0x00000000030472ca */ /* 0x000fe400000e0000 */
[----:B0--3--:R-:W-:-:S05]  /*1afd0*/  IADD3 R4, P1, R29, R14, RZ ;  /* 0x0000000e1d047210 */ /* 0x009fca0007f3e0ff */
[----:B----4-:R-:W-:-:S05]  /*1afe0*/  IMAD.X R5, RZ, RZ, R6, P1 ;  /* 0x000000ffff057224 */ /* 0x010fca00008e0606 */
        /* <DEDUP_REMOVED lines=13> */
.L_x_1277:
[----:B------:R-:W-:Y:S01]  /*1b0c0*/  IMAD.U32 R4, RZ, RZ, UR36 ;  /* 0x00000024ff047e24 */ /* 0x000fe2000f8e00ff */
[----:B------:R0:W-:Y:S04]  /*1b0d0*/  SYNCS.ARRIVE.TRANS64.A1T0 RZ, [R3+URZ+0x22830], RZ ;  /* 0x022830ff03ff79a7 */ /* 0x0001e8000810003f */
[----:B------:R-:W-:-:S04]  /*1b0e0*/  LOP3.LUT R4, R4, 0x1, RZ, 0xfc, !PT ;  /* 0x0000000104047812 */ /* 0x000fc800078efcff */
[----:B------:R-:W-:-:S13]  /*1b0f0*/  ISETP.NE.AND P1, PT, R4, 0x3, PT ;  /* 0x000000030400780c */ /* 0x000fda0003f25270 */
[----:B0-----:R-:W-:Y:S05]  /*1b100*/  @!P1 BRA `(.L_x_1278) ;  /* 0x0000000000049947 */ /* 0x001fea0003800000 */
[----:B------:R-:W-:Y:S01]  /*1b110*/  BPT.TRAP 0x1 ;  /* 0x000000040000795c */ /* 0x000fe20000300000 */
.L_x_1278:
[----:B-12---:R-:W-:Y:S02]  /*1b120*/  LOP3.LUT R3, R21, 0x1, RZ, 0x3c, !PT ;  /* 0x0000000115037812 */ /* 0x006fe400078e3cff */
[----:B------:R-:W-:Y:S02]  /*1b130*/  LEA R6, R20, UR46, 0x3 ;  /* 0x0000002e14067c11 */ /* 0x000fe4000f8e18ff */
[----:B------:R-:W-:-:S04]  /*1b140*/  SHF.L.U32 R3, R3, 0x1f, RZ ;  /* 0x0000001f03037819 */ /* 0x000fc800000006ff */
[----:B------:R-:W0:Y:S02]  /*1b150*/  SYNCS.PHASECHK.TRANS64.TRYWAIT P2, [R6+URZ+0x22870], R3 ;  /* 0x02287003060075a7 */ /* 0x000e24000804017f */
[----:B0-----:R-:W-:Y:S05]  /*1b160*/  @!P2 BRA `(.L_x_1279) ;  /* 0x0000004c0060a947 */ /* 0x001fea0003800000 */
.L_x_1418:
[----:B------:R-:W-:-:S06]  /*1b170*/  ULOP3.LUT UR4, UR36, 0x2, URZ, 0xfc, !UPT ;  /* 0x0000000224047892 */ /* 0x000fcc000f8efc3f */
[----:B------:R-:W-:-:S05]  /*1b180*/  IMAD.U32 R4, RZ, RZ, UR4 ;  /* 0x00000004ff047e24 */ /* 0x000fca000f8e00ff */
[----:B------:R-:W-:-:S13]  /*1b190*/  ISETP.NE.AND P2, PT, R4, 0x3, PT ;  /* 0x000000030400780c */ /* 0x000fda0003f45270 */
[----:B------:R-:W-:Y:S05]  /*1b1a0*/  @!P2 BRA `(.L_x_1280) ;  /* 0x000000000004a947 */ /* 0x000fea0003800000 */
[----:B------:R-:W-:Y:S01]  /*1b1b0*/  BPT.TRAP 0x1 ;  /* 0x000000040000795c */ /* 0x000fe20000300000 */
.L_x_1280:
[----:B------:R-:W-:Y:S01]  /*1b1c0*/  SHF.L.U32 R5, R21, 0x1f, RZ ;  /* 0x0000001f15057819 */ /* 0x000fe200000006ff */
[----:B0-----:R-:W-:-:S03]  /*1b1d0*/  IMAD R3, R20, 0x5000, RZ ;  /* 0x0000500014037824 */ /* 0x001fc600078e02ff */
[----:B------:R-:W0:Y:S02]  /*1b1e0*/  SYNCS.PHASECHK.TRANS64.TRYWAIT P2, [R6+URZ+0x22860], R5 ;  /* 0x02286005060075a7 */ /* 0x000e24000804017f */
[----:B------:R-:W-:Y:S01]  /*1b1f0*/  LOP3.LUT R4, R3, R37, RZ, 0xfc, !PT ;  /* 0x0000002503047212 */ /* 0x000fe200078efcff */
[----:B0-----:R-:W-:Y:S06]  /*1b200*/  @!P2 BRA `(.L_x_1281) ;  /* 0x0000004c004ca947 */ /* 0x001fec0003800000 */
.L_x_1419:
        /* <DEDUP_REMOVED lines=9> */
[----:B------:R-:W-:Y:S01]  /*1b2a0*/  PRMT R15, R18, 0x7531, R19 ;  /* 0x00007531120f7816 */ /* 0x000fe20000000013 */
[----:B--2---:R-:W-:Y:S02]  /*1b2b0*/  IMAD.IADD R5, R7, 0x1, R5 ;  /* 0x0000000107057824 */ /* 0x004fe400078e0205 */
[----:B------:R-:W-:-:S03]  /*1b2c0*/  IMAD.U32 R7, RZ, RZ, UR4 ;  /* 0x00000004ff077e24 */ /* 0x000fc6000f8e00ff */
[----:B------:R-:W0:Y:S02]  /*1b2d0*/  LDSM.16.MT88.4 R8, [R5+0xa400] ;  /* 0x00a400000508783b */ /* 0x000e240000004200 */
[----:B------:R-:W-:Y:S02]  /*1b2e0*/  ISETP.NE.AND P2, PT, R7, 0x3, PT ;  /* 0x000000030700780c */ /* 0x000fe40003f45270 */
        /* <DEDUP_REMOVED lines=62> */
.L_x_1282:
[----:B-1----:R1:W-:Y:S01]  /*1b6d0*/  SYNCS.ARRIVE.TRANS64.A1T0 RZ, [R6+URZ+0x22850], RZ ;  /* 0x022850ff06ff79a7 */ /* 0x0023e2000810003f */
[----:B------:R-:W-:Y:S06]  /*1b6e0*/  BAR.SYNC.DEFER_BLOCKING 0x2, 0x80 ;  /* 0x0082000000007b1d */ /* 0x000fec0000010000 */
[----:B------:R-:W-:Y:S05]  /*1b6f0*/  @!P1 BRA `(.L_x_1283) ;  /* 0x0000000000049947 */ /* 0x000fea0003800000 */
[----:B------:R-:W-:Y:S01]  /*1b700*/  BPT.TRAP 0x1 ;  /* 0x000000040000795c */ /* 0x000fe20000300000 */
.L_x_1283:
[----:B0-----:R-:W0:Y:S01]  /*1b710*/  S2R R3, SR_CgaCtaId ;  /* 0x0000000000037919 */ /* 0x001e220000008800 */
[----:B-1----:R-:W-:Y:S02]  /*1b720*/  VIADD R6, R6, 0x22880 ;  /* 0x0002288006067836 */ /* 0x002fe40000000000 */
[----:B------:R-:W-:Y:S02]  /*1b730*/  VIADD R0, R0, 0xffffff60 ;  /* 0xffffff6000007836 */ /* 0x000fe40000000000 */
[----:B------:R-:W-:Y:S02]  /*1b740*/  IMAD.MOV.U32 R20, RZ, RZ, R2 ;  /* 0x000000ffff147224 */ /* 0x000fe400078e0002 */
[----:B------:R-:W-:Y:S01]  /*1b750*/  IMAD.MOV.U32 R21, RZ, RZ, R30 ;  /* 0x000000ffff157224 */ /* 0x000fe200078e001e */
[----:B0-----:R-:W-:-:S04]  /*1b760*/  PRMT R6, R3, 0x654, R6 ;  /* 0x0000065403067816 */ /* 0x001fc80000000006 */
[----:B------:R0:W-:Y:S01]  /*1b770*/  SYNCS.ARRIVE.TRANS64.RED.A1T0 RZ, [R6+URZ], RZ ;  /* 0x000000ff06ff79a7 */ /* 0x0001e2000810043f */
[----:B------:R-:W-:Y:S05]  /*1b780*/  @P0 BRA `(.L_x_1284) ;  /* 0xffffffe800280947 */ /* 0x000fea000383ffff */
[----:B------:R-:W-:Y:S05]  /*1b790*/  BRA `(.L_x_1285) ;  /* 0x0000000000047947 */ /* 0x000fea0003800000 */
.L_x_1269:
[----:B------:R-:W-:-:S07]  /*1b7a0*/  IMAD.MOV.U32 R2, RZ, RZ, RZ ;  /* 0x000000ffff027224 */ /* 0x000fce00078e00ff */
.L_x_1285:
[----:B------:R-:W-:-:S06]  /*1b7b0*/  ULOP3.LUT UR4, UR36, 0x1, URZ, 0xfc, !UPT ;  /* 0x0000000124047892 */ /* 0x000fcc000f8efc3f */
[----:B0-----:R-:W-:-:S05]  /*1b7c0*/  IMAD.U32 R0, RZ, RZ, UR4 ;  /* 0x00000004ff007e24 */ /* 0x001fca000f8e00ff */
[----:B------:R-:W-:-:S13]  /*1b7d0*/  ISETP.NE.AND P1, PT, R0, 0x3, PT ;  /* 0x000000030000780c */ /* 0x000fda0003f25270 */
[----:B------:R-:W-:Y:S05]  /*1b7e0*/  @!P1 BRA `(.L_x_1286) ;  /* 0x0000000000049947 */ /* 0x000fea0003800000 */
[----:B------:R-:W-:Y:S01]  /*1b7f0*/  BPT.TRAP 0x1 ;  /* 0x000000040000795c */ /* 0x000fe20000300000 */
.L_x_1286:
[----:B------:R-:W-:Y:S01]  /*1b800*/  LOP3.LUT R0, R30, 0x1, RZ, 0x3c, !PT ;  /* 0x000000011e007812 */ /* 0x000fe200078e3cff */
[----:B------:R-:W-:Y:S01]  /*1b810*/  BSSY B0, `(.L_x_1287) ;  /* 0x0000005000007945 */ /* 0x000fe20003800000 */
[----:B------:R-:W-:Y:S02]  /*1b820*/  LEA R3, R2, UR46, 0x3 ;  /* 0x0000002e02037c11 */ /* 0x000fe4000f8e18ff */
[----:B------:R-:W-:-:S04]  /*1b830*/  SHF.L.U32 R0, R0, 0x1f, RZ ;  /* 0x0000001f00007819 */ /* 0x000fc800000006ff */
[----:B------:R-:W0:Y:S02]  /*1b840*/  SYNCS.PHASECHK.TRANS64.TRYWAIT P0, [R3+URZ+0x22870], R0 ;  /* 0x02287000030075a7 */ /* 0x000e24000800017f */
[----:B0-----:R-:W-:Y:S05]  /*1b850*/  @!P0 BRA `(.L_x_1288) ;  /* 0x0000004400cc8947 */ /* 0x001fea0003800000 */
.L_x_1420:
[----:B------:R-:W-:Y:S05]  /*1b860*/  BSYNC B0 ;  /* 0x0000000000007941 */ /* 0x000fea0003800000 */
.L_x_1287:
[----:B------:R-:W-:-:S06]  /*1b870*/  ULOP3.LUT UR4, UR36, 0x2, URZ, 0xfc, !UPT ;  /* 0x0000000224047892 */ /* 0x000fcc000f8efc3f */
[----:B------:R-:W-:-:S05]  /*1b880*/  IMAD.U32 R4, RZ, RZ, UR4 ;  /* 0x00000004ff047e24 */ /* 0x000fca000f8e00ff */
[----:B------:R-:W-:-:S13]  /*1b890*/  ISETP.NE.AND P0, PT, R4, 0x3, PT ;  /* 0x000000030400780c */ /* 0x000fda0003f05270 */
[----:B------:R-:W-:Y:S05]  /*1b8a0*/  @!P0 BRA `(.L_x_1289) ;  /* 0x0000000000048947 */ /* 0x000fea0003800000 */
[----:B------:R-:W-:Y:S01]  /*1b8b0*/  BPT.TRAP 0x1 ;  /* 0x000000040000795c */ /* 0x000fe20000300000 */
.L_x_1289:
[----:B------:R-:W2:Y:S01]  /*1b8c0*/  LDL.LU R5, [R1] ;  /* 0x0000000001057983 */ /* 0x000ea20000300800 */
[----:B------:R-:W-:Y:S01]  /*1b8d0*/  SHF.L.U32 R4, R30, 0x1f, RZ ;  /* 0x0000001f1e047819 */ /* 0x000fe200000006ff */
[----:B------:R-:W-:-:S03]  /*1b8e0*/  IMAD R12, R2, 0x5000, RZ ;  /* 0x00005000020c7824 */ /* 0x000fc600078e02ff */
[----:B------:R-:W1:Y:S02]  /*1b8f0*/  SYNCS.PHASECHK.TRANS64.TRYWAIT P0, [R3+URZ+0x22860], R4 ;  /* 0x02286004030075a7 */ /* 0x000e64000800017f */
[----:B------:R-:W-:-:S05]  /*1b900*/  LOP3.LUT R37, R12, R37, RZ, 0xfc, !PT ;  /* 0x000000250c257212 */ /* 0x000fca00078efcff */
[----:B0-----:R-:W-:-:S04]  /*1b910*/  VIADD R0, R37, UR46 ;  /* 0x0000002e25007c36 */ /* 0x001fc80008000000 */
[----:B--2---:R-:W-:Y:S01]  /*1b920*/  IMAD.IADD R0, R5, 0x1, R0 ;  /* 0x0000000105007824 */ /* 0x004fe200078e0200 */
[----:B-1----:R-:W-:Y:S06]  /*1b930*/  @!P0 BRA `(.L_x_1290) ;  /* 0x0000004400a88947 */ /* 0x002fec0003800000 */
.L_x_1421:
        /* <DEDUP_REMOVED lines=73> */
.L_x_1291:
[----:B-1----:R1:W-:Y:S01]  /*1bdd0*/  SYNCS.ARRIVE.TRANS64.A1T0 RZ, [R3+URZ+0x22850], RZ ;  /* 0x022850ff03ff79a7 */ /* 0x0023e2000810003f */
[----:B------:R-:W-:Y:S06]  /*1bde0*/  BAR.SYNC.DEFER_BLOCKING 0x2, 0x80 ;  /* 0x0082000000007b1d */ /* 0x000fec0000010000 */
[----:B------:R-:W-:Y:S05]  /*1bdf0*/  @!P1 BRA `(.L_x_1292) ;  /* 0x0000000000049947 */ /* 0x000fea0003800000 */
[----:B------:R-:W-:Y:S01]  /*1be00*/  BPT.TRAP 0x1 ;  /* 0x000000040000795c */ /* 0x000fe20000300000 */
.L_x_1292:
        /* <DEDUP_REMOVED lines=10> */
.L_x_1245:
[----:B0-----:R-:W0:Y:S01]  /*1beb0*/  S2R R4, SR_CgaCtaId ;  /* 0x0000000000047919 */ /* 0x001e220000008800 */
[----:B------:R-:W-:Y:S02]  /*1bec0*/  MOV R3, 0x400 ;  /* 0x0000040000037802 */ /* 0x000fe40000000f00 */
[----:B------:R-:W-:Y:S02]  /*1bed0*/  SHF.L.U32 R2, R2, 0x1f, RZ ;  /* 0x0000001f02027819 */ /* 0x000fe400000006ff */
[----:B0-----:R-:W-:-:S04]  /*1bee0*/  LEA R7, R4, R3, 0x18 ;  /* 0x0000000304077211 */ /* 0x001fc800078ec0ff */
[----:B------:R-:W0:Y:S02]  /*1bef0*/  SYNCS.PHASECHK.TRANS64.TRYWAIT P0, [R7+URZ+0x22820], R2 ;  /* 0x02282002070075a7 */ /* 0x000e24000800017f */
[----:B0-----:R-:W-:Y:S05]  /*1bf00*/  @!P0 BRA `(.L_x_1293) ;  /* 0x0000004000488947 */ /* 0x001fea0003800000 */
.L_x_1422:
        /* <DEDUP_REMOVED lines=9> */
[----:B------:R-:W-:-:S05]  /*1bfa0*/  IMAD.U32 R2, RZ, RZ, UR4 ;  /* 0x00000004ff027e24 */ /* 0x000fca000f8e00ff */
[----:B------:R-:W-:-:S13]  /*1bfb0*/  ISETP.NE.AND P0, PT, R2, 0x3, PT ;  /* 0x000000030200780c */ /* 0x000fda0003f05270 */
[----:B------:R-:W-:Y:S05]  /*1bfc0*/  @!P0 BRA `(.L_x_1294) ;  /* 0x0000000000048947 */ /* 0x000fea0003800000 */
[----:B------:R-:W-:Y:S01]  /*1bfd0*/  BPT.TRAP 0x1 ;  /* 0x000000040000795c */ /* 0x000fe20000300000 */
.L_x_1294:
[----:B------:R-:W-:Y:S01]  /*1bfe0*/  IMAD R5, R0, 0x8, R7 ;  /* 0x0000000800057824 */ /* 0x000fe200078e0207 */
[----:B------:R-:W-:Y:S01]  /*1bff0*/  SHF.L.U32 R2, R30, 0x1f, RZ ;  /* 0x0000001f1e027819 */ /* 0x000fe200000006ff */
[----:B------:R-:W-:-:S03]  /*1c000*/  VIADD R0, R0, 0x1 ;  /* 0x0000000100007836 */ /* 0x000fc60000000000 */
[----:B------:R-:W0:Y:S02]  /*1c010*/  SYNCS.PHASECHK.TRANS64.TRYWAIT P1, [R5+URZ+0x22840], R2 ;  /* 0x02284002050075a7 */ /* 0x000e24000802017f */
[----:B------:R-:W-:-:S04]  /*1c020*/  ISETP.NE.AND P2, PT, R0, 0x2, PT ;  /* 0x000000020000780c */ /* 0x000fc80003f45270 */
[----:B------:R-:W-:Y:S01]  /*1c030*/  SEL R3, RZ, 0x1, P2 ;  /* 0x00000001ff037807 */ /* 0x000fe20001000000 */
[----:B0-----:R-:W-:Y:S08]  /*1c040*/  @!P1 BRA `(.L_x_1295) ;  /* 0x00000040000c9947 */ /* 0x001ff00003800000 */
.L_x_1423:
[----:B------:R-:W-:Y:S02]  /*1c050*/  SEL R0, R0, RZ, P2 ;  /* 0x000000ff00007207 */ /* 0x000fe40001000000 */
[----:B------:R-:W-:Y:S01]  /*1c060*/  LOP3.LUT R3, R30, R3, RZ, 0x3c, !PT ;  /* 0x000000031e037212 */ /* 0x000fe200078e3cff */
[----:B------:R-:W-:Y:S06]  /*1c070*/  @!P0 BRA `(.L_x_1296) ;  /* 0x0000000000048947 */ /* 0x000fec0003800000 */
[----:B------:R-:W-:Y:S01]  /*1c080*/  BPT.TRAP 0x1 ;  /* 0x000000040000795c */ /* 0x000fe20000300000 */
.L_x_1296:
[----:B------:R-:W-:Y:S01]  /*1c090*/  IMAD R7, R0, 0x8, R7 ;  /* 0x0000000800077824 */ /* 0x000fe200078e0207 */
[----:B------:R-:W-:-:S04]  /*1c0a0*/  SHF.L.U32 R0, R3, 0x1f, RZ ;  /* 0x0000001f03007819 */ /* 0x000fc800000006ff */
[----:B------:R-:W1:Y:S02]  /*1c0b0*/  SYNCS.PHASECHK.TRANS64.TRYWAIT P1, [R7+URZ+0x22840], R0 ;  /* 0x02284000070075a7 */ /* 0x000e64000802017f */
[----:B-1----:R-:W-:Y:S05]  /*1c0c0*/  @!P1 BRA `(.L_x_1297) ;  /* 0x0000004000009947 */ /* 0x002fea0003800000 */
.L_x_1424:
[----:B------:R-:W-:Y:S05]  /*1c0d0*/  @!P0 BRA `(.L_x_1298) ;  /* 0x0000000000048947 */ /* 0x000fea0003800000 */
[----:B------:R-:W-:Y:S01]  /*1c0e0*/  BPT.TRAP 0x1 ;  /* 0x000000040000795c */ /* 0x000fe20000300000 */
.L_x_1298:
[----:B------:R-:W2:Y:S02]  /*1c0f0*/  SYNCS.PHASECHK.TRANS64.TRYWAIT P1, [R5+URZ+0x22860], R2 ;  /* 0x02286002050075a7 */ /* 0x000ea4000802017f */
[----:B--2---:R-:W-:Y:S05]  /*1c100*/  @!P1 BRA `(.L_x_1299) ;  /* 0x0000004000049947 */ /* 0x004fea0003800000 */
.L_x_1425:
[----:B------:R-:W-:Y:S05]  /*1c110*/  @!P0 BRA `(.L_x_1300) ;  /* 0x0000000000048947 */ /* 0x000fea0003800000 */
[----:B------:R-:W-:Y:S01]  /*1c120*/  BPT.TRAP 0x1 ;  /* 0x000000040000795c */ /* 0x000fe20000300000 */
.L_x_1300:
[----:B------:R-:W3:Y:S02]  /*1c130*/  SYNCS.PHASECHK.TRANS64.TRYWAIT P1, [R7+URZ+0x22860], R0 ;  /* 0x02286000070075a7 */ /* 0x000ee4000802017f */
[----:B---3--:R-:W-:Y:S05]  /*1c140*/  @!P1 BRA `(.L_x_1301) ;  /* 0x0000004000089947 */ /* 0x008fea0003800000 */
.L_x_1426:
[----:B------:R-:W-:Y:S05]  /*1c150*/  @!P0 BRA `(.L_x_1302) ;  /* 0x0000000000048947 */ /* 0x000fea0003800000 */
[----:B------:R-:W-:Y:S01]  /*1c160*/  BPT.TRAP 0x1 ;  /* 0x000000040000795c */ /* 0x000fe20000300000 */
.L_x_1302:
[----:B------:R-:W4:Y:S02]  /*1c170*/  SYNCS.PHASECHK.TRANS64.TRYWAIT P1, [R5+URZ+0x22880], R2 ;  /* 0x02288002050075a7 */ /* 0x000f24000802017f */
[----:B----4-:R-:W-:Y:S05]  /*1c180*/  @!P1 BRA `(.L_x_1303) ;  /* 0x00000040000c9947 */ /* 0x010fea0003800000 */
.L_x_1427:
[----:B------:R-:W-:Y:S05]  /*1c190*/  @!P0 BRA `(.L_x_1304) ;  /* 0x0000000000048947 */ /* 0x000fea0003800000 */
[----:B------:R-:W-:Y:S01]  /*1c1a0*/  BPT.TRAP 0x1 ;  /* 0x000000040000795c */ /* 0x000fe20000300000 */
.L_x_1304:
[----:B------:R0:W0:Y:S02]  /*1c1b0*/  SYNCS.PHASECHK.TRANS64.TRYWAIT P0, [R7+URZ+0x22880], R0 ;  /* 0x02288000070075a7 */ /* 0x000024000800017f */
[----:B0-----:R-:W-:Y:S05]  /*1c1c0*/  @!P0 NANOSLEEP.SYNCS 0x989680 ;  /* 0x009896800000895d */ /* 0x001fea0003900000 */
[----:B------:R-:W0:Y:S02]  /*1c1d0*/  @!P0 SYNCS.PHASECHK.TRANS64 P0, [R7+URZ+0x22880], R0 ;  /* 0x02288000070085a7 */ /* 0x000e24000800007f */
[----:B0-----:R-:W-:Y:S05]  /*1c1e0*/  @!P0 BRA `(.L_x_1304) ;  /* 0xfffffffc00f08947 */ /* 0x001fea000383ffff */
.L_x_1153:
[----:B------:R-:W-:Y:S05]  /*1c1f0*/  BSYNC B6 ;  /* 0x0000000000067941 */ /* 0x000fea0003800000 */
.L_x_1150:
[----:B------:R-:W-:Y:S05]  /*1c200*/  EXIT ;  /* 0x000000000000794d */ /* 0x000fea0003800000 */
.L_x_1163:
[----:B0-----:R-:W-:-:S04]  /*1c210*/  IMAD.U32 R3, RZ, RZ, UR41 ;  /* 0x00000029ff037e24 */ /* 0x001fc8000f8e00ff */
[----:B------:R0:W1:Y:S03]  /*1c220*/  SYNCS.PHASECHK.TRANS64.TRYWAIT P0, [R3+URZ+0x22800], R8 ;  /* 0x02280008030075a7 */ /* 0x000066000800017f */
[----:B-1----:R-:W-:Y:S05]  /*1c230*/  @!P0 NANOSLEEP.SYNCS 0x989680 ;  /* 0x009896800000895d */ /* 0x002fea0003900000 */
[----:B------:R-:W1:Y:S02]  /*1c240*/  @!P0 SYNCS.PHASECHK.TRANS64 P0, [R3+URZ+0x22800], R8 ;  /* 0x02280008030085a7 */ /* 0x000e64000800007f */
[----:B-1----:R-:W-:Y:S05]  /*1c250*/  @!P0 BRA `(.L_x_1163) ;  /* 0xfffffffc00ec8947 */ /* 0x002fea000383ffff */
[----:B------:R-:W-:Y:S05]  /*1c260*/  BRA `(.L_x_1305) ;  /* 0xfffffe5400e87947 */ /* 0x000fea000383ffff */
.L_x_1167:
[----:B0-----:R-:W-:-:S04]  /*1c270*/  IMAD.U32 R3, RZ, RZ, UR41 ;  /* 0x00000029ff037e24 */ /* 0x001fc8000f8e00ff */
[----:B------:R0:W2:Y:S03]  /*1c280*/  SYNCS.PHASECHK.TRANS64.TRYWAIT P1, [R3+URZ+0x22830], R8 ;  /* 0x02283008030075a7 */ /* 0x0000a6000802017f */
[----:B--2---:R-:W-:Y:S05]  /*1c290*/  @!P1 NANOSLEEP.SYNCS 0x989680 ;  /* 0x009896800000995d */ /* 0x004fea0003900000 */
[----:B------:R-:W2:Y:S02]  /*1c2a0*/  @!P1 SYNCS.PHASECHK.TRANS64 P1, [R3+URZ+0x22830], R8 ;  /* 0x02283008030095a7 */ /* 0x000ea4000802007f */
[----:B--2---:R-:W-:Y:S05]  /*1c2b0*/  @!P1 BRA `(.L_x_1167) ;  /* 0xfffffffc00ec9947 */ /* 0x004fea000383ffff */
[----:B------:R-:W-:Y:S05]  /*1c2c0*/  BRA `(.L_x_1166) ;  /* 0xfffffe5800047947 */ /* 0x000fea000383ffff */
.L_x_1184:
[----:B-1----:R-:W-:-:S04]  /*1c2d0*/  IMAD.U32 R14, RZ, RZ, UR6 ;  /* 0x00000006ff0e7e24 */ /* 0x002fc8000f8e00ff */
[----:B------:R1:W2:Y:S03]  /*1c2e0*/  SYNCS.PHASECHK.TRANS64.TRYWAIT P1, [R14+URZ+0x22830], R13 ;  /* 0x0228300d0e0075a7 */ /* 0x0002a6000802017f */
[----:B--2---:R-:W-:Y:S05]  /*1c2f0*/  @!P1 NANOSLEEP.SYNCS 0x989680 ;  /* 0x009896800000995d */ /* 0x004fea0003900000 */
[----:B------:R-:W2:Y:S02]  /*1c300*/  @!P1 SYNCS.PHASECHK.TRANS64 P1, [R14+URZ+0x22830], R13 ;  /* 0x0228300d0e0095a7 */ /* 0x000ea4000802007f */
[----:B--2---:R-:W-:Y:S05]  /*1c310*/  @!P1 BRA `(.L_x_1184) ;  /* 0xfffffffc00ec9947 */ /* 0x004fea000383ffff */
[----:B------:R-:W-:Y:S05]  /*1c320*/  BRA `(.L_x_1181) ;  /* 0xfffffea400a87947 */ /* 0x000fea000383ffff */
.L_x_1188:
[----:B-1----:R-:W-:-:S04]  /*1c330*/  IMAD.U32 R14, RZ, RZ, UR6 ;  /* 0x00000006ff0e7e24 */ /* 0x002fc8000f8e00ff */
[----:B------:R1:W2:Y:S03]  /*1c340*/  SYNCS.PHASECHK.TRANS64.TRYWAIT P1, [R14+URZ+0x22850], R13 ;  /* 0x0228500d0e0075a7 */ /* 0x0002a6000802017f */
[----:B--2---:R-:W-:Y:S05]  /*1c350*/  @!P1 NANOSLEEP.SYNCS 0x989680 ;  /* 0x009896800000995d */ /* 0x004fea0003900000 */
[----:B------:R-:W2:Y:S02]  /*1c360*/  @!P1 SYNCS.PHASECHK.TRANS64 P1, [R14+URZ+0x22850], R13 ;  /* 0x0228500d0e0095a7 */ /* 0x000ea4000802007f */
[----:B--2---:R-:W-:Y:S05]  /*1c370*/  @!P1 BRA `(.L_x_1188) ;  /* 0xfffffffc00ec9947 */ /* 0x004fea000383ffff */
[----:B------:R-:W-:Y:S05]  /*1c380*/  BRA `(.L_x_1185) ;  /* 0xfffffeac00cc7947 */ /* 0x000fea000383ffff */
.L_x_1207:
[----:B-1----:R-:W-:-:S04]  /*1c390*/  IMAD.U32 R14, RZ, RZ, UR6 ;  /* 0x00000006ff0e7e24 */ /* 0x002fc8000f8e00ff */
[----:B------:R1:W2:Y:S03]  /*1c3a0*/  SYNCS.PHASECHK.TRANS64.TRYWAIT P1, [R14+URZ+0x22830], R13 ;  /* 0x0228300d0e0075a7 */ /* 0x0002a6000802017f */
[----:B--2---:R-:W-:Y:S05]  /*1c3b0*/  @!P1 NANOSLEEP.SYNCS 0x989680 ;  /* 0x009896800000995d */ /* 0x004fea0003900000 */
[----:B------:R-:W2:Y:S02]  /*1c3c0*/  @!P1 SYNCS.PHASECHK.TRANS64 P1, [R14+URZ+0x22830], R13 ;  /* 0x0228300d0e0095a7 */ /* 0x000ea4000802007f */
[----:B--2---:R-:W-:Y:S05]  /*1c3d0*/  @!P1 BRA `(.L_x_1207) ;  /* 0xfffffffc00ec9947 */ /* 0x004fea000383ffff */
[----:B------:R-:W-:Y:S05]  /*1c3e0*/  BRA `(.L_x_1204) ;  /* 0xfffffef800307947 */ /* 0x000fea000383ffff */
.L_x_1211:
[----:B-1----:R-:W-:-:S04]  /*1c3f0*/  IMAD.U32 R14, RZ, RZ, UR6 ;  /* 0x00000006ff0e7e24 */ /* 0x002fc8000f8e00ff */
[----:B------:R1:W2:Y:S03]  /*1c400*/  SYNCS.PHASECHK.TRANS64.TRYWAIT P1, [R14+URZ+0x22850], R13 ;  /* 0x0228500d0e0075a7 */ /* 0x0002a6000802017f */
[----:B--2---:R-:W-:Y:S05]  /*1c410*/  @!P1 NANOSLEEP.SYNCS 0x989680 ;  /* 0x009896800000995d */ /* 0x004fea0003900000 */
[----:B------:R-:W2:Y:S02]  /*1c420*/  @!P1 SYNCS.PHASECHK.TRANS64 P1, [R14+URZ+0x22850], R13 ;  /* 0x0228500d0e0095a7 */ /* 0x000ea4000802007f */
[----:B--2---:R-:W-:Y:S05]  /*1c430*/  @!P1 BRA `(.L_x_1211) ;  /* 0xfffffffc00ec9947 */ /* 0x004fea000383ffff */
[----:B------:R-:W-:Y:S05]  /*1c440*/  BRA `(.L_x_1208) ;  /* 0xffffff0000547947 */ /* 0x000fea000383ffff */
.L_x_1219:
[----:B-1----:R-:W-:-:S04]  /*1c450*/  IMAD.U32 R15, RZ, RZ, UR6 ;  /* 0x00000006ff0f7e24 */ /* 0x002fc8000f8e00ff */
[----:B------:R1:W2:Y:S03]  /*1c460*/  SYNCS.PHASECHK.TRANS64.TRYWAIT P1, [R15+URZ+0x22830], R14 ;  /* 0x0228300e0f0075a7 */ /* 0x0002a6000802017f */
[----:B--2---:R-:W-:Y:S05]  /*1c470*/  @!P1 NANOSLEEP.SYNCS 0x989680 ;  /* 0x009896800000995d */ /* 0x004fea0003900000 */
[----:B------:R-:W2:Y:S02]  /*1c480*/  @!P1 SYNCS.PHASECHK.TRANS64 P1, [R15+URZ+0x22830], R14 ;  /* 0x0228300e0f0095a7 */ /* 0x000ea4000802007f */
[----:B--2---:R-:W-:Y:S05]  /*1c490*/  @!P1 BRA `(.L_x_1219) ;  /* 0xfffffffc00ec9947 */ /* 0x004fea000383ffff */
[----:B------:R-:W-:Y:S05]  /*1c4a0*/  BRA `(.L_x_1216) ;  /* 0xffffff2800e87947 */ /* 0x000fea000383ffff */
.L_x_1223:
[----:B-1----:R-:W-:-:S04]  /*1c4b0*/  IMAD.U32 R15, RZ, RZ, UR6 ;  /* 0x00000006ff0f7e24 */ /* 0x002fc8000f8e00ff */
[----:B------:R1:W2:Y:S03]  /*1c4c0*/  SYNCS.PHASECHK.TRANS64.TRYWAIT P1, [R15+URZ+0x22850], R14 ;  /* 0x0228500e0f0075a7 */ /* 0x0002a6000802017f */
[----:B--2---:R-:W-:Y:S05]  /*1c4d0*/  @!P1 NANOSLEEP.SYNCS 0x989680 ;  /* 0x009896800000995d */ /* 0x004fea0003900000 */
[----:B------:R-:W2:Y:S02]  /*1c4e0*/  @!P1 SYNCS.PHASECHK.TRANS64 P1, [R15+URZ+0x22850], R14 ;  /* 0x0228500e0f0095a7 */ /* 0x000ea4000802007f */
[----:B--2---:R-:W-:Y:S05]  /*1c4f0*/  @!P1 BRA `(.L_x_1223) ;  /* 0xfffffffc00ec9947 */ /* 0x004fea000383ffff */
[----:B------:R-:W-:Y:S05]  /*1c500*/  BRA `(.L_x_1220) ;  /* 0xffffff3000fc7947 */ /* 0x000fea000383ffff */
.L_x_1238:
[----:B-1----:R-:W-:-:S04]  /*1c510*/  IMAD.U32 R3, RZ, RZ, UR12 ;  /* 0x0000000cff037e24 */ /* 0x002fc8000f8e00ff */
[----:B------:R1:W2:Y:S03]  /*1c520*/  SYNCS.PHASECHK.TRANS64.TRYWAIT P1, [R3+URZ+0x22850], R0 ;  /* 0x02285000030075a7 */ /* 0x0002a6000802017f */
[----:B--2---:R-:W-:Y:S05]  /*1c530*/  @!P1 NANOSLEEP.SYNCS 0x989680 ;  /* 0x009896800000995d */ /* 0x004fea0003900000 */
[----:B------:R-:W2:Y:S02]  /*1c540*/  @!P1 SYNCS.PHASECHK.TRANS64 P1, [R3+URZ+0x22850], R0 ;  /* 0x02285000030095a7 */ /* 0x000ea4000802007f */
[----:B--2---:R-:W-:Y:S05]  /*1c550*/  @!P1 BRA `(.L_x_1238) ;  /* 0xfffffffc00ec9947 */ /* 0x004fea000383ffff */
[----:B------:R-:W-:Y:S05]  /*1c560*/  BRA `(.L_x_1237) ;  /* 0xffffff78007c7947 */ /* 0x000fea000383ffff */
.L_x_1257:
[----:B------:R-:W-:Y:S02]  /*1c570*/  IMAD.MOV.U32 R13, RZ, RZ, R17 ;  /* 0x000000ffff0d7224 */ /* 0x000fe400078e0011 */
[----:B------:R-:W-:Y:S02]  /*1c580*/  IMAD.MOV.U32 R12, RZ, RZ, RZ ;  /* 0x000000ffff0c7224 */ /* 0x000fe400078e00ff */
[----:B------:R-:W-:Y:S02]  /*1c590*/  IMAD.MOV.U32 R11, RZ, RZ, 0x1f ;  /* 0x0000001fff0b7424 */ /* 0x000fe400078e00ff */
[----:B------:R-:W-:-:S07]  /*1c5a0*/  IMAD.MOV.U32 R15, RZ, RZ, -0x1 ;  /* 0xffffffffff0f7424 */ /* 0x000fce00078e00ff */
[----:B0----5:R-:W-:Y:S05]  /*1c5b0*/  WARPSYNC.COLLECTIVE R15, `(.L_x_1306) ;  /* 0x000000000f087348 */ /* 0x021fea0003c00000 */
[----:B------:R1:W2:Y:S02]  /*1c5c0*/  SHFL.IDX P6, R14, R13, R12, R11 ;  /* 0x0000000c0d0e7389 */ /* 0x0002a400000c000b */
[----:B012--5:R-:W-:Y:S01]  /*1c5d0*/  ENDCOLLECTIVE ;  /* 0x000000000000791b */ /* 0x027fe20003800000 */
.L_x_1306:
[----:B------:R-:W-:Y:S05]  /*1c5e0*/  BRA `(.L_x_1307) ;  /* 0xffffffb800547947 */ /* 0x000fea000383ffff */
.L_x_1259:
[----:B0-----:R-:W-:-:S04]  /*1c5f0*/  IMAD.U32 R3, RZ, RZ, UR46 ;  /* 0x0000002eff037e24 */ /* 0x001fc8000f8e00ff */
[----:B------:R0:W1:Y:S03]  /*1c600*/  SYNCS.PHASECHK.TRANS64.TRYWAIT P0, [R3+URZ+0x22880], R30 ;  /* 0x0228801e030075a7 */ /* 0x000066000800017f */
[----:B-1----:R-:W-:Y:S05]  /*1c610*/  @!P0 NANOSLEEP.SYNCS 0x989680 ;  /* 0x009896800000895d */ /* 0x002fea0003900000 */
[----:B------:R-:W1:Y:S02]  /*1c620*/  @!P0 SYNCS.PHASECHK.TRANS64 P0, [R3+URZ+0x22880], R30 ;  /* 0x0228801e030085a7 */ /* 0x000e64000800007f */
[----:B-1----:R-:W-:Y:S05]  /*1c630*/  @!P0 BRA `(.L_x_1259) ;  /* 0xfffffffc00ec8947 */ /* 0x002fea000383ffff */
[----:B------:R-:W-:Y:S05]  /*1c640*/  BRA `(.L_x_1308) ;  /* 0xffffffbc00a87947 */ /* 0x000fea000383ffff */
.L_x_1260:
[----:B------:R-:W-:Y:S01]  /*1c650*/  BSSY B0, `(.L_x_1309) ;  /* 0x0000008000007945 */ /* 0x000fe20003800000 */
[----:B------:R-:W-:Y:S02]  /*1c660*/  IMAD.MOV.U32 R13, RZ, RZ, R17 ;  /* 0x000000ffff0d7224 */ /* 0x000fe400078e0011 */
[----:B------:R-:W-:Y:S02]  /*1c670*/  IMAD.MOV.U32 R12, RZ, RZ, RZ ;  /* 0x000000ffff0c7224 */ /* 0x000fe400078e00ff */
[----:B------:R-:W-:Y:S02]  /*1c680*/  IMAD.MOV.U32 R11, RZ, RZ, 0x181f ;  /* 0x0000181fff0b7424 */ /* 0x000fe400078e00ff */
[----:B------:R-:W-:-:S07]  /*1c690*/  IMAD.MOV.U32 R15, RZ, RZ, -0x1 ;  /* 0xffffffffff0f7424 */ /* 0x000fce00078e00ff */
[----:B------:R-:W-:Y:S05]  /*1c6a0*/  WARPSYNC.COLLECTIVE R15, `(.L_x_1310) ;  /* 0x000000000f087348 */ /* 0x000fea0003c00000 */
[----:B------:R0:W1:Y:S02]  /*1c6b0*/  SHFL.IDX P6, R14, R13, R12, R11 ;  /* 0x0000000c0d0e7389 */ /* 0x00006400000c000b */
[----:B01----:R-:W-:Y:S01]  /*1c6c0*/  ENDCOLLECTIVE ;  /* 0x000000000000791b */ /* 0x003fe20003800000 */
.L_x_1310:
[----:B------:R-:W-:Y:S05]  /*1c6d0*/  BSYNC B0 ;  /* 0x0000000000007941 */ /* 0x000fea0003800000 */
.L_x_1309:
[----:B------:R-:W-:Y:S01]  /*1c6e0*/  IMAD.MOV.U32 R13, RZ, RZ, R16 ;  /* 0x000000ffff0d7224 */ /* 0x000fe200078e0010 */
[C---:B------:R-:W-:Y:S01]  /*1c6f0*/  ISETP.LT.OR P1, PT, R5.reuse, 0x1, P2 ;  /* 0x000000010500780c */ /* 0x040fe20001721670 */
[----:B------:R-:W-:Y:S01]  /*1c700*/  IMAD.MOV.U32 R12, RZ, RZ, RZ ;  /* 0x000000ffff0c7224 */ /* 0x000fe200078e00ff */
[----:B------:R-:W-:Y:S01]  /*1c710*/  LOP3.LUT R0, R0, 0xffffffdf, RZ, 0xc0, !PT ;  /* 0xffffffdf00007812 */ /* 0x000fe200078ec0ff */
[----:B------:R-:W-:Y:S01]  /*1c720*/  IMAD.MOV.U32 R11, RZ, RZ, 0x181f ;  /* 0x0000181fff0b7424 */ /* 0x000fe200078e00ff */
[C---:B------:R-:W-:Y:S01]  /*1c730*/  ISETP.GE.AND P5, PT, R5.reuse, 0x31, PT ;  /* 0x000000310500780c */ /* 0x040fe20003fa6270 */
[----:B------:R-:W-:Y:S01]  /*1c740*/  IMAD.MOV.U32 R15, RZ, RZ, -0x1 ;  /* 0xffffffffff0f7424 */ /* 0x000fe200078e00ff */
[C---:B------:R-:W-:Y:S01]  /*1c750*/  ISETP.GE.AND P4, PT, R5.reuse, 0x41, PT ;  /* 0x000000410500780c */ /* 0x040fe20003f86270 */
[----:B------:R-:W-:Y:S01]  /*1c760*/  IMAD.MOV.U32 R3, RZ, RZ, R14 ;  /* 0x000000ffff037224 */ /* 0x000fe200078e000e */
[----:B------:R-:W-:Y:S01]  /*1c770*/  ISETP.GE.AND P3, PT, R5, 0x51, PT ;  /* 0x000000510500780c */ /* 0x000fe20003f66270 */
[----:B------:R-:W-:-:S12]  /*1c780*/  VIADD R28, R34, UR46 ;  /* 0x0000002e221c7c36 */ /* 0x000fd80008000000 */
[----:B------:R-:W-:Y:S05]  /*1c790*/  WARPSYNC.COLLECTIVE R15, `(.L_x_1311) ;  /* 0x000000000f087348 */ /* 0x000fea0003c00000 */
[----:B------:R0:W1:Y:S02]  /*1c7a0*/  SHFL.IDX P6, R14, R13, R12, R11 ;  /* 0x0000000c0d0e7389 */ /* 0x00006400000c000b */
[----:B01----:R-:W-:Y:S01]  /*1c7b0*/  ENDCOLLECTIVE ;  /* 0x000000000000791b */ /* 0x003fe20003800000 */
.L_x_1311:
[----:B------:R-:W-:Y:S02]  /*1c7c0*/  IMAD.MOV.U32 R13, RZ, RZ, R17 ;  /* 0x000000ffff0d7224 */ /* 0x000fe400078e0011 */
[----:B------:R-:W-:Y:S01]  /*1c7d0*/  IMAD.MOV.U32 R12, RZ, RZ, 0x1 ;  /* 0x00000001ff0c7424 */ /* 0x000fe200078e00ff */
[----:B------:R-:W-:-:S13]  /*1c7e0*/  IADD3 R2, P0, R29, R14, RZ ;  /* 0x0000000e1d027210 */ /* 0x000fda0007f1e0ff */
[----:B------:R-:W-:Y:S05]  /*1c7f0*/  WARPSYNC.COLLECTIVE R15, `(.L_x_1312) ;  /* 0x000000000f087348 */ /* 0x000fea0003c00000 */
[----:B------:R0:W1:Y:S02]  /*1c800*/  SHFL.IDX P6, R14, R13, R12, R11 ;  /* 0x0000000c0d0e7389 */ /* 0x00006400000c000b */
[----:B01----:R-:W-:Y:S01]  /*1c810*/  ENDCOLLECTIVE ;  /* 0x000000000000791b */ /* 0x003fe20003800000 */
.L_x_1312:
[----:B------:R-:W-:-:S05]  /*1c820*/  IMAD.X R3, RZ, RZ, R3, P0 ;  /* 0x000000ffff037224 */ /* 0x000fca00000e0603 */
        /* <DEDUP_REMOVED lines=10> */
.L_x_1313:
        /* <DEDUP_REMOVED lines=9> */
.L_x_1314:
        /* <DEDUP_REMOVED lines=10> */
.L_x_1315:
        /* <DEDUP_REMOVED lines=8> */
.L_x_1316:
        /* <DEDUP_REMOVED lines=10> */
.L_x_1317:
        /* <DEDUP_REMOVED lines=9> */
.L_x_1318:
        /* <DEDUP_REMOVED lines=10> */
.L_x_1319:
        /* <DEDUP_REMOVED lines=8> */
.L_x_1320:
        /* <DEDUP_REMOVED lines=10> */
.L_x_1321:
        /* <DEDUP_REMOVED lines=9> */
.L_x_1322:
        /* <DEDUP_REMOVED lines=10> */
.L_x_1323:
        /* <DEDUP_REMOVED lines=8> */
.L_x_1324:
        /* <DEDUP_REMOVED lines=10> */
.L_x_1325:
[----:B------:R-:W-:Y:S02]  /*1cfc0*/  IMAD.MOV.U32 R13, RZ, RZ, R7 ;  /* 0x000000ffff0d7224 */ /* 0x000fe400078e0007 */
[----:B------:R-:W-:Y:S02]  /*1cfd0*/  IMAD.MOV.U32 R12, RZ, RZ, RZ ;  /* 0x000000ffff0c7224 */ /* 0x000fe400078e00ff */
[----:B------:R-:W-:-:S05]  /*1cfe0*/  IMAD.MOV.U32 R11, RZ, RZ, R14 ;  /* 0x000000ffff0b7224 */ /* 0x000fca00078e000e */
[----:B------:R-:W-:Y:S01]  /*1cff0*/  IADD3 R2, P0, R29, R11, RZ ;  /* 0x0000000b1d027210 */ /* 0x000fe20007f1e0ff */
[----:B------:R-:W-:-:S04]  /*1d000*/  IMAD.MOV.U32 R11, RZ, RZ, 0x181f ;  /* 0x0000181fff0b7424 */ /* 0x000fc800078e00ff */
[----:B------:R-:W-:-:S08]  /*1d010*/  IMAD.X R3, RZ, RZ, R17, P0 ;  /* 0x000000ffff037224 */ /* 0x000fd000000e0611 */
[----:B------:R-:W-:Y:S05]  /*1d020*/  WARPSYNC.COLLECTIVE R15, `(.L_x_1326) ;  /* 0x000000000f087348 */ /* 0x000fea0003c00000 */
[----:B------:R0:W1:Y:S02]  /*1d030*/  SHFL.IDX P6, R14, R13, R12, R11 ;  /* 0x0000000c0d0e7389 */ /* 0x00006400000c000b */
[----:B01----:R-:W-:Y:S01]  /*1d040*/  ENDCOLLECTIVE ;  /* 0x000000000000791b */ /* 0x003fe20003800000 */
.L_x_1326:
        /* <DEDUP_REMOVED lines=10> */
.L_x_1327:
        /* <DEDUP_REMOVED lines=8> */
.L_x_1328:
[C---:B------:R-:W-:Y:S01]  /*1d170*/  ISETP.GE.AND P0, PT, R5.reuse, 0x21, PT ;  /* 0x000000210500780c */ /* 0x040fe20003f06270 */
        /* <DEDUP_REMOVED lines=13> */
.L_x_1329:
        /* <DEDUP_REMOVED lines=9> */
.L_x_1263:
[----:B0-----:R-:W-:-:S04]  /*1d2e0*/  IMAD.U32 R3, RZ, RZ, UR46 ;  /* 0x0000002eff037e24 */ /* 0x001fc8000f8e00ff */
[----:B------:R0:W1:Y:S03]  /*1d2f0*/  SYNCS.PHASECHK.TRANS64.TRYWAIT P2, [R3+URZ+0x22840], R30 ;  /* 0x0228401e030075a7 */ /* 0x000066000804017f */
[----:B-1----:R-:W-:Y:S05]  /*1d300*/  @!P2 NANOSLEEP.SYNCS 0x989680 ;  /* 0x009896800000a95d */ /* 0x002fea0003900000 */
[----:B------:R-:W1:Y:S02]  /*1d310*/  @!P2 SYNCS.PHASECHK.TRANS64 P2, [R3+URZ+0x22840], R30 ;  /* 0x0228401e0300a5a7 */ /* 0x000e64000804007f */
[----:B-1----:R-:W-:Y:S05]  /*1d320*/  @!P2 BRA `(.L_x_1263) ;  /* 0xfffffffc00eca947 */ /* 0x002fea000383ffff */
[----:B------:R-:W-:Y:S05]  /*1d330*/  BRA `(.L_x_1331) ;  /* 0xffffffb800b47947 */ /* 0x000fea000383ffff */
.L_x_1264:
        /* <DEDUP_REMOVED lines=8> */
.L_x_1333:
[----:B------:R-:W-:Y:S05]  /*1d3c0*/  BSYNC B0 ;  /* 0x0000000000007941 */ /* 0x000fea0003800000 */
.L_x_1332:
[----:B------:R-:W-:Y:S01]  /*1d3d0*/  IMAD.MOV.U32 R13, RZ, RZ, R7 ;  /* 0x000000ffff0d7224 */ /* 0x000fe200078e0007 */
[----:B------:R-:W-:Y:S01]  /*1d3e0*/  P2R R8, PR, RZ, 0x2 ;  /* 0x00000002ff087803 */ /* 0x000fe20000000000 */
[----:B------:R-:W-:Y:S01]  /*1d3f0*/  IMAD.MOV.U32 R12, RZ, RZ, RZ ;  /* 0x000000ffff0c7224 */ /* 0x000fe200078e00ff */
[----:B------:R-:W-:Y:S01]  /*1d400*/  ISETP.GE.AND P1, PT, R29, R16, PT ;  /* 0x000000101d00720c */ /* 0x000fe20003f26270 */
[----:B------:R-:W-:Y:S01]  /*1d410*/  IMAD.MOV.U32 R11, RZ, RZ, 0x181f ;  /* 0x0000181fff0b7424 */ /* 0x000fe200078e00ff */
[----:B------:R-:W-:Y:S01]  /*1d420*/  P2R R9, PR, RZ, 0x1 ;  /* 0x00000001ff097803 */ /* 0x000fe20000000000 */
[----:B------:R-:W-:Y:S01]  /*1d430*/  IMAD.MOV.U32 R15, RZ, RZ, -0x1 ;  /* 0xffffffffff0f7424 */ /* 0x000fe200078e00ff */
[----:B------:R-:W-:Y:S01]  /*1d440*/  LOP3.LUT P0, RZ, R0, 0x20, RZ, 0xc0, !PT ;  /* 0x0000002000ff7812 */ /* 0x000fe2000780c0ff */
[----:B------:R-:W-:-:S12]  /*1d450*/  IMAD.MOV.U32 R2, RZ, RZ, R14 ;  /* 0x000000ffff027224 */ /* 0x000fd800078e000e */
[----:B------:R-:W-:Y:S05]  /*1d460*/  WARPSYNC.COLLECTIVE R15, `(.L_x_1334) ;  /* 0x000000000f087348 */ /* 0x000fea0003c00000 */
[----:B------:R0:W1:Y:S02]  /*1d470*/  SHFL.IDX P6, R14, R13, R12, R11 ;  /* 0x0000000c0d0e7389 */ /* 0x00006400000c000b */
[----:B01----:R-:W-:Y:S01]  /*1d480*/  ENDCOLLECTIVE ;  /* 0x000000000000791b */ /* 0x003fe20003800000 */
.L_x_1334:
        /* <DEDUP_REMOVED lines=14> */
.L_x_1335:
[----:B------:R-:W-:Y:S02]  /*1d570*/  IMAD.MOV.U32 R13, RZ, RZ, R7 ;  /* 0x000000ffff0d7224 */ /* 0x000fe400078e0007 */
[----:B------:R-:W-:-:S07]  /*1d580*/  IMAD.MOV.U32 R10, RZ, RZ, R14 ;  /* 0x000000ffff0a7224 */ /* 0x000fce00078e000e */
[----:B------:R-:W-:Y:S05]  /*1d590*/  WARPSYNC.COLLECTIVE R15, `(.L_x_1336) ;  /* 0x000000000f087348 */ /* 0x000fea0003c00000 */
[----:B------:R0:W1:Y:S02]  /*1d5a0*/  SHFL.IDX P6, R14, R13, R12, R11 ;  /* 0x0000000c0d0e7389 */ /* 0x00006400000c000b */
[----:B01----:R-:W-:Y:S01]  /*1d5b0*/  ENDCOLLECTIVE ;  /* 0x000000000000791b */ /* 0x003fe20003800000 */
.L_x_1336:
[----:B------:R-:W-:Y:S02]  /*1d5c0*/  IMAD.MOV.U32 R13, RZ, RZ, R6 ;  /* 0x000000ffff0d7224 */ /* 0x000fe400078e0006 */
        /* <DEDUP_REMOVED lines=12> */
.L_x_1337:
[----:B------:R-:W-:Y:S02]  /*1d690*/  IMAD.MOV.U32 R13, RZ, RZ, R7 ;  /* 0x000000ffff0d7224 */ /* 0x000fe400078e0007 */
[----:B------:R-:W-:-:S07]  /*1d6a0*/  IMAD.MOV.U32 R9, RZ, RZ, R14 ;  /* 0x000000ffff097224 */ /* 0x000fce00078e000e */
[----:B------:R-:W-:Y:S05]  /*1d6b0*/  WARPSYNC.COLLECTIVE R15, `(.L_x_1338) ;  /* 0x000000000f087348 */ /* 0x000fea0003c00000 */
[----:B------:R0:W1:Y:S02]  /*1d6c0*/  SHFL.IDX P6, R14, R13, R12, R11 ;  /* 0x0000000c0d0e7389 */ /* 0x00006400000c000b */
[----:B01----:R-:W-:Y:S01]  /*1d6d0*/  ENDCOLLECTIVE ;  /* 0x000000000000791b */ /* 0x003fe20003800000 */
.L_x_1338:
[----:B------:R-:W-:Y:S02]  /*1d6e0*/  IMAD.MOV.U32 R13, RZ, RZ, R6 ;  /* 0x000000ffff0d7224 */ /* 0x000fe400078e0006 */
[----:B------:R-:W-:Y:S01]  /*1d6f0*/  IMAD.MOV.U32 R12, RZ, RZ, 0x3 ;  /* 0x00000003ff0c7424 */ /* 0x000fe200078e00ff */
        /* <DEDUP_REMOVED lines=13> */
.L_x_1339:
[----:B------:R-:W-:Y:S02]  /*1d7d0*/  IMAD.MOV.U32 R13, RZ, RZ, R7 ;  /* 0x000000ffff0d7224 */ /* 0x000fe400078e0007 */
[----:B------:R-:W-:-:S07]  /*1d7e0*/  IMAD.MOV.U32 R8, RZ, RZ, R14 ;  /* 0x000000ffff087224 */ /* 0x000fce00078e000e */
[----:B------:R-:W-:Y:S05]  /*1d7f0*/  WARPSYNC.COLLECTIVE R15, `(.L_x_1340) ;  /* 0x000000000f087348 */ /* 0x000fea0003c00000 */
[----:B------:R0:W1:Y:S02]  /*1d800*/  SHFL.IDX P6, R14, R13, R12, R11 ;  /* 0x0000000c0d0e7389 */ /* 0x00006400000c000b */
[----:B01----:R-:W-:Y:S01]  /*1d810*/  ENDCOLLECTIVE ;  /* 0x000000000000791b */ /* 0x003fe20003800000 */
.L_x_1340:
        /* <DEDUP_REMOVED lines=15> */
.L_x_1341:
[----:B------:R-:W-:Y:S02]  /*1d910*/  IMAD.MOV.U32 R13, RZ, RZ, R7 ;  /* 0x000000ffff0d7224 */ /* 0x000fe400078e0007 */
[----:B------:R-:W-:-:S07]  /*1d920*/  IMAD.MOV.U32 R8, RZ, RZ, R14 ;  /* 0x000000ffff087224 */ /* 0x000fce00078e000e */
[----:B------:R-:W-:Y:S05]  /*1d930*/  WARPSYNC.COLLECTIVE R15, `(.L_x_1342) ;  /* 0x000000000f087348 */ /* 0x000fea0003c00000 */
[----:B------:R0:W1:Y:S02]  /*1d940*/  SHFL.IDX P6, R14, R13, R12, R11 ;  /* 0x0000000c0d0e7389 */ /* 0x00006400000c000b */
[----:B01----:R-:W-:Y:S01]  /*1d950*/  ENDCOLLECTIVE ;  /* 0x000000000000791b */ /* 0x003fe20003800000 */
.L_x_1342:
[----:B------:R-:W-:Y:S02]  /*1d960*/  IMAD.MOV.U32 R13, RZ, RZ, R6 ;  /* 0x000000ffff0d7224 */ /* 0x000fe400078e0006 */
[----:B------:R-:W-:Y:S01]  /*1d970*/  IMAD.MOV.U32 R12, RZ, RZ, 0x5 ;  /* 0x00000005ff0c7424 */ /* 0x000fe200078e00ff */
[----:B------:R-:W-:-:S05]  /*1d980*/  @P4 IADD3 R14, P2, R29, R14, RZ ;  /* 0x0000000e1d0e4210 */ /* 0x000fca0007f5e0ff */
[----:B------:R-:W-:-:S08]  /*1d990*/  @P4 IMAD.MOV.U32 R2, RZ, RZ, R14 ;  /* 0x000000ffff024224 */ /* 0x000fd000078e000e */
[----:B------:R-:W-:Y:S05]  /*1d9a0*/  WARPSYNC.COLLECTIVE R15, `(.L_x_1343) ;  /* 0x000000000f087348 */ /* 0x000fea0003c00000 */
[----:B------:R0:W1:Y:S02]  /*1d9b0*/  SHFL.IDX P6, R14, R13, R12, R11 ;  /* 0x0000000c0d0e7389 */ /* 0x00006400000c000b */
[----:B01----:R-:W-:Y:S01]  /*1d9c0*/  ENDCOLLECTIVE ;  /* 0x000000000000791b */ /* 0x003fe20003800000 */
.L_x_1343:
[----:B------:R-:W-:-:S04]  /*1d9d0*/  @P4 IMAD.X R9, RZ, RZ, R8, P2 ;  /* 0x000000ffff094224 */ /* 0x000fc800010e0608 */
[----:B------:R-:W-:-:S05]  /*1d9e0*/  @P4 IMAD.MOV.U32 R3, RZ, RZ, R9 ;  /* 0x000000ffff034224 */ /* 0x000fca00078e0009 */
        /* <DEDUP_REMOVED lines=10> */
.L_x_1344:
[----:B------:R-:W-:Y:S02]  /*1da90*/  IMAD.MOV.U32 R13, RZ, RZ, R6 ;  /* 0x000000ffff0d7224 */ /* 0x000fe400078e0006 */
[----:B------:R-:W-:Y:S01]  /*1daa0*/  IMAD.MOV.U32 R12, RZ, RZ, 0x6 ;  /* 0x00000006ff0c7424 */ /* 0x000fe200078e00ff */
[----:B------:R-:W-:-:S05]  /*1dab0*/  @P3 IADD3 R14, P2, R29, R14, RZ ;  /* 0x0000000e1d0e3210 */ /* 0x000fca0007f5e0ff */
[----:B------:R-:W-:-:S08]  /*1dac0*/  @P3 IMAD.MOV.U32 R2, RZ, RZ, R14 ;  /* 0x000000ffff023224 */ /* 0x000fd000078e000e */
[----:B------:R-:W-:Y:S05]  /*1dad0*/  WARPSYNC.COLLECTIVE R15, `(.L_x_1345) ;  /* 0x000000000f087348 */ /* 0x000fea0003c00000 */
[----:B------:R0:W1:Y:S02]  /*1dae0*/  SHFL.IDX P6, R14, R13, R12, R11 ;  /* 0x0000000c0d0e7389 */ /* 0x00006400000c000b */
[----:B01----:R-:W-:Y:S01]  /*1daf0*/  ENDCOLLECTIVE ;  /* 0x000000000000791b */ /* 0x003fe20003800000 */
.L_x_1345:
        /* <DEDUP_REMOVED lines=11> */
.L_x_1346:
[----:B------:R-:W-:Y:S02]  /*1dbb0*/  IMAD.MOV.U32 R13, RZ, RZ, R6 ;  /* 0x000000ffff0d7224 */ /* 0x000fe400078e0006 */
[----:B------:R-:W-:Y:S01]  /*1dbc0*/  IMAD.MOV.U32 R12, RZ, RZ, 0x7 ;  /* 0x00000007ff0c7424 */ /* 0x000fe200078e00ff */
[----:B------:R-:W-:-:S05]  /*1dbd0*/  @P4 IADD3 R14, P2, R29, R14, RZ ;  /* 0x0000000e1d0e4210 */ /* 0x000fca0007f5e0ff */
[----:B------:R-:W-:-:S08]  /*1dbe0*/  @P4 IMAD.MOV.U32 R2, RZ, RZ, R14 ;  /* 0x000000ffff024224 */ /* 0x000fd000078e000e */
[----:B------:R-:W-:Y:S05]  /*1dbf0*/  WARPSYNC.COLLECTIVE R15, `(.L_x_1347) ;  /* 0x000000000f087348 */ /* 0x000fea0003c00000 */
[----:B------:R0:W1:Y:S02]  /*1dc00*/  SHFL.IDX P6, R14, R13, R12, R11 ;  /* 0x0000000c0d0e7389 */ /* 0x00006400000c000b */
[----:B01----:R-:W-:Y:S01]  /*1dc10*/  ENDCOLLECTIVE ;  /* 0x000000000000791b */ /* 0x003fe20003800000 */
.L_x_1347:
        /* <DEDUP_REMOVED lines=11> */
.L_x_1348:
[----:B------:R-:W-:Y:S02]  /*1dcd0*/  IMAD.MOV.U32 R13, RZ, RZ, R4 ;  /* 0x000000ffff0d7224 */ /* 0x000fe400078e0004 */
[----:B------:R-:W-:Y:S01]  /*1dce0*/  IMAD.MOV.U32 R12, RZ, RZ, RZ ;  /* 0x000000ffff0c7224 */ /* 0x000fe200078e00ff */
[----:B------:R-:W-:-:S13]  /*1dcf0*/  @P0 IADD3 R9, P2, R29, R14, RZ ;  /* 0x0000000e1d090210 */ /* 0x000fda0007f5e0ff */
[----:B------:R-:W-:Y:S05]  /*1dd00*/  WARPSYNC.COLLECTIVE R15, `(.L_x_1349) ;  /* 0x000000000f087348 */ /* 0x000fea0003c00000 */
[----:B------:R0:W1:Y:S02]  /*1dd10*/  SHFL.IDX P6, R14, R13, R12, R11 ;  /* 0x0000000c0d0e7389 */ /* 0x00006400000c000b */
[----:B01----:R-:W-:Y:S01]  /*1dd20*/  ENDCOLLECTIVE ;  /* 0x000000000000791b */ /* 0x003fe20003800000 */
.L_x_1349:
[----:B------:R-:W-:Y:S02]  /*1dd30*/  @P0 IMAD.X R10, RZ, RZ, R8, P2 ;  /* 0x000000ffff0a0224 */ /* 0x000fe400010e0608 */
[----:B------:R-:W-:Y:S02]  /*1dd40*/  @P0 IMAD.MOV.U32 R2, RZ, RZ, R9 ;  /* 0x000000ffff020224 */ /* 0x000fe400078e0009 */
        /* <DEDUP_REMOVED lines=10> */
.L_x_1350:
[----:B------:R-:W-:Y:S02]  /*1ddf0*/  IMAD.MOV.U32 R13, RZ, RZ, R4 ;  /* 0x000000ffff0d7224 */ /* 0x000fe400078e0004 */
[----:B------:R-:W-:Y:S01]  /*1de00*/  IMAD.MOV.U32 R12, RZ, RZ, 0x1 ;  /* 0x00000001ff0c7424 */ /* 0x000fe200078e00ff */
[----:B------:R-:W-:-:S13]  /*1de10*/  @P1 IADD3 R9, P0, R29, R14, RZ ;  /* 0x0000000e1d091210 */ /* 0x000fda0007f1e0ff */
[----:B------:R-:W-:Y:S05]  /*1de20*/  WARPSYNC.COLLECTIVE R15, `(.L_x_1351) ;  /* 0x000000000f087348 */ /* 0x000fea0003c00000 */
[----:B------:R0:W1:Y:S02]  /*1de30*/  SHFL.IDX P6, R14, R13, R12, R11 ;  /* 0x0000000c0d0e7389 */ /* 0x00006400000c000b */
[----:B01----:R-:W-:Y:S01]  /*1de40*/  ENDCOLLECTIVE ;  /* 0x000000000000791b */ /* 0x003fe20003800000 */
.L_x_1351:
        /* <DEDUP_REMOVED lines=12> */
.L_x_1352:
[----:B------:R-:W-:Y:S05]  /*1df10*/  BRA `(.L_x_1353) ;  /* 0xffffffb400747947 */ /* 0x000fea000383ffff */
.L_x_1267:
[----:B------:R-:W-:Y:S02]  /*1df20*/  IMAD.MOV.U32 R13, RZ, RZ, R4 ;  /* 0x000000ffff0d7224 */ /* 0x000fe400078e0004 */
[----:B------:R-:W-:Y:S02]  /*1df30*/  IMAD.MOV.U32 R12, RZ, RZ, RZ ;  /* 0x000000ffff0c7224 */ /* 0x000fe400078e00ff */
[----:B------:R-:W-:Y:S02]  /*1df40*/  IMAD.MOV.U32 R11, RZ, RZ, 0x181f ;  /* 0x0000181fff0b7424 */ /* 0x000fe400078e00ff */
[----:B------:R-:W-:Y:S02]  /*1df50*/  IMAD.MOV.U32 R15, RZ, RZ, -0x1 ;  /* 0xffffffffff0f7424 */ /* 0x000fe400078e00ff */
[----:B------:R-:W-:-:S07]  /*1df60*/  VIADD R6, R26, UR41 ;  /* 0x000000291a067c36 */ /* 0x000fce0008000000 */
[----:B------:R-:W-:Y:S05]  /*1df70*/  WARPSYNC.COLLECTIVE R15, `(.L_x_1354) ;  /* 0x000000000f087348 */ /* 0x000fea0003c00000 */
[----:B------:R0:W1:Y:S02]  /*1df80*/  SHFL.IDX P6, R14, R13, R12, R11 ;  /* 0x0000000c0d0e7389 */ /* 0x00006400000c000b */
[----:B01----:R-:W-:Y:S01]  /*1df90*/  ENDCOLLECTIVE ;  /* 0x000000000000791b */ /* 0x003fe20003800000 */
.L_x_1354:
[----:B------:R-:W-:Y:S02]  /*1dfa0*/  VIADD R8, R6, 0x10 ;  /* 0x0000001006087836 */ /* 0x000fe40000000000 */
[----:B------:R-:W-:Y:S02]  /*1dfb0*/  IMAD.MOV.U32 R13, RZ, RZ, R0 ;  /* 0x000000ffff0d7224 */ /* 0x000fe400078e0000 */
[----:B------:R-:W-:-:S07]  /*1dfc0*/  IMAD.MOV.U32 R2, RZ, RZ, R14 ;  /* 0x000000ffff027224 */ /* 0x000fce00078e000e */
[----:B------:R-:W-:Y:S05]  /*1dfd0*/  WARPSYNC.COLLECTIVE R15, `(.L_x_1355) ;  /* 0x000000000f087348 */ /* 0x000fea0003c00000 */
[----:B------:R0:W1:Y:S02]  /*1dfe0*/  SHFL.IDX P6, R14, R13, R12, R11 ;  /* 0x0000000c0d0e7389 */ /* 0x00006400000c000b */
[----:B01----:R-:W-:Y:S01]  /*1dff0*/  ENDCOLLECTIVE ;  /* 0x000000000000791b */ /* 0x003fe20003800000 */
.L_x_1355:
[----:B------:R-:W-:Y:S02]  /*1e000*/  ULDC UR4, c[0x0][0x288] ;  /* 0x0000a20000047ab9 */ /* 0x000fe40000000800 */
[----:B------:R-:W-:-:S05]  /*1e010*/  IMAD R5, R5, UR4, RZ ;  /* 0x0000000405057c24 */ /* 0x000fca000f8e02ff */
[----:B------:R-:W-:Y:S01]  /*1e020*/  ISETP.GE.AND P1, PT, R6, R5, PT ;  /* 0x000000050600720c */ /* 0x000fe20003f26270 */
[----:B------:R-:W-:Y:S02]  /*1e030*/  IMAD.MOV.U32 R13, RZ, RZ, R4 ;  /* 0x000000ffff0d7224 */ /* 0x000fe400078e0004 */
[----:B------:R-:W-:-:S10]  /*1e040*/  IMAD.MOV.U32 R12, RZ, RZ, 0x1 ;  /* 0x00000001ff0c7424 */ /* 0x000fd400078e00ff */
[----:B------:R-:W-:-:S05]  /*1e050*/  @!P1 IADD3 R14, P2, R29, R14, RZ ;  /* 0x0000000e1d0e9210 */ /* 0x000fca0007f5e0ff */
[----:B------:R-:W-:Y:S02]  /*1e060*/  @!P1 IMAD.X R3, RZ, RZ, R2, P2 ;  /* 0x000000ffff039224 */ /* 0x000fe400010e0602 */
[----:B------:R-:W-:-:S07]  /*1e070*/  @!P1 IMAD.MOV.U32 R2, RZ, RZ, R14 ;  /* 0x000000ffff029224 */ /* 0x000fce00078e000e */
[----:B------:R-:W-:Y:S05]  /*1e080*/  WARPSYNC.COLLECTIVE R15, `(.L_x_1356) ;  /* 0x000000000f087348 */ /* 0x000fea0003c00000 */
[----:B------:R0:W1:Y:S02]  /*1e090*/  SHFL.IDX P6, R14, R13, R12, R11 ;  /* 0x0000000c0d0e7389 */ /* 0x00006400000c000b */
[----:B01----:R-:W-:Y:S01]  /*1e0a0*/  ENDCOLLECTIVE ;  /* 0x000000000000791b */ /* 0x003fe20003800000 */
.L_x_1356:
        /* <DEDUP_REMOVED lines=10> */
.L_x_1357:
[----:B------:R-:W-:Y:S02]  /*1e150*/  IMAD.MOV.U32 R13, RZ, RZ, R4 ;  /* 0x000000ffff0d7224 */ /* 0x000fe400078e0004 */
[----:B------:R-:W-:Y:S02]  /*1e160*/  IMAD.MOV.U32 R12, RZ, RZ, 0x2 ;  /* 0x00000002ff0c7424 */ /* 0x000fe400078e00ff */
[----:B------:R-:W-:-:S07]  /*1e170*/  IMAD.MOV.U32 R8, RZ, RZ, R14 ;  /* 0x000000ffff087224 */ /* 0x000fce00078e000e */
[----:B------:R-:W-:Y:S05]  /*1e180*/  WARPSYNC.COLLECTIVE R15, `(.L_x_1358) ;  /* 0x000000000f087348 */ /* 0x000fea0003c00000 */
[----:B------:R0:W1:Y:S02]  /*1e190*/  SHFL.IDX P6, R14, R13, R12, R11 ;  /* 0x0000000c0d0e7389 */ /* 0x00006400000c000b */
[----:B01----:R-:W-:Y:S01]  /*1e1a0*/  ENDCOLLECTIVE ;  /* 0x000000000000791b */ /* 0x003fe20003800000 */
.L_x_1358:
[----:B------:R-:W-:Y:S01]  /*1e1b0*/  @!P1 IADD3 R9, P3, R29, R8, RZ ;  /* 0x000000081d099210 */ /* 0x000fe20007f7e0ff */
[----:B------:R-:W-:-:S04]  /*1e1c0*/  VIADD R8, R6, 0x20 ;  /* 0x0000002006087836 */ /* 0x000fc80000000000 */
[----:B------:R-:W-:Y:S02]  /*1e1d0*/  @!P1 IMAD.X R10, RZ, RZ, R7, P3 ;  /* 0x000000ffff0a9224 */ /* 0x000fe400018e0607 */
[----:B------:R-:W-:Y:S02]  /*1e1e0*/  @!P1 IMAD.MOV.U32 R2, RZ, RZ, R9 ;  /* 0x000000ffff029224 */ /* 0x000fe400078e0009 */
        /* <DEDUP_REMOVED lines=11> */
.L_x_1359:
[----:B------:R-:W-:Y:S02]  /*1e2a0*/  IMAD.MOV.U32 R13, RZ, RZ, R4 ;  /* 0x000000ffff0d7224 */ /* 0x000fe400078e0004 */
[----:B------:R-:W-:Y:S01]  /*1e2b0*/  IMAD.MOV.U32 R12, RZ, RZ, 0x3 ;  /* 0x00000003ff0c7424 */ /* 0x000fe200078e00ff */
[----:B------:R-:W-:-:S05]  /*1e2c0*/  @!P1 IADD3 R14, P2, R29, R14, RZ ;  /* 0x0000000e1d0e9210 */ /* 0x000fca0007f5e0ff */
[----:B------:R-:W-:-:S08]  /*1e2d0*/  @!P1 IMAD.MOV.U32 R2, RZ, RZ, R14 ;  /* 0x000000ffff029224 */ /* 0x000fd000078e000e */
[----:B------:R-:W-:Y:S05]  /*1e2e0*/  WARPSYNC.COLLECTIVE R15, `(.L_x_1360) ;  /* 0x000000000f087348 */ /* 0x000fea0003c00000 */
[----:B------:R0:W1:Y:S02]  /*1e2f0*/  SHFL.IDX P6, R14, R13, R12, R11 ;  /* 0x0000000c0d0e7389 */ /* 0x00006400000c000b */
[----:B01----:R-:W-:Y:S01]  /*1e300*/  ENDCOLLECTIVE ;  /* 0x000000000000791b */ /* 0x003fe20003800000 */
.L_x_1360:
[----:B------:R-:W-:Y:S02]  /*1e310*/  @!P1 IMAD.X R3, RZ, RZ, R8, P2 ;  /* 0x000000ffff039224 */ /* 0x000fe400010e0608 */
[----:B------:R-:W-:-:S03]  /*1e320*/  VIADD R8, R6, 0x30 ;  /* 0x0000003006087836 */ /* 0x000fc60000000000 */
[----:B------:R-:W-:Y:S01]  /*1e330*/  @!PT LDS RZ, [RZ] ;  /* 0x00000000fffff984 */ /* 0x000fe20000000800 */
[----:B------:R-:W-:Y:S01]  /*1e340*/  @!PT LDS RZ, [RZ] ;  /* 0x00000000fffff984 */ /* 0x000fe20000000800 */
[----:B------:R-:W-:Y:S01]  /*1e350*/  @!PT LDS RZ, [RZ] ;  /* 0x00000000fffff984 */ /* 0x000fe20000000800 */
[----:B------:R0:W-:Y:S02]  /*1e360*/  @!P1 LDGSTS.E.BYPASS.LTC128B.128 [R28+0x15400], desc[UR50][R2.64], !P0 ;  /* 0x15400000021c9fae */ /* 0x0001e4000c101d72 */
[----:B------:R-:W-:Y:S01]  /*1e370*/  ISETP.GE.AND P2, PT, R8, R5, PT ;  /* 0x000000050800720c */ /* 0x000fe20003f46270 */
[----:B------:R-:W-:Y:S02]  /*1e380*/  VIADD R8, R6, 0x40 ;  /* 0x0000004006087836 */ /* 0x000fe40000000000 */
[----:B------:R-:W-:Y:S02]  /*1e390*/  IMAD.MOV.U32 R13, RZ, RZ, R0 ;  /* 0x000000ffff0d7224 */ /* 0x000fe400078e0000 */
[----:B------:R-:W-:-:S08]  /*1e3a0*/  IMAD.MOV.U32 R7, RZ, RZ, R14 ;  /* 0x000000ffff077224 */ /* 0x000fd000078e000e */
[----:B0-----:R-:W-:Y:S05]  /*1e3b0*/  WARPSYNC.COLLECTIVE R15, `(.L_x_1361) ;  /* 0x000000000f087348 */ /* 0x001fea0003c00000 */
[----:B------:R1:W2:Y:S02]  /*1e3c0*/  SHFL.IDX P6, R14, R13, R12, R11 ;  /* 0x0000000c0d0e7389 */ /* 0x0002a400000c000b */
[----:B012---:R-:W-:Y:S01]  /*1e3d0*/  ENDCOLLECTIVE ;  /* 0x000000000000791b */ /* 0x007fe20003800000 */
.L_x_1361:
[----:B------:R-:W-:Y:S02]  /*1e3e0*/  IMAD.MOV.U32 R13, RZ, RZ, R4 ;  /* 0x000000ffff0d7224 */ /* 0x000fe400078e0004 */
[----:B------:R-:W-:Y:S02]  /*1e3f0*/  IMAD.MOV.U32 R12, RZ, RZ, 0x4 ;  /* 0x00000004ff0c7424 */ /* 0x000fe400078e00ff */
[----:B------:R-:W-:-:S07]  /*1e400*/  IMAD.MOV.U32 R10, RZ, RZ, R14 ;  /* 0x000000ffff0a7224 */ /* 0x000fce00078e000e */
[----:B------:R-:W-:Y:S05]  /*1e410*/  WARPSYNC.COLLECTIVE R15, `(.L_x_1362) ;  /* 0x000000000f087348 */ /* 0x000fea0003c00000 */
[----:B------:R0:W1:Y:S02]  /*1e420*/  SHFL.IDX P6, R14, R13, R12, R11 ;  /* 0x0000000c0d0e7389 */ /* 0x00006400000c000b */
[----:B01----:R-:W-:Y:S01]  /*1e430*/  ENDCOLLECTIVE ;  /* 0x000000000000791b */ /* 0x003fe20003800000 */
.L_x_1362:
[----:B------:R-:W-:-:S05]  /*1e440*/  @!P2 IADD3 R2, P1, R29, R10, RZ ;  /* 0x0000000a1d02a210 */ /* 0x000fca0007f3e0ff */
[----:B------:R-:W-:Y:S01]  /*1e450*/  @!P2 IMAD.X R3, RZ, RZ, R7, P1 ;  /* 0x000000ffff03a224 */ /* 0x000fe200008e0607 */
[----:B------:R-:W-:-:S04]  /*1e460*/  ISETP.GE.AND P1, PT, R8, R5, PT ;  /* 0x000000050800720c */ /* 0x000fc80003f26270 */
        /* <DEDUP_REMOVED lines=9> */
.L_x_1363:
[----:B------:R-:W-:Y:S02]  /*1e500*/  IMAD.MOV.U32 R13, RZ, RZ, R4 ;  /* 0x000000ffff0d7224 */ /* 0x000fe400078e0004 */
[----:B------:R-:W-:Y:S01]  /*1e510*/  IMAD.MOV.U32 R12, RZ, RZ, 0x5 ;  /* 0x00000005ff0c7424 */ /* 0x000fe200078e00ff */
[----:B------:R-:W-:-:S13]  /*1e520*/  @!P1 IADD3 R2, P2, R29, R14, RZ ;  /* 0x0000000e1d029210 */ /* 0x000fda0007f5e0ff */
[----:B------:R-:W-:Y:S05]  /*1e530*/  WARPSYNC.COLLECTIVE R15, `(.L_x_1364) ;  /* 0x000000000f087348 */ /* 0x000fea0003c00000 */
[----:B------:R0:W1:Y:S02]  /*1e540*/  SHFL.IDX P6, R14, R13, R12, R11 ;  /* 0x0000000c0d0e7389 */ /* 0x00006400000c000b */
[----:B01----:R-:W-:Y:S01]  /*1e550*/  ENDCOLLECTIVE ;  /* 0x000000000000791b */ /* 0x003fe20003800000 */
.L_x_1364:
        /* <DEDUP_REMOVED lines=12> */
.L_x_1365:
[----:B------:R-:W-:Y:S02]  /*1e620*/  IMAD.MOV.U32 R13, RZ, RZ, R4 ;  /* 0x000000ffff0d7224 */ /* 0x000fe400078e0004 */
[----:B------:R-:W-:Y:S02]  /*1e630*/  IMAD.MOV.U32 R12, RZ, RZ, 0x6 ;  /* 0x00000006ff0c7424 */ /* 0x000fe400078e00ff */
[----:B------:R-:W-:-:S07]  /*1e640*/  IMAD.MOV.U32 R10, RZ, RZ, R14 ;  /* 0x000000ffff0a7224 */ /* 0x000fce00078e000e */
[----:B------:R-:W-:Y:S05]  /*1e650*/  WARPSYNC.COLLECTIVE R15, `(.L_x_1366) ;  /* 0x000000000f087348 */ /* 0x000fea0003c00000 */
[----:B------:R0:W1:Y:S02]  /*1e660*/  SHFL.IDX P6, R14, R13, R12, R11 ;  /* 0x0000000c0d0e7389 */ /* 0x00006400000c000b */
[----:B01----:R-:W-:Y:S01]  /*1e670*/  ENDCOLLECTIVE ;  /* 0x000000000000791b */ /* 0x003fe20003800000 */
.L_x_1366:
[----:B------:R-:W-:-:S05]  /*1e680*/  @!P2 IADD3 R2, P1, R29, R10, RZ ;  /* 0x0000000a1d02a210 */ /* 0x000fca0007f3e0ff */
        /* <DEDUP_REMOVED lines=10> */
.L_x_1367:
        /* <DEDUP_REMOVED lines=8> */
.L_x_1368:
[----:B------:R-:W-:Y:S02]  /*1e7b0*/  @!P1 IMAD.X R8, RZ, RZ, R8, P2 ;  /* 0x000000ffff089224 */ /* 0x000fe400010e0608 */
[----:B------:R-:W-:Y:S02]  /*1e7c0*/  @!P1 IMAD.MOV.U32 R2, RZ, RZ, R9 ;  /* 0x000000ffff029224 */ /* 0x000fe400078e0009 */
[----:B------:R-:W-:-:S05]  /*1e7d0*/  @!P1 IMAD.MOV.U32 R3, RZ, RZ, R8 ;  /* 0x000000ffff039224 */ /* 0x000fca00078e0008 */
        /* <DEDUP_REMOVED lines=9> */
.L_x_1369:
[----:B------:R-:W-:Y:S05]  /*1e870*/  BRA `(.L_x_1370) ;  /* 0xffffffb400607947 */ /* 0x000fea000383ffff */
.L_x_1268:
[----:B0-----:R-:W-:-:S04]  /*1e880*/  IMAD.U32 R3, RZ, RZ, UR46 ;  /* 0x0000002eff037e24 */ /* 0x001fc8000f8e00ff */
[----:B------:R0:W1:Y:S03]  /*1e890*/  SYNCS.PHASECHK.TRANS64.TRYWAIT P0, [R3+URZ+0x22820], R0 ;  /* 0x02282000030075a7 */ /* 0x000066000800017f */
[----:B-1----:R-:W-:Y:S05]  /*1e8a0*/  @!P0 NANOSLEEP.SYNCS 0x989680 ;  /* 0x009896800000895d */ /* 0x002fea0003900000 */
[----:B------:R-:W1:Y:S02]  /*1e8b0*/  @!P0 SYNCS.PHASECHK.TRANS64 P0, [R3+URZ+0x22820], R0 ;  /* 0x02282000030085a7 */ /* 0x000e64000800007f */
[----:B-1----:R-:W-:Y:S05]  /*1e8c0*/  @!P0 BRA `(.L_x_1268) ;  /* 0xfffffffc00ec8947 */ /* 0x002fea000383ffff */
[----:B------:R-:W-:Y:S05]  /*1e8d0*/  BRA `(.L_x_1371) ;  /* 0xffffffb4008c7947 */ /* 0x000fea000383ffff */
.L_x_1271:
[----:B0-----:R0:W1:Y:S02]  /*1e8e0*/  SYNCS.PHASECHK.TRANS64.TRYWAIT P1, [R3+URZ+0x22880], R25 ;  /* 0x02288019030075a7 */ /* 0x001064000802017f */
[----:B-1----:R-:W-:Y:S05]  /*1e8f0*/  @!P1 NANOSLEEP.SYNCS 0x989680 ;  /* 0x009896800000995d */ /* 0x002fea0003900000 */
[----:B------:R-:W1:Y:S02]  /*1e900*/  @!P1 SYNCS.PHASECHK.TRANS64 P1, [R3+URZ+0x22880], R25 ;  /* 0x02288019030095a7 */ /* 0x000e64000802007f */
[----:B-1----:R-:W-:Y:S05]  /*1e910*/  @!P1 BRA `(.L_x_1271) ;  /* 0xfffffffc00f09947 */ /* 0x002fea000383ffff */
[----:B------:R-:W-:Y:S05]  /*1e920*/  BRA `(.L_x_1372) ;  /* 0xffffffb800947947 */ /* 0x000fea000383ffff */
.L_x_1272:
        /* <DEDUP_REMOVED lines=8> */
.L_x_1374:
[----:B------:R-:W-:Y:S05]  /*1e9b0*/  BSYNC B0 ;  /* 0x0000000000007941 */ /* 0x000fea0003800000 */
.L_x_1373:
[----:B------:R-:W-:Y:S02]  /*1e9c0*/  IMAD.MOV.U32 R13, RZ, RZ, R6 ;  /* 0x000000ffff0d7224 */ /* 0x000fe400078e0006 */
        /* <DEDUP_REMOVED lines=8> */
.L_x_1375:
[----:B------:R-:W-:Y:S02]  /*1ea50*/  IMAD.MOV.U32 R13, RZ, RZ, R7 ;  /* 0x000000ffff0d7224 */ /* 0x000fe400078e0007 */
[----:B------:R-:W-:Y:S02]  /*1ea60*/  IMAD.MOV.U32 R12, RZ, RZ, 0x1 ;  /* 0x00000001ff0c7424 */ /* 0x000fe400078e00ff */
[----:B------:R-:W-:-:S07]  /*1ea70*/  IMAD.MOV.U32 R4, RZ, RZ, R14 ;  /* 0x000000ffff047224 */ /* 0x000fce00078e000e */
[----:B------:R-:W-:Y:S05]  /*1ea80*/  WARPSYNC.COLLECTIVE R15, `(.L_x_1376) ;  /* 0x000000000f087348 */ /* 0x000fea0003c00000 */
[----:B------:R0:W1:Y:S02]  /*1ea90*/  SHFL.IDX P6, R14, R13, R12, R11 ;  /* 0x0000000c0d0e7389 */ /* 0x00006400000c000b */
[----:B01----:R-:W-:Y:S01]  /*1eaa0*/  ENDCOLLECTIVE ;  /* 0x000000000000791b */ /* 0x003fe20003800000 */
.L_x_1376:
        /* <DEDUP_REMOVED lines=11> */
.L_x_1377:
        /* <DEDUP_REMOVED lines=9> */
.L_x_1378:
        /* <DEDUP_REMOVED lines=9> */
.L_x_1379:
[----:B------:R-:W-:Y:S02]  /*1ec80*/  IMAD.MOV.U32 R13, RZ, RZ, R7 ;  /* 0x000000ffff0d7224 */ /* 0x000fe400078e0007 */
[----:B------:R-:W-:Y:S02]  /*1ec90*/  IMAD.MOV.U32 R12, RZ, RZ, 0x3 ;  /* 0x00000003ff0c7424 */ /* 0x000fe400078e00ff */
[----:B------:R-:W-:-:S07]  /*1eca0*/  IMAD.MOV.U32 R4, RZ, RZ, R14 ;  /* 0x000000ffff047224 */ /* 0x000fce00078e000e */
[----:B------:R-:W-:Y:S05]  /*1ecb0*/  WARPSYNC.COLLECTIVE R15, `(.L_x_1380) ;  /* 0x000000000f087348 */ /* 0x000fea0003c00000 */
[----:B------:R0:W1:Y:S02]  /*1ecc0*/  SHFL.IDX P6, R14, R13, R12, R11 ;  /* 0x0000000c0d0e7389 */ /* 0x00006400000c000b */
[----:B01----:R-:W-:Y:S01]  /*1ecd0*/  ENDCOLLECTIVE ;  /* 0x000000000000791b */ /* 0x003fe20003800000 */
.L_x_1380:
        /* <DEDUP_REMOVED lines=11> */
.L_x_1381:
[----:B------:R-:W-:Y:S02]  /*1ed90*/  IMAD.MOV.U32 R13, RZ, RZ, R7 ;  /* 0x000000ffff0d7224 */ /* 0x000fe400078e0007 */
[----:B------:R-:W-:Y:S02]  /*1eda0*/  IMAD.MOV.U32 R12, RZ, RZ, 0x4 ;  /* 0x00000004ff0c7424 */ /* 0x000fe400078e00ff */
[----:B------:R-:W-:-:S07]  /*1edb0*/  IMAD.MOV.U32 R4, RZ, RZ, R14 ;  /* 0x000000ffff047224 */ /* 0x000fce00078e000e */
[----:B------:R-:W-:Y:S05]  /*1edc0*/  WARPSYNC.COLLECTIVE R15, `(.L_x_1382) ;  /* 0x000000000f087348 */ /* 0x000fea0003c00000 */
[----:B------:R0:W1:Y:S02]  /*1edd0*/  SHFL.IDX P6, R14, R13, R12, R11 ;  /* 0x0000000c0d0e7389 */ /* 0x00006400000c000b */
[----:B01----:R-:W-:Y:S01]  /*1ede0*/  ENDCOLLECTIVE ;  /* 0x000000000000791b */ /* 0x003fe20003800000 */
.L_x_1382:
        /* <DEDUP_REMOVED lines=11> */
.L_x_1383:
[----:B------:R-:W-:Y:S02]  /*1eea0*/  IMAD.MOV.U32 R13, RZ, RZ, R7 ;  /* 0x000000ffff0d7224 */ /* 0x000fe400078e0007 */
[----:B------:R-:W-:Y:S02]  /*1eeb0*/  IMAD.MOV.U32 R12, RZ, RZ, 0x5 ;  /* 0x00000005ff0c7424 */ /* 0x000fe400078e00ff */
[----:B------:R-:W-:-:S07]  /*1eec0*/  IMAD.MOV.U32 R4, RZ, RZ, R14 ;  /* 0x000000ffff047224 */ /* 0x000fce00078e000e */
[----:B------:R-:W-:Y:S05]  /*1eed0*/  WARPSYNC.COLLECTIVE R15, `(.L_x_1384) ;  /* 0x000000000f087348 */ /* 0x000fea0003c00000 */
[----:B------:R0:W1:Y:S02]  /*1eee0*/  SHFL.IDX P6, R14, R13, R12, R11 ;  /* 0x0000000c0d0e7389 */ /* 0x00006400000c000b */
[----:B01----:R-:W-:Y:S01]  /*1eef0*/  ENDCOLLECTIVE ;  /* 0x000000000000791b */ /* 0x003fe20003800000 */
.L_x_1384:
        /* <DEDUP_REMOVED lines=11> */
.L_x_1385:
[----:B------:R-:W-:Y:S02]  /*1efb0*/  IMAD.MOV.U32 R13, RZ, RZ, R7 ;  /* 0x000000ffff0d7224 */ /* 0x000fe400078e0007 */
[----:B------:R-:W-:Y:S02]  /*1efc0*/  IMAD.MOV.U32 R12, RZ, RZ, 0x6 ;  /* 0x00000006ff0c7424 */ /* 0x000fe400078e00ff */
[----:B------:R-:W-:-:S07]  /*1efd0*/  IMAD.MOV.U32 R4, RZ, RZ, R14 ;  /* 0x000000ffff047224 */ /* 0x000fce00078e000e */
[----:B------:R-:W-:Y:S05]  /*1efe0*/  WARPSYNC.COLLECTIVE R15, `(.L_x_1386) ;  /* 0x000000000f087348 */ /* 0x000fea0003c00000 */
[----:B------:R0:W1:Y:S02]  /*1eff0*/  SHFL.IDX P6, R14, R13, R12, R11 ;  /* 0x0000000c0d0e7389 */ /* 0x00006400000c000b */
[----:B01----:R-:W-:Y:S01]  /*1f000*/  ENDCOLLECTIVE ;  /* 0x000000000000791b */ /* 0x003fe20003800000 */
.L_x_1386:
        /* <DEDUP_REMOVED lines=11> */
.L_x_1387:
[----:B------:R-:W-:Y:S02]  /*1f0c0*/  IMAD.MOV.U32 R13, RZ, RZ, R7 ;  /* 0x000000ffff0d7224 */ /* 0x000fe400078e0007 */
[----:B------:R-:W-:Y:S02]  /*1f0d0*/  IMAD.MOV.U32 R12, RZ, RZ, 0x7 ;  /* 0x00000007ff0c7424 */ /* 0x000fe400078e00ff */
[----:B------:R-:W-:-:S07]  /*1f0e0*/  IMAD.MOV.U32 R4, RZ, RZ, R14 ;  /* 0x000000ffff047224 */ /* 0x000fce00078e000e */
[----:B------:R-:W-:Y:S05]  /*1f0f0*/  WARPSYNC.COLLECTIVE R15, `(.L_x_1388) ;  /* 0x000000000f087348 */ /* 0x000fea0003c00000 */
[----:B------:R0:W1:Y:S02]  /*1f100*/  SHFL.IDX P6, R14, R13, R12, R11 ;  /* 0x0000000c0d0e7389 */ /* 0x00006400000c000b */
[----:B01----:R-:W-:Y:S01]  /*1f110*/  ENDCOLLECTIVE ;  /* 0x000000000000791b */ /* 0x003fe20003800000 */
.L_x_1388:
[----:B------:R-:W-:Y:S01]  /*1f120*/  IMAD.MOV.U32 R13, RZ, RZ, R6 ;  /* 0x000000ffff0d7224 */ /* 0x000fe200078e0006 */
[----:B------:R-:W-:-:S05]  /*1f130*/  IADD3 R6, P1, R29, R4, RZ ;  /* 0x000000041d067210 */ /* 0x000fca0007f3e0ff */
[----:B------:R-:W-:Y:S02]  /*1f140*/  IMAD.X R7, RZ, RZ, R27, P1 ;  /* 0x000000ffff077224 */ /* 0x000fe400008e061b */
[----:B------:R-:W-:-:S03]  /*1f150*/  IMAD.MOV.U32 R5, RZ, RZ, R14 ;  /* 0x000000ffff057224 */ /* 0x000fc600078e000e */
[----:B------:R-:W-:Y:S01]  /*1f160*/  @!PT LDS RZ, [RZ] ;  /* 0x00000000fffff984 */ /* 0x000fe20000000800 */
[----:B------:R-:W-:Y:S01]  /*1f170*/  @!PT LDS RZ, [RZ] ;  /* 0x00000000fffff984 */ /* 0x000fe20000000800 */
[----:B------:R-:W-:Y:S01]  /*1f180*/  @!PT LDS RZ, [RZ] ;  /* 0x00000000fffff984 */ /* 0x000fe20000000800 */
[----:B------:R0:W-:Y:S04]  /*1f190*/  LDGSTS.E.BYPASS.LTC128B.128 [R17+0xd400], desc[UR50][R6.64], !P2 ;  /* 0x0d40000006117fae */ /* 0x0001e8000d101d72 */
[----:B0-----:R-:W-:Y:S05]  /*1f1a0*/  WARPSYNC.COLLECTIVE R15, `(.L_x_1389) ;  /* 0x000000000f087348 */ /* 0x001fea0003c00000 */
[----:B------:R1:W2:Y:S02]  /*1f1b0*/  SHFL.IDX P6, R14, R13, R12, R11 ;  /* 0x0000000c0d0e7389 */ /* 0x0002a400000c000b */
[----:B012---:R-:W-:Y:S01]  /*1f1c0*/  ENDCOLLECTIVE ;  /* 0x000000000000791b */ /* 0x007fe20003800000 */
.L_x_1389:
        /* <DEDUP_REMOVED lines=9> */
.L_x_1390:
        /* <DEDUP_REMOVED lines=9> */
.L_x_1391:
[----:B------:R-:W-:Y:S02]  /*1f2f0*/  IMAD.MOV.U32 R13, RZ, RZ, R19 ;  /* 0x000000ffff0d7224 */ /* 0x000fe400078e0013 */
[----:B------:R-:W-:Y:S02]  /*1f300*/  IMAD.MOV.U32 R12, RZ, RZ, 0x1 ;  /* 0x00000001ff0c7424 */ /* 0x000fe400078e00ff */
[----:B------:R-:W-:-:S07]  /*1f310*/  IMAD.MOV.U32 R7, RZ, RZ, R14 ;  /* 0x000000ffff077224 */ /* 0x000fce00078e000e */
[----:B------:R-:W-:Y:S05]  /*1f320*/  WARPSYNC.COLLECTIVE R15, `(.L_x_1392) ;  /* 0x000000000f087348 */ /* 0x000fea0003c00000 */
[----:B------:R0:W1:Y:S02]  /*1f330*/  SHFL.IDX P6, R14, R13, R12, R11 ;  /* 0x0000000c0d0e7389 */ /* 0x00006400000c000b */
[----:B01----:R-:W-:Y:S01]  /*1f340*/  ENDCOLLECTIVE ;  /* 0x000000000000791b */ /* 0x003fe20003800000 */
.L_x_1392:
        /* <DEDUP_REMOVED lines=11> */
.L_x_1393:
[----:B------:R-:W-:Y:S05]  /*1f400*/  BRA `(.L_x_1394) ;  /* 0xffffffb400487947 */ /* 0x000fea000383ffff */
.L_x_1275:
[----:B--2---:R2:W3:Y:S02]  /*1f410*/  SYNCS.PHASECHK.TRANS64.TRYWAIT P1, [R3+URZ+0x22840], R25 ;  /* 0x02284019030075a7 */ /* 0x0044e4000802017f */
[----:B---3--:R-:W-:Y:S05]  /*1f420*/  @!P1 NANOSLEEP.SYNCS 0x989680 ;  /* 0x009896800000995d */ /* 0x008fea0003900000 */
[----:B------:R-:W3:Y:S02]  /*1f430*/  @!P1 SYNCS.PHASECHK.TRANS64 P1, [R3+URZ+0x22840], R25 ;  /* 0x02284019030095a7 */ /* 0x000ee4000802007f */
[----:B---3--:R-:W-:Y:S05]  /*1f440*/  @!P1 BRA `(.L_x_1275) ;  /* 0xfffffffc00f09947 */ /* 0x008fea000383ffff */
[----:B------:R-:W-:Y:S05]  /*1f450*/  BRA `(.L_x_1395) ;  /* 0xffffffb400887947 */ /* 0x000fea000383ffff */
.L_x_1276:
        /* <DEDUP_REMOVED lines=8> */
.L_x_1397:
[----:B------:R-:W-:Y:S05]  /*1f4e0*/  BSYNC B0 ;  /* 0x0000000000007941 */ /* 0x000fea0003800000 */
.L_x_1396:
        /* <DEDUP_REMOVED lines=9> */
.L_x_1398:
[----:B------:R-:W-:Y:S02]  /*1f580*/  VIADD R8, R8, UR46 ;  /* 0x0000002e08087c36 */ /* 0x000fe40008000000 */
[----:B------:R-:W-:Y:S02]  /*1f590*/  IMAD.MOV.U32 R13, RZ, RZ, R7 ;  /* 0x000000ffff0d7224 */ /* 0x000fe400078e0007 */
[----:B------:R-:W-:Y:S01]  /*1f5a0*/  IMAD.MOV.U32 R12, RZ, RZ, 0x1 ;  /* 0x00000001ff0c7424 */ /* 0x000fe200078e00ff */
[----:B------:R-:W-:-:S13]  /*1f5b0*/  IADD3 R4, P1, R29, R14, RZ ;  /* 0x0000000e1d047210 */ /* 0x000fda0007f3e0ff */
[----:B------:R-:W-:Y:S05]  /*1f5c0*/  WARPSYNC.COLLECTIVE R15, `(.L_x_1399) ;  /* 0x000000000f087348 */ /* 0x000fea0003c00000 */
[----:B------:R0:W1:Y:S02]  /*1f5d0*/  SHFL.IDX P6, R14, R13, R12, R11 ;  /* 0x0000000c0d0e7389 */ /* 0x00006400000c000b */
[----:B01----:R-:W-:Y:S01]  /*1f5e0*/  ENDCOLLECTIVE ;  /* 0x000000000000791b */ /* 0x003fe20003800000 */
.L_x_1399:
        /* <DEDUP_REMOVED lines=10> */
.L_x_1400:
[----:B------:R-:W-:Y:S02]  /*1f690*/  IMAD.MOV.U32 R13, RZ, RZ, R7 ;  /* 0x000000ffff0d7224 */ /* 0x000fe400078e0007 */
[----:B------:R-:W-:Y:S01]  /*1f6a0*/  IMAD.MOV.U32 R12, RZ, RZ, 0x2 ;  /* 0x00000002ff0c7424 */ /* 0x000fe200078e00ff */
[----:B------:R-:W-:-:S13]  /*1f6b0*/  IADD3 R4, P1, R29, R14, RZ ;  /* 0x0000000e1d047210 */ /* 0x000fda0007f3e0ff */
[----:B------:R-:W-:Y:S05]  /*1f6c0*/  WARPSYNC.COLLECTIVE R15, `(.L_x_1401) ;  /* 0x000000000f087348 */ /* 0x000fea0003c00000 */
[----:B------:R0:W1:Y:S02]  /*1f6d0*/  SHFL.IDX P6, R14, R13, R12, R11 ;  /* 0x0000000c0d0e7389 */ /* 0x00006400000c000b */
[----:B01----:R-:W-:Y:S01]  /*1f6e0*/  ENDCOLLECTIVE ;  /* 0x000000000000791b */ /* 0x003fe20003800000 */
.L_x_1401:
        /* <DEDUP_REMOVED lines=10> */
.L_x_1402:
[----:B------:R-:W-:Y:S02]  /*1f790*/  IMAD.MOV.U32 R13, RZ, RZ, R7 ;  /* 0x000000ffff0d7224 */ /* 0x000fe400078e0007 */
[----:B------:R-:W-:Y:S02]  /*1f7a0*/  IMAD.MOV.U32 R12, RZ, RZ, 0x3 ;  /* 0x00000003ff0c7424 */ /* 0x000fe400078e00ff */
[----:B------:R-:W-:-:S07]  /*1f7b0*/  IMAD.MOV.U32 R18, RZ, RZ, R14 ;  /* 0x000000ffff127224 */ /* 0x000fce00078e000e */
[----:B------:R-:W-:Y:S05]  /*1f7c0*/  WARPSYNC.COLLECTIVE R15, `(.L_x_1403) ;  /* 0x000000000f087348 */ /* 0x000fea0003c00000 */
[----:B------:R0:W1:Y:S02]  /*1f7d0*/  SHFL.IDX P6, R14, R13, R12, R11 ;  /* 0x0000000c0d0e7389 */ /* 0x00006400000c000b */
[----:B01----:R-:W-:Y:S01]  /*1f7e0*/  ENDCOLLECTIVE ;  /* 0x000000000000791b */ /* 0x003fe20003800000 */
.L_x_1403:
        /* <DEDUP_REMOVED lines=11> */
.L_x_1404:
[----:B------:R-:W-:Y:S02]  /*1f8a0*/  IMAD.MOV.U32 R13, RZ, RZ, R7 ;  /* 0x000000ffff0d7224 */ /* 0x000fe400078e0007 */
[----:B------:R-:W-:Y:S01]  /*1f8b0*/  IMAD.MOV.U32 R12, RZ, RZ, 0x4 ;  /* 0x00000004ff0c7424 */ /* 0x000fe200078e00ff */
[----:B------:R-:W-:-:S13]  /*1f8c0*/  IADD3 R4, P1, R29, R14, RZ ;  /* 0x0000000e1d047210 */ /* 0x000fda0007f3e0ff */
[----:B------:R-:W-:Y:S05]  /*1f8d0*/  WARPSYNC.COLLECTIVE R15, `(.L_x_1405) ;  /* 0x000000000f087348 */ /* 0x000fea0003c00000 */
[----:B------:R0:W1:Y:S02]  /*1f8e0*/  SHFL.IDX P6, R14, R13, R12, R11 ;  /* 0x0000000c0d0e7389 */ /* 0x00006400000c000b */
[----:B01----:R-:W-:Y:S01]  /*1f8f0*/  ENDCOLLECTIVE ;  /* 0x000000000000791b */ /* 0x003fe20003800000 */
.L_x_1405:
        /* <DEDUP_REMOVED lines=10> */
.L_x_1406:
[----:B------:R-:W-:Y:S02]  /*1f9a0*/  IMAD.MOV.U32 R13, RZ, RZ, R7 ;  /* 0x000000ffff0d7224 */ /* 0x000fe400078e0007 */
[----:B------:R-:W-:Y:S02]  /*1f9b0*/  IMAD.MOV.U32 R12, RZ, RZ, 0x5 ;  /* 0x00000005ff0c7424 */ /* 0x000fe400078e00ff */
[----:B------:R-:W-:-:S07]  /*1f9c0*/  IMAD.MOV.U32 R18, RZ, RZ, R14 ;  /* 0x000000ffff127224 */ /* 0x000fce00078e000e */
[----:B------:R-:W-:Y:S05]  /*1f9d0*/  WARPSYNC.COLLECTIVE R15, `(.L_x_1407) ;  /* 0x000000000f087348 */ /* 0x000fea0003c00000 */
[----:B------:R0:W1:Y:S02]  /*1f9e0*/  SHFL.IDX P6, R14, R13, R12, R11 ;  /* 0x0000000c0d0e7389 */ /* 0x00006400000c000b */
[----:B01----:R-:W-:Y:S01]  /*1f9f0*/  ENDCOLLECTIVE ;  /* 0x000000000000791b */ /* 0x003fe20003800000 */
.L_x_1407:
        /* <DEDUP_REMOVED lines=11> */
.L_x_1408:
[----:B------:R-:W-:Y:S02]  /*1fab0*/  IMAD.MOV.U32 R13, RZ, RZ, R7 ;  /* 0x000000ffff0d7224 */ /* 0x000fe400078e0007 */
[----:B------:R-:W-:Y:S01]  /*1fac0*/  IMAD.MOV.U32 R12, RZ, RZ, 0x6 ;  /* 0x00000006ff0c7424 */ /* 0x000fe200078e00ff */
[----:B------:R-:W-:-:S13]  /*1fad0*/  IADD3 R4, P1, R29, R14, RZ ;  /* 0x0000000e1d047210 */ /* 0x000fda0007f3e0ff */
[----:B------:R-:W-:Y:S05]  /*1fae0*/  WARPSYNC.COLLECTIVE R15, `(.L_x_1409) ;  /* 0x000000000f087348 */ /* 0x000fea0003c00000 */
[----:B------:R0:W1:Y:S02]  /*1faf0*/  SHFL.IDX P6, R14, R13, R12, R11 ;  /* 0x0000000c0d0e7389 */ /* 0x00006400000c000b */
[----:B01----:R-:W-:Y:S01]  /*1fb00*/  ENDCOLLECTIVE ;  /* 0x000000000000791b */ /* 0x003fe20003800000 */
.L_x_1409:
        /* <DEDUP_REMOVED lines=10> */
.L_x_1410:
[----:B------:R-:W-:Y:S02]  /*1fbb0*/  IMAD.MOV.U32 R13, RZ, RZ, R7 ;  /* 0x000000ffff0d7224 */ /* 0x000fe400078e0007 */
[----:B------:R-:W-:Y:S02]  /*1fbc0*/  IMAD.MOV.U32 R12, RZ, RZ, 0x7 ;  /* 0x00000007ff0c7424 */ /* 0x000fe400078e00ff */
[----:B------:R-:W-:-:S07]  /*1fbd0*/  IMAD.MOV.U32 R19, RZ, RZ, R14 ;  /* 0x000000ffff137224 */ /* 0x000fce00078e000e */
[----:B------:R-:W-:Y:S05]  /*1fbe0*/  WARPSYNC.COLLECTIVE R15, `(.L_x_1411) ;  /* 0x000000000f087348 */ /* 0x000fea0003c00000 */
[----:B------:R0:W1:Y:S02]  /*1fbf0*/  SHFL.IDX P6, R14, R13, R12, R11 ;  /* 0x0000000c0d0e7389 */ /* 0x00006400000c000b */
[----:B01----:R-:W-:Y:S01]  /*1fc00*/  ENDCOLLECTIVE ;  /* 0x000000000000791b */ /* 0x003fe20003800000 */
.L_x_1411:
        /* <DEDUP_REMOVED lines=11> */
.L_x_1412:
        /* <DEDUP_REMOVED lines=9> */
.L_x_1413:
        /* <DEDUP_REMOVED lines=9> */
.L_x_1414:
[----:B------:R-:W-:Y:S02]  /*1fde0*/  IMAD.MOV.U32 R13, RZ, RZ, R10 ;  /* 0x000000ffff0d7224 */ /* 0x000fe400078e000a */
[----:B------:R-:W-:Y:S01]  /*1fdf0*/  IMAD.MOV.U32 R12, RZ, RZ, 0x1 ;  /* 0x00000001ff0c7424 */ /* 0x000fe200078e00ff */
[----:B------:R-:W-:-:S13]  /*1fe00*/  IADD3 R4, P1, R29, R14, RZ ;  /* 0x0000000e1d047210 */ /* 0x000fda0007f3e0ff */
[----:B------:R-:W-:Y:S05]  /*1fe10*/  WARPSYNC.COLLECTIVE R15, `(.L_x_1415) ;  /* 0x000000000f087348 */ /* 0x000fea0003c00000 */
[----:B------:R0:W1:Y:S02]  /*1fe20*/  SHFL.IDX P6, R14, R13, R12, R11 ;  /* 0x0000000c0d0e7389 */ /* 0x00006400000c000b */
[----:B01----:R-:W-:Y:S01]  /*1fe30*/  ENDCOLLECTIVE ;  /* 0x000000000000791b */ /* 0x003fe20003800000 */
.L_x_1415:
        /* <DEDUP_REMOVED lines=10> */
.L_x_1416:
[----:B------:R-:W-:Y:S05]  /*1fee0*/  BRA `(.L_x_1417) ;  /* 0xffffffb000347947 */ /* 0x000fea000383ffff */
.L_x_1279:
[----:B0-----:R0:W1:Y:S02]  /*1fef0*/  SYNCS.PHASECHK.TRANS64.TRYWAIT P2, [R6+URZ+0x22870], R3 ;  /* 0x02287003060075a7 */ /* 0x001064000804017f */
[----:B-1----:R-:W-:Y:S05]  /*1ff00*/  @!P2 NANOSLEEP.SYNCS 0x989680 ;  /* 0x009896800000a95d */ /* 0x002fea0003900000 */
[----:B------:R-:W1:Y:S02]  /*1ff10*/  @!P2 SYNCS.PHASECHK.TRANS64 P2, [R6+URZ+0x22870], R3 ;  /* 0x022870030600a5a7 */ /* 0x000e64000804007f */
[----:B-1----:R-:W-:Y:S05]  /*1ff20*/  @!P2 BRA `(.L_x_1279) ;  /* 0xfffffffc00f0a947 */ /* 0x002fea000383ffff */
[----:B------:R-:W-:Y:S05]  /*1ff30*/  BRA `(.L_x_1418) ;  /* 0xffffffb0008c7947 */ /* 0x000fea000383ffff */
.L_x_1281:
[----:B0-----:R0:W1:Y:S02]  /*1ff40*/  SYNCS.PHASECHK.TRANS64.TRYWAIT P2, [R6+URZ+0x22860], R5 ;  /* 0x02286005060075a7 */ /* 0x001064000804017f */
[----:B-1----:R-:W-:Y:S05]  /*1ff50*/  @!P2 NANOSLEEP.SYNCS 0x989680 ;  /* 0x009896800000a95d */ /* 0x002fea0003900000 */
[----:B------:R-:W1:Y:S02]  /*1ff60*/  @!P2 SYNCS.PHASECHK.TRANS64 P2, [R6+URZ+0x22860], R5 ;  /* 0x022860050600a5a7 */ /* 0x000e64000804007f */
[----:B-1----:R-:W-:Y:S05]  /*1ff70*/  @!P2 BRA `(.L_x_1281) ;  /* 0xfffffffc00f0a947 */ /* 0x002fea000383ffff */
[----:B------:R-:W-:Y:S05]  /*1ff80*/  BRA `(.L_x_1419) ;  /* 0xffffffb000a07947 */ /* 0x000fea000383ffff */
.L_x_1288:
[----:B0-----:R0:W1:Y:S02]  /*1ff90*/  SYNCS.PHASECHK.TRANS64.TRYWAIT P0, [R3+URZ+0x22870], R0 ;  /* 0x02287000030075a7 */ /* 0x001064000800017f */
[----:B-1----:R-:W-:Y:S05]  /*1ffa0*/  @!P0 NANOSLEEP.SYNCS 0x989680 ;  /* 0x009896800000895d */ /* 0x002fea0003900000 */
[----:B------:R-:W1:Y:S02]  /*1ffb0*/  @!P0 SYNCS.PHASECHK.TRANS64 P0, [R3+URZ+0x22870], R0 ;  /* 0x02287000030085a7 */ /* 0x000e64000800007f */
[----:B-1----:R-:W-:Y:S05]  /*1ffc0*/  @!P0 BRA `(.L_x_1288) ;  /* 0xfffffffc00f08947 */ /* 0x002fea000383ffff */
[----:B------:R-:W-:Y:S05]  /*1ffd0*/  BRA `(.L_x_1420) ;  /* 0xffffffb800207947 */ /* 0x000fea000383ffff */
.L_x_1290:
[----:B0-----:R0:W1:Y:S02]  /*1ffe0*/  SYNCS.PHASECHK.TRANS64.TRYWAIT P0, [R3+URZ+0x22860], R4 ;  /* 0x02286004030075a7 */ /* 0x001064000800017f */
[----:B-1----:R-:W-:Y:S05]  /*1fff0*/  @!P0 NANOSLEEP.SYNCS 0x989680 ;  /* 0x009896800000895d */ /* 0x002fea0003900000 */
[----:B------:R-:W1:Y:S02]  /*20000*/  @!P0 SYNCS.PHASECHK.TRANS64 P0, [R3+URZ+0x22860], R4 ;  /* 0x02286004030085a7 */ /* 0x000e64000800007f */
[----:B-1----:R-:W-:Y:S05]  /*20010*/  @!P0 BRA `(.L_x_1290) ;  /* 0xfffffffc00f08947 */ /* 0x002fea000383ffff */
[----:B------:R-:W-:Y:S05]  /*20020*/  BRA `(.L_x_1421) ;  /* 0xffffffb800447947 */ /* 0x000fea000383ffff */
.L_x_1293:
[----:B0-----:R0:W1:Y:S02]  /*20030*/  SYNCS.PHASECHK.TRANS64.TRYWAIT P0, [R7+URZ+0x22820], R2 ;  /* 0x02282002070075a7 */ /* 0x001064000800017f */
[----:B-1----:R-:W-:Y:S05]  /*20040*/  @!P0 NANOSLEEP.SYNCS 0x989680 ;  /* 0x009896800000895d */ /* 0x002fea0003900000 */
[----:B------:R-:W1:Y:S02]  /*20050*/  @!P0 SYNCS.PHASECHK.TRANS64 P0, [R7+URZ+0x22820], R2 ;  /* 0x02282002070085a7 */ /* 0x000e64000800007f */
[----:B-1----:R-:W-:Y:S05]  /*20060*/  @!P0 BRA `(.L_x_1293) ;  /* 0xfffffffc00f08947 */ /* 0x002fea000383ffff */
[----:B------:R-:W-:Y:S05]  /*20070*/  BRA `(.L_x_1422) ;  /* 0xffffffbc00a47947 */ /* 0x000fea000383ffff */
.L_x_1295:
[----:B0-----:R0:W1:Y:S02]  /*20080*/  SYNCS.PHASECHK.TRANS64.TRYWAIT P1, [R5+URZ+0x22840], R2 ;  /* 0x02284002050075a7 */ /* 0x001064000802017f */
[----:B-1----:R-:W-:Y:S05]  /*20090*/  @!P1 NANOSLEEP.SYNCS 0x989680 ;  /* 0x009896800000995d */ /* 0x002fea0003900000 */
[----:B------:R-:W1:Y:S02]  /*200a0*/  @!P1 SYNCS.PHASECHK.TRANS64 P1, [R5+URZ+0x22840], R2 ;  /* 0x02284002050095a7 */ /* 0x000e64000802007f */
[----:B-1----:R-:W-:Y:S05]  /*200b0*/  @!P1 BRA `(.L_x_1295) ;  /* 0xfffffffc00f09947 */ /* 0x002fea000383ffff */
[----:B------:R-:W-:Y:S05]  /*200c0*/  BRA `(.L_x_1423) ;  /* 0xffffffbc00e07947 */ /* 0x000fea000383ffff */
.L_x_1297:
[----:B-1----:R1:W2:Y:S02]  /*200d0*/  SYNCS.PHASECHK.TRANS64.TRYWAIT P1, [R7+URZ+0x22840], R0 ;  /* 0x02284000070075a7 */ /* 0x0022a4000802017f */
[----:B--2---:R-:W-:Y:S05]  /*200e0*/  @!P1 NANOSLEEP.SYNCS 0x989680 ;  /* 0x009896800000995d */ /* 0x004fea0003900000 */
[----:B------:R-:W2:Y:S02]  /*200f0*/  @!P1 SYNCS.PHASECHK.TRANS64 P1, [R7+URZ+0x22840], R0 ;  /* 0x02284000070095a7 */ /* 0x000ea4000802007f */
[----:B--2---:R-:W-:Y:S05]  /*20100*/  @!P1 BRA `(.L_x_1297) ;  /* 0xfffffffc00f09947 */ /* 0x004fea000383ffff */
[----:B------:R-:W-:Y:S05]  /*20110*/  BRA `(.L_x_1424) ;  /* 0xffffffbc00ec7947 */ /* 0x000fea000383ffff */
.L_x_1299:
[----:B--2---:R2:W3:Y:S02]  /*20120*/  SYNCS.PHASECHK.TRANS64.TRYWAIT P1, [R5+URZ+0x22860], R2 ;  /* 0x02286002050075a7 */ /* 0x0044e4000802017f */
[----:B---3--:R-:W-:Y:S05]  /*20130*/  @!P1 NANOSLEEP.SYNCS 0x989680 ;  /* 0x009896800000995d */ /* 0x008fea0003900000 */
[----:B------:R-:W3:Y:S02]  /*20140*/  @!P1 SYNCS.PHASECHK.TRANS64 P1, [R5+URZ+0x22860], R2 ;  /* 0x02286002050095a7 */ /* 0x000ee4000802007f */
[----:B---3--:R-:W-:Y:S05]  /*20150*/  @!P1 BRA `(.L_x_1299) ;  /* 0xfffffffc00f09947 */ /* 0x008fea000383ffff */
[----:B------:R-:W-:Y:S05]  /*20160*/  BRA `(.L_x_1425) ;  /* 0xffffffbc00e87947 */ /* 0x000fea000383ffff */
.L_x_1301:
[----:B---3--:R3:W4:Y:S02]  /*20170*/  SYNCS.PHASECHK.TRANS64.TRYWAIT P1, [R7+URZ+0x22860], R0 ;  /* 0x02286000070075a7 */ /* 0x008724000802017f */
[----:B----4-:R-:W-:Y:S05]  /*20180*/  @!P1 NANOSLEEP.SYNCS 0x989680 ;  /* 0x009896800000995d */ /* 0x010fea0003900000 */
[----:B------:R-:W4:Y:S02]  /*20190*/  @!P1 SYNCS.PHASECHK.TRANS64 P1, [R7+URZ+0x22860], R0 ;  /* 0x02286000070095a7 */ /* 0x000f24000802007f */
[----:B----4-:R-:W-:Y:S05]  /*201a0*/  @!P1 BRA `(.L_x_1301) ;  /* 0xfffffffc00f09947 */ /* 0x010fea000383ffff */
[----:B------:R-:W-:Y:S05]  /*201b0*/  BRA `(.L_x_1426) ;  /* 0xffffffbc00e47947 */ /* 0x000fea000383ffff */
.L_x_1303:
[----:B----4-:R4:W0:Y:S02]  /*201c0*/  SYNCS.PHASECHK.TRANS64.TRYWAIT P1, [R5+URZ+0x22880], R2 ;  /* 0x02288002050075a7 */ /* 0x010824000802017f */
[----:B0-----:R-:W-:Y:S05]  /*201d0*/  @!P1 NANOSLEEP.SYNCS 0x989680 ;  /* 0x009896800000995d */ /* 0x001fea0003900000 */
[----:B------:R-:W0:Y:S02]  /*201e0*/  @!P1 SYNCS.PHASECHK.TRANS64 P1, [R5+URZ+0x22880], R2 ;  /* 0x02288002050095a7 */ /* 0x000e24000802007f */
[----:B0-----:R-:W-:Y:S05]  /*201f0*/  @!P1 BRA `(.L_x_1303) ;  /* 0xfffffffc00f09947 */ /* 0x001fea000383ffff */
[----:B------:R-:W-:Y:S05]  /*20200*/  BRA `(.L_x_1427) ;  /* 0xffffffbc00e07947 */ /* 0x000fea000383ffff */
.L_x_1428:
        /* <DEDUP_REMOVED lines=15> */
.L_x_3743:


//--------------------- .text._ZN7cutlass13device_kernelIN5flash11enable_sm90INS1_16FlashAttnFwdSm90INS1_25CollectiveMainloopFwdSm90ILi2EN4cute5tupleIJNS5_1CILi1EEES8_S8_EEENS6_IJNS7_ILi128EEENS7_ILi160EEESA_EEELi128ENS_12float_e4m3_tEfNS_4arch4Sm90ELb0ELb1ELb1ELb1ELb1ELb0ELb0ELb1ELb1ELb1ELb1ELb0EEENS1_21CollectiveEpilogueFwdINS6_IJSA_SA_SB_EEES9_NS_10bfloat16_tESF_Li256ELb1ELb1ELb1ELb1EEENS1_36VarlenDynamicPersistentTileSchedulerILi128ELi160ELi256ELi128ELb1ELb1ELb1ELb1ELb0ELb1EEEEEEEEEvNT_6ParamsE --------------------------
	.section	.text._ZN7cutlass13device_kernelIN5flash11enable_sm90INS1_16FlashAttnFwdSm90INS1_25CollectiveMainloopFwdSm90ILi2EN4cute5tupleIJNS5_1CILi1EEES8_S8_EEENS6_IJNS7_ILi128EEENS7_ILi160EEESA_EEELi128ENS_12float_e4m3_tEfNS_4arch4Sm90ELb0ELb1ELb1ELb1ELb1ELb0ELb0ELb1ELb1ELb1ELb1ELb0EEENS1_21CollectiveEpilogueFwdINS6_IJSA_SA_SB_EEES9_NS_10bfloat16_tESF_Li256ELb1ELb1ELb1ELb1EEENS1_36VarlenDynamicPersistentTileSchedulerILi128ELi160ELi256ELi128ELb1ELb1ELb1ELb1ELb0ELb1EEEEEEEEEvNT_6ParamsE,"ax",@progbits
	.align	128
.text._ZN7cutlass13device_kernelIN5flash11enable_sm90INS1_16FlashAttnFwdSm90INS1_25CollectiveMainloopFwdSm90ILi2EN4cute5tupleIJNS5_1CILi1EEES8_S8_EEENS6_IJNS7_ILi128EEENS7_ILi160EEESA_EEELi128ENS_12float_e4m3_tEfNS_4arch4Sm90ELb0ELb1ELb1ELb1ELb1ELb0ELb0ELb1ELb1ELb1ELb1ELb0EEENS1_21CollectiveEpilogueFwdINS6_IJSA_SA_SB_EEES9_NS_10bfloat16_tESF_Li256ELb1ELb1ELb1ELb1EEENS1_36VarlenDynamicPersistentTileSchedulerILi128ELi160ELi256ELi128ELb1ELb1ELb1ELb1ELb0ELb1EEEEEEEEEvNT_6ParamsE:
        .type           _ZN7cutlass13device_kernelIN5flash11enable_sm90INS1_16FlashAttnFwdSm90INS1_25CollectiveMainloopFwdSm90ILi2EN4cute5tupleIJNS5_1CILi1EEES8_S8_EEENS6_IJNS7_ILi128EEENS7_ILi160EEESA_EEELi128ENS_12float_e4m3_tEfNS_4arch4Sm90ELb0ELb1ELb1ELb1ELb1ELb0ELb0ELb1ELb1ELb1ELb1ELb0EEENS1_21CollectiveEpilogueFwdINS6_IJSA_SA_SB_EEES9_NS_10bfloat16_tESF_Li256ELb1ELb1ELb1ELb1EEENS1_36VarlenDynamicPersistentTileSchedulerILi128ELi160ELi256ELi128ELb1ELb1ELb1ELb1ELb0ELb1EEEEEEEEEvNT_6ParamsE,@function
        .size           _ZN7cutlass13device_kernelIN5flash11enable_sm90INS1_16FlashAttnFwdSm90INS1_25CollectiveMainloopFwdSm90ILi2EN4cute5tupleIJNS5_1CILi1EEES8_S8_EEENS6_IJNS7_ILi128EEENS7_ILi160EEESA_EEELi128ENS_12float_e4m3_tEfNS_4arch4Sm90ELb0ELb1ELb1ELb1ELb1ELb0ELb0ELb1ELb1ELb1ELb1ELb0EEENS1_21CollectiveEpilogueFwdINS6_IJSA_SA_SB_EEES9_NS_10bfloat16_tESF_Li256ELb1ELb1ELb1ELb1EEENS1_36VarlenDynamicPersistentTileSchedulerILi128ELi160ELi256ELi128ELb1ELb1ELb1ELb1ELb0ELb1EEEEEEEEEvNT_6ParamsE,(.L_x_3744 - _ZN7cutlass13device_kernelIN5flash11enable_sm90INS1_16FlashAttnFwdSm90INS1_25CollectiveMainloopFwdSm90ILi2EN4cute5tupleIJNS5_1CILi1EEES8_S8_EEENS6_IJNS7_ILi128EEENS7_ILi160EEESA_EEELi128ENS_12float_e4m3_tEfNS_4arch4Sm90ELb0ELb1ELb1ELb1ELb1ELb0ELb0ELb1ELb1ELb1ELb1ELb0EEENS1_21CollectiveEpilogueFwdINS6_IJSA_SA_SB_EEES9_NS_10bfloat16_tESF_Li256ELb1ELb1ELb1ELb1EEENS1_36VarlenDynamicPersistentTileSchedulerILi128ELi160ELi256ELi128ELb1ELb1ELb1ELb1ELb0ELb1EEEEEEEEEvNT_6ParamsE)
        .other          _ZN7cutlass13device_kernelIN5flash11enable_sm90INS1_16FlashAttnFwdSm90INS1_25CollectiveMainloopFwdSm90ILi2EN4cute5tupleIJNS5_1CILi1EEES8_S8_EEENS6_IJNS7_ILi128EEENS7_ILi160EEESA_EEELi128ENS_12float_e4m3_tEfNS_4arch4Sm90ELb0ELb1ELb1ELb1ELb1ELb0ELb0ELb1ELb1ELb1ELb1ELb0EEENS1_21CollectiveEpilogueFwdINS6_IJSA_SA_SB_EEES9_NS_10bfloat16_tESF_Li256ELb1ELb1ELb1ELb1EEENS1_36VarlenDynamicPersistentTileSchedulerILi128ELi160ELi256ELi128ELb1ELb1ELb1ELb1ELb0ELb1EEEEEEEEEvNT_6ParamsE,@"STO_CUDA_ENTRY STV_DEFAULT"
_ZN7cutlass13device_kernelIN5flash11enable_sm90INS1_16FlashAttnFwdSm90INS1_25CollectiveMainloopFwdSm90ILi2EN4cute5tupleIJNS5_1CILi1EEES8_S8_EEENS6_IJNS7_ILi128EEENS7_ILi160EEESA_EEELi128ENS_12float_e4m3_tEfNS_4arch4Sm90ELb0ELb1ELb1ELb1ELb1ELb0ELb0ELb1ELb1ELb1ELb1ELb0EEENS1_21CollectiveEpilogueFwdINS6_IJSA_SA_SB_EEES9_NS_10bfloat16_tESF_Li256ELb1ELb1ELb1ELb1EEENS1_36VarlenDynamicPersistentTileSchedulerILi128ELi160ELi256ELi128ELb1ELb1ELb1ELb1ELb0ELb1EEEEEEEEEvNT_6ParamsE:
        /* <DEDUP_REMOVED lines=45> */
.L_x_1429:
        /* <DEDUP_REMOVED lines=22> */
.L_x_1430:
        /* <DEDUP_REMOVED lines=18> */
.L_x_1431:
        /* <DEDUP_REMOVED lines=22> */
.L_x_1432:
        /* <DEDUP_REMOVED lines=24> */
.L_x_1433:
        /* <DEDUP_REMOVED lines=8> */
.L_x_1435:
        /* <DEDUP_REMOVED lines=25> */
[----:B------:R-:W-:Y:S01]  /*0a40*/  R2UR UR50, R15 ;  /* 0x000000000f3272ca */ /* 0x000fe200000e0000 */
[----:B------:R-:W-:Y:S01]  /*0a50*/  UMOV UR46, URZ ;  /* 0x0000003f002e7c82 */ /* 0x000fe20008000000 */
[CC--:B------:R-:W-:Y:S02]  /*0a60*/  LEA.HI R3, R0.reuse, R217.reuse, RZ, 0x7 ;  /* 0x000000d900037211 */ /* 0x0c0fe400078f38ff */
[----:B------:R-:W-:-:S02]  /*0a70*/  LEA.HI R4, R0, R217, RZ, 0x5 ;  /* 0x000000d900047211 */ /* 0x000fc400078f28ff */
[----:B------:R-:W-:Y:S02]  /*0a80*/  LOP3.LUT R2, R3, 0xffffff80, RZ, 0xc0, !PT ;  /* 0xffffff8003027812 */ /* 0x000fe400078ec0ff */
[----:B------:R-:W-:Y:S01]  /*0a90*/  SHF.R.S32.HI R212, RZ, 0x7, R3 ;  /* 0x00000007ffd47819 */ /* 0x000fe20000011403 */
[----:B------:R-:W-:Y:S02]  /*0aa0*/  IMAD.SHL.U32 R6, R4, 0x20, RZ ;  /* 0x0000002004067824 */ /* 0x000fe400078e00ff */
[----:B------:R-:W-:Y:S01]  /*0ab0*/  IMAD.IADD R201, R217, 0x1, -R2 ;  /* 0x00000001d9c97824 */ /* 0x000fe200078e0a02 */
[----:B------:R-:W-:Y:S02]  /*0ac0*/  LEA.HI R2, R0, R217, RZ, 0x4 ;  /* 0x000000d900027211 */ /* 0x000fe400078f20ff */
[----:B------:R-:W-:Y:S02]  /*0ad0*/  LOP3.LUT R7, R6, 0xfffffc00, RZ, 0xc0, !PT ;  /* 0xfffffc0006077812 */ /* 0x000fe400078ec0ff */
[----:B------:R-:W-:-:S02]  /*0ae0*/  SHF.R.S32.HI R5, RZ, 0x4, R2 ;  /* 0x00000004ff057819 */ /* 0x000fc40000011402 */
[C---:B------:R-:W-:Y:S02]  /*0af0*/  LOP3.LUT R4, R2.reuse, 0x3fffff0, RZ, 0xc0, !PT ;  /* 0x03fffff002047812 */ /* 0x040fe400078ec0ff */
[----:B------:R-:W-:Y:S02]  /*0b00*/  LEA.HI R2, R2, R5, RZ, 0x1 ;  /* 0x0000000502027211 */ /* 0x000fe400078f08ff */
[----:B------:R-:W-:Y:S01]  /*0b10*/  SHF.R.S32.HI R8, RZ, 0x1f, R201 ;  /* 0x0000001fff087819 */ /* 0x000fe200000114c9 */
[----:B------:R-:W-:Y:S01]  /*0b20*/  IMAD.IADD R4, R217, 0x1, -R4 ;  /* 0x00000001d9047824 */ /* 0x000fe200078e0a04 */
[----:B------:R-:W-:Y:S02]  /*0b30*/  LOP3.LUT R2, R2, 0x1ffffffe, RZ, 0xc0, !PT ;  /* 0x1ffffffe02027812 */ /* 0x000fe400078ec0ff */
[----:B------:R-:W-:Y:S01]  /*0b40*/  LEA.HI R9, R8, R201, RZ, 0x2 ;  /* 0x000000c908097211 */ /* 0x000fe200078f10ff */
[----:B------:R-:W-:Y:S01]  /*0b50*/  IMAD R7, R4, 0x40, R7 ;  /* 0x0000004004077824 */ /* 0x000fe200078e0207 */
[CC--:B------:R-:W-:Y:S01]  /*0b60*/  LEA.HI R4, R0.reuse, R217.reuse, RZ, 0x2 ;  /* 0x000000d900047211 */ /* 0x0c0fe200078f10ff */
[----:B------:R-:W-:Y:S01]  /*0b70*/  IMAD.IADD R2, R5, 0x1, -R2 ;  /* 0x0000000105027824 */ /* 0x000fe200078e0a02 */
[----:B------:R-:W-:-:S02]  /*0b80*/  LEA.HI R0, R0, R217, RZ, 0x3 ;  /* 0x000000d900007211 */ /* 0x000fc400078f18ff */
[----:B------:R-:W-:Y:S01]  /*0b90*/  SHF.R.S32.HI R6, RZ, 0x2, R9 ;  /* 0x00000002ff067819 */ /* 0x000fe20000011409 */
[----:B------:R-:W-:Y:S01]  /*0ba0*/  IMAD R214, R2, 0x8, R7 ;  /* 0x0000000802d67824 */ /* 0x000fe200078e0207 */
[----:B------:R-:W-:Y:S02]  /*0bb0*/  SHF.R.S32.HI R11, RZ, 0x1f, R9 ;  /* 0x0000001fff0b7819 */ /* 0x000fe40000011409 */
[----:B------:R-:W-:Y:S02]  /*0bc0*/  LOP3.LUT R2, R0, 0xfffffff8, RZ, 0xc0, !PT ;  /* 0xfffffff800027812 */ /* 0x000fe400078ec0ff */
[----:B------:R-:W-:Y:S02]  /*0bd0*/  LOP3.LUT R4, R4, 0xfffffffc, RZ, 0xc0, !PT ;  /* 0xfffffffc04047812 */ /* 0x000fe400078ec0ff */
[----:B------:R-:W-:Y:S01]  /*0be0*/  LEA.HI R11, R11, R6, RZ, 0x3 ;  /* 0x000000060b0b7211 */ /* 0x000fe200078f18ff */
[----:B------:R-:W-:Y:S01]  /*0bf0*/  IMAD.IADD R189, R217, 0x1, -R2 ;  /* 0x00000001d9bd7824 */ /* 0x000fe200078e0a02 */
[----:B------:R-:W-:Y:S01]  /*0c00*/  LOP3.LUT R2, R9, 0x7ffffffc, RZ, 0xc0, !PT ;  /* 0x7ffffffc09027812 */ /* 0x000fe200078ec0ff */
[----:B------:R-:W-:Y:S01]  /*0c10*/  IMAD.IADD R4, R217, 0x1, -R4 ;  /* 0x00000001d9047824 */ /* 0x000fe200078e0a04 */
[----:B------:R-:W-:Y:S01]  /*0c20*/  LOP3.LUT R11, R11, 0xfffffff8, RZ, 0xc0, !PT ;  /* 0xfffffff80b0b7812 */ /* 0x000fe200078ec0ff */
[----:B------:R-:W-:Y:S01]  /*0c30*/  IMAD.SHL.U32 R23, R189, 0x8, RZ ;  /* 0x00000008bd177824 */ /* 0x000fe200078e00ff */
[----:B------:R-:W-:Y:S01]  /*0c40*/  LEA.HI R8, R8, R201, RZ, 0x5 ;  /* 0x000000c908087211 */ /* 0x000fe200078f28ff */
[----:B------:R-:W-:Y:S01]  /*0c50*/  IMAD.IADD R2, R201, 0x1, -R2 ;  /* 0x00000001c9027824 */ /* 0x000fe200078e0a02 */
[----:B------:R-:W-:Y:S01]  /*0c60*/  LEA.HI R3, R3, R212, RZ, 0x1 ;  /* 0x000000d403037211 */ /* 0x000fe200078f08ff */
[----:B------:R-:W-:Y:S01]  /*0c70*/  IMAD.IADD R11, R6, 0x1, -R11 ;  /* 0x00000001060b7824 */ /* 0x000fe200078e0a0b */
[----:B------:R-:W-:Y:S01]  /*0c80*/  SHF.R.S32.HI R8, RZ, 0x5, R8 ;  /* 0x00000005ff087819 */ /* 0x000fe20000011408 */
[----:B------:R-:W-:Y:S01]  /*0c90*/  IMAD.SHL.U32 R19, R2, 0x2, RZ ;  /* 0x0000000202137824 */ /* 0x000fe200078e00ff */
[----:B------:R-:W-:Y:S01]  /*0ca0*/  LEA.HI R5, R4, R4, RZ, 0x1 ;  /* 0x0000000404057211 */ /* 0x000fe200078f08ff */
[----:B------:R-:W-:Y:S01]  /*0cb0*/  VIADD R188, R23, 0x40 ;  /* 0x0000004017bc7836 */ /* 0x000fe20000000000 */
[----:B------:R-:W-:Y:S01]  /*0cc0*/  LOP3.LUT R3, R3, 0x3fffffe, RZ, 0xc0, !PT ;  /* 0x03fffffe03037812 */ /* 0x000fe200078ec0ff */
[----:B------:R-:W-:Y:S01]  /*0cd0*/  IMAD R8, R8, 0x10, R11 ;  /* 0x0000001008087824 */ /* 0x000fe200078e020b */
[----:B------:R-:W-:Y:S01]  /*0ce0*/  LOP3.LUT R5, R5, 0x1ffffffe, RZ, 0xc0, !PT ;  /* 0x1ffffffe05057812 */ /* 0x000fe200078ec0ff */
[C---:B------:R-:W-:Y:S01]  /*0cf0*/  VIADD R199, R19.reuse, 0x30 ;  /* 0x0000003013c77836 */ /* 0x040fe20000000000 */
[----:B------:R-:W-:Y:S01]  /*0d00*/  SHF.R.S32.HI R200, RZ, 0x3, R0 ;  /* 0x00000003ffc87819 */ /* 0x000fe20000011400 */
[----:B------:R-:W-:Y:S01]  /*0d10*/  IMAD.IADD R3, R212, 0x1, -R3 ;  /* 0x00000001d4037824 */ /* 0x000fe200078e0a03 */
        /* <DEDUP_REMOVED lines=19> */
[----:B------:R-:W-:Y:S01]  /*0e50*/  IMAD.IADD R22, R4, 0x1, -R5 ;  /* 0x0000000104167824 */ /* 0x000fe200078e0a05 */
[----:B------:R-:W-:Y:S01]  /*0e60*/  SHF.R.S32.HI R203, RZ, 0x1f, R191 ;  /* 0x0000001fffcb7819 */ /* 0x000fe200000114bf */
[----:B------:R-:W-:Y:S01]  /*0e70*/  IMAD R213, R3, 0x40, R8 ;  /* 0x0000004003d57824 */ /* 0x000fe200078e0208 */
[----:B------:R-:W-:-:S03]  /*0e80*/  SHF.R.S32.HI R202, RZ, 0x1f, R190 ;  /* 0x0000001fffca7819 */ /* 0x000fc600000114be */
[----:B------:R-:W-:-:S07]  /*0e90*/  IMAD R22, R22, 0x8, R213 ;  /* 0x0000000816167824 */ /* 0x000fce00078e02d5 */
.L_x_1547:
[----:B01-3--:R-:W0:Y:S01]  /*0ea0*/  LDC.64 R6, c[0x0][0xa18] ;  /* 0x00028600ff067b82 */ /* 0x00be220000000a00 */
[----:B--2---:R-:W-:Y:S01]  /*0eb0*/  IMAD.U32 R3, RZ, RZ, UR50 ;  /* 0x00000032ff037e24 */ /* 0x004fe2000f8e00ff */
[----:B------:R-:W-:Y:S01]  /*0ec0*/  ULDC.64 UR8, c[0x0][0xa20] ;  /* 0x0002880000087ab9 */ /* 0x000fe20000000a00 */
[----:B----4-:R-:W-:-:S05]  /*0ed0*/  IMAD.MOV.U32 R8, RZ, RZ, RZ ;  /* 0x000000ffff087224 */ /* 0x010fca00078e00ff */
[----:B------:R-:W1:Y:S08]  /*0ee0*/  LDC.64 R4, c[0x0][0xa28] ;  /* 0x00028a00ff047b82 */ /* 0x000e700000000a00 */
[----:B------:R-:W2:Y:S01]  /*0ef0*/  LDC.64 R10, c[0x0][0x418] ;  /* 0x00010600ff0a7b82 */ /* 0x000ea20000000a00 */
[----:B0-----:R-:W-:-:S07]  /*0f00*/  ISETP.NE.U32.AND P1, PT, R6, RZ, PT ;  /* 0x000000ff0600720c */ /* 0x001fce0003f25070 */
[----:B------:R-:W0:Y:S01]  /*0f10*/  LDC R0, c[0x0][0x424] ;  /* 0x00010900ff007b82 */ /* 0x000e220000000800 */
[----:B------:R-:W-:Y:S02]  /*0f20*/  ISETP.NE.AND.EX P1, PT, R7, RZ, PT, P1 ;  /* 0x000000ff0700720c */ /* 0x000fe40003f25310 */
[----:B-1----:R-:W-:-:S05]  /*0f30*/  ISETP.NE.U32.AND P0, PT, R4, RZ, PT ;  /* 0x000000ff0400720c */ /* 0x002fca0003f05070 */
[----:B------:R-:W1:Y:S01]  /*0f40*/  LDC R17, c[0x0][0x2f0] ;  /* 0x0000bc00ff117b82 */ /* 0x000e620000000800 */
[----:B------:R-:W-:-:S07]  /*0f50*/  ISETP.NE.AND.EX P0, PT, R5, RZ, PT, P0 ;  /* 0x000000ff0500720c */ /* 0x000fce0003f05300 */
[----:B------:R-:W3:Y:S08]  /*0f60*/  @P1 LDC.64 R6, c[0x0][0xa18] ;  /* 0x00028600ff061b82 */ /* 0x000ef00000000a00 */
[----:B------:R-:W4:Y:S01]  /*0f70*/  @P0 LDC.64 R4, c[0x0][0xa28] ;  /* 0x00028a00ff040b82 */ /* 0x000f220000000a00 */
[----:B---3--:R-:W-:-:S05]  /*0f80*/  @P1 IMAD.WIDE R6, R3, 0x4, R6 ;  /* 0x0000000403061825 */ /* 0x008fca00078e0206 */
[----:B------:R3:W5:Y:S01]  /*0f90*/  @P1 LDG.E R18, desc[UR54][R6.64] ;  /* 0x0000003606121981 */ /* 0x000762000c1e1900 */
[----:B----4-:R-:W-:Y:S01]  /*0fa0*/  @P0 IMAD.WIDE R4, R3, 0x4, R4 ;  /* 0x0000000403040825 */ /* 0x010fe200078e0204 */
[----:B------:R-:W-:-:S04]  /*0fb0*/  ISETP.NE.U32.AND P2, PT, RZ, UR8, PT ;  /* 0x00000008ff007c0c */ /* 0x000fc8000bf45070 */
[----:B------:R3:W5:Y:S01]  /*0fc0*/  @P0 LDG.E R8, desc[UR54][R4.64] ;  /* 0x0000003604080981 */ /* 0x000762000c1e1900 */
[----:B--2---:R-:W-:Y:S01]  /*0fd0*/  ISETP.NE.U32.AND P0, PT, R10, RZ, PT ;  /* 0x000000ff0a00720c */ /* 0x004fe20003f05070 */
[----:B------:R-:W-:Y:S01]  /*0fe0*/  ULOP3.LUT UR37, UR5, 0xffff, URZ, 0xc0, !UPT ;  /* 0x0000ffff05257892 */ /* 0x000fe2000f8ec03f */
[----:B------:R-:W-:Y:S02]  /*0ff0*/  ISETP.NE.AND.EX P2, PT, RZ, UR9, PT, P2 ;  /* 0x00000009ff007c0c */ /* 0x000fe4000bf45320 */
[----:B------:R-:W-:-:S04]  /*1000*/  ISETP.NE.AND.EX P0, PT, R11, RZ, PT, P0 ;  /* 0x000000ff0b00720c */ /* 0x000fc80003f05300 */
[----:B0-----:R-:W-:Y:S01]  /*1010*/  SEL R0, R0, 0x1, P0 ;  /* 0x0000000100007807 */ /* 0x001fe20000000000 */
[----:B-1-3--:R-:W-:Y:S08]  /*1020*/  @P1 BRA `(.L_x_1436) ;  /* 0x00000000002c1947 */ /* 0x00aff00003800000 */
[----:B------:R-:W-:Y:S01]  /*1030*/  ULDC.64 UR8, c[0x0][0xa00] ;  /* 0x0002800000087ab9 */ /* 0x000fe20000000a00 */
[----:B-----5:R-:W0:Y:S01]  /*1040*/  LDC R18, c[0x0][0x288] ;  /* 0x0000a200ff127b82 */ /* 0x020e220000000800 */
[----:B------:R-:W-:-:S04]  /*1050*/  ISETP.NE.U32.AND P0, PT, RZ, UR8, PT ;  /* 0x00000008ff007c0c */ /* 0x000fc8000bf05070 */
[----:B------:R-:W-:-:S13]  /*1060*/  ISETP.NE.AND.EX P0, PT, RZ, UR9, PT, P0 ;  /* 0x00000009ff007c0c */ /* 0x000fda000bf05300 */
[----:B------:R-:W-:Y:S05]  /*1070*/  @!P0 BRA `(.L_x_1436) ;  /* 0x0000000000188947 */ /* 0x000fea0003800000 */
[----:B------:R-:W1:Y:S01]  /*1080*/  LDC.64 R4, c[0x0][0xa00] ;  /* 0x00028000ff047b82 */ /* 0x000e620000000a00 */
[----:B------:R-:W-:-:S04]  /*1090*/  IMAD.U32 R3, RZ, RZ, UR50 ;  /* 0x00000032ff037e24 */ /* 0x000fc8000f8e00ff */
[----:B-1----:R-:W-:-:S05]  /*10a0*/  IMAD.WIDE R4, R3, 0x4, R4 ;  /* 0x0000000403047825 */ /* 0x002fca00078e0204 */
[----:B0-----:R-:W2:Y:S04]  /*10b0*/  LDG.E R18, desc[UR54][R4.64] ;  /* 0x0000003604127981 */ /* 0x001ea8000c1e1900 */
[----:B------:R-:W2:Y:S02]  /*10c0*/  LDG.E R3, desc[UR54][R4.64+0x4] ;  /* 0x0000043604037981 */ /* 0x000ea4000c1e1900 */
[----:B--2---:R-:W-:-:S07]  /*10d0*/  IMAD.IADD R18, R3, 0x1, -R18 ;  /* 0x0000000103127824 */ /* 0x004fce00078e0a12 */
.L_x_1436:
[----:B------:R-:W-:Y:S01]  /*10e0*/  UMOV UR38, UR50 ;  /* 0x0000003200267c82 */ /* 0x000fe20008000000 */
[----:B------:R-:W-:Y:S01]  /*10f0*/  IMAD R17, R0, R17, RZ ;  /* 0x0000001100117224 */ /* 0x000fe200078e02ff */
[----:B------:R-:W-:Y:S06]  /*1100*/  @!P2 BRA `(.L_x_1437) ;  /* 0x000000000018a947 */ /* 0x000fec0003800000 */
[----:B------:R-:W-:Y:S02]  /*1110*/  ULDC.64 UR8, c[0x0][0xa20] ;  /* 0x0002880000087ab9 */ /* 0x000fe40000000a00 */
[----:B------:R-:W-:-:S06]  /*1120*/  UIMAD.WIDE UR8, UR50, 0x4, UR8 ;  /* 0x00000004320878a5 */ /* 0x000fcc000f8e0208 */
[----:B------:R-:W-:Y:S02]  /*1130*/  IMAD.U32 R4, RZ, RZ, UR8 ;  /* 0x00000008ff047e24 */ /* 0x000fe4000f8e00ff */
[----:B------:R-:W-:-:S05]  /*1140*/  IMAD.U32 R5, RZ, RZ, UR9 ;  /* 0x00000009ff057e24 */ /* 0x000fca000f8e00ff */
[----:B------:R1:W5:Y:S01]  /*1150*/  LDG.E R17, desc[UR54][R4.64] ;  /* 0x0000003604117981 */ /* 0x000362000c1e1900 */
[----:B------:R-:W-:Y:S05]  /*1160*/  BRA `(.L_x_1438) ;  /* 0x0000000000287947 */ /* 0x000fea0003800000 */
.L_x_1437:
[----:B------:R-:W-:Y:S02]  /*1170*/  ULDC.64 UR8, c[0x0][0xa08] ;  /* 0x0002820000087ab9 */ /* 0x000fe40000000a00 */
[----:B------:R-:W-:-:S04]  /*1180*/  ISETP.NE.U32.AND P0, PT, RZ, UR8, PT ;  /* 0x00000008ff007c0c */ /* 0x000fc8000bf05070 */
[----:B------:R-:W-:-:S13]  /*1190*/  ISETP.NE.AND.EX P0, PT, RZ, UR9, PT, P0 ;  /* 0x00000009ff007c0c */ /* 0x000fda000bf05300 */
[----:B------:R-:W-:Y:S05]  /*11a0*/  @!P0 BRA `(.L_x_1438) ;  /* 0x0000000000188947 */ /* 0x000fea0003800000 */
[----:B------:R-:W1:Y:S01]  /*11b0*/  LDC.64 R4, c[0x0][0xa08] ;  /* 0x00028200ff047b82 */ /* 0x000e620000000a00 */
[----:B------:R-:W-:-:S04]  /*11c0*/  IMAD.U32 R3, RZ, RZ, UR50 ;  /* 0x00000032ff037e24 */ /* 0x000fc8000f8e00ff */
[----:B-1----:R-:W-:-:S05]  /*11d0*/  IMAD.WIDE R4, R3, 0x4, R4 ;  /* 0x0000000403047825 */ /* 0x002fca00078e0204 */
[----:B------:R-:W2:Y:S04]  /*11e0*/  LDG.E R17, desc[UR54][R4.64] ;  /* 0x0000003604117981 */ /* 0x000ea8000c1e1900 */
[----:B------:R-:W2:Y:S02]  /*11f0*/  LDG.E R0, desc[UR54][R4.64+0x4] ;  /* 0x0000043604007981 */ /* 0x000ea4000c1e1900 */
[----:B--2---:R-:W-:-:S07]  /*1200*/  IMAD.IADD R17, R0, 0x1, -R17 ;  /* 0x0000000100117824 */ /* 0x004fce00078e0a11 */
.L_x_1438:
[----:B------:R-:W-:Y:S01]  /*1210*/  ULDC UR4, c[0x0][0x448] ;  /* 0x0001120000047ab9 */ /* 0x000fe20000000800 */
[----:B-----5:R-:W-:Y:S01]  /*1220*/  IMAD.IADD R17, R17, 0x1, -R8 ;  /* 0x0000000111117824 */ /* 0x020fe200078e0a08 */
[----:B------:R-:W-:Y:S02]  /*1230*/  UISETP.NE.AND UP0, UPT, UR4, 0x1, UPT ;  /* 0x000000010400788c */ /* 0x000fe4000bf05270 */
[----:B------:R-:W-:Y:S02]  /*1240*/  USHF.L.U32 UR39, UR6, 0x7, URZ ;  /* 0x0000000706277899 */ /* 0x000fe4000800063f */
[----:B0-----:R-:W-:Y:S01]  /*1250*/  IADD3 R0, R17, 0x1, -R18 ;  /* 0x0000000111007810 */ /* 0x001fe20007ffe812 */
[----:B------:R-:W-:Y:S01]  /*1260*/  ULDC.64 UR6, c[0x0][0x9e0] ;  /* 0x0002780000067ab9 */ /* 0x000fe20000000a00 */
[----:B------:R-:W-:Y:S02]  /*1270*/  UIADD3 UR4, UR39, 0x7f, URZ ;  /* 0x0000007f27047890 */ /* 0x000fe4000fffe03f */
[----:B------:R-:W-:Y:S01]  /*1280*/  R2UR UR10, R0 ;  /* 0x00000000000a72ca */ /* 0x000fe200000e0000 */
[----:B------:R-:W-:-:S02]  /*1290*/  UP2UR UR52, UPR, URZ, 0x1 ;  /* 0x000000013f347883 */ /* 0x000fc40008000000 */
[----:B------:R-:W-:Y:S01]  /*12a0*/  @UP0 ULDC UR8, c[0x0][0x44c] ;  /* 0x0001130000080ab9 */ /* 0x000fe20000000800 */
[----:B------:R-:W-:Y:S01]  /*12b0*/  @UP0 ULDC UR11, c[0x0][0x450] ;  /* 0x00011400000b0ab9 */ /* 0x000fe20000000800 */
[----:B------:R-:W-:-:S04]  /*12c0*/  UIMAD.WIDE.U32 UR8, UR4, UR8, URZ ;  /* 0x00000008040872a5 */ /* 0x000fc8000f8e003f */
[----:B------:R-:W-:Y:S02]  /*12d0*/  @UP0 USHF.R.U32.HI UR4, URZ, UR11, UR9 ;  /* 0x0000000b3f040299 */ /* 0x000fe40008011609 */
[----:B------:R-:W-:Y:S02]  /*12e0*/  UISETP.GE.AND UP0, UPT, UR7, 0x1, UPT ;  /* 0x000000010700788c */ /* 0x000fe4000bf06270 */
[----:B------:R-:W-:Y:S02]  /*12f0*/  UIADD3 UR8, UR10, UR4, URZ ;  /* 0x000000040a087290 */ /* 0x000fe4000fffe03f */
[----:B------:R-:W-:Y:S02]  /*1300*/  UP2UR UR51, UPR, URZ, 0x1 ;  /* 0x000000013f337883 */ /* 0x000fe40008000000 */
[----:B------:R-:W-:Y:S01]  /*1310*/  PLOP3.LUT P0, PT, PT, PT, UP0, 0x40, 0x0 ;  /* 0x000000000000781c */ /* 0x000fe20003f0e808 */
[----:B------:R-:W-:-:S06]  /*1320*/  UIADD3 UR6, UR8, UR6, URZ ;  /* 0x0000000608067290 */ /* 0x000fcc000fffe03f */
[----:B------:R-:W-:-:S06]  /*1330*/  IMAD.U32 R0, RZ, RZ, UR6 ;  /* 0x00000006ff007e24 */ /* 0x000fcc000f8e00ff */
[----:B------:R-:W-:Y:S05]  /*1340*/  @P0 BRA `(.L_x_1439) ;  /* 0x0000000000400947 */ /* 0x000fea0003800000 */
        /* <DEDUP_REMOVED lines=10> */
.L_x_1440:
[----:B------:R-:W-:-:S11]  /*13f0*/  UISETP.NE.AND UP0, UPT, UR7, 0x1, UPT ;  /* 0x000000010700788c */ /* 0x000fd6000bf05270 */
[----:B------:R-:W-:Y:S02]  /*1400*/  @UP0 ULDC.64 UR10, c[0x0][0x9e8] ;  /* 0x00027a00000a0ab9 */ /* 0x000fe40000000a00 */
[----:B------:R-:W-:-:S04]  /*1410*/  UIMAD.WIDE.U32 UR8, UR4, UR10, URZ ;  /* 0x0000000a040872a5 */ /* 0x000fc8000f8e003f */
[----:B------:R-:W-:-:S12]  /*1420*/  @UP0 USHF.R.U32.HI UR4, URZ, UR11, UR9 ;  /* 0x0000000b3f040299 */ /* 0x000fd80008011609 */
.L_x_1441:
[----:B------:R-:W-:-:S06]  /*1430*/  UIMAD UR4, UR4, UR7, UR7 ;  /* 0x00000007040472a4 */ /* 0x000fcc000f8e0207 */
[----:B------:R-:W-:-:S07]  /*1440*/  VIMNMX R0, R0, UR4, PT ;  /* 0x0000000400007c48 */ /* 0x000fce000bfe0100 */
.L_x_1439:
[----:B------:R-:W-:Y:S01]  /*1450*/  UISETP.NE.AND UP0, UPT, UR52, URZ, UPT ;  /* 0x0000003f3400728c */ /* 0x000fe2000bf05270 */
[C---:B------:R-:W-:Y:S01]  /*1460*/  IMAD.IADD R106, R17.reuse, 0x1, -R18 ;  /* 0x00000001116a7824 */ /* 0x040fe200078e0a12 */
[----:B------:R-:W-:Y:S01]  /*1470*/  UMOV UR4, UR39 ;  /* 0x0000002700047c82 */ /* 0x000fe20008000000 */
[----:B------:R-:W-:Y:S02]  /*1480*/  VIADD R3, R0, 0x9f ;  /* 0x0000009f00037836 */ /* 0x000fe40000000000 */
[----:B------:R-:W-:Y:S01]  /*1490*/  VIADD R0, R17, 0x9f ;  /* 0x0000009f11007836 */ /* 0x000fe20000000000 */
[----:B------:R-:W-:Y:S01]  /*14a0*/  R2UR UR6, R106 ;  /* 0x000000006a0672ca */ /* 0x000fe200000e0000 */
[----:B-1----:R-:W-:-:S04]  /*14b0*/  IMAD.HI R4, R3, 0x66666667, RZ ;  /* 0x6666666703047827 */ /* 0x002fc800078e02ff */
        /* <DEDUP_REMOVED lines=26> */
.L_x_1443:
[----:B------:R-:W-:-:S11]  /*1660*/  UISETP.NE.AND UP0, UPT, UR7, 0x1, UPT ;  /* 0x000000010700788c */ /* 0x000fd6000bf05270 */
[----:B------:R-:W-:Y:S02]  /*1670*/  @UP0 ULDC.64 UR10, c[0x0][0x9e8] ;  /* 0x00027a00000a0ab9 */ /* 0x000fe40000000a00 */
[----:B------:R-:W-:-:S04]  /*1680*/  UIMAD.WIDE.U32 UR8, UR4, UR10, URZ ;  /* 0x0000000a040872a5 */ /* 0x000fc8000f8e003f */
[----:B------:R-:W-:-:S12]  /*1690*/  @UP0 USHF.R.U32.HI UR4, URZ, UR11, UR9 ;  /* 0x0000000b3f040299 */ /* 0x000fd80008011609 */
.L_x_1444:
[----:B------:R-:W-:-:S04]  /*16a0*/  UIMAD UR4, UR4, UR7, URZ ;  /* 0x00000007040472a4 */ /* 0x000fc8000f8e023f */
[----:B------:R-:W-:-:S04]  /*16b0*/  UISETP.LT.AND UP0, UPT, UR6, UR4, UPT ;  /* 0x000000040600728c */ /* 0x000fc8000bf01270 */
[----:B------:R-:W-:-:S12]  /*16c0*/  USEL UR6, UR6, UR4, !UP0 ;  /* 0x0000000406067287 */ /* 0x000fd8000c000000 */
.L_x_1442:
[----:B------:R-:W-:-:S04]  /*16d0*/  UIMAD.WIDE UR6, UR6, 0x66666667, URZ ;  /* 0x66666667060678a5 */ /* 0x000fc8000f8e023f */
[----:B------:R-:W-:-:S04]  /*16e0*/  USHF.R.U32.HI UR4, URZ, 0x1f, UR7 ;  /* 0x0000001f3f047899 */ /* 0x000fc80008011607 */
[----:B------:R-:W-:Y:S02]  /*16f0*/  ULEA.HI.SX32 UR7, UR7, UR4, 0x1a ;  /* 0x0000000407077291 */ /* 0x000fe4000f8fd23f */
[----:B------:R-:W-:Y:S02]  /*1700*/  ULOP3.LUT UR4, UR5, 0xff000000, URZ, 0xc0, !UPT ;  /* 0xff00000005047892 */ /* 0x000fe4000f8ec03f */
[----:B------:R-:W-:Y:S02]  /*1710*/  UISETP.LT.AND UP0, UPT, URZ, UR7, UPT ;  /* 0x000000073f00728c */ /* 0x000fe4000bf01270 */
[----:B------:R-:W-:Y:S02]  /*1720*/  ULOP3.LUT UR5, UR5, 0xff0000, URZ, 0xc0, !UPT ;  /* 0x00ff000005057892 */ /* 0x000fe4000f8ec03f */
[----:B------:R-:W-:Y:S02]  /*1730*/  USEL UR41, URZ, UR7, !UP0 ;  /* 0x000000073f297287 */ /* 0x000fe4000c000000 */
[----:B------:R-:W-:-:S04]  /*1740*/  USHF.R.U32.HI UR4, URZ, 0x8, UR4 ;  /* 0x000000083f047899 */ /* 0x000fc80008011604 */
[----:B------:R-:W-:Y:S01]  /*1750*/  ISETP.GT.AND P0, PT, R104, UR41, PT ;  /* 0x0000002968007c0c */ /* 0x000fe2000bf04270 */
[----:B------:R-:W-:-:S03]  /*1760*/  ULEA.HI UR5, UR5, UR4, URZ, 0x10 ;  /* 0x0000000405057291 */ /* 0x000fc6000f8f803f */
[----:B------:R-:W-:Y:S01]  /*1770*/  UMOV UR4, URZ ;  /* 0x0000003f00047c82 */ /* 0x000fe20008000000 */
[----:B------:R-:W-:Y:S02]  /*1780*/  ULOP3.LUT UR40, UR5, 0xff, URZ, 0xc0, !UPT ;  /* 0x000000ff05287892 */ /* 0x000fe4000f8ec03f */
[----:B------:R-:W-:-:S06]  /*1790*/  USHF.R.U32.HI UR45, URZ, 0x10, UR5 ;  /* 0x000000103f2d7899 */ /* 0x000fcc0008011605 */
[----:B------:R-:W-:Y:S06]  /*17a0*/  @!P0 BRA `(.L_x_1445) ;  /* 0x0000000000988947 */ /* 0x000fec0003800000 */
[----:B------:R-:W-:Y:S01]  /*17b0*/  UISETP.NE.AND UP0, UPT, UR45, URZ, UPT ;  /* 0x0000003f2d00728c */ /* 0x000fe2000bf05270 */
[----:B------:R-:W-:-:S03]  /*17c0*/  ULDC UR4, c[0x0][0x9f0] ;  /* 0x00027c0000047ab9 */ /* 0x000fc60000000800 */
[----:B------:R-:W-:-:S03]  /*17d0*/  USEL UR9, UR45, UR4, UP0 ;  /* 0x000000042d097287 */ /* 0x000fc60008000000 */
[----:B------:R-:W-:-:S03]  /*17e0*/  UMOV UR4, URZ ;  /* 0x0000003f00047c82 */ /* 0x000fc60008000000 */
[----:B------:R-:W-:-:S05]  /*17f0*/  IMAD.U32 R5, RZ, RZ, UR9 ;  /* 0x00000009ff057e24 */ /* 0x000fca000f8e00ff */
        /* <DEDUP_REMOVED lines=33> */
.L_x_1445:
        /* <DEDUP_REMOVED lines=8> */
[----:B------:R-:W-:Y:S01]  /*1a90*/  CS2R R8, SRZ ;  /* 0x0000000000087805 */ /* 0x000fe2000001ff00 */
[----:B------:R-:W-:Y:S01]  /*1aa0*/  IMAD.MOV.U32 R25, RZ, RZ, RZ ;  /* 0x000000ffff197224 */ /* 0x000fe200078e00ff */
[----:B------:R-:W-:-:S02]  /*1ab0*/  ISETP.GT.AND P1, PT, R104, UR41, PT ;  /* 0x0000002968007c0c */ /* 0x000fc4000bf24270 */
        /* <DEDUP_REMOVED lines=61> */
.L_x_1447:
        /* <DEDUP_REMOVED lines=10> */
[----:B------:R-:W-:Y:S02]  /*1f30*/  @UP0 USHF.R.S32.HI UR10, URZ, 0x1f, UR50 ;  /* 0x0000001f3f0a0899 */ /* 0x000fe40008011432 */
[----:B------:R-:W-:Y:S01]  /*1f40*/  @UP1 USHF.R.S32.HI UR15, URZ, 0x1f, UR50 ;  /* 0x0000001f3f0f1899 */ /* 0x000fe20008011432 */
[----:B------:R-:W-:Y:S01]  /*1f50*/  @UP0 ULDC.64 UR16, c[0x0][0x9a8] ;  /* 0x00026a0000100ab9 */ /* 0x000fe20000000a00 */
[----:B------:R-:W-:Y:S01]  /*1f60*/  @UP1 ULDC.64 UR12, c[0x0][0x9b8] ;  /* 0x00026e00000c1ab9 */ /* 0x000fe20000000a00 */
[----:B------:R-:W-:Y:S02]  /*1f70*/  @UP0 UIMAD UR10, UR10, UR16, URZ ;  /* 0x000000100a0a02a4 */ /* 0x000fe4000f8e023f */
[----:B------:R-:W-:Y:S02]  /*1f80*/  @UP1 UIMAD UR15, UR15, UR12, URZ ;  /* 0x0000000c0f0f12a4 */ /* 0x000fe4000f8e023f */
[----:B------:R-:W-:Y:S02]  /*1f90*/  @UP0 UIMAD UR14, UR50, UR17, UR10 ;  /* 0x00000011320e02a4 */ /* 0x000fe4000f8e020a */
[----:B------:R-:W-:-:S02]  /*1fa0*/  @UP1 UIMAD UR13, UR50, UR13, UR15 ;  /* 0x0000000d320d12a4 */ /* 0x000fc4000f8e020f */
[----:B------:R-:W-:Y:S02]  /*1fb0*/  @UP0 UIMAD.WIDE.U32 UR8, UR50, UR16, URZ ;  /* 0x00000010320802a5 */ /* 0x000fe4000f8e003f */
[----:B------:R-:W-:Y:S02]  /*1fc0*/  @UP1 UIMAD.WIDE.U32 UR10, UR50, UR12, URZ ;  /* 0x0000000c320a12a5 */ /* 0x000fe4000f8e003f */
[----:B------:R-:W-:Y:S02]  /*1fd0*/  @UP0 UIADD3 UR9, UR9, UR14, URZ ;  /* 0x0000000e09090290 */ /* 0x000fe4000fffe03f */
[----:B------:R-:W-:Y:S01]  /*1fe0*/  @UP1 UIADD3 UR11, UR11, UR13, URZ ;  /* 0x0000000d0b0b1290 */ /* 0x000fe2000fffe03f */
[----:B------:R-:W-:Y:S02]  /*1ff0*/  @UP0 ULDC.64 UR14, c[0x0][0x9b0] ;  /* 0x00026c00000e0ab9 */ /* 0x000fe40000000a00 */
[----:B------:R-:W-:Y:S01]  /*2000*/  @UP1 ULDC.64 UR12, c[0x0][0x9c0] ;  /* 0x00027000000c1ab9 */ /* 0x000fe20000000a00 */
[----:B------:R-:W-:-:S02]  /*2010*/  @UP0 UIMAD.WIDE.U32 UR8, UR37, UR14, UR8 ;  /* 0x0000000e250802a5 */ /* 0x000fc4000f8e0008 */
[----:B------:R-:W-:Y:S02]  /*2020*/  @UP1 UIMAD.WIDE.U32 UR10, UR37, UR12, UR10 ;  /* 0x0000000c250a12a5 */ /* 0x000fe4000f8e000a */
[----:B------:R-:W-:Y:S02]  /*2030*/  @UP0 UIMAD UR9, UR37, UR15, UR9 ;  /* 0x0000000f250902a4 */ /* 0x000fe4000f8e0209 */
[----:B------:R-:W-:Y:S02]  /*2040*/  @UP1 UIMAD UR13, UR37, UR13, UR11 ;  /* 0x0000000d250d12a4 */ /* 0x000fe4000f8e020b */
[----:B------:R-:W-:Y:S02]  /*2050*/  @UP0 ULEA UR6, UP2, UR8, UR6, 0x2 ;  /* 0x0000000608060291 */ /* 0x000fe4000f84103f */
[----:B------:R-:W-:Y:S02]  /*2060*/  @UP1 ULEA UR4, UP3, UR10, UR4, 0x2 ;  /* 0x000000040a041291 */ /* 0x000fe4000f86103f */
[----:B------:R-:W-:-:S02]  /*2070*/  @UP0 ULEA.HI.X UR7, UR8, UR7, UR9, 0x2, UP2 ;  /* 0x0000000708070291 */ /* 0x000fc400090f1409 */
[----:B------:R-:W-:Y:S01]  /*2080*/  @UP1 ULEA.HI.X UR5, UR10, UR5, UR13, 0x2, UP3 ;  /* 0x000000050a051291 */ /* 0x000fe200098f140d */
[----:B------:R-:W-:Y:S02]  /*2090*/  IMAD.U32 R4, RZ, RZ, UR6 ;  /* 0x00000006ff047e24 */ /* 0x000fe4000f8e00ff */
[----:B------:R-:W-:Y:S02]  /*20a0*/  IMAD.U32 R6, RZ, RZ, UR4 ;  /* 0x00000004ff067e24 */ /* 0x000fe4000f8e00ff */
[----:B------:R-:W-:Y:S02]  /*20b0*/  IMAD.U32 R5, RZ, RZ, UR7 ;  /* 0x00000007ff057e24 */ /* 0x000fe4000f8e00ff */
[----:B------:R-:W-:-:S03]  /*20c0*/  IMAD.U32 R7, RZ, RZ, UR5 ;  /* 0x00000005ff077e24 */ /* 0x000fc6000f8e00ff */
[----:B------:R-:W2:Y:S04]  /*20d0*/  @P0 LDG.E R3, desc[UR54][R4.64] ;  /* 0x0000003604030981 */ /* 0x000ea8000c1e1900 */
[----:B------:R-:W2:Y:S01]  /*20e0*/  @P1 LDG.E R0, desc[UR54][R6.64] ;  /* 0x0000003606001981 */ /* 0x000ea2000c1e1900 */
[----:B------:R-:W-:Y:S01]  /*20f0*/  ULEA.HI UR4, UR48, UR48, URZ, 0x1 ;  /* 0x0000003030047291 */ /* 0x000fe2000f8f083f */
[----:B------:R-:W-:-:S03]  /*2100*/  IMAD.U32 R9, RZ, RZ, UR49 ;  /* 0x00000031ff097e24 */ /* 0x000fc6000f8e00ff */
[----:B------:R-:W-:Y:S02]  /*2110*/  ULOP3.LUT UR4, UR4, 0xfffffffe, URZ, 0xc0, !UPT ;  /* 0xfffffffe04047892 */ /* 0x000fe4000f8ec03f */
[----:B------:R-:W-:Y:S02]  /*2120*/  ISETP.NE.AND P0, PT, R9, 0x3, PT ;  /* 0x000000030900780c */ /* 0x000fe40003f05270 */
[----:B------:R-:W-:-:S06]  /*2130*/  UIADD3 UR4, UR48, -UR4, URZ ;  /* 0x8000000430047290 */ /* 0x000fcc000fffe03f */
[----:B------:R-:W-:Y:S01]  /*2140*/  IMAD.U32 R8, RZ, RZ, UR4 ;  /* 0x00000004ff087e24 */ /* 0x000fe2000f8e00ff */
[----:B------:R-:W-:-:S04]  /*2150*/  ULDC UR4, c[0x0][0x9d8] ;  /* 0x0002760000047ab9 */ /* 0x000fc80000000800 */
[----:B------:R-:W-:-:S04]  /*2160*/  SHF.L.U32 R8, R8, 0x1f, RZ ;  /* 0x0000001f08087819 */ /* 0x000fc800000006ff */
[----:B------:R-:W0:Y:S01]  /*2170*/  SYNCS.PHASECHK.TRANS64.TRYWAIT P1, [UR43+0x22800], R8 ;  /* 0x02280008ff0075a7 */ /* 0x000e22000802016b */
[----:B--2---:R-:W-:-:S04]  /*2180*/  FMUL.FTZ R0, R3, R0 ;  /* 0x0000000003007220 */ /* 0x004fc80000410000 */
[----:B------:R-:W-:Y:S01]  /*2190*/  FMUL.FTZ R0, R0, UR4 ;  /* 0x0000000400007c20 */ /* 0x000fe20008410000 */
[----:B0-----:R-:W-:Y:S06]  /*21a0*/  @!P1 BRA `(.L_x_1448) ;  /* 0x000001e400e89947 */ /* 0x001fec0003800000 */
.L_x_1654:
[----:B------:R-:W-:Y:S05]  /*21b0*/  @!P0 BRA `(.L_x_1449) ;  /* 0x0000000000048947 */ /* 0x000fea0003800000 */
[----:B------:R-:W-:Y:S01]  /*21c0*/  BPT.TRAP 0x1 ;  /* 0x000000040000795c */ /* 0x000fe20000300000 */
.L_x_1449:
[----:B------:R-:W-:Y:S02]  /*21d0*/  IMAD.U32 R105, RZ, RZ, UR46 ;  /* 0x0000002eff697e24 */ /* 0x000fe4000f8e00ff */
[----:B------:R-:W-:-:S03]  /*21e0*/  IMAD.U32 R4, RZ, RZ, UR47 ;  /* 0x0000002fff047e24 */ /* 0x000fc6000f8e00ff */
[----:B------:R-:W-:Y:S02]  /*21f0*/  LEA R105, R105, UR43, 0x3 ;  /* 0x0000002b69697c11 */ /* 0x000fe4000f8e18ff */
[----:B------:R-:W-:-:S04]  /*2200*/  SHF.L.U32 R4, R4, 0x1f, RZ ;  /* 0x0000001f04047819 */ /* 0x000fc800000006ff */
[----:B------:R1:W2:Y:S01]  /*2210*/  SYNCS.PHASECHK.TRANS64.TRYWAIT P1, [R105+URZ+0x22830], R4 ;  /* 0x02283004690075a7 */ /* 0x0002a2000802017f */
[----:B------:R-:W-:Y:S05]  /*2220*/  @!P0 BRA `(.L_x_1450) ;  /* 0x0000000000048947 */ /* 0x000fea0003800000 */
[----:B------:R-:W-:Y:S01]  /*2230*/  BPT.TRAP 0x1 ;  /* 0x000000040000795c */ /* 0x000fe20000300000 */
.L_x_1450:
[----:B--2---:R-:W-:Y:S05]  /*2240*/  @P1 BRA `(.L_x_1451) ;  /* 0x0000000000081947 */ /* 0x004fea0003800000 */
[----:B------:R-:W2:Y:S02]  /*2250*/  SYNCS.PHASECHK.TRANS64.TRYWAIT P1, [R105+URZ+0x22830], R4 ;  /* 0x02283004690075a7 */ /* 0x000ea4000802017f */
[----:B--2---:R-:W-:Y:S05]  /*2260*/  @!P1 BRA `(.L_x_1452) ;  /* 0x000001e400d09947 */ /* 0x004fea0003800000 */
.L_x_1451:
[----:B------:R-:W-:-:S04]  /*2270*/  UIADD3 UR4, UR43, 0x18400, URZ ;  /* 0x000184002b047890 */ /* 0x000fc8000fffe03f */
[----:B------:R-:W-:-:S04]  /*2280*/  USHF.R.U32.HI UR4, URZ, 0x4, UR4 ;  /* 0x000000043f047899 */ /* 0x000fc80008011604 */
[----:B------:R-:W-:-:S06]  /*2290*/  ULOP3.LUT UR4, UR4, 0x3fff, URZ, 0xc0, !UPT ;  /* 0x00003fff04047892 */ /* 0x000fcc000f8ec03f */
[----:B------:R-:W-:Y:S01]  /*22a0*/  IMAD.U32 R5, RZ, RZ, UR4 ;  /* 0x00000004ff057e24 */ /* 0x000fe2000f8e00ff */
        /* <DEDUP_REMOVED lines=131> */
.L_x_1453:
[----:B------:R-:W-:Y:S01]  /*2ae0*/  UISETP.NE.AND UP1, UPT, UR52, URZ, UPT ;  /* 0x0000003f3400728c */ /* 0x000fe2000bf25270 */
[C---:B0-----:R-:W-:Y:S01]  /*2af0*/  FMUL.FTZ R3, R0.reuse, R90 ;  /* 0x0000005a00037220 */ /* 0x041fe20000410000 */
[C---:B------:R-:W-:Y:S01]  /*2b00*/  FMUL.FTZ R90, R0.reuse, R96 ;  /* 0x00000060005a7220 */ /* 0x040fe20000410000 */
[----:B------:R-:W-:Y:S01]  /*2b10*/  R2UR UR6, R105 ;  /* 0x00000000690672ca */ /* 0x000fe200000e0000 */
[----:B------:R-:W-:Y:S01]  /*2b20*/  FMUL.FTZ R96, R0, R76 ;  /* 0x0000004c00607220 */ /* 0x000fe20000410000 */
[----:B-12---:R-:W-:Y:S01]  /*2b30*/  VIADD R105, R22, UR39 ;  /* 0x0000002716697c36 */ /* 0x006fe20008000000 */
        /* <DEDUP_REMOVED lines=28> */
[----:B------:R-:W-:Y:S01]  /*2d00*/  UIADD3 UR6, UR6, 0x22840, URZ ;  /* 0x0002284006067890 */ /* 0x000fe2000fffe03f */
[----:B------:R-:W0:Y:S01]  /*2d10*/  SHFL.IDX PT, R31, R105, RZ, 0x1c1f ;  /* 0x001c1fff691f7589 */ /* 0x000e2200000e0000 */
[C---:B------:R-:W-:Y:S01]  /*2d20*/  FMUL.FTZ R4, R0.reuse, R91 ;  /* 0x0000005b00047220 */ /* 0x040fe20000410000 */
[C---:B------:R-:W-:Y:S01]  /*2d30*/  FMUL.FTZ R73, R0.reuse, R78 ;  /* 0x0000004e00497220 */ /* 0x040fe20000410000 */
[C---:B------:R-:W-:Y:S01]  /*2d40*/  FMUL.FTZ R83, R0.reuse, R57 ;  /* 0x0000003900537220 */ /* 0x040fe20000410000 */
[C---:B------:R-:W-:Y:S01]  /*2d50*/  FMUL.FTZ R61, R0.reuse, R67 ;  /* 0x00000043003d7220 */ /* 0x040fe20000410000 */
[----:B------:R-:W-:Y:S01]  /*2d60*/  FMUL.FTZ R70, R0, R41 ;  /* 0x0000002900467220 */ /* 0x000fe20000410000 */
[----:B------:R-:W-:-:S02]  /*2d70*/  IMAD.MOV.U32 R29, RZ, RZ, -0xa0 ;  /* 0xffffff60ff1d7424 */ /* 0x000fc400078e00ff */
[C---:B------:R-:W-:Y:S01]  /*2d80*/  FMUL.FTZ R7, R0.reuse, R89 ;  /* 0x0000005900077220 */ /* 0x040fe20000410000 */
[C---:B------:R-:W-:Y:S01]  /*2d90*/  FMUL.FTZ R91, R0.reuse, R97 ;  /* 0x00000061005b7220 */ /* 0x040fe20000410000 */
[C---:B------:R-:W-:Y:S01]  /*2da0*/  FMUL.FTZ R78, R0.reuse, R80 ;  /* 0x00000050004e7220 */ /* 0x040fe20000410000 */
[C---:B------:R-:W-:Y:S01]  /*2db0*/  FMUL.FTZ R57, R0.reuse, R58 ;  /* 0x0000003a00397220 */ /* 0x040fe20000410000 */
[C---:B------:R-:W-:Y:S01]  /*2dc0*/  FMUL.FTZ R67, R0.reuse, R69 ;  /* 0x0000004500437220 */ /* 0x040fe20000410000 */
[C---:B------:R-:W-:Y:S01]  /*2dd0*/  FMUL.FTZ R41, R0.reuse, R43 ;  /* 0x0000002b00297220 */ /* 0x040fe20000410000 */
        /* <DEDUP_REMOVED lines=18> */
[----:B------:R-:W-:Y:S01]  /*2f00*/  UPRMT UR6, UR42, 0x654, UR6 ;  /* 0x000006542a067896 */ /* 0x000fe20008000006 */
        /* <DEDUP_REMOVED lines=10> */
[----:B------:R-:W-:-:S02]  /*2fb0*/  IMAD R30, R104, R29, 0xa1 ;  /* 0x000000a1681e7424 */ /* 0x000fc400078e021d */
        /* <DEDUP_REMOVED lines=17> */
[----:B------:R-:W-:Y:S01]  /*30d0*/  PLOP3.LUT P1, PT, PT, PT, UP0, 0x40, 0x0 ;  /* 0x000000000000781c */ /* 0x000fe20003f2e808 */
[----:B------:R-:W1:Y:S01]  /*30e0*/  MUFU.TANH R6, R6 ;  /* 0x0000000600067308 */ /* 0x000e620000002400 */
[----:B------:R-:W-:Y:S01]  /*30f0*/  IADD3 R29, R17, R30, -R19 ;  /* 0x0000001e111d7210 */ /* 0x000fe20007ffe813 */
[----:B------:R-:W-:Y:S01]  /*3100*/  ULDC UR30, c[0x0][0x9dc] ;  /* 0x00027700001e7ab9 */ /* 0x000fe20000000800 */
[----:B------:R-:W-:Y:S01]  /*3110*/  SYNCS.ARRIVE.TRANS64.RED.A1T0 RZ, [UR6], RZ ;  /* 0x000000ffffff79a7 */ /* 0x000fe20008100406 */
[----:B------:R-:W-:Y:S01]  /*3120*/  ULOP3.LUT UR6, URZ, UR30, URZ, 0x33, !UPT ;  /* 0x0000001e3f067292 */ /* 0x000fe2000f8e333f */
[----:B------:R-:W-:Y:S01]  /*3130*/  IMAD R28, R104, -0xa0, R17 ;  /* 0xffffff60681c7824 */ /* 0x000fe200078e0211 */
[----:B------:R-:W-:Y:S01]  /*3140*/  ULDC UR14, c[0x0][0x9e0] ;  /* 0x00027800000e7ab9 */ /* 0x000fe20000000800 */
[----:B------:R-:W-:Y:S01]  /*3150*/  IMAD.IADD R29, R29, 0x1, -R18 ;  /* 0x000000011d1d7824 */ /* 0x000fe200078e0a12 */
[----:B------:R-:W2:Y:S01]  /*3160*/  MUFU.TANH R7, R7 ;  /* 0x0000000700077308 */ /* 0x000ea20000002400 */
[----:B------:R-:W-:Y:S01]  /*3170*/  VIADD R116, R30, 0xffffffff ;  /* 0xffffffff1e747836 */ /* 0x000fe20000000000 */
[----:B------:R-:W-:Y:S01]  /*3180*/  IADD3 R112, -R19, 0xa0, R28 ;  /* 0x000000a013707810 */ /* 0x000fe20007ffe11c */
[----:B------:R-:W-:-:S02]  /*3190*/  VIADD R113, R29, UR14 ;  /* 0x0000000e1d717c36 */ /* 0x000fc40008000000 */
[----:B------:R-:W-:Y:S02]  /*31a0*/  VIADD R114, R29, UR6 ;  /* 0x000000061d727c36 */ /* 0x000fe40008000000 */
[----:B------:R-:W-:Y:S01]  /*31b0*/  IMAD.IADD R118, R116, 0x1, -R19 ;  /* 0x0000000174767824 */ /* 0x000fe200078e0a13 */
[----:B------:R-:W3:Y:S01]  /*31c0*/  MUFU.TANH R3, R3 ;  /* 0x0000000300037308 */ /* 0x000ee20000002400 */
[----:B0-----:R-:W-:Y:S01]  /*31d0*/  VIADDMNMX R108, R31, R113, R112, PT ;  /* 0x000000711f6c7246 */ /* 0x001fe20003800170 */
[----:B------:R-:W-:-:S06]  /*31e0*/  IMAD.IADD R109, R114, 0x1, R31 ;  /* 0x00000001726d7824 */ /* 0x000fcc00078e021f */
        /* <DEDUP_REMOVED lines=78> */
[----:B------:R-:W-:Y:S01]  /*36d0*/  IADD3 R31, -R18, R17, R31 ;  /* 0x00000011121f7210 */ /* 0x000fe20007ffe11f */
[----:B------:R-:W-:Y:S03]  /*36e0*/  BSSY B0, `(.L_x_1455) ;  /* 0x0000012000007945 */ /* 0x000fe60003800000 */
[----:B------:R-:W-:-:S13]  /*36f0*/  ISETP.GT.AND P1, PT, R31, -0x1, PT ;  /* 0xffffffff1f00780c */ /* 0x000fda0003f24270 */
[----:B------:R-:W-:Y:S05]  /*3700*/  @P1 BRA `(.L_x_1456) ;  /* 0x0000000000241947 */ /* 0x000fea0003800000 */
[----:B------:R-:W-:Y:S01]  /*3710*/  ULDC UR6, c[0x0][0x9e4] ;  /* 0x0002790000067ab9 */ /* 0x000fe20000000800 */
[----:B------:R-:W-:Y:S01]  /*3720*/  LOP3.LUT R31, RZ, R31, RZ, 0x33, !PT ;  /* 0x0000001fff1f7212 */ /* 0x000fe200078e33ff */
[----:B------:R-:W-:-:S05]  /*3730*/  IMAD.U32 R30, RZ, RZ, UR6 ;  /* 0x00000006ff1e7e24 */ /* 0x000fca000f8e00ff */
[----:B------:R-:W-:-:S13]  /*3740*/  ISETP.NE.AND P1, PT, R30, 0x1, PT ;  /* 0x000000011e00780c */ /* 0x000fda0003f25270 */
[----:B------:R-:W1:Y:S02]  /*3750*/  @P1 LDC.64 R28, c[0x0][0x9e8] ;  /* 0x00027a00ff1c1b82 */ /* 0x000e640000000a00 */
[----:B-1----:R-:W-:-:S05]  /*3760*/  @P1 IMAD.HI.U32 R28, R31, R28, RZ ;  /* 0x0000001c1f1c1227 */ /* 0x002fca00078e00ff */
[----:B------:R-:W-:-:S04]  /*3770*/  @P1 SHF.R.U32.HI R31, RZ, R29, R28 ;  /* 0x0000001dff1f1219 */ /* 0x000fc8000001161c */
[----:B------:R-:W-:Y:S01]  /*3780*/  LOP3.LUT R31, RZ, R31, RZ, 0x33, !PT ;  /* 0x0000001fff1f7212 */ /* 0x000fe200078e33ff */
[----:B------:R-:W-:Y:S06]  /*3790*/  BRA `(.L_x_1457) ;  /* 0x0000000000187947 */ /* 0x000fec0003800000 */
.L_x_1456:
[----:B------:R-:W-:Y:S02]  /*37a0*/  ULDC UR6, c[0x0][0x9e4] ;  /* 0x0002790000067ab9 */ /* 0x000fe40000000800 */
[----:B------:R-:W-:-:S05]  /*37b0*/  IMAD.U32 R30, RZ, RZ, UR6 ;  /* 0x00000006ff1e7e24 */ /* 0x000fca000f8e00ff */
[----:B------:R-:W-:-:S13]  /*37c0*/  ISETP.NE.AND P1, PT, R30, 0x1, PT ;  /* 0x000000011e00780c */ /* 0x000fda0003f25270 */
[----:B------:R-:W1:Y:S02]  /*37d0*/  @P1 LDC.64 R28, c[0x0][0x9e8] ;  /* 0x00027a00ff1c1b82 */ /* 0x000e640000000a00 */
[----:B-1----:R-:W-:-:S05]  /*37e0*/  @P1 IMAD.HI.U32 R28, R31, R28, RZ ;  /* 0x0000001c1f1c1227 */ /* 0x002fca00078e00ff */
[----:B------:R-:W-:-:S07]  /*37f0*/  @P1 SHF.R.U32.HI R31, RZ, R29, R28 ;  /* 0x0000001dff1f1219 */ /* 0x000fce000001161c */
.L_x_1457:
[----:B------:R-:W-:Y:S05]  /*3800*/  BSYNC B0 ;  /* 0x0000000000007941 */ /* 0x000fea0003800000 */
.L_x_1455:
[----:B------:R-:W-:-:S05]  /*3810*/  IMAD R31, R31, R30, R118 ;  /* 0x0000001e1f1f7224 */ /* 0x000fca00078e0276 */
[----:B------:R-:W-:Y:S02]  /*3820*/  VIADDMNMX R108, R31, R30, R108, PT ;  /* 0x0000001e1f6c7246 */ /* 0x000fe4000380016c */
[----:B------:R-:W-:-:S07]  /*3830*/  VIMNMX R109, R109, R31, !PT ;  /* 0x0000001f6d6d7248 */ /* 0x000fce0007fe0100 */
.L_x_1454:
[C---:B------:R-:W-:Y:S01]  /*3840*/  ISETP.GE.AND P2, PT, R116.reuse, 0x9, PT ;  /* 0x000000097400780c */ /* 0x040fe20003f46270 */
[----:B------:R-:W-:Y:S01]  /*3850*/  UISETP.NE.AND UP0, UPT, UR51, URZ, UPT ;  /* 0x0000003f3300728c */ /* 0x000fe2000bf05270 */
[----:B------:R-:W-:Y:S02]  /*3860*/  ISETP.GE.AND P1, PT, R116, 0x2, PT ;  /* 0x000000027400780c */ /* 0x000fe40003f26270 */
[----:B------:R-:W-:Y:S02]  /*3870*/  P2R R115, PR, RZ, 0x4 ;  /* 0x00000004ff737803 */ /* 0x000fe40000000000 */
[C---:B------:R-:W-:Y:S02]  /*3880*/  ISETP.GT.AND P2, PT, R109.reuse, 0x8, !P2 ;  /* 0x000000086d00780c */ /* 0x040fe40005744270 */
[----:B------:R-:W-:Y:S02]  /*3890*/  ISETP.GT.AND P3, PT, R109, 0x1, !P1 ;  /* 0x000000016d00780c */ /* 0x000fe40004f64270 */
[----:B------:R-:W-:-:S02]  /*38a0*/  ISETP.LT.OR P2, PT, R108, 0x9, P2 ;  /* 0x000000096c00780c */ /* 0x000fc40001741670 */
[----:B------:R-:W-:Y:S02]  /*38b0*/  ISETP.GE.AND P4, PT, R116, 0x11, PT ;  /* 0x000000117400780c */ /* 0x000fe40003f86270 */
[----:B------:R-:W-:Y:S02]  /*38c0*/  FSEL R88, R88, -INF , !P2 ;  /* 0xff80000058587808 */ /* 0x000fe40005000000 */
        /* <DEDUP_REMOVED lines=8> */
[----:B0-----:R-:W-:Y:S02]  /*3950*/  FSEL R90, R90, -INF , !P2 ;  /* 0xff8000005a5a7808 */ /* 0x001fe40005000000 */
        /* <DEDUP_REMOVED lines=101> */
[----:B------:R-:W-:Y:S01]  /*3fb0*/  ISETP.GT.AND P2, PT, R109, 0x61, !P3 ;  /* 0x000000616d00780c */ /* 0x000fe20005f44270 */
[----:B------:R-:W0:Y:S01]  /*3fc0*/  SHFL.IDX PT, R69, R105, 0x1, 0x1c1f ;  /* 0x003c1f0069457f89 */ /* 0x000e2200000e0000 */
        /* <DEDUP_REMOVED lines=11> */
[----:B------:R-:W-:Y:S01]  /*4080*/  ISETP.LT.OR P2, PT, R108, 0x6a, P2 ;  /* 0x0000006a6c00780c */ /* 0x000fe20001741670 */
[----:B0-----:R-:W-:Y:S01]  /*4090*/  IMAD.IADD R67, R114, 0x1, R69 ;  /* 0x0000000172437824 */ /* 0x001fe200078e0245 */
[----:B------:R-:W-:-:S02]  /*40a0*/  ISETP.GE.AND P3, PT, R116, 0x71, PT ;  /* 0x000000717400780c */ /* 0x000fc40003f66270 */
[----:B------:R-:W-:Y:S02]  /*40b0*/  FSEL R31, R86, -INF , !P2 ;  /* 0xff800000561f7808 */ /* 0x000fe40005000000 */
[----:B------:R-:W-:Y:S02]  /*40c0*/  ISETP.GT.AND P2, PT, R109, 0x70, !P3 ;  /* 0x000000706d00780c */ /* 0x000fe40005f44270 */
[----:B------:R-:W-:Y:S02]  /*40d0*/  P2R R143, PR, RZ, 0x8 ;  /* 0x00000008ff8f7803 */ /* 0x000fe40000000000 */
[----:B------:R-:W-:Y:S02]  /*40e0*/  ISETP.LT.OR P2, PT, R108, 0x71, P2 ;  /* 0x000000716c00780c */ /* 0x000fe40001741670 */
[----:B------:R-:W-:Y:S02]  /*40f0*/  ISETP.GE.AND P3, PT, R116, 0x72, PT ;  /* 0x000000727400780c */ /* 0x000fe40003f66270 */
[----:B------:R-:W-:-:S02]  /*4100*/  FSEL R32, R87, -INF , !P2 ;  /* 0xff80000057207808 */ /* 0x000fc40005000000 */
[C---:B------:R-:W-:Y:S02]  /*4110*/  ISETP.GT.AND P2, PT, R109.reuse, 0x71, !P3 ;  /* 0x000000716d00780c */ /* 0x040fe40005f44270 */
        /* <DEDUP_REMOVED lines=31> */
[----:B------:R-:W-:Y:S02]  /*4310*/  ISETP.GT.AND P3, PT, R109, 0x89, !P2 ;  /* 0x000000896d00780c */ /* 0x000fe40005764270 */
[----:B------:R-:W-:Y:S02]  /*4320*/  VIADDMNMX R55, R69, R113, R112, PT ;  /* 0x0000007145377246 */ /* 0x000fe40003800170 */
        /* <DEDUP_REMOVED lines=21> */
[----:B------:R-:W-:-:S04]  /*4480*/  ISETP.GT.AND P6, PT, R109, 0x99, !P6 ;  /* 0x000000996d00780c */ /* 0x000fc800077c4270 */
[----:B------:R-:W-:-:S04]  /*4490*/  ISETP.LT.OR P6, PT, R108, 0x9a, P6 ;  /* 0x0000009a6c00780c */ /* 0x000fc800037c1670 */
[----:B------:R-:W-:Y:S02]  /*44a0*/  FSEL R29, R111, -INF , !P6 ;  /* 0xff8000006f1d7808 */ /* 0x000fe40007000000 */
[----:B------:R-:W-:-:S13]  /*44b0*/  PLOP3.LUT P6, PT, PT, PT, UP0, 0x40, 0x0 ;  /* 0x000000000000781c */ /* 0x000fda0003fce808 */
[----:B------:R-:W-:Y:S05]  /*44c0*/  @P6 BRA `(.L_x_1458) ;  /* 0x00000000005c6947 */ /* 0x000fea0003800000 */
        /* <DEDUP_REMOVED lines=13> */
.L_x_1460:
[----:B------:R-:W-:Y:S02]  /*45a0*/  ULDC UR6, c[0x0][0x9e4] ;  /* 0x0002790000067ab9 */ /* 0x000fe40000000800 */
[----:B------:R-:W-:-:S05]  /*45b0*/  IMAD.U32 R86, RZ, RZ, UR6 ;  /* 0x00000006ff567e24 */ /* 0x000fca000f8e00ff */
[----:B------:R-:W-:-:S13]  /*45c0*/  ISETP.NE.AND P6, PT, R86, 0x1, PT ;  /* 0x000000015600780c */ /* 0x000fda0003fc5270 */
[----:B------:R-:W0:Y:S02]  /*45d0*/  @P6 LDC.64 R6, c[0x0][0x9e8] ;  /* 0x00027a00ff066b82 */ /* 0x000e240000000a00 */
[----:B0-----:R-:W-:-:S05]  /*45e0*/  @P6 IMAD.HI.U32 R6, R69, R6, RZ ;  /* 0x0000000645066227 */ /* 0x001fca00078e00ff */
[----:B------:R-:W-:-:S07]  /*45f0*/  @P6 SHF.R.U32.HI R69, RZ, R7, R6 ;  /* 0x00000007ff456219 */ /* 0x000fce0000011606 */
.L_x_1461:
[----:B------:R-:W-:Y:S05]  /*4600*/  BSYNC B0 ;  /* 0x0000000000007941 */ /* 0x000fea0003800000 */
.L_x_1459:
[----:B------:R-:W-:-:S05]  /*4610*/  IMAD R6, R69, R86, R118 ;  /* 0x0000005645067224 */ /* 0x000fca00078e0276 */
[----:B------:R-:W-:Y:S02]  /*4620*/  VIADDMNMX R55, R6, R86, R55, PT ;  /* 0x0000005606377246 */ /* 0x000fe40003800137 */
[----:B------:R-:W-:-:S07]  /*4630*/  VIMNMX R67, R67, R6, !PT ;  /* 0x0000000643437248 */ /* 0x000fce0007fe0100 */
.L_x_1458:
[----:B------:R-:W-:Y:S01]  /*4640*/  ISETP.GT.AND P1, PT, R67, 0x1, !P1 ;  /* 0x000000014300780c */ /* 0x000fe20004f24270 */
[----:B------:R-:W-:Y:S01]  /*4650*/  ULDC UR28, c[0x0][0x988] ;  /* 0x00026200001c7ab9 */ /* 0x000fe20000000800 */
[----:B------:R-:W-:Y:S01]  /*4660*/  ISETP.NE.AND P6, PT, R126, RZ, PT ;  /* 0x000000ff7e00720c */ /* 0x000fe20003fc5270 */
[----:B------:R-:W-:Y:S01]  /*4670*/  IMAD.U32 R101, RZ, RZ, UR28 ;  /* 0x0000001cff657e24 */ /* 0x000fe2000f8e00ff */
[----:B------:R-:W-:Y:S01]  /*4680*/  ISETP.LT.OR P1, PT, R55, 0x2, P1 ;  /* 0x000000023700780c */ /* 0x000fe20000f21670 */
[----:B------:R-:W-:Y:S01]  /*4690*/  UISETP.NE.AND UP1, UPT, UR52, URZ, UPT ;  /* 0x0000003f3400728c */ /* 0x000fe2000bf25270 */
[----:B------:R-:W-:Y:S01]  /*46a0*/  FMNMX.FTZ R7, R70, R68, !PT ;  /* 0x0000004446077209 */ /* 0x000fe20007810000 */
[----:B------:R-:W-:Y:S01]  /*46b0*/  UISETP.NE.AND UP0, UPT, UR51, URZ, UPT ;  /* 0x0000003f3300728c */ /* 0x000fe2000bf05270 */
[----:B------:R-:W-:Y:S01]  /*46c0*/  FSEL R6, R4, -INF , !P1 ;  /* 0xff80000004067808 */ /* 0x000fe20004800000 */
[----:B------:R-:W-:Y:S01]  /*46d0*/  UMOV UR10, UR39 ;  /* 0x00000027000a7c82 */ /* 0x000fe20008000000 */
[----:B------:R-:W-:-:S02]  /*46e0*/  ISETP.NE.AND P1, PT, R115, RZ, PT ;  /* 0x000000ff7300720c */ /* 0x000fc40003f25270 */
[C---:B------:R-:W-:Y:S02]  /*46f0*/  ISETP.GT.AND P2, PT, R67.reuse, 0x89, !P2 ;  /* 0x000000894300780c */ /* 0x040fe40005744270 */
[C---:B------:R-:W-:Y:S02]  /*4700*/  ISETP.GT.AND P1, PT, R67.reuse, 0x8, !P1 ;  /* 0x000000084300780c */ /* 0x040fe40004f24270 */
[----:B------:R-:W-:Y:S01]  /*4710*/  ISETP.GT.AND P3, PT, R67, 0x90, !P3 ;  /* 0x000000904300780c */ /* 0x000fe20005f64270 */
[----:B------:R-:W-:Y:S01]  /*4720*/  @UP1 ULDC UR6, c[0x0][0x44c] ;  /* 0x0001130000061ab9 */ /* 0x000fe20000000800 */
[----:B------:R-:W-:Y:S01]  /*4730*/  ISETP.LT.OR P1, PT, R55, 0x9, P1 ;  /* 0x000000093700780c */ /* 0x000fe20000f21670 */
[----:B------:R-:W-:Y:S01]  /*4740*/  UIMAD.WIDE.U32 UR6, UR39, UR6, URZ ;  /* 0x00000006270672a5 */ /* 0x000fe2000f8e003f */
[----:B------:R-:W-:Y:S01]  /*4750*/  ISETP.GT.AND P4, PT, R67, 0x91, !P4 ;  /* 0x000000914300780c */ /* 0x000fe20006784270 */
[----:B------:R-:W-:Y:S01]  /*4760*/  @UP1 ULDC UR15, c[0x0][0x450] ;  /* 0x00011400000f1ab9 */ /* 0x000fe20000000800 */
[----:B------:R-:W-:Y:S01]  /*4770*/  FSEL R9, R9, -INF , !P1 ;  /* 0xff80000009097808 */ /* 0x000fe20004800000 */
[----:B------:R-:W-:Y:S01]  /*4780*/  @UP1 USHF.R.U32.HI UR10, URZ, UR15, UR7 ;  /* 0x0000000f3f0a1299 */ /* 0x000fe20008011607 */
[----:B------:R-:W-:-:S02]  /*4790*/  ISETP.NE.AND P1, PT, R117, RZ, PT ;  /* 0x000000ff7500720c */ /* 0x000fc40003f25270 */
[C---:B------:R-:W-:Y:S02]  /*47a0*/  ISETP.GT.AND P5, PT, R67.reuse, 0x98, !P5 ;  /* 0x000000984300780c */ /* 0x040fe40006fa4270 */
[----:B------:R-:W-:Y:S02]  /*47b0*/  ISETP.GT.AND P1, PT, R67, 0x9, !P1 ;  /* 0x000000094300780c */ /* 0x000fe40004f24270 */
[C---:B------:R-:W-:Y:S02]  /*47c0*/  ISETP.LT.OR P2, PT, R55.reuse, 0x8a, P2 ;  /* 0x0000008a3700780c */ /* 0x040fe40001741670 */
[C---:B------:R-:W-:Y:S02]  /*47d0*/  ISETP.LT.OR P1, PT, R55.reuse, 0xa, P1 ;  /* 0x0000000a3700780c */ /* 0x040fe40000f21670 */
[----:B------:R-:W-:Y:S02]  /*47e0*/  ISETP.LT.OR P3, PT, R55, 0x91, P3 ;  /* 0x000000913700780c */ /* 0x000fe40001f61670 */
[----:B------:R-:W-:-:S02]  /*47f0*/  FSEL R8, R8, -INF , !P1 ;  /* 0xff80000008087808 */ /* 0x000fc40004800000 */
[----:B------:R-:W-:Y:S02]  /*4800*/  ISETP.NE.AND P1, PT, R119, RZ, PT ;  /* 0x000000ff7700720c */ /* 0x000fe40003f25270 */
[----:B------:R-:W-:Y:S02]  /*4810*/  FSEL R14, R14, -INF , !P2 ;  /* 0xff8000000e0e7808 */ /* 0x000fe40005000000 */
[----:B------:R-:W-:Y:S02]  /*4820*/  ISETP.GT.AND P1, PT, R67, 0x10, !P1 ;  /* 0x000000104300780c */ /* 0x000fe40004f24270 */
[C---:B------:R-:W-:Y:S02]  /*4830*/  ISETP.LT.OR P4, PT, R55.reuse, 0x92, P4 ;  /* 0x000000923700780c */ /* 0x040fe40002781670 */
[----:B------:R-:W-:Y:S02]  /*4840*/  ISETP.LT.OR P1, PT, R55, 0x11, P1 ;  /* 0x000000113700780c */ /* 0x000fe40000f21670 */
[----:B------:R-:W-:-:S02]  /*4850*/  FSEL R24, R24, -INF , !P3 ;  /* 0xff80000018187808 */ /* 0x000fc40005800000 */
[----:B------:R-:W-:Y:S02]  /*4860*/  FSEL R11, R11, -INF , !P1 ;  /* 0xff8000000b0b7808 */ /* 0x000fe40004800000 */
[----:B------:R-:W-:Y:S02]  /*4870*/  ISETP.NE.AND P1, PT, R120, RZ, PT ;  /* 0x000000ff7800720c */ /* 0x000fe40003f25270 */
[----:B------:R-:W-:Y:S02]  /*4880*/  ISETP.LT.OR P5, PT, R55, 0x99, P5 ;  /* 0x000000993700780c */ /* 0x000fe40002fa1670 */
[----:B------:R-:W-:Y:S02]  /*4890*/  ISETP.GT.AND P1, PT, R67, 0x11, !P1 ;  /* 0x000000114300780c */ /* 0x000fe40004f24270 */
[----:B------:R-:W-:Y:S02]  /*48a0*/  FSEL R25, R25, -INF , !P4 ;  /* 0xff80000019197808 */ /* 0x000fe40006000000 */
[----:B------:R-:W-:-:S02]  /*48b0*/  ISETP.LT.OR P1, PT, R55, 0x12, P1 ;  /* 0x000000123700780c */ /* 0x000fc40000f21670 */
[----:B------:R-:W-:Y:S02]  /*48c0*/  FSEL R27, R27, -INF , !P5 ;  /* 0xff8000001b1b7808 */ /* 0x000fe40006800000 */
        /* <DEDUP_REMOVED lines=36> */
[----:B------:R-:W-:Y:S02]  /*4b10*/  ISETP.GT.AND P1, PT, R67, 0x29, !P6 ;  /* 0x000000294300780c */ /* 0x000fe40007724270 */
[----:B------:R-:W-:Y:S02]  /*4b20*/  ISETP.NE.AND P6, PT, R137, RZ, PT ;  /* 0x000000ff8900720c */ /* 0x000fe40003fc5270 */
        /* <DEDUP_REMOVED lines=55> */
[----:B------:R-:W-:Y:S01]  /*4ea0*/  R2UR UR11, R106 ;  /* 0x000000006a0b72ca */ /* 0x000fe200000e0000 */
[----:B------:R-:W0:Y:S01]  /*4eb0*/  SHFL.BFLY PT, R10, R7, 0x2, 0x1f ;  /* 0x0c401f00070a7f89 */ /* 0x000e2200000e0000 */
[----:B------:R-:W-:-:S04]  /*4ec0*/  ISETP.LT.OR P1, PT, R55, 0x4a, P1 ;  /* 0x0000004a3700780c */ /* 0x000fc80000f21670 */
[----:B------:R-:W-:Y:S02]  /*4ed0*/  FSEL R58, R58, -INF , !P1 ;  /* 0xff8000003a3a7808 */ /* 0x000fe40004800000 */
[----:B------:R-:W-:-:S04]  /*4ee0*/  ISETP.NE.AND P1, PT, R135, RZ, PT ;  /* 0x000000ff8700720c */ /* 0x000fc80003f25270 */
[----:B------:R-:W-:Y:S01]  /*4ef0*/  ISETP.GT.AND P1, PT, R67, 0x50, !P1 ;  /* 0x000000504300780c */ /* 0x000fe20004f24270 */
[----:B------:R-:W-:-:S03]  /*4f00*/  UIADD3 UR6, UR11, UR10, URZ ;  /* 0x0000000a0b067290 */ /* 0x000fc6000fffe03f */
[----:B------:R-:W-:Y:S01]  /*4f10*/  ISETP.LT.OR P1, PT, R55, 0x51, P1 ;  /* 0x000000513700780c */ /* 0x000fe20000f21670 */
[----:B------:R-:W-:-:S03]  /*4f20*/  UIADD3 UR14, UR6, UR14, URZ ;  /* 0x0000000e060e7290 */ /* 0x000fc6000fffe03f */
[----:B------:R-:W-:Y:S02]  /*4f30*/  FSEL R60, R60, -INF , !P1 ;  /* 0xff8000003c3c7808 */ /* 0x000fe40004800000 */
[----:B------:R-:W-:Y:S02]  /*4f40*/  ISETP.NE.AND P1, PT, R136, RZ, PT ;  /* 0x000000ff8800720c */ /* 0x000fe40003f25270 */
[----:B0-----:R-:W-:Y:S02]  /*4f50*/  FMNMX.FTZ R69, R7, R10, !PT ;  /* 0x0000000a07457209 */ /* 0x001fe40007810000 */
[----:B------:R-:W-:-:S03]  /*4f60*/  ISETP.GT.AND P1, PT, R67, 0x51, !P1 ;  /* 0x000000514300780c */ /* 0x000fc60004f24270 */
[----:B------:R-:W0:Y:S01]  /*4f70*/  SHFL.BFLY PT, R10, R69, 0x1, 0x1f ;  /* 0x0c201f00450a7f89 */ /* 0x000e2200000e0000 */
[----:B------:R-:W-:-:S04]  /*4f80*/  ISETP.LT.OR P1, PT, R55, 0x52, P1 ;  /* 0x000000523700780c */ /* 0x000fc80000f21670 */
[----:B------:R-:W-:Y:S02]  /*4f90*/  FSEL R61, R61, -INF , !P1 ;  /* 0xff8000003d3d7808 */ /* 0x000fe40004800000 */
[----:B------:R-:W-:Y:S02]  /*4fa0*/  ISETP.GT.AND P1, PT, R67, 0x58, !P6 ;  /* 0x000000584300780c */ /* 0x000fe40007724270 */
[----:B------:R-:W-:Y:S02]  /*4fb0*/  ISETP.NE.AND P6, PT, R146, RZ, PT ;  /* 0x000000ff9200720c */ /* 0x000fe40003fc5270 */
[----:B------:R-:W-:-:S04]  /*4fc0*/  ISETP.LT.OR P1, PT, R55, 0x59, P1 ;  /* 0x000000593700780c */ /* 0x000fc80000f21670 */
[----:B------:R-:W-:Y:S02]  /*4fd0*/  FSEL R62, R62, -INF , !P1 ;  /* 0xff8000003e3e7808 */ /* 0x000fe40004800000 */
[----:B------:R-:W-:-:S04]  /*4fe0*/  ISETP.NE.AND P1, PT, R138, RZ, PT ;  /* 0x000000ff8a00720c */ /* 0x000fc80003f25270 */
[----:B------:R-:W-:Y:S02]  /*4ff0*/  ISETP.GT.AND P1, PT, R67, 0x59, !P1 ;  /* 0x000000594300780c */ /* 0x000fe40004f24270 */
[----:B0-----:R-:W-:Y:S02]  /*5000*/  FMNMX.FTZ R10, R69, R10, !PT ;  /* 0x0000000a450a7209 */ /* 0x001fe40007810000 */
[----:B------:R-:W-:-:S03]  /*5010*/  ISETP.LT.OR P1, PT, R55, 0x5a, P1 ;  /* 0x0000005a3700780c */ /* 0x000fc60000f21670 */
[----:B------:R-:W-:Y:S01]  /*5020*/  FFMA.FTZ R101, R10, R101, -8 ;  /* 0xc10000000a657423 */ /* 0x000fe20000010065 */
        /* <DEDUP_REMOVED lines=45> */
[----:B------:R-:W-:-:S01]  /*5300*/  FFMA.FTZ R69, R90, UR28, -R101 ;  /* 0x0000001c5a457c23 */ /* 0x000fc20008010865 */
[----:B------:R-:W-:Y:S01]  /*5310*/  ISETP.LT.OR P1, PT, R55, 0x1, P1 ;  /* 0x000000013700780c */ /* 0x000fe20000f21670 */
[----:B------:R-:W-:-:S01]  /*5320*/  FFMA.FTZ R87, R94, UR28, -R101 ;  /* 0x0000001c5e577c23 */ /* 0x000fc20008010865 */
[----:B------:R-:W-:Y:S01]  /*5330*/  ISETP.GT.AND P6, PT, R67, 0x99, !P6 ;  /* 0x000000994300780c */ /* 0x000fe200077c4270 */
[----:B------:R-:W-:-:S01]  /*5340*/  FFMA.FTZ R68, R68, UR28, -R101 ;  /* 0x0000001c44447c23 */ /* 0x000fc20008010865 */
[----:B------:R-:W-:Y:S01]  /*5350*/  FSEL R99, R3, -INF , !P1 ;  /* 0xff80000003637808 */ /* 0x000fe20004800000 */
[----:B------:R-:W-:-:S01]  /*5360*/  FFMA.FTZ R3, R70, UR28, -R101 ;  /* 0x0000001c46037c23 */ /* 0x000fc20008010865 */
[--C-:B------:R-:W-:Y:S01]  /*5370*/  FFMA.FTZ R70, R89, UR28, -R101.reuse ;  /* 0x0000001c59467c23 */ /* 0x100fe20008010865 */
[----:B------:R-:W-:Y:S01]  /*5380*/  ISETP.NE.AND P1, PT, R71, RZ, PT ;  /* 0x000000ff4700720c */ /* 0x000fe20003f25270 */
[--C-:B------:R-:W-:Y:S01]  /*5390*/  FFMA.FTZ R71, R92, UR28, -R101.reuse ;  /* 0x0000001c5c477c23 */ /* 0x100fe20008010865 */
[----:B------:R-:W-:Y:S01]  /*53a0*/  FMNMX.FTZ R90, R99, R6, !PT ;  /* 0x00000006635a7209 */ /* 0x000fe20007810000 */
[--C-:B------:R-:W-:Y:S01]  /*53b0*/  FFMA.FTZ R7, R88, UR28, -R101.reuse ;  /* 0x0000001c58077c23 */ /* 0x100fe20008010865 */
[----:B------:R-:W-:Y:S01]  /*53c0*/  ISETP.GT.AND P1, PT, R67, 0x88, !P1 ;  /* 0x000000884300780c */ /* 0x000fe20004f24270 */
[--C-:B------:R-:W-:Y:S01]  /*53d0*/  FFMA.FTZ R67, R54, UR28, -R101.reuse ;  /* 0x0000001c36437c23 */ /* 0x100fe20008010865 */
[----:B------:R-:W-:Y:S01]  /*53e0*/  FMNMX.FTZ R89, R9, R90, !PT ;  /* 0x0000005a09597209 */ /* 0x000fe20007810000 */
[----:B------:R-:W-:Y:S01]  /*53f0*/  MUFU.EX2 R3, R3 ;  /* 0x0000000300037308 */ /* 0x000fe20000000800 */
[----:B------:R-:W-:Y:S01]  /*5400*/  ISETP.LT.OR P1, PT, R55, 0x89, P1 ;  /* 0x000000893700780c */ /* 0x000fe20000f21670 */
[--C-:B------:R-:W-:Y:S01]  /*5410*/  FFMA.FTZ R95, R95, UR28, -R101.reuse ;  /* 0x0000001c5f5f7c23 */ /* 0x100fe20008010865 */
[----:B------:R-:W-:Y:S01]  /*5420*/  FMNMX.FTZ R90, R8, R89, !PT ;  /* 0x00000059085a7209 */ /* 0x000fe20007810000 */
[--C-:B------:R-:W-:Y:S01]  /*5430*/  FFMA.FTZ R86, R91, UR28, -R101.reuse ;  /* 0x0000001c5b567c23 */ /* 0x100fe20008010865 */
[----:B------:R-:W-:Y:S01]  /*5440*/  FSEL R21, R21, -INF , !P1 ;  /* 0xff80000015157808 */ /* 0x000fe20004800000 */
        /* <DEDUP_REMOVED lines=18> */
[----:B------:R-:W0:Y:S01]  /*5570*/  MUFU.EX2 R70, R70 ;  /* 0x0000004600467308 */ /* 0x000e220000000800 */
        /* <DEDUP_REMOVED lines=16> */
[----:B0-----:R-:W-:Y:S01]  /*5680*/  F2FP.SATFINITE.E4M3.F32.PACK_AB_MERGE_C R184, R70, R7, RZ ;  /* 0x0000000746b8723e */ /* 0x001fe200048070ff */
[--C-:B------:R-:W-:Y:S01]  /*5690*/  FFMA.FTZ R36, R36, UR28, -R101.reuse ;  /* 0x0000001c24247c23 */ /* 0x100fe20008010865 */
[----:B------:R-:W-:Y:S01]  /*56a0*/  FMNMX.FTZ R94, R74, R89, !PT ;  /* 0x000000594a5e7209 */ /* 0x000fe20007810000 */
[--C-:B------:R-:W-:Y:S01]  /*56b0*/  FFMA.FTZ R35, R35, UR28, -R101.reuse ;  /* 0x0000001c23237c23 */ /* 0x100fe20008010865 */
[----:B------:R-:W-:Y:S01]  /*56c0*/  F2FP.SATFINITE.E4M3.F32.PACK_AB_MERGE_C R184, R68, R3, R184 ;  /* 0x0000000344b8723e */ /* 0x000fe200048070b8 */
        /* <DEDUP_REMOVED lines=8> */
[----:B------:R-:W-:Y:S01]  /*5750*/  FFMA.FTZ R33, R33, UR28, -R101 ;  /* 0x0000001c21217c23 */ /* 0x000fe20008010865 */
        /* <DEDUP_REMOVED lines=12> */
[----:B------:R-:W-:Y:S02]  /*5820*/  FMNMX.FTZ R89, R63, R94, !PT ;  /* 0x0000005e3f597209 */ /* 0x000fe40007810000 */
[----:B------:R-:W-:Y:S02]  /*5830*/  F2FP.SATFINITE.E4M3.F32.PACK_AB_MERGE_C R186, R86, R69, R186 ;  /* 0x0000004556ba723e */ /* 0x000fe400048070ba */
        /* <DEDUP_REMOVED lines=12> */
[----:B------:R-:W-:Y:S03]  /*5900*/  MUFU.EX2 R80, R80 ;  /* 0x0000005000507308 */ /* 0x000fe60000000800 */
[----:B------:R-:W-:-:S04]  /*5910*/  FMNMX.FTZ R89, R47, R94, !PT ;  /* 0x0000005e2f597209 */ /* 0x000fc80007810000 */
        /* <DEDUP_REMOVED lines=10> */
[----:B------:R-:W-:-:S01]  /*59c0*/  FFMA.FTZ R54, R31, UR28, -R101 ;  /* 0x0000001c1f367c23 */ /* 0x000fc20008010865 */
[--C-:B------:R-:W-:Y:S01]  /*59d0*/  FFMA.FTZ R31, R32, UR28, -R101.reuse ;  /* 0x0000001c201f7c23 */ /* 0x100fe20008010865 */
[----:B------:R-:W-:-:S01]  /*59e0*/  FFMA.FTZ R32, R50, UR28, -R101 ;  /* 0x0000001c32207c23 */ /* 0x000fc20008010865 */
[----:B------:R-:W-:Y:S01]  /*59f0*/  FMNMX.FTZ R55, R26, R55, !PT ;  /* 0x000000371a377209 */ /* 0x000fe20007810000 */
[----:B------:R-:W-:Y:S01]  /*5a00*/  IMAD.U32 R50, RZ, RZ, UR28 ;  /* 0x0000001cff327e24 */ /* 0x000fe2000f8e00ff */
[----:B------:R-:W-:Y:S03]  /*5a10*/  MUFU.EX2 R84, R84 ;  /* 0x0000005400547308 */ /* 0x000fe60000000800 */
[----:B------:R-:W0:Y:S05]  /*5a20*/  SHFL.BFLY PT, R94, R55, 0x2, 0x1f ;  /* 0x0c401f00375e7f89 */ /* 0x000e2a00000e0000 */
[----:B------:R-:W-:Y:S08]  /*5a30*/  MUFU.EX2 R85, R85 ;  /* 0x0000005500557308 */ /* 0x000ff00000000800 */
[----:B------:R-:W-:Y:S08]  /*5a40*/  MUFU.EX2 R66, R66 ;  /* 0x0000004200427308 */ /* 0x000ff00000000800 */
[----:B------:R-:W-:Y:S01]  /*5a50*/  MUFU.EX2 R67, R67 ;  /* 0x0000004300437308 */ /* 0x000fe20000000800 */
[----:B0-----:R-:W-:-:S05]  /*5a60*/  FMNMX.FTZ R94, R55, R94, !PT ;  /* 0x0000005e375e7209 */ /* 0x001fca0007810000 */
[----:B------:R-:W0:Y:S02]  /*5a70*/  SHFL.BFLY PT, R89, R94, 0x1, 0x1f ;  /* 0x0c201f005e597f89 */ /* 0x000e2400000e0000 */
[----:B------:R-:W-:Y:S08]  /*5a80*/  MUFU.EX2 R64, R64 ;  /* 0x0000004000407308 */ /* 0x000ff00000000800 */
[----:B------:R-:W-:Y:S08]  /*5a90*/  MUFU.EX2 R65, R65 ;  /* 0x0000004100417308 */ /* 0x000ff00000000800 */
[----:B------:R-:W-:Y:S01]  /*5aa0*/  MUFU.EX2 R51, R51 ;  /* 0x0000003300337308 */ /* 0x000fe20000000800 */
[----:B0-----:R-:W-:-:S07]  /*5ab0*/  FMNMX.FTZ R89, R94, R89, !PT ;  /* 0x000000595e597209 */ /* 0x001fce0007810000 */
[----:B------:R-:W-:Y:S01]  /*5ac0*/  MUFU.EX2 R54, R54 ;  /* 0x0000003600367308 */ /* 0x000fe20000000800 */
[C---:B------:R-:W-:Y:S01]  /*5ad0*/  FSETP.NEU.FTZ.AND P1, PT, R89.reuse, -INF , PT ;  /* 0xff8000005900780b */ /* 0x040fe20003f3d000 */
[----:B------:R-:W-:-:S06]  /*5ae0*/  FFMA.FTZ R55, R89, R50, -8 ;  /* 0xc100000059377423 */ /* 0x000fcc0000010032 */
[----:B------:R-:W-:Y:S01]  /*5af0*/  MUFU.EX2 R53, R53 ;  /* 0x0000003500357308 */ /* 0x000fe20000000800 */
[----:B------:R-:W-:Y:S02]  /*5b00*/  FSEL R55, R55, RZ, P1 ;  /* 0x000000ff37377208 */ /* 0x000fe40000800000 */
[----:B------:R-:W-:-:S03]  /*5b10*/  PLOP3.LUT P1, PT, PT, PT, UP0, 0x40, 0x0 ;  /* 0x000000000000781c */ /* 0x000fc60003f2e808 */
        /* <DEDUP_REMOVED lines=16> */
[----:B------:R-:W-:Y:S01]  /*5c20*/  FADD.FTZ R60, R3, R68 ;  /* 0x00000044033c7221 */ /* 0x000fe20000010000 */
[----:B------:R-:W-:-:S01]  /*5c30*/  FFMA.FTZ R75, R76, UR28, -R55 ;  /* 0x0000001c4c4b7c23 */ /* 0x000fc20008010837 */
[--C-:B------:R-:W-:Y:S01]  /*5c40*/  FFMA.FTZ R76, R59, UR28, -R55.reuse ;  /* 0x0000001c3b4c7c23 */ /* 0x100fe20008010837 */
[----:B------:R-:W-:-:S01]  /*5c50*/  FFMA.FTZ R59, R61, UR28, -R55 ;  /* 0x0000001c3d3b7c23 */ /* 0x000fc20008010837 */
[----:B------:R-:W-:Y:S01]  /*5c60*/  FADD.FTZ R61, R7, R60 ;  /* 0x0000003c073d7221 */ /* 0x000fe20000010000 */
[----:B------:R-:W-:-:S01]  /*5c70*/  FFMA.FTZ R73, R73, UR28, -R55 ;  /* 0x0000001c49497c23 */ /* 0x000fc20008010837 */
[----:B------:R-:W0:Y:S01]  /*5c80*/  MUFU.EX2 R93, R93 ;  /* 0x0000005d005d7308 */ /* 0x000e220000000800 */
[----:B------:R-:W-:-:S01]  /*5c90*/  FFMA.FTZ R72, R72, UR28, -R55 ;  /* 0x0000001c48487c23 */ /* 0x000fc20008010837 */
[----:B------:R-:W-:Y:S01]  /*5ca0*/  FADD.FTZ R60, R70, R61 ;  /* 0x0000003d463c7221 */ /* 0x000fe20000010000 */
[----:B------:R-:W-:-:S01]  /*5cb0*/  FFMA.FTZ R57, R57, UR28, -R55 ;  /* 0x0000001c39397c23 */ /* 0x000fc20008010837 */
[--C-:B------:R-:W-:Y:S01]  /*5cc0*/  FFMA.FTZ R56, R56, UR28, -R55.reuse ;  /* 0x0000001c38387c23 */ /* 0x100fe20008010837 */
[----:B------:R-:W-:-:S01]  /*5cd0*/  FFMA.FTZ R41, R41, UR28, -R55 ;  /* 0x0000001c29297c23 */ /* 0x000fc20008010837 */
[----:B------:R-:W-:Y:S01]  /*5ce0*/  FADD.FTZ R61, R69, R60 ;  /* 0x0000003c453d7221 */ /* 0x000fe20000010000 */
[----:B------:R-:W-:-:S01]  /*5cf0*/  FFMA.FTZ R62, R62, UR28, -R55 ;  /* 0x0000001c3e3e7c23 */ /* 0x000fc20008010837 */
[----:B------:R-:W1:Y:S01]  /*5d00*/  MUFU.EX2 R6, R6 ;  /* 0x0000000600067308 */ /* 0x000e620000000800 */
[----:B------:R-:W-:-:S01]  /*5d10*/  FFMA.FTZ R63, R63, UR28, -R55 ;  /* 0x0000001c3f3f7c23 */ /* 0x000fc20008010837 */
[----:B------:R-:W-:Y:S01]  /*5d20*/  FADD.FTZ R60, R86, R61 ;  /* 0x0000003d563c7221 */ /* 0x000fe20000010000 */
[----:B------:R-:W-:-:S01]  /*5d30*/  FFMA.FTZ R40, R40, UR28, -R55 ;  /* 0x0000001c28287c23 */ /* 0x000fc20008010837 */
[--C-:B------:R-:W-:Y:S01]  /*5d40*/  FFMA.FTZ R42, R42, UR28, -R55.reuse ;  /* 0x0000001c2a2a7c23 */ /* 0x100fe20008010837 */
[----:B------:R-:W-:-:S01]  /*5d50*/  FFMA.FTZ R43, R43, UR28, -R55 ;  /* 0x0000001c2b2b7c23 */ /* 0x000fc20008010837 */
[----:B------:R-:W-:Y:S01]  /*5d60*/  FADD.FTZ R97, R71, R60 ;  /* 0x0000003c47617221 */ /* 0x000fe20000010000 */
[----:B------:R-:W-:-:S01]  /*5d70*/  FFMA.FTZ R44, R44, UR28, -R55 ;  /* 0x0000001c2c2c7c23 */ /* 0x000fc20008010837 */
[----:B------:R-:W2:Y:S01]  /*5d80*/  MUFU.EX2 R95, R95 ;  /* 0x0000005f005f7308 */ /* 0x000ea20000000800 */
[----:B0-----:R-:W-:-:S01]  /*5d90*/  FADD.FTZ R61, R50, R93 ;  /* 0x0000005d323d7221 */ /* 0x001fc20000010000 */
[----:B------:R-:W-:Y:S01]  /*5da0*/  FADD.FTZ R94, R88, R97 ;  /* 0x00000061585e7221 */ /* 0x000fe20000010000 */
[----:B------:R-:W-:-:S01]  /*5db0*/  FFMA.FTZ R45, R45, UR28, -R55 ;  /* 0x0000001c2d2d7c23 */ /* 0x000fc20008010837 */
[--C-:B------:R-:W-:Y:S01]  /*5dc0*/  FFMA.FTZ R46, R46, UR28, -R55.reuse ;  /* 0x0000001c2e2e7c23 */ /* 0x100fe20008010837 */
[----:B------:R-:W-:-:S01]  /*5dd0*/  FFMA.FTZ R47, R47, UR28, -R55 ;  /* 0x0000001c2f2f7c23 */ /* 0x000fc20008010837 */
[----:B------:R-:W-:Y:S01]  /*5de0*/  FADD.FTZ R97, R87, R94 ;  /* 0x0000005e57617221 */ /* 0x000fe20000010000 */
[----:B------:R-:W-:-:S01]  /*5df0*/  FFMA.FTZ R48, R48, UR28, -R55 ;  /* 0x0000001c30307c23 */ /* 0x000fc20008010837 */
[----:B------:R-:W0:Y:S01]  /*5e00*/  MUFU.EX2 R8, R8 ;  /* 0x0000000800087308 */ /* 0x000e220000000800 */
[----:B-1----:R-:W-:-:S01]  /*5e10*/  FADD.FTZ R60, R6, R61 ;  /* 0x0000003d063c7221 */ /* 0x002fc20000010000 */
[----:B------:R-:W-:Y:S01]  /*5e20*/  FADD.FTZ R94, R90, R97 ;  /* 0x000000615a5e7221 */ /* 0x000fe20000010000 */
[----:B------:R-:W-:-:S01]  /*5e30*/  FFMA.FTZ R49, R49, UR28, -R55 ;  /* 0x0000001c31317c23 */ /* 0x000fc20008010837 */
[--C-:B------:R-:W-:Y:S01]  /*5e40*/  FFMA.FTZ R21, R21, UR28, -R55.reuse ;  /* 0x0000001c15157c23 */ /* 0x100fe20008010837 */
[----:B------:R-:W-:-:S01]  /*5e50*/  FFMA.FTZ R14, R14, UR28, -R55 ;  /* 0x0000001c0e0e7c23 */ /* 0x000fc20008010837 */
[----:B------:R-:W-:Y:S01]  /*5e60*/  FADD.FTZ R97, R91, R94 ;  /* 0x0000005e5b617221 */ /* 0x000fe20000010000 */
[----:B------:R-:W-:-:S01]  /*5e70*/  FFMA.FTZ R24, R24, UR28, -R55 ;  /* 0x0000001c18187c23 */ /* 0x000fc20008010837 */
[----:B------:R-:W1:Y:S01]  /*5e80*/  MUFU.EX2 R9, R9 ;  /* 0x0000000900097308 */ /* 0x000e620000000800 */
[----:B--2---:R-:W-:-:S01]  /*5e90*/  FADD.FTZ R61, R95, R60 ;  /* 0x0000003c5f3d7221 */ /* 0x004fc20000010000 */
[----:B------:R-:W-:Y:S01]  /*5ea0*/  FADD.FTZ R97, R92, R97 ;  /* 0x000000615c617221 */ /* 0x000fe20000010000 */
[----:B------:R-:W-:Y:S01]  /*5eb0*/  F2FP.SATFINITE.E4M3.F32.PACK_AB_MERGE_C R95, R95, R6, RZ ;  /* 0x000000065f5f723e */ /* 0x000fe200048070ff */
[--C-:B------:R-:W-:Y:S01]  /*5ec0*/  FFMA.FTZ R25, R25, UR28, -R55.reuse ;  /* 0x0000001c19197c23 */ /* 0x100fe20008010837 */
[----:B------:R-:W-:-:S01]  /*5ed0*/  FFMA.FTZ R27, R27, UR28, -R55 ;  /* 0x0000001c1b1b7c23 */ /* 0x000fc20008010837 */
[----:B------:R-:W-:Y:S01]  /*5ee0*/  FADD.FTZ R70, R78, R97 ;  /* 0x000000614e467221 */ /* 0x000fe20000010000 */
[----:B------:R-:W-:-:S01]  /*5ef0*/  FFMA.FTZ R26, R26, UR28, -R55 ;  /* 0x0000001c1a1a7c23 */ /* 0x000fc20008010837 */
[----:B------:R-:W2:Y:S01]  /*5f00*/  MUFU.EX2 R4, R4 ;  /* 0x0000000400047308 */ /* 0x000ea20000000800 */
[----:B0-----:R-:W-:-:S01]  /*5f10*/  FADD.FTZ R60, R8, R61 ;  /* 0x0000003d083c7221 */ /* 0x001fc20000010000 */
[----:B------:R-:W-:-:S06]  /*5f20*/  F2FP.SATFINITE.E4M3.F32.PACK_AB_MERGE_C R185, R93, R50, R95 ;  /* 0x000000325db9723e */ /* 0x000fcc000480705f */
[----:B------:R-:W0:Y:S01]  /*5f30*/  MUFU.EX2 R13, R13 ;  /* 0x0000000d000d7308 */ /* 0x000e220000000800 */
[----:B-1----:R-:W-:-:S07]  /*5f40*/  FADD.FTZ R61, R9, R60 ;  /* 0x0000003c093d7221 */ /* 0x002fce0000010000 */
[----:B------:R-:W1:Y:S01]  /*5f50*/  MUFU.EX2 R11, R11 ;  /* 0x0000000b000b7308 */ /* 0x000e620000000800 */
[----:B--2---:R-:W-:-:S01]  /*5f60*/  FADD.FTZ R60, R4, R61 ;  /* 0x0000003d043c7221 */ /* 0x004fc20000010000 */
[----:B------:R-:W-:-:S04]  /*5f70*/  F2FP.SATFINITE.E4M3.F32.PACK_AB_MERGE_C R61, R85, R84, RZ ;  /* 0x00000054553d723e */ /* 0x000fc800048070ff */
[----:B------:R-:W-:Y:S02]  /*5f80*/  F2FP.SATFINITE.E4M3.F32.PACK_AB_MERGE_C R176, R83, R82, R61 ;  /* 0x0000005253b0723e */ /* 0x000fe4000480703d */
[----:B------:R-:W2:Y:S01]  /*5f90*/  MUFU.EX2 R12, R12 ;  /* 0x0000000c000c7308 */ /* 0x000ea20000000800 */
[----:B0-----:R-:W-:-:S01]  /*5fa0*/  FADD.FTZ R60, R13, R60 ;  /* 0x0000003c0d3c7221 */ /* 0x001fc20000010000 */
[----:B------:R-:W-:-:S04]  /*5fb0*/  F2FP.SATFINITE.E4M3.F32.PACK_AB_MERGE_C R13, R13, R4, RZ ;  /* 0x000000040d0d723e */ /* 0x000fc800048070ff */
[----:B------:R-:W-:Y:S01]  /*5fc0*/  F2FP.SATFINITE.E4M3.F32.PACK_AB_MERGE_C R187, R9, R8, R13 ;  /* 0x0000000809bb723e */ /* 0x000fe2000480700d */
[----:B------:R-:W-:Y:S01]  /*5fd0*/  VIADD R8, R104, 0xfffffffe ;  /* 0xfffffffe68087836 */ /* 0x000fe20000000000 */
        /* <DEDUP_REMOVED lines=8> */
[----:B------:R-:W-:-:S04]  /*6060*/  F2FP.SATFINITE.E4M3.F32.PACK_AB_MERGE_C R72, R72, R73, RZ ;  /* 0x000000494848723e */ /* 0x000fc800048070ff */
[----:B------:R-:W-:Y:S02]  /*6070*/  F2FP.SATFINITE.E4M3.F32.PACK_AB_MERGE_C R181, R12, R11, R72 ;  /* 0x0000000b0cb5723e */ /* 0x000fe40004807048 */
        /* <DEDUP_REMOVED lines=8> */
[----:B------:R-:W-:-:S04]  /*6100*/  F2FP.SATFINITE.E4M3.F32.PACK_AB_MERGE_C R74, R75, R74, RZ ;  /* 0x0000004a4b4a723e */ /* 0x000fc800048070ff */
[----:B------:R-:W-:Y:S02]  /*6110*/  F2FP.SATFINITE.E4M3.F32.PACK_AB_MERGE_C R183, R20, R15, R74 ;  /* 0x0000000f14b7723e */ /* 0x000fe4000480704a */
[----:B------:R2:W-:Y:S01]  /*6120*/  MUFU.EX2 R7, R41 ;  /* 0x0000002900077308 */ /* 0x0005e20000000800 */
[----:B0-----:R-:W-:-:S07]  /*6130*/  FADD.FTZ R3, R57, R60 ;  /* 0x0000003c39037221 */ /* 0x001fce0000010000 */
[----:B------:R-:W0:Y:S01]  /*6140*/  MUFU.EX2 R76, R76 ;  /* 0x0000004c004c7308 */ /* 0x000e220000000800 */
[----:B--2---:R-:W-:-:S01]  /*6150*/  FADD.FTZ R41, R79, R70 ;  /* 0x000000464f297221 */ /* 0x004fc20000010000 */
[----:B-1----:R-:W-:-:S03]  /*6160*/  FADD.FTZ R3, R56, R3 ;  /* 0x0000000338037221 */ /* 0x002fc60000010000 */
[----:B------:R-:W-:Y:S01]  /*6170*/  FADD.FTZ R68, R80, R41 ;  /* 0x0000002950447221 */ /* 0x000fe20000010000 */
[C---:B------:R-:W-:Y:S02]  /*6180*/  F2FP.SATFINITE.E4M3.F32.PACK_AB_MERGE_C R80, R81.reuse, R80, RZ ;  /* 0x000000505150723e */ /* 0x040fe400048070ff */
[----:B------:R-:W1:Y:S01]  /*6190*/  MUFU.EX2 R77, R77 ;  /* 0x0000004d004d7308 */ /* 0x000e620000000800 */
[----:B------:R-:W-:-:S01]  /*61a0*/  FADD.FTZ R81, R81, R68 ;  /* 0x0000004451517221 */ /* 0x000fc20000010000 */
[----:B------:R-:W-:-:S03]  /*61b0*/  F2FP.SATFINITE.E4M3.F32.PACK_AB_MERGE_C R182, R79, R78, R80 ;  /* 0x0000004e4fb6723e */ /* 0x000fc60004807050 */
[----:B------:R-:W-:-:S03]  /*61c0*/  FADD.FTZ R68, R82, R81 ;  /* 0x0000005152447221 */ /* 0x000fc60000010000 */
[----:B------:R-:W2:Y:S01]  /*61d0*/  MUFU.EX2 R58, R58 ;  /* 0x0000003a003a7308 */ /* 0x000ea20000000800 */
[----:B------:R-:W-:-:S01]  /*61e0*/  FADD.FTZ R41, R83, R68 ;  /* 0x0000004453297221 */ /* 0x000fc20000010000 */
[----:B0-----:R-:W-:-:S03]  /*61f0*/  FADD.FTZ R60, R76, R3 ;  /* 0x000000034c3c7221 */ /* 0x001fc60000010000 */
[----:B------:R-:W-:Y:S01]  /*6200*/  FADD.FTZ R84, R84, R41 ;  /* 0x0000002954547221 */ /* 0x000fe20000010000 */
[----:B------:R-:W-:Y:S02]  /*6210*/  F2FP.SATFINITE.E4M3.F32.PACK_AB_MERGE_C R41, R67, R66, RZ ;  /* 0x000000424329723e */ /* 0x000fe400048070ff */
[----:B------:R-:W0:Y:S01]  /*6220*/  MUFU.EX2 R59, R59 ;  /* 0x0000003b003b7308 */ /* 0x000e220000000800 */
[----:B------:R-:W-:-:S01]  /*6230*/  FADD.FTZ R85, R85, R84 ;  /* 0x0000005455557221 */ /* 0x000fc20000010000 */
[----:B-1----:R-:W-:Y:S01]  /*6240*/  FADD.FTZ R3, R77, R60 ;  /* 0x0000003c4d037221 */ /* 0x002fe20000010000 */
[----:B------:R-:W-:Y:S02]  /*6250*/  F2FP.SATFINITE.E4M3.F32.PACK_AB_MERGE_C R178, R65, R64, R41 ;  /* 0x0000004041b2723e */ /* 0x000fe40004807029 */
[----:B------:R-:W-:Y:S01]  /*6260*/  FADD.FTZ R68, R64, R85 ;  /* 0x0000005540447221 */ /* 0x000fe20000010000 */
[----:B------:R-:W-:Y:S02]  /*6270*/  F2FP.SATFINITE.E4M3.F32.PACK_AB_MERGE_C R41, R54, R51, RZ ;  /* 0x000000333629723e */ /* 0x000fe400048070ff */
[----:B------:R-:W1:Y:S01]  /*6280*/  MUFU.EX2 R62, R62 ;  /* 0x0000003e003e7308 */ /* 0x000e620000000800 */
[----:B--2---:R-:W-:-:S01]  /*6290*/  FADD.FTZ R6, R58, R3 ;  /* 0x000000033a067221 */ /* 0x004fc20000010000 */
[----:B------:R-:W-:Y:S01]  /*62a0*/  FADD.FTZ R65, R65, R68 ;  /* 0x0000004441417221 */ /* 0x000fe20000010000 */
[----:B------:R-:W-:-:S03]  /*62b0*/  F2FP.SATFINITE.E4M3.F32.PACK_AB_MERGE_C R76, R77, R76, RZ ;  /* 0x0000004c4d4c723e */ /* 0x000fc600048070ff */
[----:B------:R-:W-:Y:S01]  /*62c0*/  FADD.FTZ R66, R66, R65 ;  /* 0x0000004142427221 */ /* 0x000fe20000010000 */
[----:B------:R-:W-:Y:S01]  /*62d0*/  F2FP.SATFINITE.E4M3.F32.PACK_AB_MERGE_C R177, R56, R57, R76 ;  /* 0x0000003938b1723e */ /* 0x000fe2000480704c */
[----:B------:R-:W2:Y:S01]  /*62e0*/  MUFU.EX2 R63, R63 ;  /* 0x0000003f003f7308 */ /* 0x000ea20000000800 */
[----:B0-----:R-:W-:-:S01]  /*62f0*/  FADD.FTZ R3, R59, R6 ;  /* 0x000000063b037221 */ /* 0x001fc20000010000 */
[----:B------:R-:W-:-:S06]  /*6300*/  FADD.FTZ R66, R67, R66 ;  /* 0x0000004243427221 */ /* 0x000fcc0000010000 */
[----:B------:R-:W0:Y:S01]  /*6310*/  MUFU.EX2 R52, R52 ;  /* 0x0000003400347308 */ /* 0x000e220000000800 */
[----:B-1----:R-:W-:-:S07]  /*6320*/  FADD.FTZ R4, R62, R3 ;  /* 0x000000033e047221 */ /* 0x002fce0000010000 */
[----:B------:R-:W1:Y:S01]  /*6330*/  MUFU.EX2 R40, R40 ;  /* 0x0000002800287308 */ /* 0x000e620000000800 */
[----:B--2---:R-:W-:-:S01]  /*6340*/  FADD.FTZ R3, R63, R4 ;  /* 0x000000043f037221 */ /* 0x004fc20000010000 */
[----:B------:R-:W-:-:S04]  /*6350*/  F2FP.SATFINITE.E4M3.F32.PACK_AB_MERGE_C R62, R63, R62, RZ ;  /* 0x0000003e3f3e723e */ /* 0x000fc800048070ff */
[----:B------:R-:W-:Y:S02]  /*6360*/  F2FP.SATFINITE.E4M3.F32.PACK_AB_MERGE_C R179, R59, R58, R62 ;  /* 0x0000003a3bb3723e */ /* 0x000fe4000480703e */
[----:B------:R-:W2:Y:S01]  /*6370*/  MUFU.EX2 R42, R42 ;  /* 0x0000002a002a7308 */ /* 0x000ea20000000800 */
[----:B0-----:R-:W-:Y:S01]  /*6380*/  F2FP.SATFINITE.E4M3.F32.PACK_AB_MERGE_C R172, R52, R53, R41 ;  /* 0x0000003534ac723e */ /* 0x001fe20004807029 */
[----:B------:R-:W-:-:S04]  /*6390*/  FADD.FTZ R53, R53, R66 ;  /* 0x0000004235357221 */ /* 0x000fc80000010000 */
[----:B------:R-:W-:Y:S02]  /*63a0*/  FADD.FTZ R52, R52, R53 ;  /* 0x0000003534347221 */ /* 0x000fe40000010000 */
[----:B------:R-:W-:Y:S01]  /*63b0*/  MUFU.EX2 R39, R39 ;  /* 0x0000002700277308 */ /* 0x000fe20000000800 */
[----:B-1----:R-:W-:-:S01]  /*63c0*/  FADD.FTZ R4, R40, R3 ;  /* 0x0000000328047221 */ /* 0x002fc20000010000 */
[----:B------:R-:W-:-:S03]  /*63d0*/  FADD.FTZ R51, R51, R52 ;  /* 0x0000003433337221 */ /* 0x000fc60000010000 */
[----:B------:R-:W-:Y:S01]  /*63e0*/  FADD.FTZ R3, R7, R4 ;  /* 0x0000000407037221 */ /* 0x000fe20000010000 */
[----:B------:R-:W-:-:S02]  /*63f0*/  FADD.FTZ R54, R54, R51 ;  /* 0x0000003336367221 */ /* 0x000fc40000010000 */
[----:B------:R-:W0:Y:S01]  /*6400*/  MUFU.EX2 R38, R38 ;  /* 0x0000002600267308 */ /* 0x000e220000000800 */
[----:B--2---:R-:W-:-:S07]  /*6410*/  FADD.FTZ R4, R42, R3 ;  /* 0x000000032a047221 */ /* 0x004fce0000010000 */
[----:B------:R-:W1:Y:S08]  /*6420*/  MUFU.EX2 R43, R43 ;  /* 0x0000002b002b7308 */ /* 0x000e700000000800 */
[----:B------:R-:W-:Y:S01]  /*6430*/  MUFU.EX2 R31, R31 ;  /* 0x0000001f001f7308 */ /* 0x000fe20000000800 */
[----:B0-----:R-:W-:-:S07]  /*6440*/  F2FP.SATFINITE.E4M3.F32.PACK_AB_MERGE_C R6, R38, R39, RZ ;  /* 0x000000272606723e */ /* 0x001fce00048070ff */
[----:B------:R-:W0:Y:S01]  /*6450*/  MUFU.EX2 R32, R32 ;  /* 0x0000002000207308 */ /* 0x000e220000000800 */
[C---:B-1----:R-:W-:Y:S01]  /*6460*/  F2FP.SATFINITE.E4M3.F32.PACK_AB_MERGE_C R42, R43.reuse, R42, RZ ;  /* 0x0000002a2b2a723e */ /* 0x042fe200048070ff */
[----:B------:R-:W-:-:S03]  /*6470*/  FADD.FTZ R43, R43, R4 ;  /* 0x000000042b2b7221 */ /* 0x000fc60000010000 */
[----:B------:R-:W-:-:S03]  /*6480*/  F2FP.SATFINITE.E4M3.F32.PACK_AB_MERGE_C R173, R7, R40, R42 ;  /* 0x0000002807ad723e */ /* 0x000fc6000480702a */
[----:B------:R-:W-:Y:S08]  /*6490*/  MUFU.EX2 R36, R36 ;  /* 0x0000002400247308 */ /* 0x000ff00000000800 */
[----:B------:R-:W1:Y:S01]  /*64a0*/  MUFU.EX2 R35, R35 ;  /* 0x0000002300237308 */ /* 0x000e620000000800 */
[----:B0-----:R-:W-:Y:S01]  /*64b0*/  F2FP.SATFINITE.E4M3.F32.PACK_AB_MERGE_C R174, R32, R31, R6 ;  /* 0x0000001f20ae723e */ /* 0x001fe20004807006 */
[----:B------:R-:W-:-:S04]  /*64c0*/  FADD.FTZ R31, R31, R54 ;  /* 0x000000361f1f7221 */ /* 0x000fc80000010000 */
[----:B------:R-:W-:Y:S02]  /*64d0*/  FADD.FTZ R32, R32, R31 ;  /* 0x0000001f20207221 */ /* 0x000fe40000010000 */
[----:B------:R-:W0:Y:S02]  /*64e0*/  MUFU.EX2 R44, R44 ;  /* 0x0000002c002c7308 */ /* 0x000e240000000800 */
[----:B------:R-:W-:-:S04]  /*64f0*/  FADD.FTZ R39, R39, R32 ;  /* 0x0000002027277221 */ /* 0x000fc80000010000 */
[----:B------:R-:W-:Y:S02]  /*6500*/  FADD.FTZ R39, R38, R39 ;  /* 0x0000002726277221 */ /* 0x000fe40000010000 */
[----:B------:R-:W-:Y:S01]  /*6510*/  MUFU.EX2 R30, R30 ;  /* 0x0000001e001e7308 */ /* 0x000fe20000000800 */
[----:B-1----:R-:W-:-:S07]  /*6520*/  F2FP.SATFINITE.E4M3.F32.PACK_AB_MERGE_C R3, R35, R36, RZ ;  /* 0x000000242303723e */ /* 0x002fce00048070ff */
[----:B------:R-:W1:Y:S01]  /*6530*/  MUFU.EX2 R37, R37 ;  /* 0x0000002500257308 */ /* 0x000e620000000800 */
[----:B0-----:R-:W-:-:S07]  /*6540*/  FADD.FTZ R4, R44, R43 ;  /* 0x0000002b2c047221 */ /* 0x001fce0000010000 */
[----:B------:R-:W0:Y:S08]  /*6550*/  MUFU.EX2 R45, R45 ;  /* 0x0000002d002d7308 */ /* 0x000e300000000800 */
[----:B------:R-:W2:Y:S01]  /*6560*/  MUFU.EX2 R46, R46 ;  /* 0x0000002e002e7308 */ /* 0x000ea20000000800 */
[----:B-1----:R-:W-:Y:S01]  /*6570*/  F2FP.SATFINITE.E4M3.F32.PACK_AB_MERGE_C R168, R37, R30, R3 ;  /* 0x0000001e25a8723e */ /* 0x002fe20004807003 */
[----:B------:R-:W-:-:S04]  /*6580*/  FADD.FTZ R30, R30, R39 ;  /* 0x000000271e1e7221 */ /* 0x000fc80000010000 */
[----:B------:R-:W-:Y:S02]  /*6590*/  FADD.FTZ R37, R37, R30 ;  /* 0x0000001e25257221 */ /* 0x000fe40000010000 */
[----:B------:R-:W1:Y:S01]  /*65a0*/  MUFU.EX2 R47, R47 ;  /* 0x0000002f002f7308 */ /* 0x000e620000000800 */
[----:B0-----:R-:W-:-:S01]  /*65b0*/  FADD.FTZ R3, R45, R4 ;  /* 0x000000042d037221 */ /* 0x001fc20000010000 */
[----:B------:R-:W-:-:S04]  /*65c0*/  FADD.FTZ R36, R36, R37 ;  /* 0x0000002524247221 */ /* 0x000fc80000010000 */
[----:B------:R-:W-:Y:S02]  /*65d0*/  FADD.FTZ R35, R35, R36 ;  /* 0x0000002423237221 */ /* 0x000fe40000010000 */
[----:B------:R-:W0:Y:S01]  /*65e0*/  MUFU.EX2 R48, R48 ;  /* 0x0000003000307308 */ /* 0x000e220000000800 */
[----:B--2---:R-:W-:-:S07]  /*65f0*/  FADD.FTZ R4, R46, R3 ;  /* 0x000000032e047221 */ /* 0x004fce0000010000 */
[----:B------:R-:W-:Y:S01]  /*6600*/  MUFU.EX2 R28, R28 ;  /* 0x0000001c001c7308 */ /* 0x000fe20000000800 */
[C---:B-1----:R-:W-:Y:S01]  /*6610*/  F2FP.SATFINITE.E4M3.F32.PACK_AB_MERGE_C R46, R47.reuse, R46, RZ ;  /* 0x0000002e2f2e723e */ /* 0x042fe200048070ff */
[----:B------:R-:W-:-:S03]  /*6620*/  FADD.FTZ R47, R47, R4 ;  /* 0x000000042f2f7221 */ /* 0x000fc60000010000 */
[----:B------:R-:W-:-:S03]  /*6630*/  F2FP.SATFINITE.E4M3.F32.PACK_AB_MERGE_C R175, R45, R44, R46 ;  /* 0x0000002c2daf723e */ /* 0x000fc6000480702e */
[----:B------:R-:W1:Y:S01]  /*6640*/  MUFU.EX2 R29, R29 ;  /* 0x0000001d001d7308 */ /* 0x000e620000000800 */
[----:B0-----:R-:W-:-:S07]  /*6650*/  FADD.FTZ R4, R48, R47 ;  /* 0x0000002f30047221 */ /* 0x001fce0000010000 */
[----:B------:R-:W0:Y:S08]  /*6660*/  MUFU.EX2 R49, R49 ;  /* 0x0000003100317308 */ /* 0x000e300000000800 */
        /* <DEDUP_REMOVED lines=11> */
[----:B------:R-:W-:-:S06]  /*6720*/  FADD.FTZ R28, R28, R33 ;  /* 0x000000211c1c7221 */ /* 0x000fcc0000010000 */
[----:B------:R-:W0:Y:S01]  /*6730*/  MUFU.EX2 R25, R25 ;  /* 0x0000001900197308 */ /* 0x000e220000000800 */
[----:B--2---:R-:W-:-:S01]  /*6740*/  FADD.FTZ R3, R14, R3 ;  /* 0x000000030e037221 */ /* 0x004fc20000010000 */
[----:B------:R-:W-:-:S04]  /*6750*/  F2FP.SATFINITE.E4M3.F32.PACK_AB_MERGE_C R21, R14, R21, RZ ;  /* 0x000000150e15723e */ /* 0x000fc800048070ff */
[----:B------:R-:W-:Y:S02]  /*6760*/  F2FP.SATFINITE.E4M3.F32.PACK_AB_MERGE_C R169, R49, R48, R21 ;  /* 0x0000003031a9723e */ /* 0x000fe40004807015 */
[----:B------:R-:W2:Y:S01]  /*6770*/  MUFU.EX2 R27, R27 ;  /* 0x0000001b001b7308 */ /* 0x000ea20000000800 */
[----:B-1----:R-:W-:-:S07]  /*6780*/  FADD.FTZ R4, R24, R3 ;  /* 0x0000000318047221 */ /* 0x002fce0000010000 */
[----:B------:R-:W1:Y:S01]  /*6790*/  MUFU.EX2 R26, R26 ;  /* 0x0000001a001a7308 */ /* 0x000e620000000800 */
[----:B0-----:R-:W-:-:S04]  /*67a0*/  FADD.FTZ R4, R25, R4 ;  /* 0x0000000419047221 */ /* 0x001fc80000010000 */
[----:B--2---:R-:W-:Y:S01]  /*67b0*/  FADD.FTZ R3, R27, R4 ;  /* 0x000000041b037221 */ /* 0x004fe20000010000 */
[----:B------:R-:W-:-:S01]  /*67c0*/  FADD.FTZ R4, R29, R28 ;  /* 0x0000001c1d047221 */ /* 0x000fc20000010000 */
[C---:B-1----:R-:W-:Y:S02]  /*67d0*/  F2FP.SATFINITE.E4M3.F32.PACK_AB_MERGE_C R6, R26.reuse, R27, RZ ;  /* 0x0000001b1a06723e */ /* 0x042fe400048070ff */
[----:B------:R-:W-:-:S02]  /*67e0*/  FADD.FTZ R3, R26, R3 ;  /* 0x000000031a037221 */ /* 0x000fc40000010000 */
        /* <DEDUP_REMOVED lines=13> */
.L_x_1463:
[----:B------:R-:W-:Y:S02]  /*68c0*/  ULDC UR18, c[0x0][0x9e4] ;  /* 0x0002790000127ab9 */ /* 0x000fe40000000800 */
[----:B------:R-:W-:-:S11]  /*68d0*/  UISETP.NE.AND UP0, UPT, UR18, 0x1, UPT ;  /* 0x000000011200788c */ /* 0x000fd6000bf05270 */
[----:B------:R-:W-:Y:S02]  /*68e0*/  @UP0 ULDC.64 UR6, c[0x0][0x9e8] ;  /* 0x00027a0000060ab9 */ /* 0x000fe40000000a00 */
[----:B------:R-:W-:-:S04]  /*68f0*/  UIMAD.WIDE.U32 UR10, UR15, UR6, URZ ;  /* 0x000000060f0a72a5 */ /* 0x000fc8000f8e003f */
[----:B------:R-:W-:-:S12]  /*6900*/  @UP0 USHF.R.U32.HI UR15, URZ, UR7, UR11 ;  /* 0x000000073f0f0299 */ /* 0x000fd8000801160b */
.L_x_1464:
[----:B------:R-:W-:-:S04]  /*6910*/  UIMAD UR15, UR15, UR18, UR18 ;  /* 0x000000120f0f72a4 */ /* 0x000fc8000f8e0212 */
[----:B------:R-:W-:-:S04]  /*6920*/  UISETP.LT.AND UP0, UPT, UR14, UR15, UPT ;  /* 0x0000000f0e00728c */ /* 0x000fc8000bf01270 */
[----:B------:R-:W-:-:S12]  /*6930*/  USEL UR14, UR14, UR15, UP0 ;  /* 0x0000000f0e0e7287 */ /* 0x000fd80008000000 */
.L_x_1462:
[----:B------:R-:W-:Y:S01]  /*6940*/  UIMAD.WIDE UR6, UR14, 0x66666667, URZ ;  /* 0x666666670e0678a5 */ /* 0x000fe2000f8e023f */
[----:B------:R-:W-:Y:S02]  /*6950*/  CS2R R24, SRZ ;  /* 0x0000000000187805 */ /* 0x000fe4000001ff00 */
[----:B------:R-:W-:Y:S02]  /*6960*/  CS2R R26, SRZ ;  /* 0x00000000001a7805 */ /* 0x000fe4000001ff00 */
[----:B------:R-:W-:Y:S01]  /*6970*/  CS2R R28, SRZ ;  /* 0x00000000001c7805 */ /* 0x000fe2000001ff00 */
        /* <DEDUP_REMOVED lines=71> */
[----:B------:R-:W-:Y:S01]  /*6df0*/  ULDC UR29, c[0x0][0x9e4] ;  /* 0x00027900001d7ab9 */ /* 0x000fe20000000800 */
[----:B------:R-:W-:Y:S01]  /*6e00*/  ULDC UR30, c[0x0][0x9dc] ;  /* 0x00027700001e7ab9 */ /* 0x000fe20000000800 */
[----:B------:R-:W-:Y:S01]  /*6e10*/  ULDC UR28, c[0x0][0x988] ;  /* 0x00026200001c7ab9 */ /* 0x000fe20000000800 */
[----:B------:R-:W-:-:S05]  /*6e20*/  ULDC UR31, c[0x0][0x9e0] ;  /* 0x00027800001f7ab9 */ /* 0x000fca0000000800 */
.L_x_1484:
[----:B------:R-:W-:Y:S01]  /*6e30*/  ISETP.NE.AND P2, PT, RZ, UR44, PT ;  /* 0x0000002cff007c0c */ /* 0x000fe2000bf45270 */
[----:B------:R-:W-:-:S04]  /*6e40*/  UISETP.NE.AND UP0, UPT, UR33, 0x1, UPT ;  /* 0x000000012100788c */ /* 0x000fc8000bf05270 */
[----:B------:R-:W-:-:S04]  /*6e50*/  USEL UR47, URZ, 0x1, UP0 ;  /* 0x000000013f2f7887 */ /* 0x000fc80008000000 */
[----:B------:R-:W-:-:S04]  /*6e60*/  ULOP3.LUT UR47, UR34, UR47, URZ, 0x3c, !UPT ;  /* 0x0000002f222f7292 */ /* 0x000fc8000f8e3c3f */
[----:B------:R-:W-:Y:S08]  /*6e70*/  @P2 BRA `(.L_x_1466) ;  /* 0x0000000000382947 */ /* 0x000ff00003800000 */
[----:B------:R-:W-:Y:S05]  /*6e80*/  @!P0 BRA `(.L_x_1467) ;  /* 0x0000000000048947 */ /* 0x000fea0003800000 */
[----:B------:R-:W-:Y:S01]  /*6e90*/  BPT.TRAP 0x1 ;  /* 0x000000040000795c */ /* 0x000fe20000300000 */
.L_x_1467:
        /* <DEDUP_REMOVED lines=9> */
.L_x_1468:
[----:B-1----:R-:W-:Y:S05]  /*6f30*/  @P1 BRA `(.L_x_1466) ;  /* 0x0000000000081947 */ /* 0x002fea0003800000 */
[----:B------:R-:W1:Y:S02]  /*6f40*/  SYNCS.PHASECHK.TRANS64.TRYWAIT P1, [UR6+0x22830], R9 ;  /* 0x02283009ff0075a7 */ /* 0x000e640008020146 */
[----:B-1----:R-:W-:Y:S05]  /*6f50*/  @!P1 BRA `(.L_x_1469) ;  /* 0x0000019800a89947 */ /* 0x002fea0003800000 */
.L_x_1466:
        /* <DEDUP_REMOVED lines=132> */
.L_x_1471:
[----:B------:R-:W-:Y:S01]  /*77a0*/  ULEA UR6, UR33, UR43, 0x3 ;  /* 0x0000002b21067291 */ /* 0x000fe2000f8e183f */
[----:B------:R-:W-:-:S05]  /*77b0*/  IMAD.U32 R9, RZ, RZ, UR34 ;  /* 0x00000022ff097e24 */ /* 0x000fca000f8e00ff */
[----:B------:R-:W-:-:S04]  /*77c0*/  SHF.L.U32 R9, R9, 0x1f, RZ ;  /* 0x0000001f09097819 */ /* 0x000fc800000006ff */
[----:B------:R0:W1:Y:S01]  /*77d0*/  SYNCS.PHASECHK.TRANS64.TRYWAIT P1, [UR6+0x22850], R9 ;  /* 0x02285009ff0075a7 */ /* 0x0000620008020146 */
[----:B------:R-:W-:Y:S05]  /*77e0*/  @!P0 BRA `(.L_x_1472) ;  /* 0x0000000000048947 */ /* 0x000fea0003800000 */
[----:B------:R-:W-:Y:S01]  /*77f0*/  BPT.TRAP 0x1 ;  /* 0x000000040000795c */ /* 0x000fe20000300000 */
.L_x_1472:
[----:B-1----:R-:W-:Y:S05]  /*7800*/  @P1 BRA `(.L_x_1470) ;  /* 0x0000000000081947 */ /* 0x002fea0003800000 */
[----:B------:R-:W1:Y:S02]  /*7810*/  SYNCS.PHASECHK.TRANS64.TRYWAIT P1, [UR6+0x22850], R9 ;  /* 0x02285009ff0075a7 */ /* 0x000e640008020146 */
[----:B-1----:R-:W-:Y:S05]  /*7820*/  @!P1 BRA `(.L_x_1473) ;  /* 0x00000190008c9947 */ /* 0x002fea0003800000 */
.L_x_1470:
[----:B------:R-:W-:Y:S01]  /*7830*/  UIADD3 UR6, UR43, 0x400, URZ ;  /* 0x000004002b067890 */ /* 0x000fe2000fffe03f */
[----:B------:R-:W-:Y:S01]  /*7840*/  WARPGROUP.ARRIVE ;  /* 0x00000000000079c5 */ /* 0x000fe20000000000 */
[----:B------:R-:W-:-:S05]  /*7850*/  UMOV UR7, 0xc0000010 ;  /* 0xc000001000077882 */ /* 0x000fca0000000000 */
[----:B-1----:R-:W1:Y:S01]  /*7860*/  S2R R10, SR_TID.X ;  /* 0x00000000000a7919 */ /* 0x002e620000002100 */
        /* <DEDUP_REMOVED lines=8> */
[----:B-1----:R-:W-:-:S04]  /*78f0*/  SHF.R.U32.HI R10, RZ, 0x7, R10 ;  /* 0x00000007ff0a7819 */ /* 0x002fc8000001160a */
[----:B0-----:R-:W-:Y:S01]  /*7900*/  IADD3 R9, -R10, 0xb, RZ ;  /* 0x0000000b0a097810 */ /* 0x001fe20007ffe1ff */
[----:B------:R-:W-:Y:S02]  /*7910*/  WARPGROUP.DEPBAR.LE gsb0, 0x0 ;  /* 0x00008000000079c5 */ /* 0x000fe40000010000 */
[----:B------:R-:W-:-:S06]  /*7920*/  WARPGROUP.ARRIVE ;  /* 0x00000000000079c5 */ /* 0x000fcc0000000000 */
        /* <DEDUP_REMOVED lines=20> */
.L_x_1474:
[----:B------:R-:W-:Y:S01]  /*7a70*/  UISETP.NE.AND UP1, UPT, UR52, URZ, UPT ;  /* 0x0000003f3400728c */ /* 0x000fe2000bf25270 */
[C---:B------:R-:W-:Y:S01]  /*7a80*/  FMUL.FTZ R21, R0.reuse, R156 ;  /* 0x0000009c00157220 */ /* 0x040fe20000410000 */
[C---:B------:R-:W-:Y:S01]  /*7a90*/  FMUL.FTZ R20, R0.reuse, R159 ;  /* 0x0000009f00147220 */ /* 0x040fe20000410000 */
[C---:B------:R-:W-:Y:S01]  /*7aa0*/  FMUL.FTZ R156, R0.reuse, R161 ;  /* 0x000000a1009c7220 */ /* 0x040fe20000410000 */
[C---:B------:R-:W-:Y:S01]  /*7ab0*/  FMUL.FTZ R159, R0.reuse, R164 ;  /* 0x000000a4009f7220 */ /* 0x040fe20000410000 */
[C---:B------:R-:W-:Y:S01]  /*7ac0*/  FMUL.FTZ R14, R0.reuse, R153 ;  /* 0x00000099000e7220 */ /* 0x040fe20000410000 */
[----:B------:R-:W-:Y:S01]  /*7ad0*/  PLOP3.LUT P1, PT, PT, PT, UP1, 0x80, 0x0 ;  /* 0x000000000000781c */ /* 0x000fe20003f2f018 */
[----:B------:R-:W-:Y:S01]  /*7ae0*/  FMUL.FTZ R161, R0, R136 ;  /* 0x0000008800a17220 */ /* 0x000fe20000410000 */
[----:B------:R-:W-:Y:S01]  /*7af0*/  PLOP3.LUT P2, PT, PT, PT, UP1, 0x80, 0x0 ;  /* 0x000000000000781c */ /* 0x000fe20003f4f018 */
[----:B------:R-:W-:Y:S02]  /*7b00*/  VIADD R164, R22, UR39 ;  /* 0x0000002716a47c36 */ /* 0x000fe40008000000 */
[C---:B------:R-:W-:Y:S01]  /*7b10*/  FMUL.FTZ R153, R0.reuse, R162 ;  /* 0x000000a200997220 */ /* 0x040fe20000410000 */
[C---:B------:R-:W-:Y:S01]  /*7b20*/  FMUL.FTZ R136, R0.reuse, R138 ;  /* 0x0000008a00887220 */ /* 0x040fe20000410000 */
[C---:B------:R-:W-:Y:S01]  /*7b30*/  FMUL.FTZ R162, R0.reuse, R137 ;  /* 0x0000008900a27220 */ /* 0x040fe20000410000 */
[C---:B------:R-:W-:Y:S01]  /*7b40*/  FMUL.FTZ R138, R0.reuse, R142 ;  /* 0x0000008e008a7220 */ /* 0x040fe20000410000 */
[----:B------:R-:W-:Y:S01]  /*7b50*/  @UP1 ULDC UR7, c[0x0][0x44c] ;  /* 0x0001130000071ab9 */ /* 0x000fe20000000800 */
[C---:B------:R-:W-:Y:S01]  /*7b60*/  FMUL.FTZ R137, R0.reuse, R139 ;  /* 0x0000008b00897220 */ /* 0x040fe20000410000 */
[C---:B------:R-:W-:Y:S01]  /*7b70*/  FMUL.FTZ R142, R0.reuse, R146 ;  /* 0x00000092008e7220 */ /* 0x040fe20000410000 */
[C---:B------:R-:W-:Y:S01]  /*7b80*/  FMUL.FTZ R139, R0.reuse, R143 ;  /* 0x0000008f008b7220 */ /* 0x040fe20000410000 */
[----:B------:R-:W-:Y:S01]  /*7b90*/  FMUL.FTZ R146, R0, R150 ;  /* 0x0000009600927220 */ /* 0x000fe20000410000 */
[----:B------:R-:W-:-:S04]  /*7ba0*/  @P1 IMAD.HI.U32 R10, R164, UR7, RZ ;  /* 0x00000007a40a1c27 */ /* 0x000fc8000f8e00ff */
[C---:B------:R-:W-:Y:S01]  /*7bb0*/  FMUL.FTZ R143, R0.reuse, R147 ;  /* 0x00000093008f7220 */ /* 0x040fe20000410000 */
[C---:B------:R-:W-:Y:S01]  /*7bc0*/  FMUL.FTZ R150, R0.reuse, R120 ;  /* 0x0000007800967220 */ /* 0x040fe20000410000 */
        /* <DEDUP_REMOVED lines=8> */
[C---:B------:R-:W-:Y:S01]  /*7c50*/  FMUL.FTZ R130, R0.reuse, R134 ;  /* 0x0000008600827220 */ /* 0x040fe20000410000 */
[----:B------:R-:W-:Y:S01]  /*7c60*/  @P2 SHF.R.U32.HI R164, RZ, UR7, R10 ;  /* 0x00000007ffa42c19 */ /* 0x000fe2000801160a */
        /* <DEDUP_REMOVED lines=12> */
[----:B------:R-:W1:Y:S01]  /*7d30*/  SHFL.IDX PT, R168, R164, RZ, 0x1c1f ;  /* 0x001c1fffa4a87589 */ /* 0x000e6200000e0000 */
[C---:B------:R-:W-:Y:S01]  /*7d40*/  FMUL.FTZ R111, R0.reuse, R115 ;  /* 0x00000073006f7220 */ /* 0x040fe20000410000 */
[C---:B------:R-:W-:Y:S01]  /*7d50*/  FMUL.FTZ R118, R0.reuse, R88 ;  /* 0x0000005800767220 */ /* 0x040fe20000410000 */
[C---:B0-----:R-:W-:Y:S01]  /*7d60*/  FMUL.FTZ R9, R0.reuse, R154 ;  /* 0x0000009a00097220 */ /* 0x041fe20000410000 */
        /* <DEDUP_REMOVED lines=46> */
[----:B------:R-:W-:Y:S01]  /*8050*/  PLOP3.LUT P1, PT, PT, PT, UP0, 0x40, 0x0 ;  /* 0x000000000000781c */ /* 0x000fe20003f2e808 */
[----:B------:R-:W0:Y:S01]  /*8060*/  MUFU.TANH R13, R13 ;  /* 0x0000000d000d7308 */ /* 0x000e220000002400 */
[----:B------:R-:W-:Y:S01]  /*8070*/  SYNCS.ARRIVE.TRANS64.RED.A1T0 RZ, [UR6], RZ ;  /* 0x000000ffffff79a7 */ /* 0x000fe20008100406 */
[----:B------:R-:W-:Y:S01]  /*8080*/  IADD3 R10, -R19, 0x1, R102 ;  /* 0x00000001130a7810 */ /* 0x000fe20007ffe166 */
[----:B------:R-:W-:Y:S01]  /*8090*/  ULOP3.LUT UR6, URZ, UR30, URZ, 0x33, !UPT ;  /* 0x0000001e3f067292 */ /* 0x000fe2000f8e333f */
[----:B------:R-:W-:Y:S02]  /*80a0*/  IMAD.IADD R99, R102, 0x1, -R19 ;  /* 0x0000000166637824 */ /* 0x000fe400078e0a13 */
[----:B------:R-:W-:Y:S02]  /*80b0*/  IADD3 R10, -R18, R10, R17 ;  /* 0x0000000a120a7210 */ /* 0x000fe40007ffe111 */
[----:B------:R-:W2:Y:S03]  /*80c0*/  MUFU.TANH R14, R14 ;  /* 0x0000000e000e7308 */ /* 0x000ea60000002400 */
[----:B------:R-:W-:-:S02]  /*80d0*/  VIADD R167, R10, UR31 ;  /* 0x0000001f0aa77c36 */ /* 0x000fc40008000000 */
[----:B------:R-:W-:Y:S02]  /*80e0*/  VIADD R166, R10, UR6 ;  /* 0x000000060aa67c36 */ /* 0x000fe40008000000 */
[--C-:B-1----:R-:W-:Y:S01]  /*80f0*/  IMAD.IADD R165, R167, 0x1, R168.reuse ;  /* 0x00000001a7a57824 */ /* 0x102fe200078e02a8 */
[----:B------:R-:W1:Y:S01]  /*8100*/  MUFU.TANH R9, R9 ;  /* 0x0000000900097308 */ /* 0x000e620000002400 */
[----:B------:R-:W-:-:S07]  /*8110*/  IMAD.IADD R103, R166, 0x1, R168 ;  /* 0x00000001a6677824 */ /* 0x000fce00078e02a8 */
        /* <DEDUP_REMOVED lines=76> */
[----:B------:R-:W0:Y:S01]  /*85e0*/  MUFU.TANH R98, R98 ;  /* 0x0000006200627308 */ /* 0x000e220000002400 */
[----:B-1234-:R-:W-:Y:S05]  /*85f0*/  @P1 BRA `(.L_x_1475) ;  /* 0x0000000000541947 */ /* 0x01efea0003800000 */
[----:B------:R-:W-:Y:S01]  /*8600*/  IADD3 R168, -R18, R17, R168 ;  /* 0x0000001112a87210 */ /* 0x000fe20007ffe1a8 */
[----:B------:R-:W-:Y:S03]  /*8610*/  BSSY B0, `(.L_x_1476) ;  /* 0x0000010000007945 */ /* 0x000fe60003800000 */
        /* <DEDUP_REMOVED lines=10> */
.L_x_1477:
[----:B------:R-:W-:-:S05]  /*86c0*/  IMAD.U32 R170, RZ, RZ, UR29 ;  /* 0x0000001dffaa7e24 */ /* 0x000fca000f8e00ff */
[----:B------:R-:W-:-:S13]  /*86d0*/  ISETP.NE.AND P1, PT, R170, 0x1, PT ;  /* 0x00000001aa00780c */ /* 0x000fda0003f25270 */
[----:B------:R-:W1:Y:S02]  /*86e0*/  @P1 LDC.64 R10, c[0x0][0x9e8] ;  /* 0x00027a00ff0a1b82 */ /* 0x000e640000000a00 */
[----:B-1----:R-:W-:-:S05]  /*86f0*/  @P1 IMAD.HI.U32 R10, R168, R10, RZ ;  /* 0x0000000aa80a1227 */ /* 0x002fca00078e00ff */
[----:B------:R-:W-:-:S07]  /*8700*/  @P1 SHF.R.U32.HI R168, RZ, R11, R10 ;  /* 0x0000000bffa81219 */ /* 0x000fce000001160a */
.L_x_1478:
[----:B------:R-:W-:Y:S05]  /*8710*/  BSYNC B0 ;  /* 0x0000000000007941 */ /* 0x000fea0003800000 */
.L_x_1476:
[----:B------:R-:W-:-:S05]  /*8720*/  IMAD R168, R168, R170, R99 ;  /* 0x000000aaa8a87224 */ /* 0x000fca00078e0263 */
[----:B------:R-:W-:Y:S02]  /*8730*/  VIADDMNMX R165, R168, R170, R165, PT ;  /* 0x000000aaa8a57246 */ /* 0x000fe400038001a5 */
[----:B------:R-:W-:-:S07]  /*8740*/  VIMNMX R103, R103, R168, !PT ;  /* 0x000000a867677248 */ /* 0x000fce0007fe0100 */
.L_x_1475:
[C---:B------:R-:W-:Y:S01]  /*8750*/  ISETP.GE.AND P2, PT, R102.reuse, 0x9, PT ;  /* 0x000000096600780c */ /* 0x040fe20003f46270 */
[----:B------:R-:W-:Y:S01]  /*8760*/  UISETP.NE.AND UP0, UPT, UR51, URZ, UPT ;  /* 0x0000003f3300728c */ /* 0x000fe2000bf05270 */
[C---:B------:R-:W-:Y:S02]  /*8770*/  ISETP.GE.AND P1, PT, R102.reuse, 0x2, PT ;  /* 0x000000026600780c */ /* 0x040fe40003f26270 */
        /* <DEDUP_REMOVED lines=223> */
[----:B------:R-:W-:Y:S02]  /*9570*/  ISETP.GE.AND P6, PT, R102, 0x9a, PT ;  /* 0x0000009a6600780c */ /* 0x000fe40003fc6270 */
[----:B------:R-:W0:Y:S11]  /*9580*/  SHFL.IDX PT, R102, R164, 0x1, 0x1c1f ;  /* 0x003c1f00a4667f89 */ /* 0x000e3600000e0000 */
[----:B------:R-:W-:-:S02]  /*9590*/  @P6 LOP3.LUT R2, R2, 0x4, RZ, 0xfc, !PT ;  /* 0x0000000402026812 */ /* 0x000fc400078efcff */
[----:B------:R-:W-:-:S04]  /*95a0*/  ISETP.GT.AND P6, PT, R103, 0x99, !P6 ;  /* 0x000000996700780c */ /* 0x000fc800077c4270 */
[----:B------:R-:W-:-:S04]  /*95b0*/  ISETP.LT.OR P6, PT, R165, 0x9a, P6 ;  /* 0x0000009aa500780c */ /* 0x000fc800037c1670 */
[----:B------:R-:W-:Y:S02]  /*95c0*/  FSEL R101, R101, -INF , !P6 ;  /* 0xff80000065657808 */ /* 0x000fe40007000000 */
[----:B------:R-:W-:Y:S01]  /*95d0*/  PLOP3.LUT P6, PT, PT, PT, UP0, 0x40, 0x0 ;  /* 0x000000000000781c */ /* 0x000fe20003fce808 */
[--C-:B0-----:R-:W-:Y:S02]  /*95e0*/  IMAD.IADD R167, R167, 0x1, R102.reuse ;  /* 0x00000001a7a77824 */ /* 0x101fe400078e0266 */
[----:B------:R-:W-:-:S10]  /*95f0*/  IMAD.IADD R166, R166, 0x1, R102 ;  /* 0x00000001a6a67824 */ /* 0x000fd400078e0266 */
[----:B------:R-:W-:Y:S05]  /*9600*/  @P6 BRA `(.L_x_1479) ;  /* 0x0000000000546947 */ /* 0x000fea0003800000 */
[----:B------:R-:W-:Y:S01]  /*9610*/  IADD3 R102, -R18, R17, R102 ;  /* 0x0000001112667210 */ /* 0x000fe20007ffe166 */
[----:B------:R-:W-:Y:S03]  /*9620*/  BSSY B0, `(.L_x_1480) ;  /* 0x0000010000007945 */ /* 0x000fe60003800000 */
        /* <DEDUP_REMOVED lines=10> */
.L_x_1481:
[----:B------:R-:W-:-:S05]  /*96d0*/  IMAD.U32 R164, RZ, RZ, UR29 ;  /* 0x0000001dffa47e24 */ /* 0x000fca000f8e00ff */
[----:B------:R-:W-:-:S13]  /*96e0*/  ISETP.NE.AND P6, PT, R164, 0x1, PT ;  /* 0x00000001a400780c */ /* 0x000fda0003fc5270 */
[----:B------:R-:W0:Y:S02]  /*96f0*/  @P6 LDC.64 R10, c[0x0][0x9e8] ;  /* 0x00027a00ff0a6b82 */ /* 0x000e240000000a00 */
[----:B0-----:R-:W-:-:S05]  /*9700*/  @P6 IMAD.HI.U32 R10, R102, R10, RZ ;  /* 0x0000000a660a6227 */ /* 0x001fca00078e00ff */
[----:B------:R-:W-:-:S07]  /*9710*/  @P6 SHF.R.U32.HI R102, RZ, R11, R10 ;  /* 0x0000000bff666219 */ /* 0x000fce000001160a */
.L_x_1482:
[----:B------:R-:W-:Y:S05]  /*9720*/  BSYNC B0 ;  /* 0x0000000000007941 */ /* 0x000fea0003800000 */
.L_x_1480:
[----:B------:R-:W-:-:S05]  /*9730*/  IMAD R99, R102, R164, R99 ;  /* 0x000000a466637224 */ /* 0x000fca00078e0263 */
[----:B------:R-:W-:Y:S02]  /*9740*/  VIADDMNMX R167, R99, R164, R167, PT ;  /* 0x000000a463a77246 */ /* 0x000fe400038001a7 */
[----:B------:R-:W-:-:S07]  /*9750*/  VIMNMX R166, R166, R99, !PT ;  /* 0x00000063a6a67248 */ /* 0x000fce0007fe0100 */
.L_x_1479:
[----:B------:R-:W-:Y:S01]  /*9760*/  ISETP.GT.AND P1, PT, R166, 0x1, !P1 ;  /* 0x00000001a600780c */ /* 0x000fe20004f24270 */
[----:B------:R-:W-:Y:S01]  /*9770*/  IMAD.U32 R103, RZ, RZ, UR28 ;  /* 0x0000001cff677e24 */ /* 0x000fe2000f8e00ff */
[----:B------:R-:W-:Y:S02]  /*9780*/  LOP3.LUT P6, RZ, R16, 0x8000000, RZ, 0xc0, !PT ;  /* 0x0800000010ff7812 */ /* 0x000fe400078cc0ff */
[----:B------:R-:W-:Y:S02]  /*9790*/  ISETP.LT.OR P1, PT, R167, 0x2, P1 ;  /* 0x00000002a700780c */ /* 0x000fe40000f21670 */
[----:B------:R-:W-:Y:S02]  /*97a0*/  ISETP.GT.AND P2, PT, R166, 0x89, !P2 ;  /* 0x00000089a600780c */ /* 0x000fe40005744270 */
[----:B------:R-:W-:Y:S02]  /*97b0*/  FSEL R12, R12, -INF , !P1 ;  /* 0xff8000000c0c7808 */ /* 0x000fe40004800000 */
[----:B------:R-:W-:-:S02]  /*97c0*/  LOP3.LUT P1, RZ, R16, 0x2, RZ, 0xc0, !PT ;  /* 0x0000000210ff7812 */ /* 0x000fc4000782c0ff */
[C---:B------:R-:W-:Y:S02]  /*97d0*/  ISETP.GT.AND P3, PT, R166.reuse, 0x90, !P3 ;  /* 0x00000090a600780c */ /* 0x040fe40005f64270 */
[C---:B------:R-:W-:Y:S02]  /*97e0*/  ISETP.GT.AND P1, PT, R166.reuse, 0x8, !P1 ;  /* 0x00000008a600780c */ /* 0x040fe40004f24270 */
[C---:B------:R-:W-:Y:S02]  /*97f0*/  ISETP.LT.OR P2, PT, R167.reuse, 0x8a, P2 ;  /* 0x0000008aa700780c */ /* 0x040fe40001741670 */
[----:B------:R-:W-:Y:S02]  /*9800*/  ISETP.LT.OR P1, PT, R167, 0x9, P1 ;  /* 0x00000009a700780c */ /* 0x000fe40000f21670 */
[----:B------:R-:W-:Y:S02]  /*9810*/  ISETP.GT.AND P4, PT, R166, 0x91, !P4 ;  /* 0x00000091a600780c */ /* 0x000fe40006784270 */
[----:B------:R-:W-:-:S02]  /*9820*/  FSEL R15, R15, -INF , !P1 ;  /* 0xff8000000f0f7808 */ /* 0x000fc40004800000 */
[----:B------:R-:W-:Y:S02]  /*9830*/  LOP3.LUT P1, RZ, R16, 0x4, RZ, 0xc0, !PT ;  /* 0x0000000410ff7812 */ /* 0x000fe4000782c0ff */
[C---:B------:R-:W-:Y:S02]  /*9840*/  ISETP.LT.OR P3, PT, R167.reuse, 0x91, P3 ;  /* 0x00000091a700780c */ /* 0x040fe40001f61670 */
[----:B------:R-:W-:Y:S02]  /*9850*/  ISETP.GT.AND P1, PT, R166, 0x9, !P1 ;  /* 0x00000009a600780c */ /* 0x000fe40004f24270 */
[----:B------:R-:W-:Y:S02]  /*9860*/  FSEL R90, R90, -INF , !P2 ;  /* 0xff8000005a5a7808 */ /* 0x000fe40005000000 */
[----:B------:R-:W-:Y:S02]  /*9870*/  ISETP.LT.OR P1, PT, R167, 0xa, P1 ;  /* 0x0000000aa700780c */ /* 0x000fe40000f21670 */
[----:B------:R-:W-:-:S02]  /*9880*/  ISETP.GT.AND P5, PT, R166, 0x98, !P5 ;  /* 0x00000098a600780c */ /* 0x000fc40006fa4270 */
[----:B------:R-:W-:Y:S02]  /*9890*/  FSEL R20, R20, -INF , !P1 ;  /* 0xff80000014147808 */ /* 0x000fe40004800000 */
[----:B------:R-:W-:Y:S02]  /*98a0*/  LOP3.LUT P1, RZ, R16, 0x8, RZ, 0xc0, !PT ;  /* 0x0000000810ff7812 */ /* 0x000fe4000782c0ff */
[----:B------:R-:W-:Y:S02]  /*98b0*/  ISETP.LT.OR P4, PT, R167, 0x92, P4 ;  /* 0x00000092a700780c */ /* 0x000fe40002781670 */
[----:B------:R-:W-:Y:S02]  /*98c0*/  ISETP.GT.AND P1, PT, R166, 0x10, !P1 ;  /* 0x00000010a600780c */ /* 0x000fe40004f24270 */
[----:B------:R-:W-:Y:S02]  /*98d0*/  FSEL R93, R93, -INF , !P3 ;  /* 0xff8000005d5d7808 */ /* 0x000fe40005800000 */
[----:B------:R-:W-:-:S02]  /*98e0*/  ISETP.LT.OR P1, PT, R167, 0x11, P1 ;  /* 0x00000011a700780c */ /* 0x000fc40000f21670 */
[----:B------:R-:W-:Y:S02]  /*98f0*/  ISETP.LT.OR P5, PT, R167, 0x99, P5 ;  /* 0x00000099a700780c */ /* 0x000fe40002fa1670 */
[----:B------:R-:W-:Y:S02]  /*9900*/  FSEL R153, R153, -INF , !P1 ;  /* 0xff80000099997808 */ /* 0x000fe40004800000 */
[----:B------:R-:W-:Y:S02]  /*9910*/  LOP3.LUT P1, RZ, R16, 0x10, RZ, 0xc0, !PT ;  /* 0x0000001010ff7812 */ /* 0x000fe4000782c0ff */
[----:B------:R-:W-:Y:S02]  /*9920*/  FSEL R96, R96, -INF , !P5 ;  /* 0xff80000060607808 */ /* 0x000fe40006800000 */
        /* <DEDUP_REMOVED lines=115> */
[----:B------:R-:W-:Y:S02]  /*a060*/  FMNMX.FTZ R89, R13, R6, !PT ;  /* 0x000000060d597209 */ /* 0x000fe40007810000 */
[----:B------:R-:W-:Y:S02]  /*a070*/  ISETP.GT.AND P1, PT, R166, 0x88, !P6 ;  /* 0x00000088a600780c */ /* 0x000fe40007724270 */
[----:B------:R-:W-:Y:S02]  /*a080*/  FMNMX.FTZ R10, R14, R89, !PT ;  /* 0x000000590e0a7209 */ /* 0x000fe40007810000 */
[----:B------:R-:W-:Y:S02]  /*a090*/  ISETP.LT.OR P1, PT, R167, 0x89, P1 ;  /* 0x00000089a700780c */ /* 0x000fe40000f21670 */
[----:B------:R-:W-:-:S02]  /*a0a0*/  FMNMX.FTZ R89, R21, R10, !PT ;  /* 0x0000000a15597209 */ /* 0x000fc40007810000 */
[----:B------:R-:W-:Y:S02]  /*a0b0*/  LOP3.LUT P6, RZ, R16, 0x1, RZ, 0xc0, !PT ;  /* 0x0000000110ff7812 */ /* 0x000fe400078cc0ff */
[----:B------:R-:W-:Y:S02]  /*a0c0*/  FMNMX.FTZ R10, R152, R89, !PT ;  /* 0x00000059980a7209 */ /* 0x000fe40007810000 */
[----:B------:R-:W-:Y:S02]  /*a0d0*/  FSEL R91, R91, -INF , !P1 ;  /* 0xff8000005b5b7808 */ /* 0x000fe40004800000 */
[----:B------:R-:W-:Y:S02]  /*a0e0*/  FMNMX.FTZ R89, R155, R10, !PT ;  /* 0x0000000a9b597209 */ /* 0x000fe40007810000 */
[----:B------:R-:W-:Y:S02]  /*a0f0*/  ISETP.GT.AND P1, PT, R166, RZ, !P6 ;  /* 0x000000ffa600720c */ /* 0x000fe40007724270 */
[----:B------:R-:W-:-:S02]  /*a100*/  FMNMX.FTZ R10, R156, R89, !PT ;  /* 0x000000599c0a7209 */ /* 0x000fc40007810000 */
[----:B------:R-:W-:Y:S02]  /*a110*/  ISETP.LT.OR P1, PT, R167, 0x1, P1 ;  /* 0x00000001a700780c */ /* 0x000fe40000f21670 */
[----:B------:R-:W-:Y:S02]  /*a120*/  FMNMX.FTZ R89, R159, R10, !PT ;  /* 0x0000000a9f597209 */ /* 0x000fe40007810000 */
[----:B------:R-:W-:Y:S02]  /*a130*/  FSEL R102, R9, -INF , !P1 ;  /* 0xff80000009667808 */ /* 0x000fe40004800000 */
[----:B------:R-:W-:Y:S02]  /*a140*/  FMNMX.FTZ R10, R160, R89, !PT ;  /* 0x00000059a00a7209 */ /* 0x000fe40007810000 */
[----:B------:R-:W-:Y:S02]  /*a150*/  LOP3.LUT P6, RZ, R2, 0x4, RZ, 0xc0, !PT ;  /* 0x0000000402ff7812 */ /* 0x000fe400078cc0ff */
[----:B------:R-:W-:-:S02]  /*a160*/  FMNMX.FTZ R89, R161, R10, !PT ;  /* 0x0000000aa1597209 */ /* 0x000fc40007810000 */
[----:B------:R-:W-:Y:S02]  /*a170*/  ISETP.GT.AND P6, PT, R166, 0x99, !P6 ;  /* 0x00000099a600780c */ /* 0x000fe400077c4270 */
[----:B------:R-:W-:Y:S02]  /*a180*/  FMNMX.FTZ R89, R162, R89, !PT ;  /* 0x00000059a2597209 */ /* 0x000fe40007810000 */
[----:B------:R-:W-:Y:S02]  /*a190*/  ISETP.LT.OR P6, PT, R167, 0x9a, P6 ;  /* 0x0000009aa700780c */ /* 0x000fe400037c1670 */
[----:B------:R-:W-:Y:S02]  /*a1a0*/  FMNMX.FTZ R10, R140, R89, !PT ;  /* 0x000000598c0a7209 */ /* 0x000fe40007810000 */
[----:B------:R-:W-:Y:S02]  /*a1b0*/  FSEL R98, R98, -INF , !P6 ;  /* 0xff80000062627808 */ /* 0x000fe40007000000 */
[----:B------:R-:W-:-:S04]  /*a1c0*/  FMNMX.FTZ R89, R141, R10, !PT ;  /* 0x0000000a8d597209 */ /* 0x000fc80007810000 */
        /* <DEDUP_REMOVED lines=27> */
[----:B------:R-:W-:-:S05]  /*a380*/  FMNMX.FTZ R89, R101, R10, !PT ;  /* 0x0000000a65597209 */ /* 0x000fca0007810000 */
[----:B------:R-:W0:Y:S02]  /*a390*/  SHFL.BFLY PT, R10, R89, 0x2, 0x1f ;  /* 0x0c401f00590a7f89 */ /* 0x000e2400000e0000 */
[----:B0-----:R-:W-:Y:S02]  /*a3a0*/  FMNMX.FTZ R99, R89, R10, !PT ;  /* 0x0000000a59637209 */ /* 0x001fe40007810000 */
[----:B------:R-:W-:-:S03]  /*a3b0*/  FMNMX.FTZ R89, R102, R7, !PT ;  /* 0x0000000766597209 */ /* 0x000fc60007810000 */
[----:B------:R-:W0:Y:S01]  /*a3c0*/  SHFL.BFLY PT, R10, R99, 0x1, 0x1f ;  /* 0x0c201f00630a7f89 */ /* 0x000e2200000e0000 */
[----:B------:R-:W-:-:S04]  /*a3d0*/  FMNMX.FTZ R168, R12, R89, !PT ;  /* 0x000000590ca87209 */ /* 0x000fc80007810000 */
[----:B------:R-:W-:-:S04]  /*a3e0*/  FMNMX.FTZ R89, R15, R168, !PT ;  /* 0x000000a80f597209 */ /* 0x000fc80007810000 */
[----:B------:R-:W-:-:S04]  /*a3f0*/  FMNMX.FTZ R168, R20, R89, !PT ;  /* 0x0000005914a87209 */ /* 0x000fc80007810000 */
[----:B------:R-:W-:-:S04]  /*a400*/  FMNMX.FTZ R89, R153, R168, !PT ;  /* 0x000000a899597209 */ /* 0x000fc80007810000 */
[----:B------:R-:W-:-:S04]  /*a410*/  FMNMX.FTZ R168, R154, R89, !PT ;  /* 0x000000599aa87209 */ /* 0x000fc80007810000 */
[----:B------:R-:W-:Y:S02]  /*a420*/  FMNMX.FTZ R89, R157, R168, !PT ;  /* 0x000000a89d597209 */ /* 0x000fe40007810000 */
        /* <DEDUP_REMOVED lines=12> */
[--C-:B------:R-:W-:Y:S01]  /*a4f0*/  FFMA.FTZ R155, R108, UR28, -R164.reuse ;  /* 0x0000001c6c9b7c23 */ /* 0x100fe200080108a4 */
[----:B------:R-:W-:Y:S01]  /*a500*/  FMNMX.FTZ R168, R142, R89, !PT ;  /* 0x000000598ea87209 */ /* 0x000fe20007810000 */
[--C-:B------:R-:W-:Y:S01]  /*a510*/  FFMA.FTZ R99, R159, UR28, -R164.reuse ;  /* 0x0000001c9f637c23 */ /* 0x100fe200080108a4 */
[----:B------:R-:W-:Y:S01]  /*a520*/  FSEL R108, R94, -INF , !P4 ;  /* 0xff8000005e6c7808 */ /* 0x000fe20006000000 */
[--C-:B------:R-:W-:Y:S01]  /*a530*/  FFMA.FTZ R14, R14, UR28, -R164.reuse ;  /* 0x0000001c0e0e7c23 */ /* 0x100fe200080108a4 */
[----:B------:R-:W-:Y:S01]  /*a540*/  FMNMX.FTZ R89, R143, R168, !PT ;  /* 0x000000a88f597209 */ /* 0x000fe20007810000 */
[----:B------:R0:W-:Y:S01]  /*a550*/  MUFU.EX2 R94, R155 ;  /* 0x0000009b005e7308 */ /* 0x0001e20000000800 */
        /* <DEDUP_REMOVED lines=39> */
[--C-:B0-----:R-:W-:Y:S01]  /*a7d0*/  FFMA.FTZ R155, R163, UR28, -R164.reuse ;  /* 0x0000001ca39b7c23 */ /* 0x101fe200080108a4 */
[----:B------:R-:W-:-:S01]  /*a7e0*/  FFMA.FTZ R95, R95, UR28, -R164 ;  /* 0x0000001c5f5f7c23 */ /* 0x000fc200080108a4 */
        /* <DEDUP_REMOVED lines=24> */
[----:B------:R-:W-:Y:S02]  /*a970*/  MUFU.EX2 R103, R103 ;  /* 0x0000006700677308 */ /* 0x000fe40000000800 */
[----:B------:R-:W0:Y:S06]  /*a980*/  SHFL.BFLY PT, R166, R89, 0x2, 0x1f ;  /* 0x0c401f0059a67f89 */ /* 0x000e2c00000e0000 */
[----:B------:R-:W-:Y:S08]  /*a990*/  MUFU.EX2 R162, R162 ;  /* 0x000000a200a27308 */ /* 0x000ff00000000800 */
[----:B------:R-:W-:Y:S08]  /*a9a0*/  MUFU.EX2 R140, R140 ;  /* 0x0000008c008c7308 */ /* 0x000ff00000000800 */
[----:B------:R-:W-:Y:S01]  /*a9b0*/  MUFU.EX2 R141, R141 ;  /* 0x0000008d008d7308 */ /* 0x000fe20000000800 */
[----:B0-----:R-:W-:Y:S01]  /*a9c0*/  FMNMX.FTZ R159, R89, R166, !PT ;  /* 0x000000a6599f7209 */ /* 0x001fe20007810000 */
[--C-:B------:R-:W-:Y:S01]  /*a9d0*/  FFMA.FTZ R166, R97, UR28, -R164.reuse ;  /* 0x0000001c61a67c23 */ /* 0x100fe200080108a4 */
[----:B------:R-:W-:-:S01]  /*a9e0*/  FFMA.FTZ R97, R100, UR28, -R164 ;  /* 0x0000001c64617c23 */ /* 0x000fc200080108a4 */
[----:B------:R-:W-:Y:S01]  /*a9f0*/  FFMA.FTZ R100, R101, UR28, -R164 ;  /* 0x0000001c65647c23 */ /* 0x000fe200080108a4 */
[----:B------:R-:W-:Y:S01]  /*aa00*/  FSEL R101, R10, RZ, P1 ;  /* 0x000000ff0a657208 */ /* 0x000fe20000800000 */
[----:B------:R-:W0:Y:S01]  /*aa10*/  SHFL.BFLY PT, R168, R159, 0x1, 0x1f ;  /* 0x0c201f009fa87f89 */ /* 0x000e2200000e0000 */
[----:B------:R-:W-:Y:S01]  /*aa20*/  IMAD.U32 R164, RZ, RZ, UR28 ;  /* 0x0000001cffa47e24 */ /* 0x000fe2000f8e00ff */
[----:B------:R-:W-:Y:S02]  /*aa30*/  MUFU.EX2 R144, R144 ;  /* 0x0000009000907308 */ /* 0x000fe40000000800 */
[----:B------:R-:W-:-:S04]  /*aa40*/  FADD.FTZ R101, -R101, R6 ;  /* 0x0000000665657221 */ /* 0x000fc80000010100 */
[----:B------:R-:W-:Y:S02]  /*aa50*/  FMUL.FTZ R6, R101, UR28 ;  /* 0x0000001c65067c20 */ /* 0x000fe40008410000 */
[----:B------:R-:W-:Y:S08]  /*aa60*/  MUFU.EX2 R145, R145 ;  /* 0x0000009100917308 */ /* 0x000ff00000000800 */
[----:B------:R-:W1:Y:S01]  /*aa70*/  MUFU.EX2 R6, R6 ;  /* 0x0000000600067308 */ /* 0x000e620000000800 */
[----:B0-----:R-:W-:-:S07]  /*aa80*/  FMNMX.FTZ R89, R159, R168, !PT ;  /* 0x000000a89f597209 */ /* 0x001fce0007810000 */
[----:B------:R-:W-:Y:S01]  /*aa90*/  MUFU.EX2 R148, R148 ;  /* 0x0000009400947308 */ /* 0x000fe20000000800 */
[C---:B------:R-:W-:Y:S01]  /*aaa0*/  FSETP.NEU.FTZ.AND P1, PT, R89.reuse, -INF , PT ;  /* 0xff8000005900780b */ /* 0x040fe20003f3d000 */
[----:B------:R-:W-:-:S05]  /*aab0*/  FFMA.FTZ R159, R89, R164, -8 ;  /* 0xc1000000599f7423 */ /* 0x000fca00000100a4 */
[----:B------:R-:W-:Y:S01]  /*aac0*/  FSEL R101, R159, RZ, P1 ;  /* 0x000000ff9f657208 */ /* 0x000fe20000800000 */
[----:B-1----:R-:W-:-:S01]  /*aad0*/  FFMA.FTZ R165, R6, R4, R9 ;  /* 0x0000000406a57223 */ /* 0x002fc20000010009 */
[----:B------:R-:W-:Y:S03]  /*aae0*/  MUFU.EX2 R149, R149 ;  /* 0x0000009500957308 */ /* 0x000fe60000000800 */
[----:B------:R-:W-:-:S01]  /*aaf0*/  FFMA.FTZ R159, R12, UR28, -R101 ;  /* 0x0000001c0c9f7c23 */ /* 0x000fc20008010865 */
[--C-:B------:R-:W-:Y:S01]  /*ab00*/  FFMA.FTZ R12, R15, UR28, -R101.reuse ;  /* 0x0000001c0f0c7c23 */ /* 0x100fe20008010865 */
[----:B------:R-:W-:-:S01]  /*ab10*/  FFMA.FTZ R15, R20, UR28, -R101 ;  /* 0x0000001c140f7c23 */ /* 0x000fc20008010865 */
[--C-:B------:R-:W-:Y:S01]  /*ab20*/  FFMA.FTZ R20, R153, UR28, -R101.reuse ;  /* 0x0000001c99147c23 */ /* 0x100fe20008010865 */
[----:B------:R-:W-:-:S01]  /*ab30*/  FFMA.FTZ R153, R154, UR28, -R101 ;  /* 0x0000001c9a997c23 */ /* 0x000fc20008010865 */
[--C-:B------:R-:W-:Y:S01]  /*ab40*/  FFMA.FTZ R154, R157, UR28, -R101.reuse ;  /* 0x0000001c9d9a7c23 */ /* 0x100fe20008010865 */
[----:B------:R-:W-:-:S01]  /*ab50*/  FFMA.FTZ R157, R158, UR28, -R101 ;  /* 0x0000001c9e9d7c23 */ /* 0x000fc20008010865 */
[----:B------:R-:W-:Y:S01]  /*ab60*/  FSEL R158, R89, RZ, P1 ;  /* 0x000000ff599e7208 */ /* 0x000fe20000800000 */
[----:B------:R-:W-:-:S01]  /*ab70*/  FFMA.FTZ R102, R102, UR28, -R101 ;  /* 0x0000001c66667c23 */ /* 0x000fc20008010865 */
[----:B------:R-:W-:Y:S01]  /*ab80*/  MUFU.EX2 R159, R159 ;  /* 0x0000009f009f7308 */ /* 0x000fe20000000800 */
[----:B------:R-:W-:-:S01]  /*ab90*/  FFMA.FTZ R163, R122, UR28, -R101 ;  /* 0x0000001c7aa37c23 */ /* 0x000fc20008010865 */
[----:B------:R-:W-:Y:S01]  /*aba0*/  FFMA.FTZ R122, R123, UR28, -R101 ;  /* 0x0000001c7b7a7c23 */ /* 0x000fe20008010865 */
[----:B------:R-:W-:-:S01]  /*abb0*/  FADD.FTZ R158, -R158, R7 ;  /* 0x000000079e9e7221 */ /* 0x000fc20000010100 */
[--C-:B------:R-:W-:Y:S01]  /*abc0*/  FFMA.FTZ R123, R126, UR28, -R101.reuse ;  /* 0x0000001c7e7b7c23 */ /* 0x100fe20008010865 */
[----:B------:R-:W-:-:S01]  /*abd0*/  FFMA.FTZ R126, R127, UR28, -R101 ;  /* 0x0000001c7f7e7c23 */ /* 0x000fc20008010865 */
[--C-:B------:R-:W-:Y:S01]  /*abe0*/  FFMA.FTZ R127, R130, UR28, -R101.reuse ;  /* 0x0000001c827f7c23 */ /* 0x100fe20008010865 */
[----:B------:R-:W-:Y:S01]  /*abf0*/  FMUL.FTZ R158, R158, UR28 ;  /* 0x0000001c9e9e7c20 */ /* 0x000fe20008410000 */
        /* <DEDUP_REMOVED lines=8> */
[----:B------:R0:W1:Y:S01]  /*ac80*/  MUFU.EX2 R161, R158 ;  /* 0x0000009e00a17308 */ /* 0x0000620000000800 */
        /* <DEDUP_REMOVED lines=8> */
[----:B0-----:R-:W-:-:S01]  /*ad10*/  FADD.FTZ R158, R14, R165 ;  /* 0x000000a50e9e7221 */ /* 0x001fc20000010000 */
[--C-:B------:R-:W-:Y:S01]  /*ad20*/  FFMA.FTZ R107, R107, UR28, -R101.reuse ;  /* 0x0000001c6b6b7c23 */ /* 0x100fe20008010865 */
[----:B------:R-:W-:-:S01]  /*ad30*/  FFMA.FTZ R110, R110, UR28, -R101 ;  /* 0x0000001c6e6e7c23 */ /* 0x000fc20008010865 */
[----:B------:R-:W-:Y:S01]  /*ad40*/  FFMA.FTZ R111, R111, UR28, -R101 ;  /* 0x0000001c6f6f7c23 */ /* 0x000fe20008010865 */
[----:B------:R-:W-:-:S01]  /*ad50*/  FADD.FTZ R131, R13, R158 ;  /* 0x0000009e0d837221 */ /* 0x000fc20000010000 */
[--C-:B------:R-:W-:Y:S01]  /*ad60*/  FFMA.FTZ R114, R114, UR28, -R101.reuse ;  /* 0x0000001c72727c23 */ /* 0x100fe20008010865 */
[----:B------:R-:W-:-:S01]  /*ad70*/  FFMA.FTZ R115, R115, UR28, -R101 ;  /* 0x0000001c73737c23 */ /* 0x000fc20008010865 */
[----:B------:R-:W0:Y:S01]  /*ad80*/  MUFU.EX2 R15, R15 ;  /* 0x0000000f000f7308 */ /* 0x000e220000000800 */
[----:B-1----:R-:W-:-:S01]  /*ad90*/  FFMA.FTZ R4, R161, R3, R102 ;  /* 0x00000003a1047223 */ /* 0x002fc20000010066 */
[----:B------:R-:W-:Y:S01]  /*ada0*/  FADD.FTZ R158, R152, R131 ;  /* 0x00000083989e7221 */ /* 0x000fe20000010000 */
[----:B------:R-:W-:-:S01]  /*adb0*/  FFMA.FTZ R88, R88, UR28, -R101 ;  /* 0x0000001c58587c23 */ /* 0x000fc20008010865 */
[----:B------:R-:W-:Y:S01]  /*adc0*/  FFMA.FTZ R11, R11, UR28, -R101 ;  /* 0x0000001c0b0b7c23 */ /* 0x000fe20008010865 */
[----:B------:R-:W-:-:S01]  /*add0*/  FADD.FTZ R3, R159, R4 ;  /* 0x000000049f037221 */ /* 0x000fc20000010000 */
[----:B------:R-:W-:Y:S01]  /*ade0*/  FADD.FTZ R131, R21, R158 ;  /* 0x0000009e15837221 */ /* 0x000fe20000010000 */
[----:B------:R-:W-:-:S01]  /*adf0*/  FFMA.FTZ R91, R91, UR28, -R101 ;  /* 0x0000001c5b5b7c23 */ /* 0x000fc20008010865 */
[----:B------:R-:W1:Y:S01]  /*ae00*/  MUFU.EX2 R20, R20 ;  /* 0x0000001400147308 */ /* 0x000e620000000800 */
[----:B--2---:R-:W-:-:S01]  /*ae10*/  FADD.FTZ R4, R12, R3 ;  /* 0x000000030c047221 */ /* 0x004fc20000010000 */
        /* <DEDUP_REMOVED lines=9> */
[----:B------:R-:W-:-:S03]  /*aeb0*/  FFMA.FTZ R98, R98, UR28, -R101 ;  /* 0x0000001c62627c23 */ /* 0x000fc60008010865 */
[----:B------:R-:W-:Y:S02]  /*aec0*/  FADD.FTZ R131, R103, R158 ;  /* 0x0000009e67837221 */ /* 0x000fe40000010000 */
        /* <DEDUP_REMOVED lines=13> */
[----:B------:R-:W-:-:S06]  /*afa0*/  FADD.FTZ R4, R140, R131 ;  /* 0x000000838c047221 */ /* 0x000fcc0000010000 */
[----:B------:R-:W0:Y:S01]  /*afb0*/  MUFU.EX2 R142, R142 ;  /* 0x0000008e008e7308 */ /* 0x000e220000000800 */
[----:B-1----:R-:W-:-:S01]  /*afc0*/  FADD.FTZ R158, R138, R3 ;  /* 0x000000038a9e7221 */ /* 0x002fc20000010000 */
[----:B------:R-:W-:-:S04]  /*afd0*/  FADD.FTZ R3, R141, R4 ;  /* 0x000000048d037221 */ /* 0x000fc80000010000 */
[----:B------:R-:W-:Y:S02]  /*afe0*/  FADD.FTZ R4, R144, R3 ;  /* 0x0000000390047221 */ /* 0x000fe40000010000 */
[----:B------:R-:W1:Y:S01]  /*aff0*/  MUFU.EX2 R143, R143 ;  /* 0x0000008f008f7308 */ /* 0x000e620000000800 */
[----:B--2---:R-:W-:-:S01]  /*b000*/  FADD.FTZ R131, R139, R158 ;  /* 0x0000009e8b837221 */ /* 0x004fc20000010000 */
[----:B------:R-:W-:-:S04]  /*b010*/  FADD.FTZ R3, R145, R4 ;  /* 0x0000000491037221 */ /* 0x000fc80000010000 */
[----:B------:R-:W-:Y:S02]  /*b020*/  FADD.FTZ R4, R148, R3 ;  /* 0x0000000394047221 */ /* 0x000fe40000010000 */
[----:B------:R-:W2:Y:S01]  /*b030*/  MUFU.EX2 R146, R146 ;  /* 0x0000009200927308 */ /* 0x000ea20000000800 */
[----:B0-----:R-:W-:-:S01]  /*b040*/  FADD.FTZ R158, R142, R131 ;  /* 0x000000838e9e7221 */ /* 0x001fc20000010000 */
[----:B------:R-:W-:-:S06]  /*b050*/  FADD.FTZ R3, R149, R4 ;  /* 0x0000000495037221 */ /* 0x000fcc0000010000 */
        /* <DEDUP_REMOVED lines=43> */
[----:B-1----:R-:W-:-:S04]  /*b310*/  FADD.FTZ R3, R135, R4 ;  /* 0x0000000487037221 */ /* 0x002fc80000010000 */
[----:B------:R-:W-:-:S03]  /*b320*/  FADD.FTZ R4, R94, R3 ;  /* 0x000000035e047221 */ /* 0x000fc60000010000 */
        /* <DEDUP_REMOVED lines=56> */
.L_x_1483:
        /* <DEDUP_REMOVED lines=113> */
[----:B------:R-:W-:Y:S01]  /*bdc0*/  IMAD.MOV.U32 R6, RZ, RZ, R10 ;  /* 0x000000ffff067224 */ /* 0x000fe200078e000a */
[----:B------:R-:W-:Y:S06]  /*bdd0*/  @P1 BRA `(.L_x_1484) ;  /* 0xffffffb000141947 */ /* 0x000fec000383ffff */
.L_x_1465:
[----:B------:R-:W-:Y:S01]  /*bde0*/  UISETP.NE.AND UP1, UPT, UR52, URZ, UPT ;  /* 0x0000003f3400728c */ /* 0x000fe2000bf25270 */
[----:B------:R-:W-:Y:S01]  /*bdf0*/  IADD3 R6, R17, 0x1, -R18 ;  /* 0x0000000111067810 */ /* 0x000fe20007ffe812 */
[----:B------:R-:W-:Y:S02]  /*be00*/  UISETP.NE.AND UP0, UPT, UR51, URZ, UPT ;  /* 0x0000003f3300728c */ /* 0x000fe4000bf05270 */
[----:B------:R-:W-:Y:S01]  /*be10*/  UIADD3 UR10, UR39, 0x7f, URZ ;  /* 0x0000007f270a7890 */ /* 0x000fe2000fffe03f */
[----:B------:R-:W-:-:S03]  /*be20*/  R2UR UR11, R6 ;  /* 0x00000000060b72ca */ /* 0x000fc600000e0000 */
[----:B------:R-:W-:-:S03]  /*be30*/  PLOP3.LUT P1, PT, PT, PT, UP0, 0x40, 0x0 ;  /* 0x000000000000781c */ /* 0x000fc60003f2e808 */
[----:B------:R-:W-:Y:S01]  /*be40*/  @UP1 ULDC UR6, c[0x0][0x44c] ;  /* 0x0001130000061ab9 */ /* 0x000fe20000000800 */
[----:B------:R-:W-:Y:S01]  /*be50*/  @UP1 ULDC UR14, c[0x0][0x450] ;  /* 0x00011400000e1ab9 */ /* 0x000fe20000000800 */
[----:B------:R-:W-:-:S04]  /*be60*/  UIMAD.WIDE.U32 UR6, UR10, UR6, URZ ;  /* 0x000000060a0672a5 */ /* 0x000fc8000f8e003f */
[----:B------:R-:W-:-:S04]  /*be70*/  @UP1 USHF.R.U32.HI UR10, URZ, UR14, UR7 ;  /* 0x0000000e3f0a1299 */ /* 0x000fc80008011607 */
[----:B------:R-:W-:-:S04]  /*be80*/  UIADD3 UR10, UR11, UR10, URZ ;  /* 0x0000000a0b0a7290 */ /* 0x000fc8000fffe03f */
        /* <DEDUP_REMOVED lines=13> */
.L_x_1486:
[----:B------:R-:W-:Y:S02]  /*bf60*/  ULDC UR11, c[0x0][0x9e4] ;  /* 0x00027900000b7ab9 */ /* 0x000fe40000000800 */
[----:B------:R-:W-:-:S11]  /*bf70*/  UISETP.NE.AND UP0, UPT, UR11, 0x1, UPT ;  /* 0x000000010b00788c */ /* 0x000fd6000bf05270 */
[----:B------:R-:W-:Y:S02]  /*bf80*/  @UP0 ULDC.64 UR14, c[0x0][0x9e8] ;  /* 0x00027a00000e0ab9 */ /* 0x000fe40000000a00 */
[----:B------:R-:W-:-:S04]  /*bf90*/  UIMAD.WIDE.U32 UR6, UR10, UR14, URZ ;  /* 0x0000000e0a0672a5 */ /* 0x000fc8000f8e003f */
[----:B------:R-:W-:-:S12]  /*bfa0*/  @UP0 USHF.R.U32.HI UR10, URZ, UR15, UR7 ;  /* 0x0000000f3f0a0299 */ /* 0x000fd80008011607 */
.L_x_1487:
[----:B------:R-:W-:-:S04]  /*bfb0*/  UIMAD UR10, UR10, UR11, URZ ;  /* 0x0000000b0a0a72a4 */ /* 0x000fc8000f8e023f */
[----:B------:R-:W-:-:S04]  /*bfc0*/  UISETP.LT.AND UP0, UPT, UR30, UR10, UPT ;  /* 0x0000000a1e00728c */ /* 0x000fc8000bf01270 */
[----:B------:R-:W-:-:S12]  /*bfd0*/  USEL UR30, UR30, UR10, !UP0 ;  /* 0x0000000a1e1e7287 */ /* 0x000fd8000c000000 */
.L_x_1485:
        /* <DEDUP_REMOVED lines=11> */
[----:B------:R-:W-:Y:S01]  /*c090*/  UMOV UR30, UR46 ;  /* 0x0000002e001e7c82 */ /* 0x000fe20008000000 */
[----:B------:R-:W-:-:S05]  /*c0a0*/  ULDC UR28, c[0x0][0x988] ;  /* 0x00026200001c7ab9 */ /* 0x000fca0000000800 */
.L_x_1499:
[----:B------:R-:W-:Y:S01]  /*c0b0*/  ISETP.NE.AND P2, PT, RZ, UR44, PT ;  /* 0x0000002cff007c0c */ /* 0x000fe2000bf45270 */
[----:B------:R-:W-:-:S04]  /*c0c0*/  UISETP.NE.AND UP0, UPT, UR30, 0x1, UPT ;  /* 0x000000011e00788c */ /* 0x000fc8000bf05270 */
[----:B------:R-:W-:-:S04]  /*c0d0*/  USEL UR47, URZ, 0x1, UP0 ;  /* 0x000000013f2f7887 */ /* 0x000fc80008000000 */
[----:B------:R-:W-:-:S04]  /*c0e0*/  ULOP3.LUT UR47, UR31, UR47, URZ, 0x3c, !UPT ;  /* 0x0000002f1f2f7292 */ /* 0x000fc8000f8e3c3f */
[----:B------:R-:W-:Y:S08]  /*c0f0*/  @P2 BRA `(.L_x_1489) ;  /* 0x0000000000382947 */ /* 0x000ff00003800000 */
[----:B------:R-:W-:Y:S05]  /*c100*/  @!P0 BRA `(.L_x_1490) ;  /* 0x0000000000048947 */ /* 0x000fea0003800000 */
[----:B------:R-:W-:Y:S01]  /*c110*/  BPT.TRAP 0x1 ;  /* 0x000000040000795c */ /* 0x000fe20000300000 */
.L_x_1490:
        /* <DEDUP_REMOVED lines=9> */
.L_x_1491:
[----:B-1----:R-:W-:Y:S05]  /*c1b0*/  @P1 BRA `(.L_x_1489) ;  /* 0x0000000000081947 */ /* 0x002fea0003800000 */
[----:B------:R-:W1:Y:S02]  /*c1c0*/  SYNCS.PHASECHK.TRANS64.TRYWAIT P1, [UR6+0x22830], R9 ;  /* 0x02283009ff0075a7 */ /* 0x000e640008020146 */
[----:B-1----:R-:W-:Y:S05]  /*c1d0*/  @!P1 BRA `(.L_x_1492) ;  /* 0x0000014800389947 */ /* 0x002fea0003800000 */
.L_x_1489:
        /* <DEDUP_REMOVED lines=132> */
.L_x_1494:
[----:B------:R-:W-:Y:S01]  /*ca20*/  ULEA UR6, UR30, UR43, 0x3 ;  /* 0x0000002b1e067291 */ /* 0x000fe2000f8e183f */
[----:B------:R-:W-:-:S05]  /*ca30*/  IMAD.U32 R9, RZ, RZ, UR31 ;  /* 0x0000001fff097e24 */ /* 0x000fca000f8e00ff */
[----:B------:R-:W-:-:S04]  /*ca40*/  SHF.L.U32 R9, R9, 0x1f, RZ ;  /* 0x0000001f09097819 */ /* 0x000fc800000006ff */
[----:B------:R0:W1:Y:S01]  /*ca50*/  SYNCS.PHASECHK.TRANS64.TRYWAIT P1, [UR6+0x22850], R9 ;  /* 0x02285009ff0075a7 */ /* 0x0000620008020146 */
[----:B------:R-:W-:Y:S05]  /*ca60*/  @!P0 BRA `(.L_x_1495) ;  /* 0x0000000000048947 */ /* 0x000fea0003800000 */
[----:B------:R-:W-:Y:S01]  /*ca70*/  BPT.TRAP 0x1 ;  /* 0x000000040000795c */ /* 0x000fe20000300000 */
.L_x_1495:
[----:B-1----:R-:W-:Y:S05]  /*ca80*/  @P1 BRA `(.L_x_1493) ;  /* 0x0000000000081947 */ /* 0x002fea0003800000 */
[----:B------:R-:W1:Y:S02]  /*ca90*/  SYNCS.PHASECHK.TRANS64.TRYWAIT P1, [UR6+0x22850], R9 ;  /* 0x02285009ff0075a7 */ /* 0x000e640008020146 */
[----:B-1----:R-:W-:Y:S05]  /*caa0*/  @!P1 BRA `(.L_x_1496) ;  /* 0x00000140001c9947 */ /* 0x002fea0003800000 */
.L_x_1493:
        /* <DEDUP_REMOVED lines=36> */
.L_x_1497:
        /* <DEDUP_REMOVED lines=100> */
[----:B------:R-:W-:Y:S01]  /*d330*/  FMUL.FTZ R103, R0, R103 ;  /* 0x0000006700677220 */ /* 0x000fe20000410000 */
[----:B------:R-:W-:Y:S01]  /*d340*/  IMAD.U32 R165, RZ, RZ, UR28 ;  /* 0x0000001cffa57e24 */ /* 0x000fe2000f8e00ff */
[----:B------:R-:W0:Y:S01]  /*d350*/  MUFU.TANH R156, R156 ;  /* 0x0000009c009c7308 */ /* 0x000e220000002400 */
[----:B-1----:R-:W-:Y:S01]  /*d360*/  FMNMX.FTZ R161, R153, R10, !PT ;  /* 0x0000000a99a17209 */ /* 0x002fe20007810000 */
[----:B------:R-:W-:-:S04]  /*d370*/  ULEA UR6, UR46, UR43, 0x3 ;  /* 0x0000002b2e067291 */ /* 0x000fc8000f8e183f */
[----:B------:R-:W-:Y:S02]  /*d380*/  UIADD3 UR6, UR6, 0x22840, URZ ;  /* 0x0002284006067890 */ /* 0x000fe4000fffe03f */
[----:B------:R-:W1:Y:S01]  /*d390*/  MUFU.TANH R158, R158 ;  /* 0x0000009e009e7308 */ /* 0x000e620000002400 */
[----:B--2---:R-:W-:Y:S01]  /*d3a0*/  FMNMX.FTZ R163, R155, R160, !PT ;  /* 0x000000a09ba37209 */ /* 0x004fe20007810000 */
[----:B------:R-:W-:Y:S01]  /*d3b0*/  FMUL.FTZ R160, R0, R89 ;  /* 0x0000005900a07220 */ /* 0x000fe20000410000 */
[----:B------:R-:W-:-:S05]  /*d3c0*/  UPRMT UR6, UR42, 0x654, UR6 ;  /* 0x000006542a067896 */ /* 0x000fca0008000006 */
[----:B------:R-:W2:Y:S01]  /*d3d0*/  MUFU.TANH R157, R157 ;  /* 0x0000009d009d7308 */ /* 0x000ea20000002400 */
[----:B0-----:R-:W-:-:S03]  /*d3e0*/  FMNMX.FTZ R10, R156, R161, !PT ;  /* 0x000000a19c0a7209 */ /* 0x001fc60007810000 */
[----:B------:R-:W-:Y:S04]  /*d3f0*/  SYNCS.ARRIVE.TRANS64.RED.A1T0 RZ, [UR6], RZ ;  /* 0x000000ffffff79a7 */ /* 0x000fe80008100406 */
        /* <DEDUP_REMOVED lines=129> */
[----:B--2---:R-:W-:Y:S02]  /*dc10*/  FMNMX.FTZ R162, R102, R161, !PT ;  /* 0x000000a166a27209 */ /* 0x004fe40007810000 */
[----:B0-----:R-:W-:-:S05]  /*dc20*/  FMNMX.FTZ R161, R101, R10, !PT ;  /* 0x0000000a65a17209 */ /* 0x001fca0007810000 */
[----:B------:R-:W0:Y:S01]  /*dc30*/  SHFL.BFLY PT, R10, R161, 0x2, 0x1f ;  /* 0x0c401f00a10a7f89 */ /* 0x000e2200000e0000 */
[----:B-1----:R-:W-:-:S05]  /*dc40*/  FMNMX.FTZ R162, R103, R162, !PT ;  /* 0x000000a267a27209 */ /* 0x002fca0007810000 */
[----:B------:R-:W1:Y:S01]  /*dc50*/  SHFL.BFLY PT, R89, R162, 0x2, 0x1f ;  /* 0x0c401f00a2597f89 */ /* 0x000e6200000e0000 */
[----:B0-----:R-:W-:-:S05]  /*dc60*/  FMNMX.FTZ R163, R161, R10, !PT ;  /* 0x0000000aa1a37209 */ /* 0x001fca0007810000 */
[----:B------:R-:W0:Y:S01]  /*dc70*/  SHFL.BFLY PT, R10, R163, 0x1, 0x1f ;  /* 0x0c201f00a30a7f89 */ /* 0x000e2200000e0000 */
[----:B-1----:R-:W-:-:S05]  /*dc80*/  FMNMX.FTZ R164, R162, R89, !PT ;  /* 0x00000059a2a47209 */ /* 0x002fca0007810000 */
[----:B------:R-:W1:Y:S01]  /*dc90*/  SHFL.BFLY PT, R89, R164, 0x1, 0x1f ;  /* 0x0c201f00a4597f89 */ /* 0x000e6200000e0000 */
[----:B0-----:R-:W-:-:S05]  /*dca0*/  FMNMX.FTZ R10, R163, R10, !PT ;  /* 0x0000000aa30a7209 */ /* 0x001fca0007810000 */
[C---:B------:R-:W-:Y:S01]  /*dcb0*/  FFMA.FTZ R161, R10.reuse, R165, -8 ;  /* 0xc10000000aa17423 */ /* 0x040fe200000100a5 */
[----:B------:R-:W-:-:S01]  /*dcc0*/  FADD.FTZ R7, -R10, R7 ;  /* 0x000000070a077221 */ /* 0x000fc20000010100 */
[----:B-1----:R-:W-:Y:S02]  /*dcd0*/  FMNMX.FTZ R89, R164, R89, !PT ;  /* 0x00000059a4597209 */ /* 0x002fe40007810000 */
[----:B------:R-:W-:-:S01]  /*dce0*/  FFMA.FTZ R163, R160, UR28, -R161 ;  /* 0x0000001ca0a37c23 */ /* 0x000fc200080108a1 */
[----:B------:R-:W-:Y:S02]  /*dcf0*/  IMAD.U32 R160, RZ, RZ, UR28 ;  /* 0x0000001cffa07e24 */ /* 0x000fe4000f8e00ff */
[----:B------:R-:W-:Y:S01]  /*dd00*/  FMUL.FTZ R7, R7, UR28 ;  /* 0x0000001c07077c20 */ /* 0x000fe20008410000 */
[----:B------:R-:W-:Y:S01]  /*dd10*/  FFMA.FTZ R12, R12, UR28, -R161 ;  /* 0x0000001c0c0c7c23 */ /* 0x000fe200080108a1 */
[----:B------:R-:W-:-:S01]  /*dd20*/  FADD.FTZ R6, -R89, R6 ;  /* 0x0000000659067221 */ /* 0x000fc20000010100 */
[----:B------:R-:W-:Y:S01]  /*dd30*/  FFMA.FTZ R160, R89, R160, -8 ;  /* 0xc100000059a07423 */ /* 0x000fe200000100a0 */
[----:B------:R-:W-:-:S01]  /*dd40*/  FFMA.FTZ R9, R9, UR28, -R161 ;  /* 0x0000001c09097c23 */ /* 0x000fc200080108a1 */
[----:B------:R-:W-:Y:S01]  /*dd50*/  FFMA.FTZ R14, R14, UR28, -R161 ;  /* 0x0000001c0e0e7c23 */ /* 0x000fe200080108a1 */
[----:B------:R-:W-:Y:S01]  /*dd60*/  FMUL.FTZ R6, R6, UR28 ;  /* 0x0000001c06067c20 */ /* 0x000fe20008410000 */
[--C-:B------:R-:W-:Y:S01]  /*dd70*/  FFMA.FTZ R11, R11, UR28, -R160.reuse ;  /* 0x0000001c0b0b7c23 */ /* 0x100fe200080108a0 */
[----:B------:R-:W-:-:S01]  /*dd80*/  FFMA.FTZ R162, R13, UR28, -R160 ;  /* 0x0000001c0da27c23 */ /* 0x000fc200080108a0 */
[----:B------:R-:W-:Y:S01]  /*dd90*/  MUFU.EX2 R7, R7 ;  /* 0x0000000700077308 */ /* 0x000fe20000000800 */
[----:B------:R-:W-:-:S01]  /*dda0*/  FFMA.FTZ R13, R20, UR28, -R160 ;  /* 0x0000001c140d7c23 */ /* 0x000fc200080108a0 */
        /* <DEDUP_REMOVED lines=8> */
[--C-:B------:R-:W-:Y:S01]  /*de30*/  FFMA.FTZ R155, R158, UR28, -R160.reuse ;  /* 0x0000001c9e9b7c23 */ /* 0x100fe200080108a0 */
[----:B------:R-:W-:-:S01]  /*de40*/  FFMA.FTZ R158, R159, UR28, -R160 ;  /* 0x0000001c9f9e7c23 */ /* 0x000fc200080108a0 */
[--C-:B------:R-:W-:Y:S01]  /*de50*/  FFMA.FTZ R157, R157, UR28, -R161.reuse ;  /* 0x0000001c9d9d7c23 */ /* 0x100fe200080108a1 */
[----:B------:R-:W-:-:S01]  /*de60*/  FFMA.FTZ R136, R136, UR28, -R161 ;  /* 0x0000001c88887c23 */ /* 0x000fc200080108a1 */
[----:B------:R-:W-:Y:S01]  /*de70*/  FFMA.FTZ R138, R138, UR28, -R160 ;  /* 0x0000001c8a8a7c23 */ /* 0x000fe200080108a0 */
        /* <DEDUP_REMOVED lines=61> */
[--C-:B------:R-:W-:Y:S01]  /*e250*/  FFMA.FTZ R90, R90, UR28, -R160.reuse ;  /* 0x0000001c5a5a7c23 */ /* 0x100fe200080108a0 */
        /* <DEDUP_REMOVED lines=16> */
[----:B------:R-:W-:-:S03]  /*e360*/  FFMA.FTZ R103, R103, UR28, -R160 ;  /* 0x0000001c67677c23 */ /* 0x000fc600080108a0 */
        /* <DEDUP_REMOVED lines=139> */
[----:B--2---:R-:W-:-:S01]  /*ec20*/  FADD.FTZ R102, R161, R102 ;  /* 0x00000066a1667221 */ /* 0x004fc20000010000 */
[----:B---3--:R-:W-:-:S03]  /*ec30*/  FADD.FTZ R4, R101, R4 ;  /* 0x0000000465047221 */ /* 0x008fc60000010000 */
[----:B0-----:R-:W-:Y:S01]  /*ec40*/  FADD.FTZ R3, R103, R102 ;  /* 0x0000006667037221 */ /* 0x001fe20000010000 */
[----:B------:R-:W-:Y:S06]  /*ec50*/  @!P0 BRA `(.L_x_1498) ;  /* 0x0000000000048947 */ /* 0x000fec0003800000 */
[----:B------:R-:W-:Y:S01]  /*ec60*/  BPT.TRAP 0x1 ;  /* 0x000000040000795c */ /* 0x000fe20000300000 */
.L_x_1498:
        /* <DEDUP_REMOVED lines=113> */
[----:B------:R-:W-:Y:S01]  /*f380*/  F2FP.SATFINITE.E4M3.F32.PACK_AB_MERGE_C R171, R99, R98, R15 ;  /* 0x0000006263ab723e */ /* 0x000fe2000480700f */
[----:B------:R-:W-:Y:S06]  /*f390*/  @P1 BRA `(.L_x_1499) ;  /* 0xffffffcc00441947 */ /* 0x000fec000383ffff */
.L_x_1488:
[----:B------:R-:W-:-:S13]  /*f3a0*/  ISETP.GE.AND P1, PT, R8, UR41, PT ;  /* 0x0000002908007c0c */ /* 0x000fda000bf26270 */
[----:B------:R-:W-:Y:S05]  /*f3b0*/  @!P1 BRA `(.L_x_1500) ;  /* 0x00000050000c9947 */ /* 0x000fea0003800000 */
        /* <DEDUP_REMOVED lines=8> */
.L_x_1519:
[----:B------:R-:W-:Y:S01]  /*f440*/  ISETP.NE.AND P2, PT, RZ, UR44, PT ;  /* 0x0000002cff007c0c */ /* 0x000fe2000bf45270 */
[----:B------:R-:W-:-:S04]  /*f450*/  UISETP.NE.AND UP0, UPT, UR32, 0x1, UPT ;  /* 0x000000012000788c */ /* 0x000fc8000bf05270 */
[----:B------:R-:W-:-:S04]  /*f460*/  USEL UR47, URZ, 0x1, UP0 ;  /* 0x000000013f2f7887 */ /* 0x000fc80008000000 */
[----:B------:R-:W-:-:S04]  /*f470*/  ULOP3.LUT UR47, UR33, UR47, URZ, 0x3c, !UPT ;  /* 0x0000002f212f7292 */ /* 0x000fc8000f8e3c3f */
[----:B------:R-:W-:Y:S08]  /*f480*/  @P2 BRA `(.L_x_1501) ;  /* 0x0000000000382947 */ /* 0x000ff00003800000 */
[----:B------:R-:W-:Y:S05]  /*f490*/  @!P0 BRA `(.L_x_1502) ;  /* 0x0000000000048947 */ /* 0x000fea0003800000 */
[----:B------:R-:W-:Y:S01]  /*f4a0*/  BPT.TRAP 0x1 ;  /* 0x000000040000795c */ /* 0x000fe20000300000 */
.L_x_1502:
        /* <DEDUP_REMOVED lines=9> */
.L_x_1503:
[----:B-1----:R-:W-:Y:S05]  /*f540*/  @P1 BRA `(.L_x_1501) ;  /* 0x0000000000081947 */ /* 0x002fea0003800000 */
[----:B------:R-:W1:Y:S02]  /*f550*/  SYNCS.PHASECHK.TRANS64.TRYWAIT P1, [UR6+0x22830], R9 ;  /* 0x02283009ff0075a7 */ /* 0x000e640008020146 */
[----:B-1----:R-:W-:Y:S05]  /*f560*/  @!P1 BRA `(.L_x_1504) ;  /* 0x0000011400849947 */ /* 0x002fea0003800000 */
.L_x_1501:
        /* <DEDUP_REMOVED lines=132> */
.L_x_1506:
[----:B------:R-:W-:Y:S01]  /*fdb0*/  ULEA UR6, UR32, UR43, 0x3 ;  /* 0x0000002b20067291 */ /* 0x000fe2000f8e183f */
[----:B------:R-:W-:-:S05]  /*fdc0*/  IMAD.U32 R9, RZ, RZ, UR33 ;  /* 0x00000021ff097e24 */ /* 0x000fca000f8e00ff */
[----:B------:R-:W-:-:S04]  /*fdd0*/  SHF.L.U32 R9, R9, 0x1f, RZ ;  /* 0x0000001f09097819 */ /* 0x000fc800000006ff */
[----:B------:R0:W1:Y:S01]  /*fde0*/  SYNCS.PHASECHK.TRANS64.TRYWAIT P1, [UR6+0x22850], R9 ;  /* 0x02285009ff0075a7 */ /* 0x0000620008020146 */
[----:B------:R-:W-:Y:S05]  /*fdf0*/  @!P0 BRA `(.L_x_1507) ;  /* 0x0000000000048947 */ /* 0x000fea0003800000 */
[----:B------:R-:W-:Y:S01]  /*fe00*/  BPT.TRAP 0x1 ;  /* 0x000000040000795c */ /* 0x000fe20000300000 */
.L_x_1507:
[----:B-1----:R-:W-:Y:S05]  /*fe10*/  @P1 BRA `(.L_x_1505) ;  /* 0x0000000000081947 */ /* 0x002fea0003800000 */
[----:B------:R-:W1:Y:S02]  /*fe20*/  SYNCS.PHASECHK.TRANS64.TRYWAIT P1, [UR6+0x22850], R9 ;  /* 0x02285009ff0075a7 */ /* 0x000e640008020146 */
[----:B-1----:R-:W-:Y:S05]  /*fe30*/  @!P1 BRA `(.L_x_1508) ;  /* 0x0000010c00689947 */ /* 0x002fea0003800000 */
.L_x_1505:
        /* <DEDUP_REMOVED lines=36> */
.L_x_1509:
        /* <DEDUP_REMOVED lines=197> */
.L_x_1512:
[----:B------:R-:W-:-:S05]  /*10cd0*/  IMAD.U32 R170, RZ, RZ, UR29 ;  /* 0x0000001dffaa7e24 */ /* 0x000fca000f8e00ff */
[----:B------:R-:W-:-:S13]  /*10ce0*/  ISETP.NE.AND P1, PT, R170, 0x1, PT ;  /* 0x00000001aa00780c */ /* 0x000fda0003f25270 */
[----:B------:R-:W1:Y:S02]  /*10cf0*/  @P1 LDC.64 R10, c[0x0][0x9e8] ;  /* 0x00027a00ff0a1b82 */ /* 0x000e640000000a00 */
[----:B-1----:R-:W-:-:S05]  /*10d00*/  @P1 IMAD.HI.U32 R10, R168, R10, RZ ;  /* 0x0000000aa80a1227 */ /* 0x002fca00078e00ff */
[----:B------:R-:W-:-:S07]  /*10d10*/  @P1 SHF.R.U32.HI R168, RZ, R11, R10 ;  /* 0x0000000bffa81219 */ /* 0x000fce000001160a */
.L_x_1513:
[----:B------:R-:W-:Y:S05]  /*10d20*/  BSYNC B0 ;  /* 0x0000000000007941 */ /* 0x000fea0003800000 */
.L_x_1511:
[----:B------:R-:W-:-:S05]  /*10d30*/  IMAD R168, R168, R170, R99 ;  /* 0x000000aaa8a87224 */ /* 0x000fca00078e0263 */
[----:B------:R-:W-:Y:S02]  /*10d40*/  VIADDMNMX R165, R168, R170, R165, PT ;  /* 0x000000aaa8a57246 */ /* 0x000fe400038001a5 */
[----:B------:R-:W-:-:S07]  /*10d50*/  VIMNMX R103, R103, R168, !PT ;  /* 0x000000a867677248 */ /* 0x000fce0007fe0100 */
.L_x_1510:
        /* <DEDUP_REMOVED lines=248> */
.L_x_1516:
[----:B------:R-:W-:-:S05]  /*11ce0*/  IMAD.U32 R164, RZ, RZ, UR29 ;  /* 0x0000001dffa47e24 */ /* 0x000fca000f8e00ff */
[----:B------:R-:W-:-:S13]  /*11cf0*/  ISETP.NE.AND P6, PT, R164, 0x1, PT ;  /* 0x00000001a400780c */ /* 0x000fda0003fc5270 */
[----:B------:R-:W0:Y:S02]  /*11d00*/  @P6 LDC.64 R10, c[0x0][0x9e8] ;  /* 0x00027a00ff0a6b82 */ /* 0x000e240000000a00 */
[----:B0-----:R-:W-:-:S05]  /*11d10*/  @P6 IMAD.HI.U32 R10, R102, R10, RZ ;  /* 0x0000000a660a6227 */ /* 0x001fca00078e00ff */
[----:B------:R-:W-:-:S07]  /*11d20*/  @P6 SHF.R.U32.HI R102, RZ, R11, R10 ;  /* 0x0000000bff666219 */ /* 0x000fce000001160a */
.L_x_1517:
[----:B------:R-:W-:Y:S05]  /*11d30*/  BSYNC B0 ;  /* 0x0000000000007941 */ /* 0x000fea0003800000 */
.L_x_1515:
[----:B------:R-:W-:-:S05]  /*11d40*/  IMAD R99, R102, R164, R99 ;  /* 0x000000a466637224 */ /* 0x000fca00078e0263 */
[----:B------:R-:W-:Y:S02]  /*11d50*/  VIADDMNMX R167, R99, R164, R167, PT ;  /* 0x000000a463a77246 */ /* 0x000fe400038001a7 */
[----:B------:R-:W-:-:S07]  /*11d60*/  VIMNMX R166, R166, R99, !PT ;  /* 0x00000063a6a67248 */ /* 0x000fce0007fe0100 */
.L_x_1514:
        /* <DEDUP_REMOVED lines=501> */
.L_x_1518:
        /* <DEDUP_REMOVED lines=115> */
.L_x_1500:
[----:B------:R-:W-:Y:S06]  /*143f0*/  BAR.ARV 0x8, 0x180 ;  /* 0x0206000000007b1d */ /* 0x000fec0000002000 */
[----:B------:R-:W-:Y:S05]  /*14400*/  @!P0 BRA `(.L_x_1520) ;  /* 0x0000000000048947 */ /* 0x000fea0003800000 */
[----:B------:R-:W-:Y:S01]  /*14410*/  BPT.TRAP 0x1 ;  /* 0x000000040000795c */ /* 0x000fe20000300000 */
.L_x_1520:
[----:B------:R-:W-:Y:S01]  /*14420*/  ULEA UR9, UR46, UR43, 0x3 ;  /* 0x0000002b2e097291 */ /* 0x000fe2000f8e183f */
[----:B------:R-:W-:-:S05]  /*14430*/  IMAD.U32 R0, RZ, RZ, UR47 ;  /* 0x0000002fff007e24 */ /* 0x000fca000f8e00ff */
[----:B------:R-:W-:-:S04]  /*14440*/  SHF.L.U32 R0, R0, 0x1f, RZ ;  /* 0x0000001f00007819 */ /* 0x000fc800000006ff */
[----:B------:R0:W1:Y:S01]  /*14450*/  SYNCS.PHASECHK.TRANS64.TRYWAIT P1, [UR9+0x22850], R0 ;  /* 0x02285000ff0075a7 */ /* 0x0000620008020149 */
[----:B------:R-:W-:Y:S05]  /*14460*/  @!P0 BRA `(.L_x_1521) ;  /* 0x0000000000048947 */ /* 0x000fea0003800000 */
[----:B------:R-:W-:Y:S01]  /*14470*/  BPT.TRAP 0x1 ;  /* 0x000000040000795c */ /* 0x000fe20000300000 */
.L_x_1521:
[----:B-1----:R-:W-:Y:S05]  /*14480*/  @P1 BRA `(.L_x_1522) ;  /* 0x0000000000081947 */ /* 0x002fea0003800000 */
[----:B------:R-:W1:Y:S02]  /*14490*/  SYNCS.PHASECHK.TRANS64.TRYWAIT P1, [UR9+0x22850], R0 ;  /* 0x02285000ff0075a7 */ /* 0x000e640008020149 */
[----:B-1----:R-:W-:Y:S05]  /*144a0*/  @!P1 BRA `(.L_x_1523) ;  /* 0x000000c400e49947 */ /* 0x002fea0003800000 */
.L_x_1522:
[----:B------:R-:W-:Y:S01]  /*144b0*/  UIADD3 UR43, UR43, 0x400, URZ ;  /* 0x000004002b2b7890 */ /* 0x000fe2000fffe03f */
[----:B------:R-:W-:Y:S01]  /*144c0*/  WARPGROUP.ARRIVE ;  /* 0x00000000000079c5 */ /* 0x000fe20000000000 */
[----:B------:R-:W-:Y:S01]  /*144d0*/  UMOV UR7, 0xc0000010 ;  /* 0xc000001000077882 */ /* 0x000fe20000000000 */
[----:B------:R-:W-:Y:S01]  /*144e0*/  ULDC.64 UR10, c[0x0][0x9a0] ;  /* 0x00026800000a7ab9 */ /* 0x000fe20000000a00 */
[----:B------:R-:W-:Y:S01]  /*144f0*/  USHF.R.U32.HI UR43, URZ, 0x4, UR43 ;  /* 0x000000043f2b7899 */ /* 0x000fe2000801162b */
[----:B-1----:R-:W-:Y:S01]  /*14500*/  IMAD.MOV.U32 R5, RZ, RZ, 0x3f800000 ;  /* 0x3f800000ff057424 */ /* 0x002fe200078e00ff */
[----:B------:R-:W-:Y:S02]  /*14510*/  UISETP.NE.U32.AND UP0, UPT, UR10, URZ, UPT ;  /* 0x0000003f0a00728c */ /* 0x000fe4000bf05070 */
[----:B------:R-:W-:Y:S02]  /*14520*/  ULOP3.LUT UR43, UR43, 0x3fff, URZ, 0xc0, !UPT ;  /* 0x00003fff2b2b7892 */ /* 0x000fe4000f8ec03f */
[----:B------:R-:W-:-:S02]  /*14530*/  UISETP.NE.AND.EX UP0, UPT, UR11, URZ, UPT, UP0 ;  /* 0x0000003f0b00728c */ /* 0x000fc4000bf05300 */
[----:B------:R-:W-:-:S04]  /*14540*/  ULOP3.LUT UR8, UR43, 0x10000, URZ, 0xfc, !UPT ;  /* 0x000100002b087892 */ /* 0x000fc8000f8efc3f */
[----:B------:R-:W-:Y:S01]  /*14550*/  UIMAD UR8, UR46, 0x500, UR8 ;  /* 0x000005002e0878a4 */ /* 0x000fe2000f8e0208 */
[----:B------:R-:W-:-:S04]  /*14560*/  PLOP3.LUT P1, PT, PT, PT, UP0, 0x80, 0x0 ;  /* 0x000000000000781c */ /* 0x000fc80003f2f008 */
[----:B------:R-:W-:Y:S02]  /*14570*/  @UP0 ULDC.64 UR12, c[0x0][0x9c8] ;  /* 0x00027200000c0ab9 */ /* 0x000fe40000000a00 */
[----:B------:R-:W-:Y:S01]  /*14580*/  UMOV UR6, UR8 ;  /* 0x0000000800067c82 */ /* 0x000fe20008000000 */
[----:B------:R-:W-:-:S09]  /*14590*/  @UP0 UIMAD.WIDE.U32 UR4, UR50, UR12, URZ ;  /* 0x0000000c320402a5 */ /* 0x000fd2000f8e003f */
[----:B------:R-:W-:Y:S01]  /*145a0*/  QGMMA.64x128x32.F32.E4M3.E4M3 R24, R184, gdesc[UR4], R24, gsb0 ;  /* 0x01e00004b8187df3 */ /* 0x000fe20008000818 */
[----:B------:R-:W-:Y:S01]  /*145b0*/  UIADD3 UR6, UR8, 0x100, URZ ;  /* 0x0000010008067890 */ /* 0x000fe2000fffe03f */
[----:B------:R-:W-:Y:S01]  /*145c0*/  UMOV UR7, 0xc0000010 ;  /* 0xc000001000077882 */ /* 0x000fe20000000000 */
[----:B------:R-:W-:Y:S02]  /*145d0*/  WARPGROUP.DEPBAR.LE gsb0, 0x0 ;  /* 0x00008000000079c5 */ /* 0x000fe40000010000 */
[----:B------:R-:W-:-:S07]  /*145e0*/  WARPGROUP.ARRIVE ;  /* 0x00000000000079c5 */ /* 0x000fce0000000000 */
[----:B------:R-:W-:Y:S01]  /*145f0*/  QGMMA.64x128x32.F32.E4M3.E4M3 R24, R180, gdesc[UR4], R24, gsb0 ;  /* 0x01e00004b4187df3 */ /* 0x000fe20008000818 */
[----:B------:R-:W-:-:S04]  /*14600*/  @UP0 USHF.R.S32.HI UR6, URZ, 0x1f, UR50 ;  /* 0x0000001f3f060899 */ /* 0x000fc80008011432 */
[----:B------:R-:W-:-:S04]  /*14610*/  @UP0 UIMAD UR6, UR6, UR12, URZ ;  /* 0x0000000c060602a4 */ /* 0x000fc8000f8e023f */
[----:B------:R-:W-:-:S04]  /*14620*/  @UP0 UIMAD UR6, UR50, UR13, UR6 ;  /* 0x0000000d320602a4 */ /* 0x000fc8000f8e0206 */
[----:B------:R-:W-:-:S03]  /*14630*/  @UP0 UIADD3 UR5, UR5, UR6, URZ ;  /* 0x0000000605050290 */ /* 0x000fc6000fffe03f */
[----:B------:R-:W-:Y:S02]  /*14640*/  @UP0 ULDC.64 UR6, c[0x0][0x9d0] ;  /* 0x0002740000060ab9 */ /* 0x000fe40000000a00 */
[----:B------:R-:W-:-:S04]  /*14650*/  @UP0 UIMAD.WIDE.U32 UR4, UR37, UR6, UR4 ;  /* 0x00000006250402a5 */ /* 0x000fc8000f8e0004 */
[----:B------:R-:W-:Y:S02]  /*14660*/  @UP0 ULEA UR6, UP1, UR4, UR10, 0x2 ;  /* 0x0000000a04060291 */ /* 0x000fe4000f82103f */
[----:B------:R-:W-:-:S04]  /*14670*/  @UP0 UIMAD UR5, UR37, UR7, UR5 ;  /* 0x00000007250502a4 */ /* 0x000fc8000f8e0205 */
[----:B------:R-:W-:Y:S01]  /*14680*/  IMAD.U32 R6, RZ, RZ, UR6 ;  /* 0x00000006ff067e24 */ /* 0x000fe2000f8e00ff */
[----:B------:R-:W-:Y:S02]  /*14690*/  @UP0 ULEA.HI.X UR7, UR4, UR11, UR5, 0x2, UP1 ;  /* 0x0000000b04070291 */ /* 0x000fe400088f1405 */
[----:B------:R-:W-:-:S04]  /*146a0*/  UIADD3 UR6, UR8, 0x200, URZ ;  /* 0x0000020008067890 */ /* 0x000fc8000fffe03f */
[----:B------:R-:W-:Y:S01]  /*146b0*/  IMAD.U32 R7, RZ, RZ, UR7 ;  /* 0x00000007ff077e24 */ /* 0x000fe2000f8e00ff */
        /* <DEDUP_REMOVED lines=8> */
[----:B------:R-:W3:Y:S04]  /*14740*/  SHFL.BFLY PT, R9, R4, 0x2, 0x1f ;  /* 0x0c401f0004097f89 */ /* 0x000ee800000e0000 */
[----:B------:R-:W4:Y:S01]  /*14750*/  SHFL.BFLY PT, R8, R3, 0x2, 0x1f ;  /* 0x0c401f0003087f89 */ /* 0x000f2200000e0000 */
[----:B------:R-:W-:Y:S02]  /*14760*/  WARPGROUP.DEPBAR.LE gsb0, 0x0 ;  /* 0x00008000000079c5 */ /* 0x000fe40000010000 */
[----:B------:R-:W-:-:S06]  /*14770*/  WARPGROUP.ARRIVE ;  /* 0x00000000000079c5 */ /* 0x000fcc0000000000 */
[----:B------:R-:W-:Y:S01]  /*14780*/  QGMMA.64x128x32.F32.E4M3.E4M3 R24, R172, gdesc[UR4], R24, gsb0 ;  /* 0x01e00004ac187df3 */ /* 0x000fe20008000818 */
[----:B------:R-:W-:Y:S01]  /*14790*/  UMOV UR6, UR8 ;  /* 0x0000000800067c82 */ /* 0x000fe20008000000 */
[----:B------:R-:W-:Y:S01]  /*147a0*/  UMOV UR7, 0xc0000010 ;  /* 0xc000001000077882 */ /* 0x000fe20000000000 */
[----:B---3--:R-:W-:-:S01]  /*147b0*/  FADD.FTZ R9, R9, R4 ;  /* 0x0000000409097221 */ /* 0x008fc20000010000 */
[----:B----4-:R-:W-:-:S04]  /*147c0*/  FADD.FTZ R8, R8, R3 ;  /* 0x0000000308087221 */ /* 0x010fc80000010000 */
[----:B0-----:R-:W0:Y:S04]  /*147d0*/  SHFL.BFLY PT, R0, R9, 0x1, 0x1f ;  /* 0x0c201f0009007f89 */ /* 0x001e2800000e0000 */
[----:B-1----:R-:W1:Y:S01]  /*147e0*/  SHFL.BFLY PT, R7, R8, 0x1, 0x1f ;  /* 0x0c201f0008077f89 */ /* 0x002e6200000e0000 */
        /* <DEDUP_REMOVED lines=32> */
.L_x_1524:
        /* <DEDUP_REMOVED lines=13> */
[----:B------:R-:W-:Y:S01]  /*14ac0*/  SYNCS.ARRIVE.TRANS64.RED.A1T0 RZ, [UR4], RZ ;  /* 0x000000ffffff79a7 */ /* 0x000fe20008100404 */
        /* <DEDUP_REMOVED lines=60> */
.L_x_1446:
        /* <DEDUP_REMOVED lines=9> */
[----:B------:R-:W-:Y:S02]  /*14f20*/  R2UR UR5, R50 ;  /* 0x00000000320572ca */ /* 0x000fe400000e0000 */
[----:B------:R-:W-:Y:S01]  /*14f30*/  R2UR UR50, R51 ;  /* 0x00000000333272ca */ /* 0x000fe200000e0000 */
[----:B------:R-:W-:Y:S06]  /*14f40*/  BAR.ARV 0x4, 0x180 ;  /* 0x0106000000007b1d */ /* 0x000fec0000002000 */
[----:B------:R-:W-:Y:S08]  /*14f50*/  @P0 BRA `(.L_x_1526) ;  /* 0x0000002c00a40947 */ /* 0x000ff00003800000 */
[----:B------:R-:W0:Y:S01]  /*14f60*/  S2R R18, SR_TID.X ;  /* 0x0000000000127919 */ /* 0x000e220000002100 */
[----:B------:R-:W-:Y:S01]  /*14f70*/  ULDC.64 UR8, c[0x4][0x38] ;  /* 0x01000e0000087ab9 */ /* 0x000fe20000000a00 */
[----:B------:R-:W-:Y:S01]  /*14f80*/  ULDC.64 UR10, c[0x0][0xc00] ;  /* 0x00030000000a7ab9 */ /* 0x000fe20000000a00 */
[----:B0-----:R-:W-:-:S05]  /*14f90*/  IMAD.SHL.U32 R4, R18, 0x4, RZ ;  /* 0x0000000412047824 */ /* 0x001fca00078e00ff */
[----:B------:R-:W-:Y:S01]  /*14fa0*/  LOP3.LUT R4, R4, 0xc, RZ, 0xc0, !PT ;  /* 0x0000000c04047812 */ /* 0x000fe200078ec0ff */
[----:B------:R-:W-:Y:S03]  /*14fb0*/  BAR.SYNC.DEFER_BLOCKING 0x1, 0x100 ;  /* 0x0044000000007b1d */ /* 0x000fe60000010000 */
[----:B------:R-:W-:-:S05]  /*14fc0*/  IADD3 R4, P0, R4, UR8, RZ ;  /* 0x0000000804047c10 */ /* 0x000fca000ff1e0ff */
[----:B------:R-:W-:Y:S01]  /*14fd0*/  IMAD.X R5, RZ, RZ, UR9, P0 ;  /* 0x00000009ff057e24 */ /* 0x000fe200080e06ff */
[----:B------:R-:W-:-:S04]  /*14fe0*/  ULDC.64 UR8, c[0x0][0xc00] ;  /* 0x0003000000087ab9 */ /* 0x000fc80000000a00 */
[----:B------:R0:W2:Y:S01]  /*14ff0*/  LDG.E.CONSTANT R24, desc[UR54][R4.64] ;  /* 0x0000003604187981 */ /* 0x0000a2000c1e9900 */
[----:B------:R-:W-:Y:S01]  /*15000*/  LOP3.LUT P0, R18, R18, 0x3, RZ, 0xc0, !PT ;  /* 0x0000000312127812 */ /* 0x000fe2000780c0ff */
[----:B------:R-:W-:-:S03]  /*15010*/  UIMAD.WIDE UR8, UR38, 0x4, UR8 ;  /* 0x00000004260878a5 */ /* 0x000fc6000f8e0208 */
[----:B------:R-:W-:-:S04]  /*15020*/  ISETP.EQ.OR P0, PT, R18, 0x3, !P0 ;  /* 0x000000031200780c */ /* 0x000fc80004702670 */
        /* <DEDUP_REMOVED lines=25> */
[----:B------:R-:W-:-:S02]  /*151c0*/  SEL R40, R85, R84, P0 ;  /* 0x0000005455287207 */ /* 0x000fc40000000000 */
        /* <DEDUP_REMOVED lines=10> */
[----:B------:R-:W-:Y:S02]  /*15270*/  LOP3.LUT R4, R53, 0x380, RZ, 0xc0, !PT ;  /* 0x0000038035047812 */ /* 0x000fe400078ec0ff */
        /* <DEDUP_REMOVED lines=8> */
[----:B------:R-:W-:Y:S02]  /*15300*/  IADD3 R55, P1, R10, 0x40, RZ ;  /* 0x000000400a377810 */ /* 0x000fe40007f3e0ff */
[----:B------:R-:W-:Y:S02]  /*15310*/  SEL R69, R57, R64, P0 ;  /* 0x0000004039457207 */ /* 0x000fe40000000000 */
[----:B------:R-:W-:Y:S01]  /*15320*/  SEL R48, R64, R57, P0 ;  /* 0x0000003940307207 */ /* 0x000fe20000000000 */
[----:B------:R-:W-:Y:S01]  /*15330*/  IMAD.X R15, RZ, RZ, R11, P1 ;  /* 0x000000ffff0f7224 */ /* 0x000fe200008e060b */
[----:B------:R-:W-:Y:S02]  /*15340*/  SEL R63, R74, R75, P0 ;  /* 0x0000004b4a3f7207 */ /* 0x000fe40000000000 */
[----:B------:R-:W-:Y:S02]  /*15350*/  SEL R131, R6, R25, P0 ;  /* 0x0000001906837207 */ /* 0x000fe40000000000 */
[----:B------:R-:W-:-:S02]  /*15360*/  SEL R74, R75, R74, P0 ;  /* 0x0000004a4b4a7207 */ /* 0x000fc40000000000 */
[----:B------:R-:W-:Y:S02]  /*15370*/  SEL R57, R86, R87, P0 ;  /* 0x0000005756397207 */ /* 0x000fe40000000000 */
[----:B------:R-:W-:Y:S02]  /*15380*/  SHF.R.U64 R4, R4, 0x3, RZ ;  /* 0x0000000304047819 */ /* 0x000fe400000012ff */
[----:B------:R-:W-:Y:S02]  /*15390*/  SEL R25, R25, R6, P0 ;  /* 0x0000000619197207 */ /* 0x000fe40000000000 */
[----:B------:R-:W-:Y:S02]  /*153a0*/  SEL R86, R87, R86, P0 ;  /* 0x0000005657567207 */ /* 0x000fe40000000000 */
[C---:B------:R-:W-:Y:S02]  /*153b0*/  IADD3 R75, P3, R10.reuse, 0x4000, RZ ;  /* 0x000040000a4b7810 */ /* 0x040fe40007f7e0ff */
[----:B------:R-:W-:-:S02]  /*153c0*/  IADD3 R87, P6, R10, 0x4060, RZ ;  /* 0x000040600a577810 */ /* 0x000fc40007fde0ff */
[----:B------:R-:W-:Y:S01]  /*153d0*/  LOP3.LUT R6, R55, 0x380, RZ, 0xc0, !PT ;  /* 0x0000038037067812 */ /* 0x000fe200078ec0ff */
[----:B------:R-:W-:Y:S01]  /*153e0*/  IMAD.X R93, RZ, RZ, R11, P3 ;  /* 0x000000ffff5d7224 */ /* 0x000fe200018e060b */
[----:B------:R-:W-:Y:S02]  /*153f0*/  SEL R101, R66, R67, P0 ;  /* 0x0000004342657207 */ /* 0x000fe40000000000 */
[----:B------:R-:W-:Y:S02]  /*15400*/  SEL R108, R67, R66, P0 ;  /* 0x00000042436c7207 */ /* 0x000fe40000000000 */
[----:B------:R-:W-:Y:S02]  /*15410*/  LOP3.LUT R5, R10, 0x380, RZ, 0xc0, !PT ;  /* 0x000003800a057812 */ /* 0x000fe400078ec0ff */
[----:B------:R-:W-:Y:S02]  /*15420*/  LOP3.LUT R98, R4, R53, RZ, 0x3c, !PT ;  /* 0x0000003504627212 */ /* 0x000fe400078e3cff */
[----:B------:R-:W-:-:S02]  /*15430*/  SEL R67, R70, R71, P0 ;  /* 0x0000004746437207 */ /* 0x000fc40000000000 */
[----:B------:R-:W-:Y:S02]  /*15440*/  SEL R110, R71, R70, P0 ;  /* 0x00000046476e7207 */ /* 0x000fe40000000000 */
[----:B------:R-:W-:Y:S02]  /*15450*/  SEL R65, R78, R79, P0 ;  /* 0x0000004f4e417207 */ /* 0x000fe40000000000 */
[----:B------:R-:W-:Y:S02]  /*15460*/  LOP3.LUT R4, R75, 0x380, RZ, 0xc0, !PT ;  /* 0x000003804b047812 */ /* 0x000fe400078ec0ff */
[----:B------:R-:W-:Y:S02]  /*15470*/  SEL R78, R79, R78, P0 ;  /* 0x0000004e4f4e7207 */ /* 0x000fe40000000000 */
[----:B------:R-:W-:Y:S02]  /*15480*/  SEL R51, R82, R83, P0 ;  /* 0x0000005352337207 */ /* 0x000fe40000000000 */
[----:B------:R-:W-:-:S02]  /*15490*/  IADD3 R71, P2, R10, 0x60, RZ ;  /* 0x000000600a477810 */ /* 0x000fc40007f5e0ff */
[----:B------:R-:W-:Y:S02]  /*154a0*/  SHF.R.U64 R6, R6, 0x3, RZ ;  /* 0x0000000306067819 */ /* 0x000fe400000012ff */
[----:B------:R-:W-:Y:S01]  /*154b0*/  LOP3.LUT R50, R87, 0x380, RZ, 0xc0, !PT ;  /* 0x0000038057327812 */ /* 0x000fe200078ec0ff */
[----:B------:R-:W-:Y:S01]  /*154c0*/  IMAD.X R13, RZ, RZ, R11, P2 ;  /* 0x000000ffff0d7224 */ /* 0x000fe200010e060b */
[----:B------:R-:W-:Y:S02]  /*154d0*/  SEL R121, R52, R89, P0 ;  /* 0x0000005934797207 */ /* 0x000fe40000000000 */
[----:B------:R-:W-:Y:S02]  /*154e0*/  SEL R34, R89, R52, P0 ;  /* 0x0000003459227207 */ /* 0x000fe40000000000 */
[----:B------:R-:W-:Y:S02]  /*154f0*/  SEL R82, R83, R82, P0 ;  /* 0x0000005253527207 */ /* 0x000fe40000000000 */
[----:B------:R-:W-:-:S02]  /*15500*/  IADD3 R79, P4, R10, 0x4020, RZ ;  /* 0x000040200a4f7810 */ /* 0x000fc40007f9e0ff */
[----:B------:R-:W-:Y:S02]  /*15510*/  SEL R89, R41, R14, P0 ;  /* 0x0000000e29597207 */ /* 0x000fe40000000000 */
[----:B------:R-:W-:Y:S02]  /*15520*/  IADD3 R83, P5, R10, 0x4040, RZ ;  /* 0x000040400a537810 */ /* 0x000fe40007fbe0ff */
[----:B------:R-:W-:Y:S02]  /*15530*/  SHF.R.U64 R5, R5, 0x3, RZ ;  /* 0x0000000305057819 */ /* 0x000fe400000012ff */
[----:B------:R-:W-:Y:S01]  /*15540*/  SEL R103, R8, R9, P0 ;  /* 0x0000000908677207 */ /* 0x000fe20000000000 */
[--C-:B------:R-:W-:Y:S01]  /*15550*/  IMAD.X R7, RZ, RZ, R11.reuse, P5 ;  /* 0x000000ffff077224 */ /* 0x100fe200028e060b */
[----:B------:R-:W-:Y:S01]  /*15560*/  SEL R42, R9, R8, P0 ;  /* 0x00000008092a7207 */ /* 0x000fe20000000000 */
[----:B------:R-:W-:Y:S01]  /*15570*/  IMAD.X R9, RZ, RZ, R11, P4 ;  /* 0x000000ffff097224 */ /* 0x000fe200020e060b */
[----:B------:R-:W-:-:S02]  /*15580*/  SEL R41, R14, R41, P0 ;  /* 0x000000290e297207 */ /* 0x000fc40000000000 */
[----:B------:R-:W-:Y:S02]  /*15590*/  SHF.R.U64 R4, R4, 0x3, RZ ;  /* 0x0000000304047819 */ /* 0x000fe400000012ff */
[----:B------:R-:W-:Y:S02]  /*155a0*/  LOP3.LUT R8, R71, 0x380, RZ, 0xc0, !PT ;  /* 0x0000038047087812 */ /* 0x000fe400078ec0ff */
[----:B------:R-:W-:Y:S02]  /*155b0*/  LOP3.LUT R14, R6, R55, RZ, 0x3c, !PT ;  /* 0x00000037060e7212 */ /* 0x000fe400078e3cff */
[----:B------:R-:W-:Y:S02]  /*155c0*/  SHF.R.U64 R50, R50, 0x3, RZ ;  /* 0x0000000332327819 */ /* 0x000fe400000012ff */
[----:B------:R-:W-:Y:S02]  /*155d0*/  LOP3.LUT R6, R79, 0x380, RZ, 0xc0, !PT ;  /* 0x000003804f067812 */ /* 0x000fe400078ec0ff */
[----:B------:R-:W-:Y:S01]  /*155e0*/  LOP3.LUT R10, R5, R10, RZ, 0x3c, !PT ;  /* 0x0000000a050a7212 */ /* 0x000fe200078e3cff */
[----:B------:R-:W-:Y:S01]  /*155f0*/  IMAD.X R5, RZ, RZ, R11, P6 ;  /* 0x000000ffff057224 */ /* 0x000fe200030e060b */
[----:B------:R-:W-:-:S02]  /*15600*/  LOP3.LUT R18, R83, 0x380, RZ, 0xc0, !PT ;  /* 0x0000038053127812 */ /* 0x000fc400078ec0ff */
[----:B------:R-:W-:Y:S02]  /*15610*/  LOP3.LUT R92, R4, R75, RZ, 0x3c, !PT ;  /* 0x0000004b045c7212 */ /* 0x000fe400078e3cff */
[----:B------:R-:W-:Y:S02]  /*15620*/  SHF.R.U64 R8, R8, 0x3, RZ ;  /* 0x0000000308087819 */ /* 0x000fe400000012ff */
[----:B------:R-:W-:Y:S02]  /*15630*/  LOP3.LUT R4, R50, R87, RZ, 0x3c, !PT ;  /* 0x0000005732047212 */ /* 0x000fe400078e3cff */
[----:B------:R-:W-:Y:S02]  /*15640*/  SEL R113, R68, R91, P0 ;  /* 0x0000005b44717207 */ /* 0x000fe40000000000 */
[----:B------:R-:W-:Y:S02]  /*15650*/  SEL R38, R91, R68, P0 ;  /* 0x000000445b267207 */ /* 0x000fe40000000000 */
[----:B------:R-:W-:-:S02]  /*15660*/  SHF.R.U64 R6, R6, 0x3, RZ ;  /* 0x0000000306067819 */ /* 0x000fc400000012ff */
[----:B------:R-:W-:Y:S02]  /*15670*/  SEL R91, R45, R12, P0 ;  /* 0x0000000c2d5b7207 */ /* 0x000fe40000000000 */
[----:B------:R-:W-:Y:S02]  /*15680*/  SHF.R.U64 R18, R18, 0x3, RZ ;  /* 0x0000000312127819 */ /* 0x000fe400000012ff */
[----:B------:R-:W-:Y:S02]  /*15690*/  SEL R45, R12, R45, P0 ;  /* 0x0000002d0c2d7207 */ /* 0x000fe40000000000 */
[----:B------:R-:W-:Y:S02]  /*156a0*/  LOP3.LUT R12, R8, R71, RZ, 0x3c, !PT ;  /* 0x00000047080c7212 */ /* 0x000fe400078e3cff */
[----:B------:R-:W-:Y:S02]  /*156b0*/  MOV R94, R4 ;  /* 0x00000004005e7202 */ /* 0x000fe40000000f00 */
[----:B------:R-:W-:-:S02]  /*156c0*/  LOP3.LUT R8, R6, R79, RZ, 0x3c, !PT ;  /* 0x0000004f06087212 */ /* 0x000fc400078e3cff */
[----:B------:R-:W-:Y:S02]  /*156d0*/  LOP3.LUT R6, R18, R83, RZ, 0x3c, !PT ;  /* 0x0000005312067212 */ /* 0x000fe400078e3cff */
[----:B------:R-:W-:Y:S02]  /*156e0*/  MOV R92, R92 ;  /* 0x0000005c005c7202 */ /* 0x000fe40000000f00 */
[----:B------:R-:W-:Y:S02]  /*156f0*/  MOV R93, R6 ;  /* 0x00000006005d7202 */ /* 0x000fe40000000f00 */
[----:B------:R-:W-:Y:S02]  /*15700*/  MOV R18, R8 ;  /* 0x0000000800127202 */ /* 0x000fe40000000f00 */
[----:B------:R-:W-:Y:S02]  /*15710*/  MOV R97, R10 ;  /* 0x0000000a00617202 */ /* 0x000fe40000000f00 */
[----:B------:R-:W-:-:S02]  /*15720*/  MOV R98, R98 ;  /* 0x0000006200627202 */ /* 0x000fc40000000f00 */
        /* <DEDUP_REMOVED lines=20> */
[----:B------:R-:W-:Y:S04]  /*15870*/  SHFL.IDX PT, R76, R119, R24, 0x1c1f ;  /* 0x001c1f18774c7589 */ /* 0x000fe800000e0000 */
[----:B------:R0:W-:Y:S04]  /*15880*/  SHFL.IDX PT, R53, R89, R24, 0x1c1f ;  /* 0x001c1f1859357589 */ /* 0x0001e800000e0000 */
[----:B------:R1:W-:Y:S04]  /*15890*/  SHFL.IDX PT, R52, R91, R24, 0x1c1f ;  /* 0x001c1f185b347589 */ /* 0x0003e800000e0000 */
[----:B------:R-:W2:Y:S01]  /*158a0*/  SHFL.IDX PT, R7, R29, R5, 0x1c1f ;  /* 0x001c1f051d077589 */ /* 0x000ea200000e0000 */
[----:B0-----:R-:W-:-:S03]  /*158b0*/  SEL R89, R27, R4, P0 ;  /* 0x000000041b597207 */ /* 0x001fc60000000000 */
[----:B------:R-:W-:Y:S01]  /*158c0*/  SHFL.IDX PT, R77, R30, R5, 0x1c1f ;  /* 0x001c1f051e4d7589 */ /* 0x000fe200000e0000 */
[----:B-1----:R-:W-:-:S03]  /*158d0*/  SEL R91, R4, R27, P0 ;  /* 0x0000001b045b7207 */ /* 0x002fc60000000000 */
[----:B------:R-:W-:Y:S04]  /*158e0*/  SHFL.IDX PT, R45, R45, R5, 0x1c1f ;  /* 0x001c1f052d2d7589 */ /* 0x000fe800000e0000 */
[----:B------:R-:W-:Y:S04]  /*158f0*/  SHFL.IDX PT, R28, R41, R5, 0x1c1f ;  /* 0x001c1f05291c7589 */ /* 0x000fe800000e0000 */
[----:B------:R-:W0:Y:S04]  /*15900*/  SHFL.IDX PT, R44, R44, R5, 0x1c1f ;  /* 0x001c1f052c2c7589 */ /* 0x000e2800000e0000 */
[----:B------:R-:W-:Y:S04]  /*15910*/  SHFL.IDX PT, R8, R125, R24, 0x1c1f ;  /* 0x001c1f187d087589 */ /* 0x000fe800000e0000 */
[----:B------:R-:W-:Y:S01]  /*15920*/  SHFL.IDX PT, R59, R59, R24, 0x1c1f ;  /* 0x001c1f183b3b7589 */ /* 0x000fe200000e0000 */
[----:B--2---:R-:W-:-:S03]  /*15930*/  SEL R87, R6, R7, P0 ;  /* 0x0000000706577207 */ /* 0x004fc60000000000 */
[----:B------:R-:W-:Y:S04]  /*15940*/  SHFL.IDX PT, R66, R69, R24, 0x1c1f ;  /* 0x001c1f1845427589 */ /* 0x000fe800000e0000 */
[----:B------:R-:W-:Y:S04]  /*15950*/  SHFL.IDX PT, R62, R73, R24, 0x1c1f ;  /* 0x001c1f18493e7589 */ /* 0x000fe800000e0000 */
[----:B------:R-:W-:Y:S04]  /*15960*/  SHFL.IDX PT, R100, R67, R24, 0x1c1f ;  /* 0x001c1f1843647589 */ /* 0x000fe800000e0000 */
[----:B------:R-:W-:Y:S01]  /*15970*/  SHFL.IDX PT, R104, R63, R24, 0x1c1f ;  /* 0x001c1f183f687589 */ /* 0x000fe200000e0000 */
[----:B0-----:R-:W-:-:S03]  /*15980*/  SEL R42, R44, R55, P0 ;  /* 0x000000372c2a7207 */ /* 0x001fc60000000000 */
[----:B------:R-:W-:Y:S04]  /*15990*/  SHFL.IDX PT, R70, R57, R24, 0x1c1f ;  /* 0x001c1f1839467589 */ /* 0x000fe800000e0000 */
[----:B------:R0:W1:Y:S04]  /*159a0*/  SHFL.IDX PT, R9, R32, R5, 0x1c1f ;  /* 0x001c1f0520097589 */ /* 0x00006800000e0000 */
[----:B------:R2:W3:Y:S04]  /*159b0*/  SHFL.IDX PT, R75, R86, R5, 0x1c1f ;  /* 0x001c1f05564b7589 */ /* 0x0004e800000e0000 */
[----:B------:R-:W4:Y:S01]  /*159c0*/  SHFL.IDX PT, R47, R47, R5, 0x1c1f ;  /* 0x001c1f052f2f7589 */ /* 0x000f2200000e0000 */
[----:B0-----:R-:W-:-:S03]  /*159d0*/  SEL R32, R50, R51, P0 ;  /* 0x0000003332207207 */ /* 0x001fc60000000000 */
[----:B------:R-:W-:Y:S01]  /*159e0*/  SHFL.IDX PT, R46, R46, R5, 0x1c1f ;  /* 0x001c1f052e2e7589 */ /* 0x000fe200000e0000 */
[----:B--2---:R-:W-:-:S03]  /*159f0*/  SEL R86, R84, R85, P0 ;  /* 0x0000005554567207 */ /* 0x004fc60000000000 */
[----:B------:R-:W0:Y:S01]  /*15a00*/  SHFL.IDX PT, R71, R112, R5, 0x1c1f ;  /* 0x001c1f0570477589 */ /* 0x000e2200000e0000 */
[----:B------:R-:W-:Y:S02]  /*15a10*/  SEL R84, R85, R84, P0 ;  /* 0x0000005455547207 */ /* 0x000fe40000000000 */
[----:B------:R-:W-:Y:S01]  /*15a20*/  SEL R85, R7, R6, P0 ;  /* 0x0000000607557207 */ /* 0x000fe20000000000 */
[----:B------:R-:W-:Y:S04]  /*15a30*/  SHFL.IDX PT, R10, R121, R24, 0x1c1f ;  /* 0x001c1f18790a7589 */ /* 0x000fe800000e0000 */
[----:B------:R-:W-:Y:S01]  /*15a40*/  SHFL.IDX PT, R72, R115, R24, 0x1c1f ;  /* 0x001c1f1873487589 */ /* 0x000fe200000e0000 */
[----:B-1----:R-:W-:-:S03]  /*15a50*/  SEL R83, R8, R9, P0 ;  /* 0x0000000908537207 */ /* 0x002fc60000000000 */
[----:B------:R-:W-:Y:S01]  /*15a60*/  SHFL.IDX PT, R68, R111, R24, 0x1c1f ;  /* 0x001c1f186f447589 */ /* 0x000fe200000e0000 */
[----:B---3--:R-:W-:-:S03]  /*15a70*/  SEL R29, R70, R75, P0 ;  /* 0x0000004b461d7207 */ /* 0x008fc60000000000 */
[----:B------:R-:W-:Y:S01]  /*15a80*/  SHFL.IDX PT, R60, R105, R24, 0x1c1f ;  /* 0x001c1f18693c7589 */ /* 0x000fe200000e0000 */
[----:B----4-:R-:W-:Y:S02]  /*15a90*/  SEL R41, R54, R47, P0 ;  /* 0x0000002f36297207 */ /* 0x010fe40000000000 */
[----:B------:R-:W-:Y:S01]  /*15aa0*/  SEL R43, R47, R54, P0 ;  /* 0x000000362f2b7207 */ /* 0x000fe20000000000 */
[----:B------:R1:W2:Y:S04]  /*15ab0*/  SHFL.IDX PT, R11, R34, R5, 0x1c1f ;  /* 0x001c1f05220b7589 */ /* 0x0002a800000e0000 */
[----:B------:R3:W-:Y:S04]  /*15ac0*/  SHFL.IDX PT, R73, R31, R5, 0x1c1f ;  /* 0x001c1f051f497589 */ /* 0x0007e800000e0000 */
[----:B------:R4:W2:Y:S01]  /*15ad0*/  SHFL.IDX PT, R69, R33, R5, 0x1c1f ;  /* 0x001c1f0521457589 */ /* 0x0008a200000e0000 */
[----:B-1----:R-:W-:-:S03]  /*15ae0*/  SEL R34, R51, R50, P0 ;  /* 0x0000003233227207 */ /* 0x002fc60000000000 */
[----:B------:R1:W-:Y:S01]  /*15af0*/  SHFL.IDX PT, R63, R37, R5, 0x1c1f ;  /* 0x001c1f05253f7589 */ /* 0x0003e200000e0000 */
[----:B0-----:R-:W-:Y:S02]  /*15b00*/  SEL R51, R71, R62, P0 ;  /* 0x0000003e47337207 */ /* 0x001fe40000000000 */
[----:B---3--:R-:W-:Y:S01]  /*15b10*/  SEL R31, R75, R70, P0 ;  /* 0x000000464b1f7207 */ /* 0x008fe20000000000 */
[----:B------:R0:W3:Y:S01]  /*15b20*/  SHFL.IDX PT, R67, R90, R5, 0x1c1f ;  /* 0x001c1f055a437589 */ /* 0x0000e200000e0000 */
[----:B----4-:R-:W-:-:S03]  /*15b30*/  SEL R33, R49, R26, P0 ;  /* 0x0000001a31217207 */ /* 0x010fc60000000000 */
[----:B------:R-:W-:Y:S01]  /*15b40*/  SHFL.IDX PT, R12, R117, R24, 0x1c1f ;  /* 0x001c1f18750c7589 */ /* 0x000fe200000e0000 */
[----:B-1----:R-:W-:-:S03]  /*15b50*/  SEL R37, R52, R45, P0 ;  /* 0x0000002d34257207 */ /* 0x002fc60000000000 */
[----:B------:R-:W-:Y:S01]  /*15b60*/  SHFL.IDX PT, R14, R113, R24, 0x1c1f ;  /* 0x001c1f18710e7589 */ /* 0x000fe200000e0000 */
[----:B--2---:R-:W-:Y:S02]  /*15b70*/  SEL R79, R10, R11, P0 ;  /* 0x0000000b0a4f7207 */ /* 0x004fe40000000000 */
[----:B0-----:R-:W-:Y:S01]  /*15b80*/  SEL R90, R88, R25, P0 ;  /* 0x00000019585a7207 */ /* 0x001fe20000000000 */
[----:B------:R-:W-:Y:S01]  /*15b90*/  SHFL.IDX PT, R64, R107, R24, 0x1c1f ;  /* 0x001c1f186b407589 */ /* 0x000fe200000e0000 */
[----:B------:R-:W-:Y:S02]  /*15ba0*/  SEL R88, R25, R88, P0 ;  /* 0x0000005819587207 */ /* 0x000fe40000000000 */
[----:B------:R-:W-:Y:S01]  /*15bb0*/  F2FP.BF16.F32.PACK_AB R4, R91, R90 ;  /* 0x0000005a5b04723e */ /* 0x000fe200000010ff */
[----:B------:R-:W-:Y:S01]  /*15bc0*/  SHFL.IDX PT, R56, R109, R24, 0x1c1f ;  /* 0x001c1f186d387589 */ /* 0x000fe200000e0000 */
[----:B------:R-:W-:Y:S02]  /*15bd0*/  SEL R70, R68, R69, P0 ;  /* 0x0000004544467207 */ /* 0x000fe40000000000 */
[----:B------:R-:W-:Y:S01]  /*15be0*/  SEL R68, R69, R68, P0 ;  /* 0x0000004445447207 */ /* 0x000fe20000000000 */
[----:B------:R-:W-:Y:S01]  /*15bf0*/  SHFL.IDX PT, R61, R61, R24, 0x1c1f ;  /* 0x001c1f183d3d7589 */ /* 0x000fe200000e0000 */
[----:B------:R-:W-:-:S03]  /*15c00*/  F2FP.BF16.F32.PACK_AB R6, R89, R88 ;  /* 0x000000585906723e */ /* 0x000fc600000010ff */
[----:B------:R-:W-:Y:S01]  /*15c10*/  SHFL.IDX PT, R101, R101, R24, 0x1c1f ;  /* 0x001c1f1865657589 */ /* 0x000fe200000e0000 */
[----:B---3--:R-:W-:-:S03]  /*15c20*/  SEL R47, R67, R58, P0 ;  /* 0x0000003a432f7207 */ /* 0x008fc60000000000 */
[----:B------:R-:W-:Y:S04]  /*15c30*/  SHFL.IDX PT, R102, R65, R24, 0x1c1f ;  /* 0x001c1f1841667589 */ /* 0x000fe800000e0000 */
[----:B------:R-:W0:Y:S04]  /*15c40*/  SHFL.IDX PT, R99, R48, R5, 0x1c1f ;  /* 0x001c1f0530637589 */ /* 0x000e2800000e0000 */
[----:B------:R1:W2:Y:S04]  /*15c50*/  SHFL.IDX PT, R13, R35, R5, 0x1c1f ;  /* 0x001c1f05230d7589 */ /* 0x0002a800000e0000 */
[----:B------:R3:W4:Y:S04]  /*15c60*/  SHFL.IDX PT, R15, R38, R5, 0x1c1f ;  /* 0x001c1f05260f7589 */ /* 0x00072800000e0000 */
[----:B------:R0:W4:Y:S01]  /*15c70*/  SHFL.IDX PT, R65, R36, R5, 0x1c1f ;  /* 0x001c1f0524417589 */ /* 0x00012200000e0000 */
[----:B-1----:R-:W-:-:S03]  /*15c80*/  SEL R35, R26, R49, P0 ;  /* 0x000000311a237207 */ /* 0x002fc60000000000 */
[----:B------:R1:W4:Y:S01]  /*15c90*/  SHFL.IDX PT, R24, R40, R5, 0x1c1f ;  /* 0x001c1f0528187589 */ /* 0x00032200000e0000 */
[----:B------:R-:W-:Y:S02]  /*15ca0*/  SEL R49, R62, R71, P0 ;  /* 0x000000473e317207 */ /* 0x000fe40000000000 */
[----:B---3--:R-:W-:Y:S01]  /*15cb0*/  SEL R38, R28, R53, P0 ;  /* 0x000000351c267207 */ /* 0x008fe20000000000 */
[----:B------:R3:W-:Y:S01]  /*15cc0*/  SHFL.IDX PT, R57, R39, R5, 0x1c1f ;  /* 0x001c1f0527397589 */ /* 0x0007e200000e0000 */
[----:B------:R-:W-:Y:S02]  /*15cd0*/  SEL R62, R60, R63, P0 ;  /* 0x0000003f3c3e7207 */ /* 0x000fe40000000000 */
[----:B0-----:R-:W-:Y:S01]  /*15ce0*/  SEL R36, R53, R28, P0 ;  /* 0x0000001c35247207 */ /* 0x001fe20000000000 */
[----:B------:R-:W-:Y:S01]  /*15cf0*/  SHFL.IDX PT, R103, R110, R5, 0x1c1f ;  /* 0x001c1f056e677589 */ /* 0x000fe200000e0000 */
[----:B------:R-:W-:Y:S02]  /*15d00*/  SEL R48, R66, R99, P0 ;  /* 0x0000006342307207 */ /* 0x000fe40000000000 */
[----:B-1----:R-:W-:Y:S01]  /*15d10*/  SEL R40, R55, R44, P0 ;  /* 0x0000002c37287207 */ /* 0x002fe20000000000 */
[----:B------:R-:W0:Y:S01]  /*15d20*/  SHFL.IDX PT, R30, R108, R5, 0x1c1f ;  /* 0x001c1f056c1e7589 */ /* 0x000e2200000e0000 */
[----:B------:R-:W-:-:S02]  /*15d30*/  SEL R44, R59, R46, P0 ;  /* 0x0000002e3b2c7207 */ /* 0x000fc40000000000 */
[----:B---3--:R-:W-:Y:S01]  /*15d40*/  SEL R39, R45, R52, P0 ;  /* 0x000000342d277207 */ /* 0x008fe20000000000 */
[----:B------:R1:W-:Y:S01]  /*15d50*/  SHFL.IDX PT, R105, R78, R5, 0x1c1f ;  /* 0x001c1f054e697589 */ /* 0x0003e200000e0000 */
[----:B------:R-:W-:Y:S02]  /*15d60*/  SEL R46, R46, R59, P0 ;  /* 0x0000003b2e2e7207 */ /* 0x000fe40000000000 */
[----:B------:R-:W-:Y:S01]  /*15d70*/  SEL R45, R58, R67, P0 ;  /* 0x000000433a2d7207 */ /* 0x000fe20000000000 */
[----:B------:R3:W0:Y:S01]  /*15d80*/  SHFL.IDX PT, R107, R74, R5, 0x1c1f ;  /* 0x001c1f054a6b7589 */ /* 0x00062200000e0000 */
[----:B------:R-:W-:Y:S02]  /*15d90*/  SEL R50, R99, R66, P0 ;  /* 0x0000004263327207 */ /* 0x000fe40000000000 */
[----:B------:R-:W-:Y:S01]  /*15da0*/  SEL R60, R63, R60, P0 ;  /* 0x0000003c3f3c7207 */ /* 0x000fe20000000000 */
[----:B------:R2:W0:Y:S01]  /*15db0*/  SHFL.IDX PT, R109, R82, R5, 0x1c1f ;  /* 0x001c1f05526d7589 */ /* 0x00042200000e0000 */
[----:B------:R-:W-:-:S02]  /*15dc0*/  F2FP.BF16.F32.PACK_AB R7, R35, R34 ;  /* 0x000000222307723e */ /* 0x000fc400000010ff */
[----:B-1----:R-:W-:Y:S02]  /*15dd0*/  SEL R78, R76, R77, P0 ;  /* 0x0000004d4c4e7207 */ /* 0x002fe40000000000 */
[----:B------:R-:W-:Y:S02]  /*15de0*/  SEL R76, R77, R76, P0 ;  /* 0x0000004c4d4c7207 */ /* 0x000fe40000000000 */
[----:B------:R-:W-:Y:S02]  /*15df0*/  SEL R77, R11, R10, P0 ;  /* 0x0000000a0b4d7207 */ /* 0x000fe40000000000 */
[----:B---3--:R-:W-:Y:S02]  /*15e00*/  SEL R74, R72, R73, P0 ;  /* 0x00000049484a7207 */ /* 0x008fe40000000000 */
[----:B--2---:R-:W-:Y:S02]  /*15e10*/  SEL R82, R80, R81, P0 ;  /* 0x0000005150527207 */ /* 0x004fe40000000000 */
[----:B------:R-:W-:-:S02]  /*15e20*/  SEL R80, R81, R80, P0 ;  /* 0x0000005051507207 */ /* 0x000fc40000000000 */
[----:B------:R-:W-:Y:S02]  /*15e30*/  SEL R81, R9, R8, P0 ;  /* 0x0000000809517207 */ /* 0x000fe40000000000 */
[----:B------:R-:W-:Y:S02]  /*15e40*/  SEL R72, R73, R72, P0 ;  /* 0x0000004849487207 */ /* 0x000fe40000000000 */
[----:B------:R-:W-:Y:S02]  /*15e50*/  F2FP.BF16.F32.PACK_AB R5, R33, R32 ;  /* 0x000000202105723e */ /* 0x000fe400000010ff */
[----:B------:R-:W-:Y:S02]  /*15e60*/  SEL R75, R12, R13, P0 ;  /* 0x0000000d0c4b7207 */ /* 0x000fe40000000000 */
[----:B------:R-:W-:Y:S01]  /*15e70*/  SEL R73, R13, R12, P0 ;  /* 0x0000000c0d497207 */ /* 0x000fe20000000000 */
[----:B------:R1:W-:Y:S01]  /*15e80*/  STSM.16.M88.4 [R97], R4 ;  /* 0x0000000461007844 */ /* 0x0003e20000000200 */
[----:B----4-:R-:W-:-:S02]  /*15e90*/  SEL R71, R14, R15, P0 ;  /* 0x0000000f0e477207 */ /* 0x010fc40000000000 */
[----:B------:R-:W-:Y:S02]  /*15ea0*/  SEL R69, R15, R14, P0 ;  /* 0x0000000e0f457207 */ /* 0x000fe40000000000 */
[----:B------:R-:W-:Y:S02]  /*15eb0*/  SEL R66, R64, R65, P0 ;  /* 0x0000004140427207 */ /* 0x000fe40000000000 */
[----:B------:R-:W-:Y:S02]  /*15ec0*/  SEL R63, R61, R24, P0 ;  /* 0x000000183d3f7207 */ /* 0x000fe40000000000 */
[----:B------:R-:W-:Y:S02]  /*15ed0*/  F2FP.BF16.F32.PACK_AB R8, R87, R86 ;  /* 0x000000565708723e */ /* 0x000fe400000010ff */
[----:B------:R-:W-:Y:S02]  /*15ee0*/  F2FP.BF16.F32.PACK_AB R9, R37, R36 ;  /* 0x000000242509723e */ /* 0x000fe400000010ff */
[----:B------:R-:W-:-:S02]  /*15ef0*/  F2FP.BF16.F32.PACK_AB R10, R85, R84 ;  /* 0x00000054550a723e */ /* 0x000fc400000010ff */
[----:B------:R-:W-:Y:S01]  /*15f00*/  F2FP.BF16.F32.PACK_AB R11, R39, R38 ;  /* 0x00000026270b723e */ /* 0x000fe200000010ff */
[----:B-1----:R-:W-:Y:S01]  /*15f10*/  IMAD.U32 R97, RZ, RZ, UR9 ;  /* 0x00000009ff617e24 */ /* 0x002fe2000f8e00ff */
[----:B------:R-:W-:Y:S02]  /*15f20*/  SEL R64, R65, R64, P0 ;  /* 0x0000004041407207 */ /* 0x000fe40000000000 */
[----:B------:R-:W-:Y:S01]  /*15f30*/  SEL R61, R24, R61, P0 ;  /* 0x0000003d183d7207 */ /* 0x000fe20000000000 */
[----:B------:R1:W-:Y:S01]  /*15f40*/  STSM.16.M88.4 [R98], R8 ;  /* 0x0000000862007844 */ /* 0x0003e20000000200 */
[----:B------:R-:W-:Y:S02]  /*15f50*/  F2FP.BF16.F32.PACK_AB R12, R83, R82 ;  /* 0x00000052530c723e */ /* 0x000fe400000010ff */
[----:B------:R-:W-:Y:S02]  /*15f60*/  F2FP.BF16.F32.PACK_AB R13, R41, R40 ;  /* 0x00000028290d723e */ /* 0x000fe400000010ff */
[----:B------:R-:W-:-:S02]  /*15f70*/  F2FP.BF16.F32.PACK_AB R14, R81, R80 ;  /* 0x00000050510e723e */ /* 0x000fc400000010ff */
[----:B------:R-:W-:Y:S02]  /*15f80*/  F2FP.BF16.F32.PACK_AB R15, R43, R42 ;  /* 0x0000002a2b0f723e */ /* 0x000fe400000010ff */
[----:B0-----:R-:W-:Y:S02]  /*15f90*/  SEL R52, R101, R30, P0 ;  /* 0x0000001e65347207 */ /* 0x001fe40000000000 */
[----:B------:R-:W-:Y:S01]  /*15fa0*/  SEL R54, R30, R101, P0 ;  /* 0x000000651e367207 */ /* 0x000fe20000000000 */
[----:B------:R-:W-:Y:S01]  /*15fb0*/  STSM.16.M88.4 [R95], R12 ;  /* 0x0000000c5f007844 */ /* 0x000fe20000000200 */
[----:B------:R-:W-:Y:S02]  /*15fc0*/  SEL R53, R100, R103, P0 ;  /* 0x0000006764357207 */ /* 0x000fe40000000000 */
[----:B------:R-:W-:Y:S01]  /*15fd0*/  SEL R55, R103, R100, P0 ;  /* 0x0000006467377207 */ /* 0x000fe20000000000 */
[----:B-1----:R-:W0:Y:S01]  /*15fe0*/  LDC.64 R98, c[0x0][0xc08] ;  /* 0x00030200ff627b82 */ /* 0x002e220000000a00 */
[----:B------:R-:W-:-:S02]  /*15ff0*/  SEL R67, R56, R57, P0 ;  /* 0x0000003938437207 */ /* 0x000fc40000000000 */
[----:B------:R-:W-:Y:S02]  /*16000*/  SEL R65, R57, R56, P0 ;  /* 0x0000003839417207 */ /* 0x000fe40000000000 */
[----:B------:R-:W-:Y:S02]  /*16010*/  F2FP.BF16.F32.PACK_AB R24, R79, R78 ;  /* 0x0000004e4f18723e */ /* 0x000fe400000010ff */
[----:B------:R-:W-:Y:S02]  /*16020*/  F2FP.BF16.F32.PACK_AB R25, R45, R44 ;  /* 0x0000002c2d19723e */ /* 0x000fe400000010ff */
[----:B------:R-:W-:Y:S02]  /*16030*/  F2FP.BF16.F32.PACK_AB R26, R77, R76 ;  /* 0x0000004c4d1a723e */ /* 0x000fe400000010ff */
[----:B------:R-:W-:Y:S02]  /*16040*/  F2FP.BF16.F32.PACK_AB R27, R47, R46 ;  /* 0x0000002e2f1b723e */ /* 0x000fe400000010ff */
[----:B------:R-:W-:-:S02]  /*16050*/  SEL R56, R104, R107, P0 ;  /* 0x0000006b68387207 */ /* 0x000fc40000000000 */
[----:B------:R-:W-:Y:S01]  /*16060*/  SEL R58, R107, R104, P0 ;  /* 0x000000686b3a7207 */ /* 0x000fe20000000000 */
[----:B------:R1:W-:Y:S01]  /*16070*/  STSM.16.M88.4 [R96], R24 ;  /* 0x0000001860007844 */ /* 0x0003e20000000200 */
[----:B------:R-:W-:Y:S02]  /*16080*/  SEL R57, R102, R105, P0 ;  /* 0x0000006966397207 */ /* 0x000fe40000000000 */
[----:B------:R-:W-:Y:S02]  /*16090*/  SEL R59, R105, R102, P0 ;  /* 0x00000066693b7207 */ /* 0x000fe40000000000 */
[----:B------:R-:W-:Y:S02]  /*160a0*/  SEL R28, R106, R109, P0 ;  /* 0x0000006d6a1c7207 */ /* 0x000fe40000000000 */
[----:B------:R-:W-:Y:S02]  /*160b0*/  SEL R30, R109, R106, P0 ;  /* 0x0000006a6d1e7207 */ /* 0x000fe40000000000 */
[----:B------:R-:W-:-:S02]  /*160c0*/  F2FP.BF16.F32.PACK_AB R4, R75, R74 ;  /* 0x0000004a4b04723e */ /* 0x000fc400000010ff */
[----:B------:R-:W-:Y:S02]  /*160d0*/  F2FP.BF16.F32.PACK_AB R5, R49, R48 ;  /* 0x000000303105723e */ /* 0x000fe400000010ff */
[----:B------:R-:W-:Y:S02]  /*160e0*/  F2FP.BF16.F32.PACK_AB R6, R73, R72 ;  /* 0x000000484906723e */ /* 0x000fe400000010ff */
[----:B------:R-:W-:Y:S01]  /*160f0*/  F2FP.BF16.F32.PACK_AB R7, R51, R50 ;  /* 0x000000323307723e */ /* 0x000fe200000010ff */
[----:B-1----:R-:W-:Y:S01]  /*16100*/  IMAD.U32 R96, RZ, RZ, UR8 ;  /* 0x00000008ff607e24 */ /* 0x002fe2000f8e00ff */
[----:B------:R-:W-:Y:S02]  /*16110*/  F2FP.BF16.F32.PACK_AB R8, R71, R70 ;  /* 0x000000464708723e */ /* 0x000fe400000010ff */
[----:B------:R-:W-:Y:S01]  /*16120*/  F2FP.BF16.F32.PACK_AB R9, R53, R52 ;  /* 0x000000343509723e */ /* 0x000fe200000010ff */
[----:B------:R1:W-:Y:S01]  /*16130*/  STSM.16.M88.4 [R92], R4 ;  /* 0x000000045c007844 */ /* 0x0003e20000000200 */
[----:B------:R-:W-:-:S02]  /*16140*/  F2FP.BF16.F32.PACK_AB R10, R69, R68 ;  /* 0x00000044450a723e */ /* 0x000fc400000010ff */
[----:B------:R-:W-:Y:S02]  /*16150*/  F2FP.BF16.F32.PACK_AB R11, R55, R54 ;  /* 0x00000036370b723e */ /* 0x000fe400000010ff */
        /* <DEDUP_REMOVED lines=8> */
[----:B------:R-:W-:Y:S01]  /*161e0*/  F2FP.BF16.F32.PACK_AB R26, R61, R60 ;  /* 0x0000003c3d1a723e */ /* 0x000fe200000010ff */
[----:B-1----:R-:W1:Y:S01]  /*161f0*/  LDC R92, c[0x0][0xbe8] ;  /* 0x0002fa00ff5c7b82 */ /* 0x002e620000000800 */
[----:B------:R-:W-:Y:S02]  /*16200*/  F2FP.BF16.F32.PACK_AB R27, R31, R30 ;  /* 0x0000001e1f1b723e */ /* 0x000fe400000010ff */
[----:B------:R-:W-:-:S03]  /*16210*/  ISETP.NE.U32.AND P0, PT, RZ, UR10, PT ;  /* 0x0000000aff007c0c */ /* 0x000fc6000bf05070 */
[----:B------:R4:W-:Y:S02]  /*16220*/  STSM.16.M88.4 [R94], R24 ;  /* 0x000000185e007844 */ /* 0x0009e40000000200 */
[----:B------:R-:W-:Y:S01]  /*16230*/  BAR.SYNC.DEFER_BLOCKING 0x1, 0x100 ;  /* 0x0044000000007b1d */ /* 0x000fe20000010000 */
[----:B------:R-:W-:-:S13]  /*16240*/  ISETP.NE.AND.EX P0, PT, RZ, UR11, PT, P0 ;  /* 0x0000000bff007c0c */ /* 0x000fda000bf05300 */
[----:B------:R-:W4:Y:S01]  /*16250*/  @P0 LDG.E R95, desc[UR54][R96.64] ;  /* 0x00000036605f0981 */ /* 0x000f22000c1e1900 */
[----:B0-----:R-:W-:Y:S02]  /*16260*/  ISETP.NE.U32.AND P1, PT, R98, RZ, PT ;  /* 0x000000ff6200720c */ /* 0x001fe40003f25070 */
[----:B------:R-:W-:-:S11]  /*16270*/  R2UR UR4, R99 ;  /* 0x00000000630472ca */ /* 0x000fd600000e0000 */
[----:B------:R-:W-:Y:S01]  /*16280*/  VOTEU.ANY UP0, P1 ;  /* 0x00000000003f7886 */ /* 0x000fe20000800100 */
[----:B-1----:R-:W-:Y:S01]  /*16290*/  ISETP.NE.AND P1, PT, R92, 0x1, PT ;  /* 0x000000015c00780c */ /* 0x002fe20003f25270 */
[----:B------:R-:W-:Y:S02]  /*162a0*/  UISETP.NE.AND.EX UP0, UPT, UR4, URZ, UPT, UP0 ;  /* 0x0000003f0400728c */ /* 0x000fe4000bf05300 */
[----:B------:R-:W-:Y:S01]  /*162b0*/  UISETP.GT.AND UP1, UPT, UR45, 0x1, UPT ;  /* 0x000000012d00788c */ /* 0x000fe2000bf24270 */
[----:B------:R-:W-:Y:S01]  /*162c0*/  UMOV UR18, 0x9b8 ;  /* 0x000009b800127882 */ /* 0x000fe20000000000 */
[----:B------:R-:W-:Y:S02]  /*162d0*/  ULDC UR4, c[0x0][0xa88] ;  /* 0x0002a20000047ab9 */ /* 0x000fe40000000800 */
[----:B------:R-:W-:Y:S01]  /*162e0*/  USEL UR18, UR18, 0x978, UP1 ;  /* 0x0000097812127887 */ /* 0x000fe20008800000 */
[----:B------:R-:W-:Y:S01]  /*162f0*/  PLOP3.LUT P4, PT, PT, PT, UP0, 0x80, 0x0 ;  /* 0x000000000000781c */ /* 0x000fe20003f8f008 */
[----:B--2---:R-:W-:-:S03]  /*16300*/  IMAD.U32 R9, RZ, RZ, UR4 ;  /* 0x00000004ff097e24 */ /* 0x004fc6000f8e00ff */
[----:B------:R-:W-:Y:S01]  /*16310*/  @UP0 ULDC.64 UR8, c[0x0][0xc08] ;  /* 0x0003020000080ab9 */ /* 0x000fe20000000a00 */
[----:B------:R-:W0:Y:S01]  /*16320*/  @P1 LDC R6, c[0x0][0xbec] ;  /* 0x0002fb00ff061b82 */ /* 0x000e220000000800 */
[----:B------:R-:W-:-:S07]  /*16330*/  @UP0 UIMAD.WIDE UR8, UR38, 0x4, UR8 ;  /* 0x00000004260808a5 */ /* 0x000fce000f8e0208 */
[----:B------:R-:W1:Y:S01]  /*16340*/  @P1 LDC R11, c[0x0][0xbf0] ;  /* 0x0002fc00ff0b1b82 */ /* 0x000e620000000800 */
[----:B------:R-:W-:Y:S01]  /*16350*/  UISETP.NE.U32.AND UP0, UPT, UR10, URZ, UPT ;  /* 0x0000003f0a00728c */ /* 0x000fe2000bf05070 */
[----:B------:R-:W-:Y:S01]  /*16360*/  IMAD.U32 R4, RZ, RZ, UR8 ;  /* 0x00000008ff047e24 */ /* 0x000fe2000f8e00ff */
[----:B------:R-:W-:Y:S01]  /*16370*/  ULDC.64 UR12, c[0x0][UR18+0x218] ;  /* 0x00008600120c7abb */ /* 0x000fe20008000a00 */
[----:B------:R-:W-:Y:S01]  /*16380*/  IMAD.U32 R5, RZ, RZ, UR9 ;  /* 0x00000009ff057e24 */ /* 0x000fe2000f8e00ff */
[----:B------:R-:W-:Y:S02]  /*16390*/  UISETP.NE.AND.EX UP0, UPT, UR11, URZ, UPT, UP0 ;  /* 0x0000003f0b00728c */ /* 0x000fe4000bf05300 */
[----:B------:R-:W-:Y:S01]  /*163a0*/  USEL UR16, UR40, URZ, UP1 ;  /* 0x0000003f28107287 */ /* 0x000fe20008800000 */
[----:B---3--:R-:W-:Y:S01]  /*163b0*/  VIADD R13, R22, UR39 ;  /* 0x00000027160d7c36 */ /* 0x008fe20008000000 */
[----:B------:R-:W-:Y:S01]  /*163c0*/  UMOV UR4, URZ ;  /* 0x0000003f00047c82 */ /* 0x000fe20008000000 */
[----:B------:R-:W-:Y:S01]  /*163d0*/  UIMAD.WIDE.U32 UR8, UR12, UR37, URZ ;  /* 0x000000250c0872a5 */ /* 0x000fe2000f8e003f */
[----:B------:R0:W5:Y:S01]  /*163e0*/  @P4 LDG.E R9, desc[UR54][R4.64] ;  /* 0x0000003604094981 */ /* 0x000162000c1e1900 */
[----:B------:R-:W-:Y:S01]  /*163f0*/  ULDC.64 UR14, c[0x0][UR18+0x228] ;  /* 0x00008a00120e7abb */ /* 0x000fe20008000a00 */
[----:B------:R-:W-:Y:S01]  /*16400*/  UIMAD UR12, UR13, UR37, URZ ;  /* 0x000000250d0c72a4 */ /* 0x000fe2000f8e023f */
[----:B------:R-:W-:Y:S01]  /*16410*/  IMAD.MOV.U32 R7, RZ, RZ, R13 ;  /* 0x000000ffff077224 */ /* 0x000fe200078e000d */
[----:B------:R-:W-:-:S02]  /*16420*/  USHF.R.S32.HI UR17, URZ, 0x1f, UR38 ;  /* 0x0000001f3f117899 */ /* 0x000fc40008011426 */
[----:B------:R-:W-:Y:S02]  /*16430*/  USEL UR7, UR38, URZ, !UP0 ;  /* 0x0000003f26077287 */ /* 0x000fe4000c000000 */
[----:B------:R-:W-:Y:S01]  /*16440*/  UIMAD.WIDE.U32 UR20, UR14, UR16, URZ ;  /* 0x000000100e1472a5 */ /* 0x000fe2000f8e003f */
[----:B------:R-:W-:Y:S01]  /*16450*/  ULDC.64 UR10, c[0x0][UR18+0x220] ;  /* 0x00008800120a7abb */ /* 0x000fe20008000a00 */
[----:B------:R-:W-:Y:S01]  /*16460*/  UIMAD UR14, UR15, UR16, URZ ;  /* 0x000000100f0e72a4 */ /* 0x000fe2000f8e023f */
[----:B0-----:R-:W-:Y:S01]  /*16470*/  @P1 IMAD.HI.U32 R4, R13, R6, RZ ;  /* 0x000000060d041227 */ /* 0x001fe200078e00ff */
[----:B------:R-:W-:Y:S02]  /*16480*/  UIADD3 UR15, UR9, UR12, URZ ;  /* 0x0000000c090f7290 */ /* 0x000fe4000fffe03f */
[----:B------:R-:W-:Y:S01]  /*16490*/  USEL UR17, UR17, URZ, !UP0 ;  /* 0x0000003f11117287 */ /* 0x000fe2000c000000 */
[----:B------:R-:W-:Y:S01]  /*164a0*/  IMAD.U32 R5, RZ, RZ, UR21 ;  /* 0x00000015ff057e24 */ /* 0x000fe2000f8e00ff */
[----:B------:R-:W-:Y:S01]  /*164b0*/  UIMAD UR9, UR11, UR7, URZ ;  /* 0x000000070b0972a4 */ /* 0x000fe2000f8e023f */
[----:B-1----:R-:W-:Y:S01]  /*164c0*/  @P1 SHF.R.U32.HI R7, RZ, R11, R4 ;  /* 0x0000000bff071219 */ /* 0x002fe20000011604 */
[----:B------:R-:W-:Y:S01]  /*164d0*/  UIMAD.WIDE.U32 UR12, UR10, UR7, URZ ;  /* 0x000000070a0c72a5 */ /* 0x000fe2000f8e003f */
[----:B------:R-:W-:Y:S01]  /*164e0*/  IMAD.U32 R4, RZ, RZ, UR20 ;  /* 0x00000014ff047e24 */ /* 0x000fe2000f8e00ff */
[----:B------:R-:W-:Y:S01]  /*164f0*/  UIMAD UR9, UR10, UR17, UR9 ;  /* 0x000000110a0972a4 */ /* 0x000fe2000f8e0209 */
[--C-:B------:R-:W-:Y:S01]  /*16500*/  SHF.R.S32.HI R5, RZ, 0x1f, R7.reuse ;  /* 0x0000001fff057819 */ /* 0x100fe20000011407 */
[----:B------:R-:W-:Y:S01]  /*16510*/  UIADD3 UR14, UR21, UR14, URZ ;  /* 0x0000000e150e7290 */ /* 0x000fe2000fffe03f */
[----:B------:R-:W-:Y:S01]  /*16520*/  IMAD.MOV R11, RZ, RZ, -R7 ;  /* 0x000000ffff0b7224 */ /* 0x000fe200078e0a07 */
[----:B------:R-:W-:-:S03]  /*16530*/  UIADD3 UR9, UR13, UR9, URZ ;  /* 0x000000090d097290 */ /* 0x000fc6000fffe03f */
[----:B------:R-:W-:Y:S02]  /*16540*/  IMAD R11, R92, R11, R13 ;  /* 0x0000000b5c0b7224 */ /* 0x000fe400078e020d */
[----:B------:R-:W-:-:S03]  /*16550*/  IMAD.U32 R8, RZ, RZ, UR14 ;  /* 0x0000000eff087e24 */ /* 0x000fc6000f8e00ff */
[----:B------:R-:W-:Y:S02]  /*16560*/  SHF.R.S32.HI R6, RZ, 0x1f, R11 ;  /* 0x0000001fff067819 */ /* 0x000fe4000001140b */
[----:B----4-:R-:W-:-:S13]  /*16570*/  @P0 R2UR UR4, R95 ;  /* 0x000000005f0402ca */ /* 0x010fda00000e0000 */
        /* <DEDUP_REMOVED lines=15> */
[----:B------:R-:W-:Y:S08]  /*16670*/  @P4 BRA `(.L_x_1527) ;  /* 0x0000000000104947 */ /* 0x000ff00003800000 */
[----:B------:R-:W-:Y:S05]  /*16680*/  @!P0 BRA `(.L_x_1527) ;  /* 0x00000000000c8947 */ /* 0x000fea0003800000 */
[----:B------:R-:W2:Y:S04]  /*16690*/  LDG.E R4, desc[UR54][R96.64] ;  /* 0x0000003660047981 */ /* 0x000ea8000c1e1900 */
[----:B-----5:R-:W2:Y:S02]  /*166a0*/  LDG.E R9, desc[UR54][R96.64+0x4] ;  /* 0x0000043660097981 */ /* 0x020ea4000c1e1900 */
[----:B--2---:R-:W-:-:S07]  /*166b0*/  IMAD.IADD R9, R9, 0x1, -R4 ;  /* 0x0000000109097824 */ /* 0x004fce00078e0a04 */
.L_x_1527:
[----:B------:R-:W-:Y:S01]  /*166c0*/  SHFL.IDX PT, R4, R8, RZ, 0x1c1f ;  /* 0x001c1fff08047589 */ /* 0x000fe200000e0000 */
[----:B------:R-:W-:Y:S01]  /*166d0*/  VIADD R11, R213, UR39 ;  /* 0x00000027d50b7c36 */ /* 0x000fe20008000000 */
[----:B------:R-:W-:Y:S01]  /*166e0*/  LOP3.LUT P0, RZ, R201, 0x3, RZ, 0xc0, !PT ;  /* 0x00000003c9ff7812 */ /* 0x000fe2000780c0ff */
[----:B-----5:R-:W-:Y:S01]  /*166f0*/  IMAD R18, R9, R92, RZ ;  /* 0x0000005c09127224 */ /* 0x020fe200078e02ff */
[----:B------:R-:W0:Y:S01]  /*16700*/  SHFL.IDX PT, R5, R10, RZ, 0x1c1f ;  /* 0x001c1fff0a057589 */ /* 0x000e2200000e0000 */
[C---:B------:R-:W-:Y:S01]  /*16710*/  VIADD R9, R11.reuse, 0x8 ;  /* 0x000000080b097836 */ /* 0x040fe20000000000 */
[----:B------:R-:W-:Y:S02]  /*16720*/  PLOP3.LUT P3, PT, PT, PT, UP1, 0x80, 0x0 ;  /* 0x000000000000781c */ /* 0x000fe40003f6f018 */
[----:B------:R-:W-:Y:S01]  /*16730*/  SHFL.IDX PT, R6, R8, 0x1, 0x1c1f ;  /* 0x003c1f0008067f89 */ /* 0x000fe200000e0000 */
[-C--:B------:R-:W-:Y:S02]  /*16740*/  ISETP.GE.OR P2, PT, R11, R18.reuse, P0 ;  /* 0x000000120b00720c */ /* 0x080fe40000746670 */
[-C--:B------:R-:W-:Y:S01]  /*16750*/  ISETP.GE.OR P0, PT, R9, R18.reuse, P0 ;  /* 0x000000120900720c */ /* 0x080fe20000706670 */
[----:B------:R-:W1:Y:S10]  /*16760*/  SHFL.IDX PT, R7, R10, 0x1, 0x1c1f ;  /* 0x003c1f000a077f89 */ /* 0x000e7400000e0000 */
[----:B0-----:R0:W-:Y:S01]  /*16770*/  @!P2 ST.E desc[UR54][R4.64], R3 ;  /* 0x000000030400a985 */ /* 0x0011e2000c101936 */
[----:B------:R-:W-:-:S03]  /*16780*/  ISETP.GE.AND P2, PT, R11, R18, PT ;  /* 0x000000120b00720c */ /* 0x000fc60003f46270 */
[----:B-1----:R0:W-:Y:S01]  /*16790*/  @!P0 ST.E desc[UR54][R6.64], R0 ;  /* 0x0000000006008985 */ /* 0x0021e2000c101936 */
[----:B------:R-:W-:Y:S01]  /*167a0*/  ISETP.GE.AND P0, PT, R9, R18, PT ;  /* 0x000000120900720c */ /* 0x000fe20003f06270 */
[----:B------:R-:W-:-:S12]  /*167b0*/  @P3 BRA `(.L_x_1528) ;  /* 0x0000000800883947 */ /* 0x000fd80003800000 */
[----:B0-----:R-:W-:Y:S01]  /*167c0*/  IMAD R3, R200, 0x40, R23 ;  /* 0x00000040c8037824 */ /* 0x001fe200078e0217 */
[----:B------:R-:W-:Y:S01]  /*167d0*/  ULDC.64 UR12, c[0x0][0xaa0] ;  /* 0x0002a800000c7ab9 */ /* 0x000fe20000000a00 */
[----:B------:R-:W0:Y:S02]  /*167e0*/  @P1 LDC R45, c[0x0][0xbf0] ;  /* 0x0002fc00ff2d1b82 */ /* 0x000e240000000800 */
        /* <DEDUP_REMOVED lines=27> */
[----:B------:R-:W5:Y:S01]  /*169a0*/  LD.E.128 R8, desc[UR54][R8.64] ;  /* 0x0000003608087980 */ /* 0x000f62000c101d00 */
[----:B------:R-:W-:Y:S02]  /*169b0*/  LOP3.LUT R20, R5, R20, RZ, 0x3c, !PT ;  /* 0x0000001405147212 */ /* 0x000fe400078e3cff */
[----:B------:R-:W-:Y:S01]  /*169c0*/  LOP3.LUT R12, R12, R13, RZ, 0x3c, !PT ;  /* 0x0000000d0c0c7212 */ /* 0x000fe200078e3cff */
[--C-:B------:R-:W-:Y:S01]  /*169d0*/  IMAD.X R13, RZ, RZ, R21.reuse, P5 ;  /* 0x000000ffff0d7224 */ /* 0x100fe200028e0615 */
        /* <DEDUP_REMOVED lines=16> */
[----:B------:R-:W-:Y:S01]  /*16ae0*/  UIADD3 UR9, UR9, UR10, URZ ;  /* 0x0000000a09097290 */ /* 0x000fe2000fffe03f */
[----:B------:R-:W-:Y:S01]  /*16af0*/  IMAD R0, R189, 0x20, R200 ;  /* 0x00000020bd007824 */ /* 0x000fe200078e02c8 */
[----:B------:R-:W5:Y:S01]  /*16b00*/  LD.E.128 R28, desc[UR54][R28.64] ;  /* 0x000000361c1c7980 */ /* 0x000f62000c101d00 */
[----:B------:R-:W-:Y:S02]  /*16b10*/  ULDC.64 UR10, c[0x0][0xae8] ;  /* 0x0002ba00000a7ab9 */ /* 0x000fe40000000a00 */
[----:B------:R-:W-:Y:S01]  /*16b20*/  UIMAD.WIDE.U32 UR8, UR37, UR10, UR8 ;  /* 0x0000000a250872a5 */ /* 0x000fe2000f8e0008 */
[----:B------:R-:W-:Y:S01]  /*16b30*/  VIADD R44, R0, UR39 ;  /* 0x00000027002c7c36 */ /* 0x000fe20008000000 */
[----:B------:R-:W-:Y:S01]  /*16b40*/  USHF.R.S32.HI UR4, URZ, 0x1f, UR7 ;  /* 0x0000001f3f047899 */ /* 0x000fe20008011407 */
[----:B------:R-:W5:Y:S01]  /*16b50*/  LD.E.128 R32, desc[UR54][R32.64] ;  /* 0x0000003620207980 */ /* 0x000f62000c101d00 */
[----:B------:R-:W-:-:S03]  /*16b60*/  UIMAD UR9, UR37, UR11, UR9 ;  /* 0x0000000b250972a4 */ /* 0x000fc6000f8e0209 */
[----:B------:R-:W-:Y:S01]  /*16b70*/  ULDC.64 UR10, c[0x0][0xaf0] ;  /* 0x0002bc00000a7ab9 */ /* 0x000fe20000000a00 */
[----:B------:R-:W5:Y:S01]  /*16b80*/  LD.E.128 R36, desc[UR54][R36.64] ;  /* 0x0000003624247980 */ /* 0x000f62000c101d00 */
[----:B------:R-:W-:Y:S01]  /*16b90*/  UIMAD UR4, UR4, UR10, URZ ;  /* 0x0000000a040472a4 */ /* 0x000fe2000f8e023f */
[----:B------:R-:W-:Y:S01]  /*16ba0*/  IMAD.MOV.U32 R3, RZ, RZ, R44 ;  /* 0x000000ffff037224 */ /* 0x000fe200078e002c */
[----:B------:R-:W-:Y:S01]  /*16bb0*/  UIMAD.WIDE.U32 UR8, UR7, UR10, UR8 ;  /* 0x0000000a070872a5 */ /* 0x000fe2000f8e0008 */
[----:B------:R-:W5:Y:S01]  /*16bc0*/  LD.E.128 R40, desc[UR54][R40.64] ;  /* 0x0000003628287980 */ /* 0x000f62000c101d00 */
[----:B-1----:R-:W-:Y:S01]  /*16bd0*/  @P1 IMAD.HI.U32 R0, R44, R21, RZ ;  /* 0x000000152c001227 */ /* 0x002fe200078e00ff */
[----:B------:R-:W-:Y:S01]  /*16be0*/  UIMAD UR4, UR7, UR11, UR4 ;  /* 0x0000000b070472a4 */ /* 0x000fe2000f8e0204 */
[----:B------:R-:W-:Y:S01]  /*16bf0*/  @!PT LDS RZ, [RZ] ;  /* 0x00000000fffff984 */ /* 0x000fe20000000800 */
[----:B------:R-:W-:Y:S01]  /*16c00*/  @!PT LDS RZ, [RZ] ;  /* 0x00000000fffff984 */ /* 0x000fe20000000800 */
[----:B------:R-:W-:Y:S01]  /*16c10*/  @!PT LDS RZ, [RZ] ;  /* 0x00000000fffff984 */ /* 0x000fe20000000800 */
[----:B------:R-:W-:Y:S01]  /*16c20*/  @!PT LDS RZ, [RZ] ;  /* 0x00000000fffff984 */ /* 0x000fe20000000800 */
[----:B------:R1:W-:Y:S06]  /*16c30*/  MEMBAR.ALL.CTA ;  /* 0x0000000000007992 */ /* 0x0003ec0000008000 */
[----:B-1----:R-:W1:Y:S01]  /*16c40*/  FENCE.VIEW.ASYNC.S ;  /* 0x00000000000073c6 */ /* 0x002e620000000000 */
[----:B------:R-:W-:Y:S01]  /*16c50*/  ULDC.64 UR10, c[0x0][0xae0] ;  /* 0x0002b800000a7ab9 */ /* 0x000fe20000000a00 */
[----:B0-----:R-:W-:Y:S01]  /*16c60*/  @P1 SHF.R.U32.HI R3, RZ, R45, R0 ;  /* 0x0000002dff031219 */ /* 0x001fe20000011600 */
[----:B------:R-:W-:-:S03]  /*16c70*/  UIADD3 UR4, UR9, UR4, URZ ;  /* 0x0000000409047290 */ /* 0x000fc6000fffe03f */
[--C-:B------:R-:W-:Y:S01]  /*16c80*/  SHF.R.S32.HI R0, RZ, 0x1f, R3.reuse ;  /* 0x0000001fff007819 */ /* 0x100fe20000011403 */
[----:B------:R-:W-:Y:S02]  /*16c90*/  IMAD.MOV R45, RZ, RZ, -R3 ;  /* 0x000000ffff2d7224 */ /* 0x000fe400078e0a03 */
[----:B------:R-:W-:Y:S02]  /*16ca0*/  IMAD.U32 R21, RZ, RZ, UR9 ;  /* 0x00000009ff157e24 */ /* 0x000fe4000f8e00ff */
[----:B------:R-:W-:Y:S02]  /*16cb0*/  IMAD R0, R0, UR10, RZ ;  /* 0x0000000a00007c24 */ /* 0x000fe4000f8e02ff */
[----:B------:R-:W-:Y:S02]  /*16cc0*/  IMAD R45, R92, R45, R44 ;  /* 0x0000002d5c2d7224 */ /* 0x000fe400078e022c */
[----:B------:R-:W-:Y:S01]  /*16cd0*/  IMAD.U32 R20, RZ, RZ, UR8 ;  /* 0x00000008ff147e24 */ /* 0x000fe2000f8e00ff */
[----:B------:R-:W-:Y:S01]  /*16ce0*/  ULDC.64 UR8, c[0x0][0xad8] ;  /* 0x0002b60000087ab9 */ /* 0x000fe20000000a00 */
[----:B------:R-:W-:-:S02]  /*16cf0*/  IMAD.U32 R21, RZ, RZ, UR4 ;  /* 0x00000004ff157e24 */ /* 0x000fc4000f8e00ff */
[C---:B------:R-:W-:Y:S01]  /*16d00*/  IMAD R47, R3.reuse, UR11, R0 ;  /* 0x0000000b032f7c24 */ /* 0x040fe2000f8e0200 */
[----:B------:R-:W-:Y:S01]  /*16d10*/  SHF.R.S32.HI R0, RZ, 0x1f, R45 ;  /* 0x0000001fff007819 */ /* 0x000fe2000001142d */
[----:B------:R-:W-:-:S04]  /*16d20*/  IMAD.WIDE.U32 R20, R3, UR10, R20 ;  /* 0x0000000a03147c25 */ /* 0x000fc8000f8e0014 */
[----:B------:R-:W-:Y:S02]  /*16d30*/  IMAD.IADD R21, R21, 0x1, R47 ;  /* 0x0000000115157824 */ /* 0x000fe400078e022f */
[----:B------:R-:W-:Y:S02]  /*16d40*/  IMAD R0, R0, UR8, RZ ;  /* 0x0000000800007c24 */ /* 0x000fe4000f8e02ff */
[----:B------:R-:W-:Y:S02]  /*16d50*/  VIADD R49, R200, UR39 ;  /* 0x00000027c8317c36 */ /* 0x000fe40008000000 */
[C---:B------:R-:W-:Y:S02]  /*16d60*/  IMAD R47, R45.reuse, UR9, R0 ;  /* 0x000000092d2f7c24 */ /* 0x040fe4000f8e0200 */
[----:B------:R-:W-:Y:S01]  /*16d70*/  IMAD.WIDE.U32 R20, R45, UR8, R20 ;  /* 0x000000082d147c25 */ /* 0x000fe2000f8e0014 */
[----:B------:R-:W-:Y:S01]  /*16d80*/  ISETP.GE.AND P2, PT, R49, R18, PT ;  /* 0x000000123100720c */ /* 0x000fe20003f46270 */
[----:B------:R-:W-:-:S02]  /*16d90*/  ULDC.64 UR8, c[0x0][0xa80] ;  /* 0x0002a00000087ab9 */ /* 0x000fc40000000a00 */
[----:B------:R-:W-:Y:S01]  /*16da0*/  VIADD R3, R49, 0x20 ;  /* 0x0000002031037836 */ /* 0x000fe20000000000 */
[C---:B------:R-:W-:Y:S01]  /*16db0*/  LEA R0, P3, R20.reuse, UR8, 0x1 ;  /* 0x0000000814007c11 */ /* 0x040fe2000f8608ff */
[----:B------:R-:W-:Y:S02]  /*16dc0*/  IMAD.IADD R21, R21, 0x1, R47 ;  /* 0x0000000115157824 */ /* 0x000fe400078e022f */
[----:B------:R-:W-:Y:S01]  /*16dd0*/  VIADD R17, R17, 0x22820 ;  /* 0x0002282011117836 */ /* 0x000fe20000000000 */
[-C--:B------:R-:W-:Y:S01]  /*16de0*/  ISETP.GE.AND P0, PT, R3, R18.reuse, PT ;  /* 0x000000120300720c */ /* 0x080fe20003f06270 */
[----:B------:R-:W-:Y:S01]  /*16df0*/  VIADD R3, R49, 0x40 ;  /* 0x0000004031037836 */ /* 0x000fe20000000000 */
[----:B------:R-:W-:Y:S02]  /*16e00*/  LEA.HI.X R46, R20, UR9, R21, 0x1, P3 ;  /* 0x00000009142e7c11 */ /* 0x000fe400098f0c15 */
[----:B------:R-:W-:Y:S01]  /*16e10*/  PRMT R17, RZ, 0x654, R17 ;  /* 0x00000654ff117816 */ /* 0x000fe20000000011 */
[----:B-1----:R0:W1:Y:S01]  /*16e20*/  SHFL.IDX PT, R44, R0, RZ, 0x181f ;  /* 0x00181fff002c7589 */ /* 0x00206200000e0000 */
        /* <DEDUP_REMOVED lines=8> */
[CC--:B-1----:R-:W-:Y:S02]  /*16eb0*/  @!P2 LEA R20, P4, R23.reuse, R44.reuse, 0x1 ;  /* 0x0000002c1714a211 */ /* 0x0c2fe400078808ff */
[C---:B------:R-:W-:Y:S02]  /*16ec0*/  @!P3 LEA R44, P5, R188.reuse, R44, 0x1 ;  /* 0x0000002cbc2cb211 */ /* 0x040fe400078a08ff */
[-C--:B--2---:R-:W-:Y:S02]  /*16ed0*/  @!P2 LEA.HI.X R21, R23, R3.reuse, R216, 0x1, P4 ;  /* 0x000000031715a211 */ /* 0x084fe400020f0cd8 */
[----:B------:R-:W-:-:S03]  /*16ee0*/  @!P3 LEA.HI.X R45, R188, R3, R215, 0x1, P5 ;  /* 0x00000003bc2db211 */ /* 0x000fc600028f0cd7 */
[----:B-----5:R3:W-:Y:S04]  /*16ef0*/  @!P2 ST.E.128 desc[UR54][R20.64], R4 ;  /* 0x000000041400a985 */ /* 0x0207e8000c101d36 */
[----:B------:R3:W-:Y:S02]  /*16f00*/  @!P3 ST.E.128 desc[UR54][R44.64], R28 ;  /* 0x0000001c2c00b985 */ /* 0x0007e4000c101d36 */
.L_x_1530:
[----:B------:R-:W-:Y:S05]  /*16f10*/  BSYNC B1 ;  /* 0x0000000000017941 */ /* 0x000fea0003800000 */
.L_x_1529:
[----:B--2---:R2:W4:Y:S01]  /*16f20*/  SHFL.IDX PT, R3, R46, 0x1, 0x181f ;  /* 0x00381f002e037f89 */ /* 0x00452200000e0000 */
[----:B------:R-:W-:Y:S03]  /*16f30*/  BSSY B1, `(.L_x_1531) ;  /* 0x000000c000017945 */ /* 0x000fe60003800000 */
[----:B---3-5:R2:W3:Y:S01]  /*16f40*/  SHFL.IDX PT, R6, R0, 0x1, 0x181f ;  /* 0x00381f0000067f89 */ /* 0x0284e200000e0000 */
[----:B------:R-:W-:Y:S05]  /*16f50*/  @P0 BRA `(.L_x_1532) ;  /* 0x0000000000240947 */ /* 0x000fea0003800000 */
[----:B------:R-:W-:Y:S02]  /*16f60*/  ULDC UR4, c[0x0][0xac8] ;  /* 0x0002b20000047ab9 */ /* 0x000fe40000000800 */
[----:B------:R-:W-:Y:S02]  /*16f70*/  ISETP.GE.AND P3, PT, R23, UR4, PT ;  /* 0x0000000417007c0c */ /* 0x000fe4000bf66270 */
[----:B------:R-:W-:-:S11]  /*16f80*/  ISETP.GE.AND P4, PT, R188, UR4, PT ;  /* 0x00000004bc007c0c */ /* 0x000fd6000bf86270 */
[CC--:B---3--:R-:W-:Y:S02]  /*16f90*/  @!P3 LEA R4, P0, R23.reuse, R6.reuse, 0x1 ;  /* 0x000000061704b211 */ /* 0x0c8fe400078008ff */
[C---:B------:R-:W-:Y:S02]  /*16fa0*/  @!P4 LEA R6, P2, R188.reuse, R6, 0x1 ;  /* 0x00000006bc06c211 */ /* 0x040fe400078408ff */
[-C--:B----4-:R-:W-:Y:S02]  /*16fb0*/  @!P3 LEA.HI.X R5, R23, R3.reuse, R216, 0x1, P0 ;  /* 0x000000031705b211 */ /* 0x090fe400000f0cd8 */
[----:B------:R-:W-:-:S03]  /*16fc0*/  @!P4 LEA.HI.X R7, R188, R3, R215, 0x1, P2 ;  /* 0x00000003bc07c211 */ /* 0x000fc600010f0cd7 */
[----:B------:R3:W-:Y:S04]  /*16fd0*/  @!P3 ST.E.128 desc[UR54][R4.64], R8 ;  /* 0x000000080400b985 */ /* 0x0007e8000c101d36 */
[----:B------:R3:W-:Y:S02]  /*16fe0*/  @!P4 ST.E.128 desc[UR54][R6.64], R32 ;  /* 0x000000200600c985 */ /* 0x0007e4000c101d36 */
.L_x_1532:
[----:B------:R-:W-:Y:S05]  /*16ff0*/  BSYNC B1 ;  /* 0x0000000000017941 */ /* 0x000fea0003800000 */
.L_x_1531:
[----:B----4-:R4:W0:Y:S01]  /*17000*/  SHFL.IDX PT, R3, R46, 0x2, 0x181f ;  /* 0x00581f002e037f89 */ /* 0x01082200000e0000 */
[----:B------:R-:W-:Y:S03]  /*17010*/  BSSY B1, `(.L_x_1533) ;  /* 0x000000c000017945 */ /* 0x000fe60003800000 */
[----:B---3--:R4:W3:Y:S01]  /*17020*/  SHFL.IDX PT, R6, R0, 0x2, 0x181f ;  /* 0x00581f0000067f89 */ /* 0x0088e200000e0000 */
[----:B------:R-:W-:Y:S05]  /*17030*/  @P1 BRA `(.L_x_1534) ;  /* 0x0000000000241947 */ /* 0x000fea0003800000 */
[----:B------:R-:W-:Y:S02]  /*17040*/  ULDC UR4, c[0x0][0xac8] ;  /* 0x0002b20000047ab9 */ /* 0x000fe40000000800 */
[----:B------:R-:W-:Y:S02]  /*17050*/  ISETP.GE.AND P2, PT, R23, UR4, PT ;  /* 0x0000000417007c0c */ /* 0x000fe4000bf46270 */
[----:B------:R-:W-:-:S11]  /*17060*/  ISETP.GE.AND P3, PT, R188, UR4, PT ;  /* 0x00000004bc007c0c */ /* 0x000fd6000bf66270 */
[CC--:B---3--:R-:W-:Y:S02]  /*17070*/  @!P2 LEA R4, P0, R23.reuse, R6.reuse, 0x1 ;  /* 0x000000061704a211 */ /* 0x0c8fe400078008ff */
[C---:B------:R-:W-:Y:S02]  /*17080*/  @!P3 LEA R6, P1, R188.reuse, R6, 0x1 ;  /* 0x00000006bc06b211 */ /* 0x040fe400078208ff */
[-C--:B0-----:R-:W-:Y:S02]  /*17090*/  @!P2 LEA.HI.X R5, R23, R3.reuse, R216, 0x1, P0 ;  /* 0x000000031705a211 */ /* 0x081fe400000f0cd8 */
[----:B------:R-:W-:-:S03]  /*170a0*/  @!P3 LEA.HI.X R7, R188, R3, R215, 0x1, P1 ;  /* 0x00000003bc07b211 */ /* 0x000fc600008f0cd7 */
[----:B------:R0:W-:Y:S04]  /*170b0*/  @!P2 ST.E.128 desc[UR54][R4.64], R12 ;  /* 0x0000000c0400a985 */ /* 0x0001e8000c101d36 */
[----:B------:R0:W-:Y:S02]  /*170c0*/  @!P3 ST.E.128 desc[UR54][R6.64], R36 ;  /* 0x000000240600b985 */ /* 0x0001e4000c101d36 */
.L_x_1534:
[----:B------:R-:W-:Y:S05]  /*170d0*/  BSYNC B1 ;  /* 0x0000000000017941 */ /* 0x000fea0003800000 */
.L_x_1533:
[----:B0-----:R-:W-:Y:S01]  /*170e0*/  VIADD R3, R49, 0x60 ;  /* 0x0000006031037836 */ /* 0x001fe20000000000 */
[----:B--2-4-:R-:W0:Y:S04]  /*170f0*/  SHFL.IDX PT, R46, R46, 0x3, 0x181f ;  /* 0x00781f002e2e7f89 */ /* 0x014e2800000e0000 */
[----:B------:R-:W-:Y:S01]  /*17100*/  ISETP.GE.AND P0, PT, R3, R18, PT ;  /* 0x000000120300720c */ /* 0x000fe20003f06270 */
[----:B------:R-:W2:-:S12]  /*17110*/  SHFL.IDX PT, R0, R0, 0x3, 0x181f ;  /* 0x00781f0000007f89 */ /* 0x000e9800000e0000 */
[----:B------:R-:W-:Y:S05]  /*17120*/  @P0 BRA `(.L_x_1535) ;  /* 0x00000018005c0947 */ /* 0x000fea0003800000 */
[----:B------:R-:W-:Y:S02]  /*17130*/  ULDC UR4, c[0x0][0xac8] ;  /* 0x0002b20000047ab9 */ /* 0x000fe40000000800 */
[----:B------:R-:W-:-:S13]  /*17140*/  ISETP.GE.AND P1, PT, R23, UR4, PT ;  /* 0x0000000417007c0c */ /* 0x000fda000bf26270 */
[----:B--2---:R-:W-:-:S04]  /*17150*/  @!P1 LEA R4, P0, R23, R0, 0x1 ;  /* 0x0000000017049211 */ /* 0x004fc800078008ff */
[----:B0-----:R-:W-:Y:S02]  /*17160*/  @!P1 LEA.HI.X R5, R23, R46, R216, 0x1, P0 ;  /* 0x0000002e17059211 */ /* 0x001fe400000f0cd8 */
[----:B------:R-:W-:-:S03]  /*17170*/  ISETP.GE.AND P0, PT, R188, UR4, PT ;  /* 0x00000004bc007c0c */ /* 0x000fc6000bf06270 */
[----:B------:R4:W-:Y:S10]  /*17180*/  @!P1 ST.E.128 desc[UR54][R4.64], R24 ;  /* 0x0000001804009985 */ /* 0x0009f4000c101d36 */
[----:B------:R-:W-:Y:S05]  /*17190*/  @P0 BRA `(.L_x_1535) ;  /* 0x0000001800400947 */ /* 0x000fea0003800000 */
[----:B----4-:R-:W-:-:S04]  /*171a0*/  LEA R4, P0, R188, R0, 0x1 ;  /* 0x00000000bc047211 */ /* 0x010fc800078008ff */
[----:B------:R-:W-:-:S05]  /*171b0*/  LEA.HI.X R5, R188, R46, R215, 0x1, P0 ;  /* 0x0000002ebc057211 */ /* 0x000fca00000f0cd7 */
[----:B------:R0:W-:Y:S01]  /*171c0*/  ST.E.128 desc[UR54][R4.64], R40 ;  /* 0x0000002804007985 */ /* 0x0001e2000c101d36 */
[----:B------:R-:W-:Y:S05]  /*171d0*/  BRA `(.L_x_1535) ;  /* 0x0000001800307947 */ /* 0x000fea0003800000 */
.L_x_1528:
[----:B------:R-:W-:Y:S01]  /*171e0*/  ULDC.64 UR12, c[0x0][0xb08] ;  /* 0x0002c200000c7ab9 */ /* 0x000fe20000000a00 */
[----:B0-----:R-:W0:Y:S01]  /*171f0*/  @P1 LDC R0, c[0x0][0xbec] ;  /* 0x0002fb00ff001b82 */ /* 0x001e220000000800 */
[----:B------:R-:W-:Y:S01]  /*17200*/  UIMAD UR10, UR11, UR12, URZ ;  /* 0x0000000c0b0a72a4 */ /* 0x000fe2000f8e023f */
[----:B------:R-:W-:Y:S01]  /*17210*/  IMAD.MOV.U32 R3, RZ, RZ, R13 ;  /* 0x000000ffff037224 */ /* 0x000fe200078e000d */
[----:B------:R-:W-:Y:S01]  /*17220*/  UIMAD.WIDE.U32 UR8, UR4, UR12, URZ ;  /* 0x0000000c040872a5 */ /* 0x000fe2000f8e003f */
[----:B------:R-:W-:Y:S01]  /*17230*/  VIADD R17, R17, 0x22820 ;  /* 0x0002282011117836 */ /* 0x000fe20000000000 */
[----:B------:R-:W-:Y:S01]  /*17240*/  UIMAD UR10, UR4, UR13, UR10 ;  /* 0x0000000d040a72a4 */ /* 0x000fe2000f8e020a */
[C---:B------:R-:W-:Y:S01]  /*17250*/  VIADD R21, R19.reuse, 0x10 ;  /* 0x0000001013157836 */ /* 0x040fe20000000000 */
[----:B------:R-:W-:Y:S01]  /*17260*/  USHF.R.S32.HI UR4, URZ, 0x1f, UR7 ;  /* 0x0000001f3f047899 */ /* 0x000fe20008011407 */
[----:B------:R-:W1:Y:S01]  /*17270*/  @P1 LDC R5, c[0x0][0xbf0] ;  /* 0x0002fc00ff051b82 */ /* 0x000e620000000800 */
[----:B------:R-:W-:Y:S01]  /*17280*/  UIADD3 UR9, UR9, UR10, URZ ;  /* 0x0000000a09097290 */ /* 0x000fe2000fffe03f */
[----:B------:R-:W-:Y:S01]  /*17290*/  PRMT R17, RZ, 0x654, R17 ;  /* 0x00000654ff117816 */ /* 0x000fe20000000011 */
[C---:B------:R-:W-:Y:S01]  /*172a0*/  VIADD R25, R19.reuse, 0x18 ;  /* 0x0000001813197836 */ /* 0x040fe20000000000 */
[----:B------:R-:W-:Y:S01]  /*172b0*/  ULDC.64 UR10, c[0x0][0xb38] ;  /* 0x0002ce00000a7ab9 */ /* 0x000fe20000000a00 */
[C---:B------:R-:W-:Y:S01]  /*172c0*/  VIADD R27, R19.reuse, 0x20 ;  /* 0x00000020131b7836 */ /* 0x040fe20000000000 */
[----:B------:R-:W-:Y:S01]  /*172d0*/  UIMAD.WIDE.U32 UR8, UR37, UR10, UR8 ;  /* 0x0000000a250872a5 */ /* 0x000fe2000f8e0008 */
[----:B------:R-:W-:Y:S01]  /*172e0*/  VIADD R93, R19, 0x28 ;  /* 0x00000028135d7836 */ /* 0x000fe20000000000 */
[----:B------:R2:W-:Y:S01]  /*172f0*/  SYNCS.ARRIVE.TRANS64.RED.A1T0 RZ, [R17+URZ], RZ ;  /* 0x000000ff11ff79a7 */ /* 0x0005e2000810043f */
[----:B------:R-:W-:Y:S01]  /*17300*/  BSSY B1, `(.L_x_1536) ;  /* 0x0000069000017945 */ /* 0x000fe20003800000 */
[----:B------:R-:W-:Y:S01]  /*17310*/  UIMAD UR9, UR37, UR11, UR9 ;  /* 0x0000000b250972a4 */ /* 0x000fe2000f8e0209 */
[----:B------:R-:W-:-:S02]  /*17320*/  SHF.R.S32.HI R20, RZ, 0x1f, R21 ;  /* 0x0000001fff147819 */ /* 0x000fc40000011415 */
[----:B------:R-:W-:Y:S01]  /*17330*/  ULDC.64 UR10, c[0x0][0xb40] ;  /* 0x0002d000000a7ab9 */ /* 0x000fe20000000a00 */
[----:B------:R-:W-:Y:S01]  /*17340*/  SHF.R.S32.HI R24, RZ, 0x1f, R25 ;  /* 0x0000001fff187819 */ /* 0x000fe20000011419 */
[----:B------:R-:W-:Y:S01]  /*17350*/  UIMAD UR4, UR4, UR10, URZ ;  /* 0x0000000a040472a4 */ /* 0x000fe2000f8e023f */
[----:B0-----:R-:W-:Y:S01]  /*17360*/  @P1 IMAD.HI.U32 R0, R13, R0, RZ ;  /* 0x000000000d001227 */ /* 0x001fe200078e00ff */
[----:B------:R-:W-:Y:S01]  /*17370*/  UIMAD.WIDE.U32 UR8, UR7, UR10, UR8 ;  /* 0x0000000a070872a5 */ /* 0x000fe2000f8e0008 */
[----:B------:R-:W-:Y:S01]  /*17380*/  SHF.R.S32.HI R26, RZ, 0x1f, R27 ;  /* 0x0000001fff1a7819 */ /* 0x000fe2000001141b */
[----:B------:R-:W-:Y:S01]  /*17390*/  UIMAD UR4, UR7, UR11, UR4 ;  /* 0x0000000b070472a4 */ /* 0x000fe2000f8e0204 */
[----:B--2---:R-:W-:Y:S02]  /*173a0*/  VIADD R17, R19, 0x8 ;  /* 0x0000000813117836 */ /* 0x004fe40000000000 */
[----:B------:R-:W-:Y:S01]  /*173b0*/  ULDC.64 UR10, c[0x0][0xb48] ;  /* 0x0002d200000a7ab9 */ /* 0x000fe20000000a00 */
[----:B------:R-:W-:Y:S01]  /*173c0*/  UIADD3 UR9, UR9, UR4, URZ ;  /* 0x0000000409097290 */ /* 0x000fe2000fffe03f */
[----:B-1----:R-:W-:-:S02]  /*173d0*/  @P1 SHF.R.U32.HI R3, RZ, R5, R0 ;  /* 0x00000005ff031219 */ /* 0x002fc40000011600 */
[----:B------:R-:W-:Y:S01]  /*173e0*/  SHF.R.S32.HI R18, RZ, 0x1f, R17 ;  /* 0x0000001fff127819 */ /* 0x000fe20000011411 */
[----:B------:R-:W-:Y:S01]  /*173f0*/  UIMAD.WIDE.U32 UR8, UR40, UR10, UR8 ;  /* 0x0000000a280872a5 */ /* 0x000fe2000f8e0008 */
[--C-:B------:R-:W-:Y:S01]  /*17400*/  SHF.R.S32.HI R0, RZ, 0x1f, R3.reuse ;  /* 0x0000001fff007819 */ /* 0x100fe20000011403 */
[----:B------:R-:W-:Y:S02]  /*17410*/  IMAD.MOV R7, RZ, RZ, -R3 ;  /* 0x000000ffff077224 */ /* 0x000fe400078e0a03 */
[----:B------:R-:W-:Y:S02]  /*17420*/  UIMAD UR40, UR40, UR11, UR9 ;  /* 0x0000000b282872a4 */ /* 0x000fe4000f8e0209 */
[----:B------:R-:W-:Y:S01]  /*17430*/  IMAD R7, R92, R7, R13 ;  /* 0x000000075c077224 */ /* 0x000fe200078e020d */
[----:B------:R-:W-:Y:S01]  /*17440*/  ULDC.64 UR10, c[0x0][0xb30] ;  /* 0x0002cc00000a7ab9 */ /* 0x000fe20000000a00 */
[----:B------:R-:W-:Y:S01]  /*17450*/  IMAD.U32 R5, RZ, RZ, UR9 ;  /* 0x00000009ff057e24 */ /* 0x000fe2000f8e00ff */
[----:B------:R-:W-:Y:S01]  /*17460*/  SHF.R.S32.HI R92, RZ, 0x1f, R93 ;  /* 0x0000001fff5c7819 */ /* 0x000fe2000001145d */
[----:B------:R-:W-:-:S02]  /*17470*/  IMAD R0, R0, UR10, RZ ;  /* 0x0000000a00007c24 */ /* 0x000fc4000f8e02ff */
[----:B------:R-:W-:Y:S01]  /*17480*/  IMAD.U32 R4, RZ, RZ, UR8 ;  /* 0x00000008ff047e24 */ /* 0x000fe2000f8e00ff */
[----:B------:R-:W-:Y:S01]  /*17490*/  ULDC.64 UR8, c[0x0][0xb28] ;  /* 0x0002ca0000087ab9 */ /* 0x000fe20000000a00 */
[----:B------:R-:W-:Y:S02]  /*174a0*/  IMAD.U32 R5, RZ, RZ, UR40 ;  /* 0x00000028ff057e24 */ /* 0x000fe4000f8e00ff */
        /* <DEDUP_REMOVED lines=11> */
[----:B------:R0:W1:Y:S04]  /*17560*/  SHFL.IDX PT, R6, R0, RZ, 0x1c1f ;  /* 0x001c1fff00067589 */ /* 0x00006800000e0000 */
[----:B------:R0:W2:Y:S01]  /*17570*/  SHFL.IDX PT, R7, R3, RZ, 0x1c1f ;  /* 0x001c1fff03077589 */ /* 0x0000a200000e0000 */
[----:B------:R-:W-:Y:S05]  /*17580*/  @P2 BRA `(.L_x_1537) ;  /* 0x0000000400002947 */ /* 0x000fea0003800000 */
[----:B------:R-:W-:Y:S02]  /*17590*/  ULDC UR4, c[0x0][0xac8] ;  /* 0x0002b20000047ab9 */ /* 0x000fe40000000800 */
[----:B------:R-:W-:Y:S02]  /*175a0*/  ISETP.GE.AND P1, PT, R19, UR4, PT ;  /* 0x0000000413007c0c */ /* 0x000fe4000bf26270 */
[----:B------:R-:W-:Y:S02]  /*175b0*/  ISETP.GE.AND P4, PT, R17, UR4, PT ;  /* 0x0000000411007c0c */ /* 0x000fe4000bf86270 */
[----:B------:R-:W-:Y:S02]  /*175c0*/  ISETP.GE.AND P3, PT, R21, UR4, PT ;  /* 0x0000000415007c0c */ /* 0x000fe4000bf66270 */
[----:B------:R-:W-:-:S07]  /*175d0*/  ISETP.GE.AND P2, PT, R25, UR4, PT ;  /* 0x0000000419007c0c */ /* 0x000fce000bf46270 */
[----:B-12---:R-:W-:Y:S02]  /*175e0*/  @!P1 IMAD.WIDE R4, R19, 0x4, R6 ;  /* 0x0000000413049825 */ /* 0x006fe400078e0206 */
[----:B------:R-:W-:-:S03]  /*175f0*/  @!P4 LEA R8, P5, R17, R6, 0x2 ;  /* 0x000000061108c211 */ /* 0x000fc600078a10ff */
[----:B------:R1:W-:Y:S01]  /*17600*/  @!P1 ST.E.64 desc[UR54][R4.64], R90 ;  /* 0x0000005a04009985 */ /* 0x0003e2000c101b36 */
[----:B------:R-:W-:Y:S02]  /*17610*/  ISETP.GE.AND P1, PT, R27, UR4, PT ;  /* 0x000000041b007c0c */ /* 0x000fe4000bf26270 */
[-C--:B------:R-:W-:Y:S02]  /*17620*/  @!P4 LEA.HI.X R9, R17, R7.reuse, R18, 0x2, P5 ;  /* 0x000000071109c211 */ /* 0x080fe400028f1412 */
[-C--:B------:R-:W-:Y:S02]  /*17630*/  @!P3 LEA R10, P5, R21, R6.reuse, 0x2 ;  /* 0x00000006150ab211 */ /* 0x080fe400078a10ff */
        /* <DEDUP_REMOVED lines=11> */
[-C--:B-1----:R-:W-:Y:S02]  /*176f0*/  @!P4 LEA R4, P6, R93, R6.reuse, 0x2 ;  /* 0x000000065d04c211 */ /* 0x082fe400078c10ff */
[----:B------:R1:W-:Y:S01]  /*17700*/  @!P1 ST.E.64 desc[UR54][R14.64], R82 ;  /* 0x000000520e009985 */ /* 0x0003e2000c101b36 */
[----:B------:R-:W-:Y:S02]  /*17710*/  ISETP.GE.AND P1, PT, R197, UR4, PT ;  /* 0x00000004c5007c0c */ /* 0x000fe4000bf26270 */
[-C--:B------:R-:W-:Y:S02]  /*17720*/  @!P4 LEA.HI.X R5, R93, R7.reuse, R92, 0x2, P6 ;  /* 0x000000075d05c211 */ /* 0x080fe400030f145c */
[CC--:B--2---:R-:W-:Y:S02]  /*17730*/  @!P3 LEA R8, P6, R199.reuse, R6.reuse, 0x2 ;  /* 0x00000006c708b211 */ /* 0x0c4fe400078c10ff */
        /* <DEDUP_REMOVED lines=11> */
[CC--:B-1----:R-:W-:Y:S01]  /*177f0*/  @!P4 LEA R14, P5, R196.reuse, R6.reuse, 0x2 ;  /* 0x00000006c40ec211 */ /* 0x0c2fe200078a10ff */
[----:B------:R1:W-:Y:S01]  /*17800*/  @!P1 ST.E.64 desc[UR54][R12.64], R74 ;  /* 0x0000004a0c009985 */ /* 0x0003e2000c101b36 */
[----:B--2---:R-:W-:Y:S02]  /*17810*/  @!P6 LEA R4, P3, R195, R6, 0x2 ;  /* 0x00000006c304e211 */ /* 0x004fe400078610ff */
        /* <DEDUP_REMOVED lines=13> */
[-C--:B-1----:R-:W-:Y:S02]  /*178f0*/  @!P4 LEA R12, P2, R192, R6.reuse, 0x2 ;  /* 0x00000006c00cc211 */ /* 0x082fe400078410ff */
[----:B------:R3:W-:Y:S01]  /*17900*/  @!P1 ST.E.64 desc[UR54][R10.64], R66 ;  /* 0x000000420a009985 */ /* 0x0007e2000c101b36 */
[CC--:B--2---:R-:W-:Y:S02]  /*17910*/  @!P6 LEA R14, P1, R191.reuse, R6.reuse, 0x2 ;  /* 0x00000006bf0ee211 */ /* 0x0c4fe400078210ff */
[----:B------:R-:W-:Y:S02]  /*17920*/  @!P5 LEA R6, P3, R190, R6, 0x2 ;  /* 0x00000006be06d211 */ /* 0x000fe400078610ff */
[-C--:B------:R-:W-:Y:S02]  /*17930*/  @!P4 LEA.HI.X R13, R192, R7.reuse, R204, 0x2, P2 ;  /* 0x00000007c00dc211 */ /* 0x080fe400010f14cc */
[-C--:B------:R-:W-:Y:S02]  /*17940*/  @!P6 LEA.HI.X R15, R191, R7.reuse, R203, 0x2, P1 ;  /* 0x00000007bf0fe211 */ /* 0x080fe400008f14cb */
[----:B------:R-:W-:Y:S01]  /*17950*/  @!P5 LEA.HI.X R7, R190, R7, R202, 0x2, P3 ;  /* 0x00000007be07d211 */ /* 0x000fe200018f14ca */
[----:B------:R3:W-:Y:S04]  /*17960*/  @!P4 ST.E.64 desc[UR54][R12.64], R64 ;  /* 0x000000400c00c985 */ /* 0x0007e8000c101b36 */
[----:B------:R3:W-:Y:S04]  /*17970*/  @!P6 ST.E.64 desc[UR54][R14.64], R62 ;  /* 0x0000003e0e00e985 */ /* 0x0007e8000c101b36 */
[----:B------:R3:W-:Y:S02]  /*17980*/  @!P5 ST.E.64 desc[UR54][R6.64], R60 ;  /* 0x0000003c0600d985 */ /* 0x0007e4000c101b36 */
.L_x_1537:
[----:B------:R-:W-:Y:S05]  /*17990*/  BSYNC B1 ;  /* 0x0000000000017941 */ /* 0x000fea0003800000 */
.L_x_1536:
[----:B--23--:R2:W3:Y:S04]  /*179a0*/  SHFL.IDX PT, R7, R3, 0x1, 0x1c1f ;  /* 0x003c1f0003077f89 */ /* 0x00c4e800000e0000 */
[----:B-1----:R2:W1:Y:S01]  /*179b0*/  SHFL.IDX PT, R6, R0, 0x1, 0x1c1f ;  /* 0x003c1f0000067f89 */ /* 0x00246200000e0000 */
[----:B------:R-:W-:Y:S05]  /*179c0*/  @P0 BRA `(.L_x_1535) ;  /* 0x0000001000340947 */ /* 0x000fea0003800000 */
[----:B------:R-:W-:Y:S02]  /*179d0*/  ULDC UR4, c[0x0][0xac8] ;  /* 0x0002b20000047ab9 */ /* 0x000fe40000000800 */
[----:B------:R-:W-:Y:S02]  /*179e0*/  ISETP.GE.AND P0, PT, R17, UR4, PT ;  /* 0x0000000411007c0c */ /* 0x000fe4000bf06270 */
[----:B------:R-:W-:Y:S02]  /*179f0*/  ISETP.GE.AND P1, PT, R21, UR4, PT ;  /* 0x0000000415007c0c */ /* 0x000fe4000bf26270 */
[----:B------:R-:W-:Y:S02]  /*17a00*/  ISETP.GE.AND P2, PT, R25, UR4, PT ;  /* 0x0000000419007c0c */ /* 0x000fe4000bf46270 */
[----:B------:R-:W-:Y:S02]  /*17a10*/  ISETP.GE.AND P6, PT, R19, UR4, PT ;  /* 0x0000000413007c0c */ /* 0x000fe4000bfc6270 */
[----:B------:R-:W-:-:S05]  /*17a20*/  ISETP.GE.AND P3, PT, R27, UR4, PT ;  /* 0x000000041b007c0c */ /* 0x000fca000bf66270 */
[-C--:B-1----:R-:W-:Y:S02]  /*17a30*/  @!P0 LEA R8, P4, R17, R6.reuse, 0x2 ;  /* 0x0000000611088211 */ /* 0x082fe400078810ff */
[-C--:B------:R-:W-:Y:S02]  /*17a40*/  @!P1 LEA R10, P5, R21, R6.reuse, 0x2 ;  /* 0x00000006150a9211 */ /* 0x080fe400078a10ff */
[-C--:B---3--:R-:W-:Y:S02]  /*17a50*/  @!P0 LEA.HI.X R9, R17, R7.reuse, R18, 0x2, P4 ;  /* 0x0000000711098211 */ /* 0x088fe400020f1412 */
[----:B------:R-:W-:Y:S01]  /*17a60*/  ISETP.GE.AND P4, PT, R93, UR4, PT ;  /* 0x000000045d007c0c */ /* 0x000fe2000bf86270 */
[----:B------:R-:W-:Y:S01]  /*17a70*/  @!P6 IMAD.WIDE R4, R19, 0x4, R6 ;  /* 0x000000041304e825 */ /* 0x000fe200078e0206 */
[----:B------:R-:W-:Y:S02]  /*17a80*/  @!P1 LEA.HI.X R11, R21, R7, R20, 0x2, P5 ;  /* 0x00000007150b9211 */ /* 0x000fe400028f1414 */
[----:B------:R-:W-:-:S02]  /*17a90*/  @!P2 LEA R12, P5, R25, R6, 0x2 ;  /* 0x00000006190ca211 */ /* 0x000fc400078a10ff */
[----:B------:R1:W-:Y:S02]  /*17aa0*/  @!P6 ST.E.64 desc[UR54][R4.64], R32 ;  /* 0x000000200400e985 */ /* 0x0003e4000c101b36 */
[-C--:B------:R-:W-:Y:S02]  /*17ab0*/  @!P2 LEA.HI.X R13, R25, R7.reuse, R24, 0x2, P5 ;  /* 0x00000007190da211 */ /* 0x080fe400028f1418 */
[-C--:B------:R-:W-:Y:S01]  /*17ac0*/  @!P3 LEA R14, P5, R27, R6.reuse, 0x2 ;  /* 0x000000061b0eb211 */ /* 0x080fe200078a10ff */
[----:B------:R3:W-:Y:S01]  /*17ad0*/  @!P0 ST.E.64 desc[UR54][R8.64], R34 ;  /* 0x0000002208008985 */ /* 0x0007e2000c101b36 */
[----:B------:R-:W-:Y:S02]  /*17ae0*/  ISETP.GE.AND P0, PT, R199, UR4, PT ;  /* 0x00000004c7007c0c */ /* 0x000fe4000bf06270 */
[----:B------:R-:W-:Y:S01]  /*17af0*/  @!P3 LEA.HI.X R15, R27, R7, R26, 0x2, P5 ;  /* 0x000000071b0fb211 */ /* 0x000fe200028f141a */
[----:B------:R4:W-:Y:S01]  /*17b00*/  @!P1 ST.E.64 desc[UR54][R10.64], R36 ;  /* 0x000000240a009985 */ /* 0x0009e2000c101b36 */
[----:B------:R-:W-:-:S02]  /*17b10*/  @!P4 LEA R20, P5, R93, R6, 0x2 ;  /* 0x000000065d14c211 */ /* 0x000fc400078a10ff */
[----:B------:R-:W-:Y:S01]  /*17b20*/  ISETP.GE.AND P1, PT, R198, UR4, PT ;  /* 0x00000004c6007c0c */ /* 0x000fe2000bf26270 */
[----:B------:R5:W-:Y:S01]  /*17b30*/  @!P2 ST.E.64 desc[UR54][R12.64], R38 ;  /* 0x000000260c00a985 */ /* 0x000be2000c101b36 */
[----:B------:R-:W-:Y:S02]  /*17b40*/  @!P4 LEA.HI.X R21, R93, R7, R92, 0x2, P5 ;  /* 0x000000075d15c211 */ /* 0x000fe400028f145c */
[----:B------:R-:W-:Y:S01]  /*17b50*/  ISETP.GE.AND P2, PT, R197, UR4, PT ;  /* 0x00000004c5007c0c */ /* 0x000fe2000bf46270 */
[----:B------:R-:W-:Y:S02]  /*17b60*/  @!P3 ST.E.64 desc[UR54][R14.64], R40 ;  /* 0x000000280e00b985 */ /* 0x000fe4000c101b36 */
[----:B------:R-:W-:Y:S02]  /*17b70*/  @!P0 LEA R24, P3, R199, R6, 0x2 ;  /* 0x00000006c7188211 */ /* 0x000fe400078610ff */
[----:B------:R-:W-:Y:S01]  /*17b80*/  @!P4 ST.E.64 desc[UR54][R20.64], R42 ;  /* 0x0000002a1400c985 */ /* 0x000fe2000c101b36 */
[----:B------:R-:W-:-:S02]  /*17b90*/  ISETP.GE.AND P4, PT, R196, UR4, PT ;  /* 0x00000004c4007c0c */ /* 0x000fc4000bf86270 */
[-C--:B------:R-:W-:Y:S02]  /*17ba0*/  @!P0 LEA.HI.X R25, R199, R7.reuse, R211, 0x2, P3 ;  /* 0x00000007c7198211 */ /* 0x080fe400018f14d3 */
[CC--:B-1----:R-:W-:Y:S02]  /*17bb0*/  @!P1 LEA R4, P5, R198.reuse, R6.reuse, 0x2 ;  /* 0x00000006c6049211 */ /* 0x0c2fe400078a10ff */
[----:B------:R-:W-:Y:S01]  /*17bc0*/  ISETP.GE.AND P3, PT, R195, UR4, PT ;  /* 0x00000004c3007c0c */ /* 0x000fe2000bf66270 */
[----:B------:R-:W-:Y:S01]  /*17bd0*/  @!P0 ST.E.64 desc[UR54][R24.64], R44 ;  /* 0x0000002c18008985 */ /* 0x000fe2000c101b36 */
[C---:B---3--:R-:W-:Y:S02]  /*17be0*/  @!P2 LEA R8, P6, R197.reuse, R6, 0x2 ;  /* 0x00000006c508a211 */ /* 0x048fe400078c10ff */
[-C--:B------:R-:W-:Y:S02]  /*17bf0*/  @!P1 LEA.HI.X R5, R198, R7.reuse, R210, 0x2, P5 ;  /* 0x00000007c6059211 */ /* 0x080fe400028f14d2 */
[----:B------:R-:W-:-:S02]  /*17c00*/  @!P2 LEA.HI.X R9, R197, R7, R209, 0x2, P6 ;  /* 0x00000007c509a211 */ /* 0x000fc400030f14d1 */
[----:B------:R-:W-:Y:S01]  /*17c10*/  ISETP.GE.AND P0, PT, R194, UR4, PT ;  /* 0x00000004c2007c0c */ /* 0x000fe2000bf06270 */
[----:B------:R1:W-:Y:S01]  /*17c20*/  @!P1 ST.E.64 desc[UR54][R4.64], R46 ;  /* 0x0000002e04009985 */ /* 0x0003e2000c101b36 */
[CC--:B----4-:R-:W-:Y:S02]  /*17c30*/  @!P4 LEA R10, P1, R196.reuse, R6.reuse, 0x2 ;  /* 0x00000006c40ac211 */ /* 0x0d0fe400078210ff */
[----:B------:R-:W-:Y:S01]  /*17c40*/  ISETP.GE.AND P5, PT, R193, UR4, PT ;  /* 0x00000004c1007c0c */ /* 0x000fe2000bfa6270 */
[----:B------:R3:W-:Y:S01]  /*17c50*/  @!P2 ST.E.64 desc[UR54][R8.64], R48 ;  /* 0x000000300800a985 */ /* 0x0007e2000c101b36 */
[----:B------:R-:W-:Y:S02]  /*17c60*/  @!P4 LEA.HI.X R11, R196, R7, R208, 0x2, P1 ;  /* 0x00000007c40bc211 */ /* 0x000fe400008f14d0 */
[----:B------:R-:W-:Y:S02]  /*17c70*/  ISETP.GE.AND P2, PT, R192, UR4, PT ;  /* 0x00000004c0007c0c */ /* 0x000fe4000bf46270 */
[----:B------:R-:W-:Y:S01]  /*17c80*/  ISETP.GE.AND P1, PT, R191, UR4, PT ;  /* 0x00000004bf007c0c */ /* 0x000fe2000bf26270 */
[----:B------:R4:W-:Y:S01]  /*17c90*/  @!P4 ST.E.64 desc[UR54][R10.64], R50 ;  /* 0x000000320a00c985 */ /* 0x0009e2000c101b36 */
[----:B-----5:R-:W-:-:S02]  /*17ca0*/  @!P3 LEA R12, P6, R195, R6, 0x2 ;  /* 0x00000006c30cb211 */ /* 0x020fc400078c10ff */
[C---:B-1----:R-:W-:Y:S02]  /*17cb0*/  @!P0 LEA R4, P4, R194.reuse, R6, 0x2 ;  /* 0x00000006c2048211 */ /* 0x042fe400078810ff */
[-C--:B------:R-:W-:Y:S02]  /*17cc0*/  @!P3 LEA.HI.X R13, R195, R7.reuse, R207, 0x2, P6 ;  /* 0x00000007c30db211 */ /* 0x080fe400030f14cf */
[----:B------:R-:W-:-:S03]  /*17cd0*/  @!P0 LEA.HI.X R5, R194, R7, R206, 0x2, P4 ;  /* 0x00000007c2058211 */ /* 0x000fc600020f14ce */
[CC--:B---3--:R-:W-:Y:S01]  /*17ce0*/  @!P2 LEA R8, P4, R192.reuse, R6.reuse, 0x2 ;  /* 0x00000006c008a211 */ /* 0x0c8fe200078810ff */
[----:B------:R4:W-:Y:S01]  /*17cf0*/  @!P3 ST.E.64 desc[UR54][R12.64], R52 ;  /* 0x000000340c00b985 */ /* 0x0009e2000c101b36 */
[-C--:B------:R-:W-:Y:S02]  /*17d00*/  @!P5 LEA R14, P3, R193, R6.reuse, 0x2 ;  /* 0x00000006c10ed211 */ /* 0x080fe400078610ff */
[----:B------:R-:W-:Y:S01]  /*17d10*/  @!P1 LEA R20, P6, R191, R6, 0x2 ;  /* 0x00000006bf149211 */ /* 0x000fe200078c10ff */
[----:B------:R4:W-:Y:S01]  /*17d20*/  @!P0 ST.E.64 desc[UR54][R4.64], R54 ;  /* 0x0000003604008985 */ /* 0x0009e2000c101b36 */
        /* <DEDUP_REMOVED lines=8> */
[----:B----4-:R-:W-:-:S04]  /*17db0*/  LEA R4, P0, R190, R6, 0x2 ;  /* 0x00000006be047211 */ /* 0x010fc800078010ff */
[----:B------:R-:W-:-:S05]  /*17dc0*/  LEA.HI.X R5, R190, R7, R202, 0x2, P0 ;  /* 0x00000007be057211 */ /* 0x000fca00000f14ca */
[----:B------:R1:W-:Y:S01]  /*17dd0*/  ST.E.64 desc[UR54][R4.64], R30 ;  /* 0x0000001e04007985 */ /* 0x0003e2000c101b36 */
[----:B------:R-:W-:Y:S05]  /*17de0*/  BRA `(.L_x_1535) ;  /* 0x0000000c002c7947 */ /* 0x000fea0003800000 */
.L_x_1526:
[----:B------:R-:W0:Y:S01]  /*17df0*/  LDC.64 R4, c[0x0][0xc00] ;  /* 0x00030000ff047b82 */ /* 0x000e220000000a00 */
[----:B------:R-:W-:Y:S01]  /*17e00*/  ULDC.64 UR8, c[0x0][0xc00] ;  /* 0x0003000000087ab9 */ /* 0x000fe20000000a00 */
[----:B------:R-:W-:Y:S01]  /*17e10*/  IMAD.MOV.U32 R3, RZ, RZ, RZ ;  /* 0x000000ffff037224 */ /* 0x000fe200078e00ff */
[----:B------:R-:W-:-:S05]  /*17e20*/  UIMAD.WIDE UR8, UR38, 0x4, UR8 ;  /* 0x00000004260878a5 */ /* 0x000fca000f8e0208 */
[----:B------:R-:W1:Y:S01]  /*17e30*/  LDC.64 R6, c[0x0][0xc08] ;  /* 0x00030200ff067b82 */ /* 0x000e620000000a00 */
[----:B0-----:R-:W-:Y:S01]  /*17e40*/  ISETP.NE.U32.AND P0, PT, R4, RZ, PT ;  /* 0x000000ff0400720c */ /* 0x001fe20003f05070 */
[----:B------:R-:W-:Y:S01]  /*17e50*/  IMAD.U32 R4, RZ, RZ, UR8 ;  /* 0x00000008ff047e24 */ /* 0x000fe2000f8e00ff */
[----:B------:R-:W-:Y:S01]  /*17e60*/  R2UR UR4, R5 ;  /* 0x00000000050472ca */ /* 0x000fe200000e0000 */
[----:B------:R-:W-:Y:S01]  /*17e70*/  IMAD.U32 R5, RZ, RZ, UR9 ;  /* 0x00000009ff057e24 */ /* 0x000fe2000f8e00ff */
[----:B-1----:R-:W-:-:S09]  /*17e80*/  ISETP.NE.U32.AND P1, PT, R6, RZ, PT ;  /* 0x000000ff0600720c */ /* 0x002fd20003f25070 */
[----:B------:R-:W-:Y:S02]  /*17e90*/  VOTEU.ANY UP0, P0 ;  /* 0x00000000003f7886 */ /* 0x000fe40000000100 */
[----:B------:R-:W-:Y:S01]  /*17ea0*/  UISETP.NE.AND.EX UP0, UPT, UR4, URZ, UPT, UP0 ;  /* 0x0000003f0400728c */ /* 0x000fe2000bf05300 */
[----:B------:R-:W-:Y:S01]  /*17eb0*/  R2UR UR4, R7 ;  /* 0x00000000070472ca */ /* 0x000fe200000e0000 */
[----:B------:R-:W-:-:S04]  /*17ec0*/  VOTEU.ANY UP1, P1 ;  /* 0x00000000003f7886 */ /* 0x000fc80000820100 */
[----:B------:R-:W-:-:S08]  /*17ed0*/  PLOP3.LUT P0, PT, PT, PT, UP0, 0x80, 0x0 ;  /* 0x000000000000781c */ /* 0x000fd00003f0f008 */
[----:B------:R-:W-:-:S06]  /*17ee0*/  UISETP.NE.AND.EX UP1, UPT, UR4, URZ, UPT, UP1 ;  /* 0x0000003f0400728c */ /* 0x000fcc000bf25310 */
[----:B------:R-:W-:Y:S01]  /*17ef0*/  PLOP3.LUT P1, PT, PT, PT, UP1, 0x80, 0x0 ;  /* 0x000000000000781c */ /* 0x000fe20003f2f018 */
[----:B------:R0:W5:Y:S01]  /*17f00*/  @P0 LDG.E R3, desc[UR54][R4.64] ;  /* 0x0000003604030981 */ /* 0x000162000c1e1900 */
[----:B------:R-:W-:Y:S02]  /*17f10*/  ULDC UR4, c[0x0][0xa88] ;  /* 0x0002a20000047ab9 */ /* 0x000fe40000000800 */
[----:B------:R-:W-:Y:S01]  /*17f20*/  IMAD.U32 R0, RZ, RZ, UR4 ;  /* 0x00000004ff007e24 */ /* 0x000fe2000f8e00ff */
[----:B------:R-:W-:Y:S02]  /*17f30*/  @UP1 ULDC.64 UR8, c[0x0][0xc08] ;  /* 0x0003020000081ab9 */ /* 0x000fe40000000a00 */
[----:B------:R-:W-:-:S06]  /*17f40*/  @UP1 UIMAD.WIDE UR8, UR38, 0x4, UR8 ;  /* 0x00000004260818a5 */ /* 0x000fcc000f8e0208 */
[----:B------:R-:W-:Y:S02]  /*17f50*/  IMAD.U32 R6, RZ, RZ, UR8 ;  /* 0x00000008ff067e24 */ /* 0x000fe4000f8e00ff */
[----:B------:R-:W-:-:S05]  /*17f60*/  IMAD.U32 R7, RZ, RZ, UR9 ;  /* 0x00000009ff077e24 */ /* 0x000fca000f8e00ff */
[----:B------:R0:W5:Y:S01]  /*17f70*/  @P1 LDG.E R0, desc[UR54][R6.64] ;  /* 0x0000003606001981 */ /* 0x000162000c1e1900 */
[----:B------:R-:W-:Y:S05]  /*17f80*/  @P1 BRA `(.L_x_1538) ;  /* 0x0000000000101947 */ /* 0x000fea0003800000 */
[----:B------:R-:W-:Y:S05]  /*17f90*/  @!P0 BRA `(.L_x_1538) ;  /* 0x00000000000c8947 */ /* 0x000fea0003800000 */
[----:B0-----:R-:W2:Y:S04]  /*17fa0*/  LDG.E R7, desc[UR54][R4.64] ;  /* 0x0000003604077981 */ /* 0x001ea8000c1e1900 */
[----:B-----5:R-:W2:Y:S02]  /*17fb0*/  LDG.E R0, desc[UR54][R4.64+0x4] ;  /* 0x0000043604007981 */ /* 0x020ea4000c1e1900 */
[----:B--2---:R-:W-:-:S07]  /*17fc0*/  IMAD.IADD R0, R0, 0x1, -R7 ;  /* 0x0000000100007824 */ /* 0x004fce00078e0a07 */
.L_x_1538:
[----:B-----5:R-:W-:Y:S01]  /*17fd0*/  R2UR UR16, R3 ;  /* 0x00000000031072ca */ /* 0x020fe200000e0000 */
[----:B------:R-:W-:Y:S01]  /*17fe0*/  USHF.R.S32.HI UR7, URZ, 0x1f, UR38 ;  /* 0x0000001f3f077899 */ /* 0x000fe20008011426 */
[----:B------:R-:W-:Y:S01]  /*17ff0*/  ISETP.GT.AND P0, PT, R217, 0x7f, PT ;  /* 0x0000007fd900780c */ /* 0x000fe20003f04270 */
[----:B------:R-:W-:Y:S01]  /*18000*/  USEL UR4, UR38, URZ, !UP0 ;  /* 0x0000003f26047287 */ /* 0x000fe2000c000000 */
[----:B------:R-:W-:Y:S01]  /*18010*/  BSSY B1, `(.L_x_1539) ;  /* 0x000003a000017945 */ /* 0x000fe20003800000 */
[----:B------:R-:W-:-:S08]  /*18020*/  USEL UR7, UR7, URZ, !UP0 ;  /* 0x0000003f07077287 */ /* 0x000fd0000c000000 */
[----:B------:R-:W-:Y:S02]  /*18030*/  USHF.R.S32.HI UR16, URZ, 0x1f, UR16 ;  /* 0x0000001f3f107899 */ /* 0x000fe40008011410 */
[----:B------:R-:W-:Y:S10]  /*18040*/  @P0 BRA `(.L_x_1540) ;  /* 0x0000000000d80947 */ /* 0x000ff40003800000 */
[----:B0-----:R-:W0:Y:S01]  /*18050*/  S2R R5, SR_TID.X ;  /* 0x0000000000057919 */ /* 0x001e220000002100 */
[----:B------:R-:W1:Y:S01]  /*18060*/  LDC R9, c[0x0][0xbe8] ;  /* 0x0002fa00ff097b82 */ /* 0x000e620000000800 */
[----:B------:R-:W-:Y:S02]  /*18070*/  IMAD.U32 R8, RZ, RZ, UR39 ;  /* 0x00000027ff087e24 */ /* 0x000fe4000f8e00ff */
[----:B-1----:R-:W-:-:S03]  /*18080*/  IMAD R4, R0, R9, RZ ;  /* 0x0000000900047224 */ /* 0x002fc600078e02ff */
[----:B0-----:R-:W-:-:S04]  /*18090*/  IADD3 R8, R8, -0x80, R5 ;  /* 0xffffff8008087810 */ /* 0x001fc80007ffe005 */
[----:B------:R-:W-:-:S13]  /*180a0*/  ISETP.GE.AND P0, PT, R8, R4, PT ;  /* 0x000000040800720c */ /* 0x000fda0003f06270 */
[----:B------:R-:W-:Y:S05]  /*180b0*/  @P0 BRA `(.L_x_1540) ;  /* 0x0000000000bc0947 */ /* 0x000fea0003800000 */
[----:B------:R-:W-:Y:S01]  /*180c0*/  ISETP.NE.AND P0, PT, R9, 0x1, PT ;  /* 0x000000010900780c */ /* 0x000fe20003f05270 */
[----:B------:R-:W-:Y:S01]  /*180d0*/  UISETP.GT.AND UP0, UPT, UR45, 0x1, UPT ;  /* 0x000000012d00788c */ /* 0x000fe2000bf04270 */
[----:B------:R-:W-:Y:S01]  /*180e0*/  IMAD.MOV.U32 R6, RZ, RZ, R8 ;  /* 0x000000ffff067224 */ /* 0x000fe200078e0008 */
[----:B------:R-:W-:Y:S02]  /*180f0*/  UMOV UR8, 0x9b8 ;  /* 0x000009b800087882 */ /* 0x000fe40000000000 */
[----:B------:R-:W-:Y:S02]  /*18100*/  USEL UR17, UR8, 0x978, UP0 ;  /* 0x0000097808117887 */ /* 0x000fe40008000000 */
[----:B------:R-:W-:-:S06]  /*18110*/  USEL UR19, UR40, URZ, UP0 ;  /* 0x0000003f28137287 */ /* 0x000fcc0008000000 */
[----:B------:R-:W0:Y:S04]  /*18120*/  @P0 LDC R7, c[0x0][0xbec] ;  /* 0x0002fb00ff070b82 */ /* 0x000e280000000800 */
[----:B------:R-:W-:Y:S01]  /*18130*/  ULDC.64 UR8, c[0x0][UR17+0x218] ;  /* 0x0000860011087abb */ /* 0x000fe20008000a00 */
[----:B------:R-:W-:Y:S01]  /*18140*/  ULDC.64 UR10, c[0x0][UR17+0x220] ;  /* 0x00008800110a7abb */ /* 0x000fe20008000a00 */
[----:B------:R-:W-:Y:S02]  /*18150*/  UIMAD.WIDE.U32 UR14, UR8, UR37, URZ ;  /* 0x00000025080e72a5 */ /* 0x000fe4000f8e003f */
[----:B------:R-:W1:Y:S01]  /*18160*/  @P0 LDC R10, c[0x0][0xbf0] ;  /* 0x0002fc00ff0a0b82 */ /* 0x000e620000000800 */
[----:B------:R-:W-:Y:S02]  /*18170*/  UIMAD UR18, UR9, UR37, URZ ;  /* 0x00000025091272a4 */ /* 0x000fe4000f8e023f */
[----:B------:R-:W-:Y:S01]  /*18180*/  UIMAD UR11, UR11, UR4, URZ ;  /* 0x000000040b0b72a4 */ /* 0x000fe2000f8e023f */
[----:B------:R-:W-:Y:S01]  /*18190*/  IMAD.U32 R4, RZ, RZ, UR14 ;  /* 0x0000000eff047e24 */ /* 0x000fe2000f8e00ff */
[----:B------:R-:W-:Y:S01]  /*181a0*/  UIMAD.WIDE.U32 UR8, UR10, UR4, URZ ;  /* 0x000000040a0872a5 */ /* 0x000fe2000f8e003f */
[----:B------:R-:W-:Y:S01]  /*181b0*/  IMAD.U32 R5, RZ, RZ, UR15 ;  /* 0x0000000fff057e24 */ /* 0x000fe2000f8e00ff */
[----:B------:R-:W-:-:S02]  /*181c0*/  UIADD3 UR14, UR18, UR15, URZ ;  /* 0x0000000f120e7290 */ /* 0x000fc4000fffe03f */
[----:B------:R-:W-:Y:S01]  /*181d0*/  UIMAD UR11, UR10, UR7, UR11 ;  /* 0x000000070a0b72a4 */ /* 0x000fe2000f8e020b */
[----:B------:R-:W-:-:S03]  /*181e0*/  ULDC.64 UR12, c[0x0][UR17+0x228] ;  /* 0x00008a00110c7abb */ /* 0x000fc60008000a00 */
[----:B------:R-:W-:Y:S01]  /*181f0*/  UIADD3 UR11, UR9, UR11, URZ ;  /* 0x0000000b090b7290 */ /* 0x000fe2000fffe03f */
[----:B------:R-:W-:Y:S01]  /*18200*/  IMAD.U32 R11, RZ, RZ, UR14 ;  /* 0x0000000eff0b7e24 */ /* 0x000fe2000f8e00ff */
[----:B------:R-:W-:Y:S01]  /*18210*/  UIMAD.WIDE.U32 UR20, UR12, UR19, URZ ;  /* 0x000000130c1472a5 */ /* 0x000fe2000f8e003f */
[----:B0-----:R-:W-:Y:S01]  /*18220*/  @P0 IMAD.HI.U32 R7, R8, R7, RZ ;  /* 0x0000000708070227 */ /* 0x001fe200078e00ff */
[----:B------:R-:W-:-:S04]  /*18230*/  UIMAD UR10, UR13, UR19, URZ ;  /* 0x000000130d0a72a4 */ /* 0x000fc8000f8e023f */
[----:B------:R-:W-:Y:S01]  /*18240*/  UIADD3 UR10, UR10, UR21, URZ ;  /* 0x000000150a0a7290 */ /* 0x000fe2000fffe03f */
[----:B-1----:R-:W-:Y:S02]  /*18250*/  @P0 SHF.R.U32.HI R6, RZ, R10, R7 ;  /* 0x0000000aff060219 */ /* 0x002fe40000011607 */
[----:B------:R-:W-:Y:S01]  /*18260*/  IADD3 R5, P0, P1, R4, UR8, R3 ;  /* 0x0000000804057c10 */ /* 0x000fe2000f91e003 */
[----:B------:R-:W-:Y:S01]  /*18270*/  IMAD.U32 R4, RZ, RZ, UR16 ;  /* 0x00000010ff047e24 */ /* 0x000fe2000f8e00ff */
[----:B------:R-:W-:Y:S01]  /*18280*/  ULDC.64 UR8, c[0x0][UR17+0x210] ;  /* 0x0000840011087abb */ /* 0x000fe20008000a00 */
[----:B------:R-:W-:-:S04]  /*18290*/  IMAD.MOV R7, RZ, RZ, -R6 ;  /* 0x000000ffff077224 */ /* 0x000fc800078e0a06 */
[----:B------:R-:W-:Y:S01]  /*182a0*/  IMAD R7, R9, R7, R8 ;  /* 0x0000000709077224 */ /* 0x000fe200078e0208 */
[----:B------:R-:W-:Y:S02]  /*182b0*/  IADD3.X R8, R11, UR11, R4, P0, P1 ;  /* 0x0000000b0b087c10 */ /* 0x000fe400087e2404 */
[----:B------:R-:W-:Y:S01]  /*182c0*/  IADD3 R4, P0, P1, R6, UR20, R5 ;  /* 0x0000001406047c10 */ /* 0x000fe2000f91e005 */
[----:B------:R-:W-:Y:S01]  /*182d0*/  IMAD R9, R7, UR9, RZ ;  /* 0x0000000907097c24 */ /* 0x000fe2000f8e02ff */
[----:B------:R-:W-:Y:S02]  /*182e0*/  SHF.R.S32.HI R5, RZ, 0x1f, R6 ;  /* 0x0000001fff057819 */ /* 0x000fe40000011406 */
[----:B------:R-:W-:Y:S02]  /*182f0*/  SHF.R.S32.HI R6, RZ, 0x1f, R7 ;  /* 0x0000001fff067819 */ /* 0x000fe40000011407 */
[----:B------:R-:W-:Y:S01]  /*18300*/  IADD3.X R5, R5, UR10, R8, P0, P1 ;  /* 0x0000000a05057c10 */ /* 0x000fe200087e2408 */
[----:B------:R-:W-:Y:S01]  /*18310*/  ULDC.64 UR10, c[0x0][0xba8] ;  /* 0x0002ea00000a7ab9 */ /* 0x000fe20000000a00 */
[----:B------:R-:W-:Y:S01]  /*18320*/  @!UP0 ULDC UR10, c[0x0][0xb50] ;  /* 0x0002d400000a8ab9 */ /* 0x000fe20000000800 */
[----:B------:R-:W-:Y:S01]  /*18330*/  IMAD R9, R6, UR8, R9 ;  /* 0x0000000806097c24 */ /* 0x000fe2000f8e0209 */
[----:B------:R-:W-:Y:S01]  /*18340*/  @!UP0 ULDC UR11, c[0x0][0xb54] ;  /* 0x0002d500000b8ab9 */ /* 0x000fe20000000800 */
[----:B------:R-:W-:-:S04]  /*18350*/  IMAD.WIDE.U32 R4, R7, UR8, R4 ;  /* 0x0000000807047c25 */ /* 0x000fc8000f8e0004 */
[----:B------:R-:W-:Y:S01]  /*18360*/  IMAD.IADD R5, R5, 0x1, R9 ;  /* 0x0000000105057824 */ /* 0x000fe200078e0209 */
[----:B------:R-:W-:-:S04]  /*18370*/  LEA R6, P0, R4, UR10, 0x2 ;  /* 0x0000000a04067c11 */ /* 0x000fc8000f8010ff */
[----:B------:R-:W-:Y:S01]  /*18380*/  LEA.HI.X R7, R4, UR11, R5, 0x2, P0 ;  /* 0x0000000b04077c11 */ /* 0x000fe200080f1405 */
[----:B------:R-:W-:-:S05]  /*18390*/  IMAD.MOV.U32 R5, RZ, RZ, -0x800000 ;  /* 0xff800000ff057424 */ /* 0x000fca00078e00ff */
[----:B------:R1:W-:Y:S03]  /*183a0*/  STG.E desc[UR54][R6.64], R5 ;  /* 0x0000000506007986 */ /* 0x0003e6000c101936 */
.L_x_1540:
[----:B------:R-:W-:Y:S05]  /*183b0*/  BSYNC B1 ;  /* 0x0000000000017941 */ /* 0x000fea0003800000 */
.L_x_1539:
[----:B------:R-:W-:-:S06]  /*183c0*/  UISETP.GT.AND UP0, UPT, UR45, 0x1, UPT ;  /* 0x000000012d00788c */ /* 0x000fcc000bf04270 */
[----:B------:R-:W-:-:S13]  /*183d0*/  PLOP3.LUT P0, PT, PT, PT, UP0, 0x80, 0x0 ;  /* 0x000000000000781c */ /* 0x000fda0003f0f008 */
[----:B------:R-:W-:Y:S05]  /*183e0*/  @P0 BRA `(.L_x_1535) ;  /* 0x0000000400ac0947 */ /* 0x000fea0003800000 */
[----:B------:R-:W2:Y:S01]  /*183f0*/  LDC R11, c[0x0][0xbe8] ;  /* 0x0002fa00ff0b7b82 */ /* 0x000ea20000000800 */
[C---:B------:R-:W-:Y:S01]  /*18400*/  R2UR UR11, R3.reuse ;  /* 0x00000000030b72ca */ /* 0x040fe200000e0000 */
[----:B------:R-:W-:Y:S01]  /*18410*/  ULDC.64 UR12, c[0x0][0xaa0] ;  /* 0x0002a800000c7ab9 */ /* 0x000fe20000000a00 */
[----:B------:R-:W-:Y:S01]  /*18420*/  R2UR UR8, R3 ;  /* 0x00000000030872ca */ /* 0x000fe200000e0000 */
[----:B------:R-:W-:Y:S01]  /*18430*/  UIMAD UR10, UR16, UR12, URZ ;  /* 0x0000000c100a72a4 */ /* 0x000fe2000f8e023f */
[----:B------:R-:W-:Y:S01]  /*18440*/  IMAD R3, R189, 0x20, R200 ;  /* 0x00000020bd037824 */ /* 0x000fe200078e02c8 */
[----:B------:R-:W-:Y:S03]  /*18450*/  BSSY B1, `(.L_x_1541) ;  /* 0x000003a000017945 */ /* 0x000fe60003800000 */
[----:B------:R-:W-:-:S04]  /*18460*/  VIADD R8, R3, UR39 ;  /* 0x0000002703087c36 */ /* 0x000fc80008000000 */
[----:B------:R-:W-:Y:S01]  /*18470*/  IMAD.MOV.U32 R3, RZ, RZ, R8 ;  /* 0x000000ffff037224 */ /* 0x000fe200078e0008 */
[----:B------:R-:W-:Y:S02]  /*18480*/  UIMAD UR10, UR11, UR13, UR10 ;  /* 0x0000000d0b0a72a4 */ /* 0x000fe4000f8e020a */
[----:B------:R-:W-:-:S04]  /*18490*/  UIMAD.WIDE.U32 UR8, UR8, UR12, URZ ;  /* 0x0000000c080872a5 */ /* 0x000fc8000f8e003f */
[----:B------:R-:W-:-:S03]  /*184a0*/  UIADD3 UR9, UR9, UR10, URZ ;  /* 0x0000000a09097290 */ /* 0x000fc6000fffe03f */
[----:B------:R-:W-:Y:S01]  /*184b0*/  ULDC.64 UR10, c[0x0][0xae8] ;  /* 0x0002ba00000a7ab9 */ /* 0x000fe20000000a00 */
[----:B--2---:R-:W-:Y:S01]  /*184c0*/  ISETP.NE.AND P0, PT, R11, 0x1, PT ;  /* 0x000000010b00780c */ /* 0x004fe20003f05270 */
[----:B------:R-:W-:-:S04]  /*184d0*/  UIMAD.WIDE.U32 UR8, UR37, UR10, UR8 ;  /* 0x0000000a250872a5 */ /* 0x000fc8000f8e0008 */
[----:B------:R-:W-:-:S03]  /*184e0*/  UIMAD UR9, UR37, UR11, UR9 ;  /* 0x0000000b250972a4 */ /* 0x000fc6000f8e0209 */
[----:B------:R-:W-:Y:S02]  /*184f0*/  ULDC.64 UR10, c[0x0][0xaf0] ;  /* 0x0002bc00000a7ab9 */ /* 0x000fe40000000a00 */
[----:B------:R-:W-:Y:S02]  /*18500*/  UIMAD UR7, UR7, UR10, URZ ;  /* 0x0000000a070772a4 */ /* 0x000fe4000f8e023f */
[----:B------:R-:W-:Y:S01]  /*18510*/  UIMAD.WIDE.U32 UR8, UR4, UR10, UR8 ;  /* 0x0000000a040872a5 */ /* 0x000fe2000f8e0008 */
[----:B01----:R-:W0:Y:S01]  /*18520*/  @P0 LDC R5, c[0x0][0xbec] ;  /* 0x0002fb00ff050b82 */ /* 0x003e220000000800 */
[----:B------:R-:W-:-:S03]  /*18530*/  UIMAD UR7, UR4, UR11, UR7 ;  /* 0x0000000b040772a4 */ /* 0x000fc6000f8e0207 */
[----:B------:R-:W-:Y:S01]  /*18540*/  ULDC.64 UR10, c[0x0][0xae0] ;  /* 0x0002b800000a7ab9 */ /* 0x000fe20000000a00 */
[----:B------:R-:W-:-:S03]  /*18550*/  UIADD3 UR4, UR9, UR7, URZ ;  /* 0x0000000709047290 */ /* 0x000fc6000fffe03f */
        /* <DEDUP_REMOVED lines=16> */
[----:B------:R-:W-:Y:S02]  /*18660*/  VIADD R8, R200, UR39 ;  /* 0x00000027c8087c36 */ /* 0x000fe40008000000 */
[----:B------:R-:W-:Y:S02]  /*18670*/  IMAD R11, R0, R11, RZ ;  /* 0x0000000b000b7224 */ /* 0x000fe400078e02ff */
[C---:B------:R-:W-:Y:S02]  /*18680*/  IMAD R3, R7.reuse, UR9, R6 ;  /* 0x0000000907037c24 */ /* 0x040fe4000f8e0206 */
[----:B------:R-:W-:Y:S01]  /*18690*/  IMAD.WIDE.U32 R4, R7, UR8, R4 ;  /* 0x0000000807047c25 */ /* 0x000fe2000f8e0004 */
[----:B------:R-:W-:Y:S01]  /*186a0*/  ISETP.GE.AND P2, PT, R8, R11, PT ;  /* 0x0000000b0800720c */ /* 0x000fe20003f46270 */
[----:B------:R-:W-:-:S02]  /*186b0*/  ULDC.64 UR8, c[0x0][0xa80] ;  /* 0x0002a00000087ab9 */ /* 0x000fc40000000a00 */
[----:B------:R-:W-:Y:S01]  /*186c0*/  VIADD R0, R8, 0x20 ;  /* 0x0000002008007836 */ /* 0x000fe20000000000 */
[----:B------:R-:W-:Y:S01]  /*186d0*/  LEA R6, P3, R4, UR8, 0x1 ;  /* 0x0000000804067c11 */ /* 0x000fe2000f8608ff */
[----:B------:R-:W-:-:S03]  /*186e0*/  IMAD.IADD R3, R5, 0x1, R3 ;  /* 0x0000000105037824 */ /* 0x000fc600078e0203 */
[-C--:B------:R-:W-:Y:S01]  /*186f0*/  ISETP.GE.AND P1, PT, R0, R11.reuse, PT ;  /* 0x0000000b0000720c */ /* 0x080fe20003f26270 */
[----:B------:R-:W-:Y:S01]  /*18700*/  VIADD R0, R8, 0x40 ;  /* 0x0000004008007836 */ /* 0x000fe20000000000 */
[----:B------:R-:W-:Y:S02]  /*18710*/  LEA.HI.X R3, R4, UR9, R3, 0x1, P3 ;  /* 0x0000000904037c11 */ /* 0x000fe400098f0c03 */
[----:B------:R0:W1:Y:S02]  /*18720*/  SHFL.IDX PT, R4, R6, RZ, 0x181f ;  /* 0x00181fff06047589 */ /* 0x00006400000e0000 */
[----:B------:R-:W-:Y:S02]  /*18730*/  ISETP.GE.AND P0, PT, R0, R11, PT ;  /* 0x0000000b0000720c */ /* 0x000fe40003f06270 */
[----:B------:R0:W2:Y:S01]  /*18740*/  SHFL.IDX PT, R0, R3, RZ, 0x181f ;  /* 0x00181fff03007589 */ /* 0x0000a200000e0000 */
[----:B------:R-:W-:Y:S10]  /*18750*/  @P2 BRA `(.L_x_1542) ;  /* 0x0000000000242947 */ /* 0x000ff40003800000 */
[----:B------:R-:W-:Y:S02]  /*18760*/  ULDC UR4, c[0x0][0xac8] ;  /* 0x0002b20000047ab9 */ /* 0x000fe40000000800 */
[----:B------:R-:W-:Y:S02]  /*18770*/  ISETP.GE.AND P4, PT, R23, UR4, PT ;  /* 0x0000000417007c0c */ /* 0x000fe4000bf86270 */
[----:B------:R-:W-:-:S11]  /*18780*/  ISETP.GE.AND P5, PT, R188, UR4, PT ;  /* 0x00000004bc007c0c */ /* 0x000fd6000bfa6270 */
[CC--:B-1----:R-:W-:Y:S02]  /*18790*/  @!P4 LEA R12, P2, R23.reuse, R4.reuse, 0x1 ;  /* 0x00000004170cc211 */ /* 0x0c2fe400078408ff */
[C---:B------:R-:W-:Y:S02]  /*187a0*/  @!P5 LEA R4, P3, R188.reuse, R4, 0x1 ;  /* 0x00000004bc04d211 */ /* 0x040fe400078608ff */
[-C--:B--2---:R-:W-:Y:S02]  /*187b0*/  @!P4 LEA.HI.X R13, R23, R0.reuse, R216, 0x1, P2 ;  /* 0x00000000170dc211 */ /* 0x084fe400010f0cd8 */
[----:B------:R-:W-:-:S03]  /*187c0*/  @!P5 LEA.HI.X R5, R188, R0, R215, 0x1, P3 ;  /* 0x00000000bc05d211 */ /* 0x000fc600018f0cd7 */
[----:B------:R3:W-:Y:S04]  /*187d0*/  @!P4 ST.E.128 desc[UR54][R12.64], RZ ;  /* 0x000000ff0c00c985 */ /* 0x0007e8000c101d36 */
[----:B------:R3:W-:Y:S02]  /*187e0*/  @!P5 ST.E.128 desc[UR54][R4.64], RZ ;  /* 0x000000ff0400d985 */ /* 0x0007e4000c101d36 */
.L_x_1542:
[----:B------:R-:W-:Y:S05]  /*187f0*/  BSYNC B1 ;  /* 0x0000000000017941 */ /* 0x000fea0003800000 */
.L_x_1541:
[----:B--2---:R2:W4:Y:S01]  /*18800*/  SHFL.IDX PT, R0, R3, 0x1, 0x181f ;  /* 0x00381f0003007f89 */ /* 0x00452200000e0000 */
[----:B------:R-:W-:Y:S03]  /*18810*/  BSSY B1, `(.L_x_1543) ;  /* 0x000000c000017945 */ /* 0x000fe60003800000 */
[----:B-1-3--:R2:W1:Y:S01]  /*18820*/  SHFL.IDX PT, R4, R6, 0x1, 0x181f ;  /* 0x00381f0006047f89 */ /* 0x00a46200000e0000 */
[----:B------:R-:W-:Y:S05]  /*18830*/  @P1 BRA `(.L_x_1544) ;  /* 0x0000000000241947 */ /* 0x000fea0003800000 */
[----:B------:R-:W-:Y:S02]  /*18840*/  ULDC UR4, c[0x0][0xac8] ;  /* 0x0002b20000047ab9 */ /* 0x000fe40000000800 */
[----:B------:R-:W-:Y:S02]  /*18850*/  ISETP.GE.AND P3, PT, R23, UR4, PT ;  /* 0x0000000417007c0c */ /* 0x000fe4000bf66270 */
[----:B------:R-:W-:-:S11]  /*18860*/  ISETP.GE.AND P4, PT, R188, UR4, PT ;  /* 0x00000004bc007c0c */ /* 0x000fd6000bf86270 */
[CC--:B-1----:R-:W-:Y:S02]  /*18870*/  @!P3 LEA R12, P1, R23.reuse, R4.reuse, 0x1 ;  /* 0x00000004170cb211 */ /* 0x0c2fe400078208ff */
[C---:B------:R-:W-:Y:S02]  /*18880*/  @!P4 LEA R4, P2, R188.reuse, R4, 0x1 ;  /* 0x00000004bc04c211 */ /* 0x040fe400078408ff */
[-C--:B----4-:R-:W-:Y:S02]  /*18890*/  @!P3 LEA.HI.X R13, R23, R0.reuse, R216, 0x1, P1 ;  /* 0x00000000170db211 */ /* 0x090fe400008f0cd8 */
[----:B------:R-:W-:-:S03]  /*188a0*/  @!P4 LEA.HI.X R5, R188, R0, R215, 0x1, P2 ;  /* 0x00000000bc05c211 */ /* 0x000fc600010f0cd7 */
[----:B------:R3:W-:Y:S04]  /*188b0*/  @!P3 ST.E.128 desc[UR54][R12.64], RZ ;  /* 0x000000ff0c00b985 */ /* 0x0007e8000c101d36 */
[----:B------:R3:W-:Y:S02]  /*188c0*/  @!P4 ST.E.128 desc[UR54][R4.64], RZ ;  /* 0x000000ff0400c985 */ /* 0x0007e4000c101d36 */
.L_x_1544:
[----:B------:R-:W-:Y:S05]  /*188d0*/  BSYNC B1 ;  /* 0x0000000000017941 */ /* 0x000fea0003800000 */
.L_x_1543:
[----:B----4-:R4:W0:Y:S01]  /*188e0*/  SHFL.IDX PT, R0, R3, 0x2, 0x181f ;  /* 0x00581f0003007f89 */ /* 0x01082200000e0000 */
        /* <DEDUP_REMOVED lines=8> */
[-C--:B0-----:R-:W-:Y:S02]  /*18970*/  @!P2 LEA.HI.X R13, R23, R0.reuse, R216, 0x1, P0 ;  /* 0x00000000170da211 */ /* 0x081fe400000f0cd8 */
[----:B------:R-:W-:-:S03]  /*18980*/  @!P3 LEA.HI.X R5, R188, R0, R215, 0x1, P1 ;  /* 0x00000000bc05b211 */ /* 0x000fc600008f0cd7 */
[----:B------:R3:W-:Y:S04]  /*18990*/  @!P2 ST.E.128 desc[UR54][R12.64], RZ ;  /* 0x000000ff0c00a985 */ /* 0x0007e8000c101d36 */
[----:B------:R3:W-:Y:S02]  /*189a0*/  @!P3 ST.E.128 desc[UR54][R4.64], RZ ;  /* 0x000000ff0400b985 */ /* 0x0007e4000c101d36 */
.L_x_1546:
[----:B------:R-:W-:Y:S05]  /*189b0*/  BSYNC B1 ;  /* 0x0000000000017941 */ /* 0x000fea0003800000 */
.L_x_1545:
[----:B0-----:R-:W-:Y:S01]  /*189c0*/  VIADD R0, R8, 0x60 ;  /* 0x0000006008007836 */ /* 0x001fe20000000000 */
[----:B--2-4-:R-:W0:Y:S04]  /*189d0*/  SHFL.IDX PT, R3, R3, 0x3, 0x181f ;  /* 0x00781f0003037f89 */ /* 0x014e2800000e0000 */
[----:B------:R-:W-:Y:S01]  /*189e0*/  ISETP.GE.AND P0, PT, R0, R11, PT ;  /* 0x0000000b0000720c */ /* 0x000fe20003f06270 */
[----:B-1-3--:R1:W2:-:S12]  /*189f0*/  SHFL.IDX PT, R4, R6, 0x3, 0x181f ;  /* 0x00781f0006047f89 */ /* 0x00a29800000e0000 */
[----:B-1----:R-:W-:Y:S05]  /*18a00*/  @P0 BRA `(.L_x_1535) ;  /* 0x0000000000240947 */ /* 0x002fea0003800000 */
[----:B------:R-:W-:Y:S02]  /*18a10*/  ULDC UR4, c[0x0][0xac8] ;  /* 0x0002b20000047ab9 */ /* 0x000fe40000000800 */
[----:B------:R-:W-:Y:S02]  /*18a20*/  ISETP.GE.AND P2, PT, R23, UR4, PT ;  /* 0x0000000417007c0c */ /* 0x000fe4000bf46270 */
[----:B------:R-:W-:-:S11]  /*18a30*/  ISETP.GE.AND P3, PT, R188, UR4, PT ;  /* 0x00000004bc007c0c */ /* 0x000fd6000bf66270 */
[CC--:B--2---:R-:W-:Y:S02]  /*18a40*/  @!P2 LEA R6, P0, R23.reuse, R4.reuse, 0x1 ;  /* 0x000000041706a211 */ /* 0x0c4fe400078008ff */
[C---:B------:R-:W-:Y:S02]  /*18a50*/  @!P3 LEA R4, P1, R188.reuse, R4, 0x1 ;  /* 0x00000004bc04b211 */ /* 0x040fe400078208ff */
[-C--:B0-----:R-:W-:Y:S02]  /*18a60*/  @!P2 LEA.HI.X R7, R23, R3.reuse, R216, 0x1, P0 ;  /* 0x000000031707a211 */ /* 0x081fe400000f0cd8 */
[----:B------:R-:W-:-:S03]  /*18a70*/  @!P3 LEA.HI.X R5, R188, R3, R215, 0x1, P1 ;  /* 0x00000003bc05b211 */ /* 0x000fc600008f0cd7 */
[----:B------:R0:W-:Y:S04]  /*18a80*/  @!P2 ST.E.128 desc[UR54][R6.64], RZ ;  /* 0x000000ff0600a985 */ /* 0x0001e8000c101d36 */
[----:B------:R0:W-:Y:S02]  /*18a90*/  @!P3 ST.E.128 desc[UR54][R4.64], RZ ;  /* 0x000000ff0400b985 */ /* 0x0001e4000c101d36 */
.L_x_1535:
[----:B------:R-:W-:Y:S05]  /*18aa0*/  BSYNC B0 ;  /* 0x0000000000007941 */ /* 0x000fea0003800000 */
.L_x_1525:
[----:B------:R-:W-:Y:S02]  /*18ab0*/  ULDC UR4, c[0x0][0xc3c] ;  /* 0x00030f0000047ab9 */ /* 0x000fe40000000800 */
[----:B------:R-:W-:-:S06]  /*18ac0*/  UISETP.GE.AND UP0, UPT, UR50, UR4, UPT ;  /* 0x000000043200728c */ /* 0x000fcc000bf06270 */
[----:B------:R-:W-:-:S13]  /*18ad0*/  PLOP3.LUT P0, PT, PT, PT, UP0, 0x80, 0x0 ;  /* 0x000000000000781c */ /* 0x000fda0003f0f008 */
[----:B------:R-:W-:Y:S05]  /*18ae0*/  @!P0 BRA `(.L_x_1547) ;  /* 0xfffffe8000ec8947 */ /* 0x000fea000383ffff */
[----:B------:R-:W-:Y:S05]  /*18af0*/  EXIT ;  /* 0x000000000000794d */ /* 0x000fea0003800000 */
.L_x_1434:
        /* <DEDUP_REMOVED lines=19> */
[----:B------:R-:W-:Y:S02]  /*18c30*/  IMAD.MOV.U32 R0, RZ, RZ, RZ ;  /* 0x000000ffff007224 */ /* 0x000fe400078e00ff */
[----:B------:R-:W-:Y:S01]  /*18c40*/  IMAD.MOV.U32 R9, RZ, RZ, RZ ;  /* 0x000000ffff097224 */ /* 0x000fe200078e00ff */
[----:B0-----:R-:W-:-:S04]  /*18c50*/  LOP3.LUT R7, R4, 0x1f, RZ, 0xc0, !PT ;  /* 0x0000001f04077812 */ /* 0x001fc800078ec0ff */
[----:B------:R-:W-:-:S04]  /*18c60*/  ISETP.NE.AND P0, PT, R7, 0x1f, PT ;  /* 0x0000001f0700780c */ /* 0x000fc80003f05270 */
[----:B------:R-:W-:-:S13]  /*18c70*/  ISETP.GE.OR P1, PT, R7, UR4, !P0 ;  /* 0x0000000407007c0c */ /* 0x000fda000c726670 */
[----:B------:R-:W0:Y:S08]  /*18c80*/  @!P1 LDC.64 R4, c[0x0][0xc80] ;  /* 0x00032000ff049b82 */ /* 0x000e300000000a00 */
[----:B------:R-:W1:Y:S01]  /*18c90*/  @!P1 LDC.64 R2, c[0x0][0xc78] ;  /* 0x00031e00ff029b82 */ /* 0x000e620000000a00 */
[----:B0-----:R-:W-:-:S05]  /*18ca0*/  @!P1 IMAD.WIDE.U32 R4, R7, 0x4, R4 ;  /* 0x0000000407049825 */ /* 0x001fca00078e0004 */
[----:B------:R-:W2:Y:S01]  /*18cb0*/  @!P1 LDG.E R0, desc[UR54][R4.64] ;  /* 0x0000003604009981 */ /* 0x000ea2000c1e1900 */
[----:B-1----:R-:W-:-:S05]  /*18cc0*/  @!P1 IMAD.WIDE.U32 R2, R7, 0x4, R2 ;  /* 0x0000000407029825 */ /* 0x002fca00078e0002 */
        /* <DEDUP_REMOVED lines=21> */
[----:B------:R-:W1:Y:S01]  /*18e20*/  S2R R6, SR_CTAID.X ;  /* 0x0000000000067919 */ /* 0x000e620000002500 */
[----:B0-----:R-:W-:Y:S02]  /*18e30*/  SEL R5, R4, RZ, P5 ;  /* 0x000000ff04057207 */ /* 0x001fe40002800000 */
[----:B------:R-:W0:Y:S03]  /*18e40*/  LDC R4, c[0x0][0xc38] ;  /* 0x00030e00ff047b82 */ /* 0x000e260000000800 */
[----:B------:R-:W-:-:S05]  /*18e50*/  IMAD.IADD R5, R2, 0x1, R5 ;  /* 0x0000000102057824 */ /* 0x000fca00078e0205 */
[----:B------:R-:W0:Y:S02]  /*18e60*/  SHFL.IDX PT, R11, R5, 0x1f, 0x1f ;  /* 0x03e01f00050b7f89 */ /* 0x000e2400000e0000 */
[----:B0-----:R-:W-:-:S05]  /*18e70*/  IMAD R11, R11, R4, RZ ;  /* 0x000000040b0b7224 */ /* 0x001fca00078e02ff */
[----:B-1----:R-:W-:Y:S01]  /*18e80*/  ISETP.GT.AND P6, PT, R11, R6, PT ;  /* 0x000000060b00720c */ /* 0x002fe20003fc4270 */
[----:B------:R-:W-:-:S12]  /*18e90*/  IMAD.MOV.U32 R8, RZ, RZ, R11 ;  /* 0x000000ffff087224 */ /* 0x000fd800078e000b */
[----:B------:R-:W-:Y:S05]  /*18ea0*/  @P6 BRA `(.L_x_1549) ;  /* 0x00000000009c6947 */ /* 0x000fea0003800000 */
[----:B------:R-:W-:Y:S01]  /*18eb0*/  IMAD.MOV.U32 R11, RZ, RZ, R8 ;  /* 0x000000ffff0b7224 */ /* 0x000fe200078e0008 */
[----:B------:R-:W-:Y:S01]  /*18ec0*/  UMOV UR4, URZ ;  /* 0x0000003f00047c82 */ /* 0x000fe20008000000 */
[----:B------:R-:W-:-:S05]  /*18ed0*/  ULDC UR5, c[0x0][0xc3c] ;  /* 0x00030f0000057ab9 */ /* 0x000fca0000000800 */
.L_x_1551:
[----:B------:R-:W-:-:S04]  /*18ee0*/  UIADD3 UR4, UR4, 0x1f, URZ ;  /* 0x0000001f04047890 */ /* 0x000fc8000fffe03f */
[----:B------:R-:W-:-:S06]  /*18ef0*/  UISETP.GE.AND UP0, UPT, UR4, UR5, UPT ;  /* 0x000000050400728c */ /* 0x000fcc000bf06270 */
[----:B------:R-:W-:-:S13]  /*18f00*/  PLOP3.LUT P6, PT, PT, PT, UP0, 0x40, 0x0 ;  /* 0x000000000000781c */ /* 0x000fda0003fce808 */
[----:B------:R-:W-:Y:S05]  /*18f10*/  @!P6 BRA `(.L_x_1550) ;  /* 0x0000000800d0e947 */ /* 0x000fea0003800000 */
[----:B------:R-:W-:Y:S02]  /*18f20*/  VIADD R9, R7, UR4 ;  /* 0x0000000407097c36 */ /* 0x000fe40008000000 */
[----:B------:R-:W-:-:S03]  /*18f30*/  IMAD.MOV.U32 R0, RZ, RZ, RZ ;  /* 0x000000ffff007224 */ /* 0x000fc600078e00ff */
[----:B------:R-:W-:-:S13]  /*18f40*/  ISETP.GE.OR P6, PT, R9, UR5, !P0 ;  /* 0x0000000509007c0c */ /* 0x000fda000c7c6670 */
[----:B------:R-:W0:Y:S08]  /*18f50*/  @!P6 LDC.64 R4, c[0x0][0xc80] ;  /* 0x00032000ff04eb82 */ /* 0x000e300000000a00 */
[----:B------:R-:W1:Y:S01]  /*18f60*/  @!P6 LDC.64 R2, c[0x0][0xc78] ;  /* 0x00031e00ff02eb82 */ /* 0x000e620000000a00 */
[----:B0-----:R-:W-:-:S05]  /*18f70*/  @!P6 IMAD.WIDE R4, R9, 0x4, R4 ;  /* 0x000000040904e825 */ /* 0x001fca00078e0204 */
[----:B------:R0:W2:Y:S01]  /*18f80*/  @!P6 LDG.E R0, desc[UR54][R4.64] ;  /* 0x000000360400e981 */ /* 0x0000a2000c1e1900 */
[----:B-1----:R-:W-:-:S04]  /*18f90*/  @!P6 IMAD.WIDE R2, R9, 0x4, R2 ;  /* 0x000000040902e825 */ /* 0x002fc800078e0202 */
[----:B------:R-:W-:Y:S01]  /*18fa0*/  IMAD.MOV.U32 R9, RZ, RZ, RZ ;  /* 0x000000ffff097224 */ /* 0x000fe200078e00ff */
[----:B0-----:R-:W0:Y:S05]  /*18fb0*/  LDC R4, c[0x0][0xc38] ;  /* 0x00030e00ff047b82 */ /* 0x001e2a0000000800 */
[----:B------:R-:W2:Y:S02]  /*18fc0*/  @!P6 LDG.E R9, desc[UR54][R2.64] ;  /* 0x000000360209e981 */ /* 0x000ea4000c1e1900 */
[----:B--2---:R-:W-:-:S05]  /*18fd0*/  IMAD R15, R0, R9, RZ ;  /* 0x00000009000f7224 */ /* 0x004fca00078e02ff */
        /* <DEDUP_REMOVED lines=20> */
.L_x_1549:
[----:B------:R-:W-:-:S04]  /*19120*/  IMAD.IADD R8, R11, 0x1, -R8 ;  /* 0x000000010b087824 */ /* 0x000fc800078e0a08 */
[----:B------:R-:W-:-:S05]  /*19130*/  IMAD R3, R5, R4, R8 ;  /* 0x0000000405037224 */ /* 0x000fca00078e0208 */
[----:B------:R-:W-:Y:S01]  /*19140*/  ISETP.GT.AND P0, PT, R3, R6, PT ;  /* 0x000000060300720c */ /* 0x000fe20003f04270 */
[----:B------:R-:W-:-:S12]  /*19150*/  IMAD.MOV.U32 R3, RZ, RZ, RZ ;  /* 0x000000ffff037224 */ /* 0x000fd800078e00ff */
[----:B------:R-:W-:Y:S02]  /*19160*/  VOTEU.ANY UR6, UPT, !P0 ;  /* 0x0000000000067886 */ /* 0x000fe400040e0100 */
[----:B------:R-:W-:Y:S02]  /*19170*/  UPOPC UR5, UR6 ;  /* 0x00000006000572bf */ /* 0x000fe40008000000 */
[----:B------:R-:W-:Y:S02]  /*19180*/  ISETP.NE.AND P0, PT, RZ, UR6, PT ;  /* 0x00000006ff007c0c */ /* 0x000fe4000bf05270 */
[----:B------:R-:W-:Y:S02]  /*19190*/  UIADD3 UR41, UR5, UR4, URZ ;  /* 0x0000000405297290 */ /* 0x000fe4000fffe03f */
[----:B------:R-:W-:Y:S02]  /*191a0*/  IMAD.U32 R2, RZ, RZ, UR5 ;  /* 0x00000005ff027e24 */ /* 0x000fe4000f8e00ff */
[----:B------:R-:W-:-:S03]  /*191b0*/  IMAD.U32 R11, RZ, RZ, UR5 ;  /* 0x00000005ff0b7e24 */ /* 0x000fc6000f8e00ff */
[----:B------:R-:W0:Y:S04]  /*191c0*/  SHFL.IDX PT, R9, R9, R2, 0x1f ;  /* 0x00001f0209097589 */ /* 0x000e2800000e0000 */
[----:B------:R1:W2:Y:S01]  /*191d0*/  SHFL.IDX PT, R0, R0, R11, 0x1f ;  /* 0x00001f0b00007589 */ /* 0x0002a200000e0000 */
[----:B0-----:R-:W-:Y:S01]  /*191e0*/  ISETP.NE.AND P1, PT, R9, 0x1, PT ;  /* 0x000000010900780c */ /* 0x001fe20003f25270 */
[----:B-1----:R-:W-:-:S12]  /*191f0*/  @!P0 BRA `(.L_x_1552) ;  /* 0x00000000000c8947 */ /* 0x002fd80003800000 */
[----:B------:R-:W-:-:S06]  /*19200*/  UIADD3 UR4, UR5, -0x1, URZ ;  /* 0xffffffff05047890 */ /* 0x000fcc000fffe03f */
[----:B------:R-:W-:-:S05]  /*19210*/  IMAD.U32 R2, RZ, RZ, UR4 ;  /* 0x00000004ff027e24 */ /* 0x000fca000f8e00ff */
[----:B------:R0:W1:Y:S02]  /*19220*/  SHFL.IDX PT, R3, R5, R2, 0x1f ;  /* 0x00001f0205037589 */ /* 0x00006400000e0000 */
.L_x_1552:
[----:B01----:R-:W-:-:S04]  /*19230*/  IMAD R2, R3, R4, R8 ;  /* 0x0000000403027224 */ /* 0x003fc800078e0208 */
[----:B------:R-:W-:Y:S01]  /*19240*/  IMAD.IADD R5, R6, 0x1, -R2 ;  /* 0x0000000106057824 */ /* 0x000fe200078e0a02 */
[----:B------:R0:W-:Y:S01]  /*19250*/  STL [R1], R2 ;  /* 0x0000000201007387 */ /* 0x0001e20000100800 */
[----:B------:R-:W-:Y:S05]  /*19260*/  @!P1 BRA `(.L_x_1553) ;  /* 0x0000000000ec9947 */ /* 0x000fea0003800000 */
[-C--:B--2---:R-:W-:Y:S02]  /*19270*/  IABS R12, R0.reuse ;  /* 0x00000000000c7213 */ /* 0x084fe40000000000 */
[----:B------:R-:W-:Y:S02]  /*19280*/  IABS R4, R9 ;  /* 0x0000000900047213 */ /* 0x000fe40000000000 */
[----:B------:R-:W1:Y:S01]  /*19290*/  I2F.RP R6, R12 ;  /* 0x0000000c00067306 */ /* 0x000e620000209400 */
[----:B------:R-:W-:-:S07]  /*192a0*/  IABS R10, R0 ;  /* 0x00000000000a7213 */ /* 0x000fce0000000000 */
[----:B------:R-:W2:Y:S08]  /*192b0*/  I2F.RP R8, R4 ;  /* 0x0000000400087306 */ /* 0x000eb00000209400 */
[----:B-1----:R-:W0:Y:S08]  /*192c0*/  MUFU.RCP R6, R6 ;  /* 0x0000000600067308 */ /* 0x002e300000001000 */
[----:B--2---:R-:W-:Y:S01]  /*192d0*/  MUFU.RCP R8, R8 ;  /* 0x0000000800087308 */ /* 0x004fe20000001000 */
[----:B0-----:R-:W-:Y:S01]  /*192e0*/  VIADD R2, R6, 0xffffffe ;  /* 0x0ffffffe06027836 */ /* 0x001fe20000000000 */
[----:B------:R-:W-:-:S06]  /*192f0*/  IABS R6, R5 ;  /* 0x0000000500067213 */ /* 0x000fcc0000000000 */
[----:B------:R0:W1:Y:S02]  /*19300*/  F2I.FTZ.U32.TRUNC.NTZ R3, R2 ;  /* 0x0000000200037305 */ /* 0x000064000021f000 */
[----:B0-----:R-:W-:Y:S02]  /*19310*/  IMAD.MOV.U32 R2, RZ, RZ, RZ ;  /* 0x000000ffff027224 */ /* 0x001fe400078e00ff */
[----:B-1----:R-:W-:-:S04]  /*19320*/  IMAD.MOV R11, RZ, RZ, -R3 ;  /* 0x000000ffff0b7224 */ /* 0x002fc800078e0a03 */
[----:B------:R-:W-:-:S04]  /*19330*/  IMAD R11, R11, R12, RZ ;  /* 0x0000000c0b0b7224 */ /* 0x000fc800078e02ff */
[----:B------:R-:W-:-:S04]  /*19340*/  IMAD.HI.U32 R3, R3, R11, R2 ;  /* 0x0000000b03037227 */ /* 0x000fc800078e0002 */
[----:B------:R-:W-:Y:S02]  /*19350*/  IMAD.MOV R11, RZ, RZ, -R10 ;  /* 0x000000ffff0b7224 */ /* 0x000fe400078e0a0a */
[----:B------:R-:W-:-:S04]  /*19360*/  IMAD.HI.U32 R2, R3, R6, RZ ;  /* 0x0000000603027227 */ /* 0x000fc800078e00ff */
[----:B------:R-:W-:Y:S01]  /*19370*/  IMAD R3, R2, R11, R6 ;  /* 0x0000000b02037224 */ /* 0x000fe200078e0206 */
[----:B------:R-:W-:Y:S01]  /*19380*/  LOP3.LUT R6, R5, R0, RZ, 0x3c, !PT ;  /* 0x0000000005067212 */ /* 0x000fe200078e3cff */
[----:B------:R-:W-:-:S03]  /*19390*/  VIADD R10, R8, 0xffffffe ;  /* 0x0ffffffe080a7836 */ /* 0x000fc60000000000 */
[----:B------:R-:W-:Y:S02]  /*193a0*/  ISETP.GT.U32.AND P1, PT, R12, R3, PT ;  /* 0x000000030c00720c */ /* 0x000fe40003f24070 */
[----:B------:R-:W-:-:S11]  /*193b0*/  ISETP.GE.AND P2, PT, R6, RZ, PT ;  /* 0x000000ff0600720c */ /* 0x000fd60003f46270 */
[----:B------:R-:W-:Y:S02]  /*193c0*/  @!P1 IMAD.IADD R3, R3, 0x1, -R12 ;  /* 0x0000000103039824 */ /* 0x000fe400078e0a0c */
[----:B------:R-:W-:Y:S01]  /*193d0*/  @!P1 VIADD R2, R2, 0x1 ;  /* 0x0000000102029836 */ /* 0x000fe20000000000 */
[----:B------:R-:W-:Y:S02]  /*193e0*/  ISETP.NE.AND P1, PT, R0, RZ, PT ;  /* 0x000000ff0000720c */ /* 0x000fe40003f25270 */
[----:B------:R-:W-:Y:S02]  /*193f0*/  ISETP.GE.U32.AND P0, PT, R3, R12, PT ;  /* 0x0000000c0300720c */ /* 0x000fe40003f06070 */
[----:B------:R-:W0:Y:S11]  /*19400*/  F2I.FTZ.U32.TRUNC.NTZ R3, R10 ;  /* 0x0000000a00037305 */ /* 0x000e36000021f000 */
        /* <DEDUP_REMOVED lines=14> */
[----:B------:R-:W-:Y:S02]  /*194f0*/  IMAD R3, R2, R6, R3 ;  /* 0x0000000602037224 */ /* 0x000fe400078e0203 */
[----:B------:R-:W-:-:S03]  /*19500*/  IMAD.MOV R6, RZ, RZ, -R8 ;  /* 0x000000ffff067224 */ /* 0x000fc600078e0a08 */
        /* <DEDUP_REMOVED lines=13> */
[----:B------:R-:W-:Y:S02]  /*195e0*/  IMAD R2, R0, R6, R5 ;  /* 0x0000000600027224 */ /* 0x000fe400078e0205 */
[----:B------:R-:W-:-:S05]  /*195f0*/  IMAD R3, R3, 0x10000, R4 ;  /* 0x0001000003037824 */ /* 0x000fca00078e0204 */
[----:B------:R0:W-:Y:S01]  /*19600*/  STL [R1+0x8], R3 ;  /* 0x0000080301007387 */ /* 0x0001e20000100800 */
[----:B------:R-:W-:Y:S05]  /*19610*/  BRA `(.L_x_1554) ;  /* 0x0000000400007947 */ /* 0x000fea0003800000 */
.L_x_1553:
[----:B------:R-:W-:Y:S02]  /*19620*/  ULDC.64 UR4, c[0x0][0xc90] ;  /* 0x0003240000047ab9 */ /* 0x000fe40000000a00 */
[----:B------:R-:W-:-:S06]  /*19630*/  UIMAD.WIDE UR4, UR41, 0x4, UR4 ;  /* 0x00000004290478a5 */ /* 0x000fcc000f8e0204 */
[----:B0-----:R-:W-:Y:S02]  /*19640*/  IMAD.U32 R2, RZ, RZ, UR4 ;  /* 0x00000004ff027e24 */ /* 0x001fe4000f8e00ff */
[----:B------:R-:W-:-:S05]  /*19650*/  IMAD.U32 R3, RZ, RZ, UR5 ;  /* 0x00000005ff037e24 */ /* 0x000fca000f8e00ff */
[----:B------:R0:W2:Y:S01]  /*19660*/  LDG.E R13, desc[UR54][R2.64] ;  /* 0x00000036020d7981 */ /* 0x0000a2000c1e1900 */
[----:B------:R-:W-:Y:S01]  /*19670*/  IABS R15, R5 ;  /* 0x00000005000f7213 */ /* 0x000fe20000000000 */
[----:B0-----:R-:W-:Y:S02]  /*19680*/  IMAD.MOV.U32 R2, RZ, RZ, RZ ;  /* 0x000000ffff027224 */ /* 0x001fe400078e00ff */
[----:B--2---:R-:W-:-:S05]  /*19690*/  IMAD R6, R0, R13, RZ ;  /* 0x0000000d00067224 */ /* 0x004fca00078e02ff */
[-C--:B------:R-:W-:Y:S02]  /*196a0*/  IABS R10, R6.reuse ;  /* 0x00000006000a7213 */ /* 0x080fe40000000000 */
[----:B------:R-:W-:Y:S02]  /*196b0*/  IABS R12, R6 ;  /* 0x00000006000c7213 */ /* 0x000fe40000000000 */
[----:B------:R-:W0:Y:S08]  /*196c0*/  I2F.RP R8, R10 ;  /* 0x0000000a00087306 */ /* 0x000e300000209400 */
[----:B0-----:R-:W0:Y:S02]  /*196d0*/  MUFU.RCP R8, R8 ;  /* 0x0000000800087308 */ /* 0x001e240000001000 */
[----:B0-----:R-:W-:-:S06]  /*196e0*/  VIADD R9, R8, 0xffffffe ;  /* 0x0ffffffe08097836 */ /* 0x001fcc0000000000 */
[----:B------:R-:W0:Y:S02]  /*196f0*/  F2I.FTZ.U32.TRUNC.NTZ R3, R9 ;  /* 0x0000000900037305 */ /* 0x000e24000021f000 */
[----:B0-----:R-:W-:-:S04]  /*19700*/  IMAD.MOV R11, RZ, RZ, -R3 ;  /* 0x000000ffff0b7224 */ /* 0x001fc800078e0a03 */
[----:B------:R-:W-:-:S04]  /*19710*/  IMAD R11, R11, R10, RZ ;  /* 0x0000000a0b0b7224 */ /* 0x000fc800078e02ff */
[----:B------:R-:W-:-:S04]  /*19720*/  IMAD.HI.U32 R2, R3, R11, R2 ;  /* 0x0000000b03027227 */ /* 0x000fc800078e0002 */
[----:B------:R-:W-:Y:S02]  /*19730*/  IMAD.MOV R3, RZ, RZ, -R12 ;  /* 0x000000ffff037224 */ /* 0x000fe400078e0a0c */
        /* <DEDUP_REMOVED lines=12> */
[----:B------:R-:W-:Y:S02]  /*19800*/  IMAD R11, R13, R2, RZ ;  /* 0x000000020d0b7224 */ /* 0x000fe400078e02ff */
[----:B------:R-:W-:Y:S02]  /*19810*/  IMAD.MOV R2, RZ, RZ, -R2 ;  /* 0x000000ffff027224 */ /* 0x000fe400078e0a02 */
[----:B------:R-:W-:Y:S02]  /*19820*/  IMAD.MOV R3, RZ, RZ, -R11 ;  /* 0x000000ffff037224 */ /* 0x000fe400078e0a0b */
[----:B------:R-:W-:Y:S02]  /*19830*/  IMAD R6, R6, R2, R5 ;  /* 0x0000000206067224 */ /* 0x000fe400078e0205 */
[----:B------:R-:W-:Y:S01]  /*19840*/  IMAD.MOV.U32 R2, RZ, RZ, RZ ;  /* 0x000000ffff027224 */ /* 0x000fe200078e00ff */
[----:B------:R-:W-:-:S04]  /*19850*/  VIADDMNMX R13, R3, R4, R13, PT ;  /* 0x00000004030d7246 */ /* 0x000fc8000380010d */
[-C--:B------:R-:W-:Y:S02]  /*19860*/  IABS R8, R13.reuse ;  /* 0x0000000d00087213 */ /* 0x080fe40000000000 */
[----:B------:R-:W-:Y:S02]  /*19870*/  IABS R10, R13 ;  /* 0x0000000d000a7213 */ /* 0x000fe40000000000 */
[----:B------:R-:W0:Y:S08]  /*19880*/  I2F.RP R4, R8 ;  /* 0x0000000800047306 */ /* 0x000e300000209400 */
[----:B0-----:R-:W0:Y:S02]  /*19890*/  MUFU.RCP R4, R4 ;  /* 0x0000000400047308 */ /* 0x001e240000001000 */
[----:B0-----:R-:W-:-:S02]  /*198a0*/  VIADD R3, R4, 0xffffffe ;  /* 0x0ffffffe04037836 */ /* 0x001fc40000000000 */
[----:B------:R-:W-:-:S04]  /*198b0*/  IMAD.MOV R4, RZ, RZ, -R13 ;  /* 0x000000ffff047224 */ /* 0x000fc800078e0a0d */
[----:B------:R-:W0:Y:S02]  /*198c0*/  F2I.FTZ.U32.TRUNC.NTZ R3, R3 ;  /* 0x0000000300037305 */ /* 0x000e24000021f000 */
[----:B0-----:R-:W-:-:S04]  /*198d0*/  IMAD.MOV R9, RZ, RZ, -R3 ;  /* 0x000000ffff097224 */ /* 0x001fc800078e0a03 */
[----:B------:R-:W-:Y:S01]  /*198e0*/  IMAD.MOV.U32 R5, RZ, RZ, R9 ;  /* 0x000000ffff057224 */ /* 0x000fe200078e0009 */
[----:B------:R-:W-:-:S03]  /*198f0*/  IABS R9, R6 ;  /* 0x0000000600097213 */ /* 0x000fc60000000000 */
        /* <DEDUP_REMOVED lines=11> */
[----:B------:R-:W-:Y:S02]  /*199b0*/  ISETP.GE.AND P2, PT, R3, RZ, PT ;  /* 0x000000ff0300720c */ /* 0x000fe40003f46270 */
[----:B------:R-:W-:-:S05]  /*199c0*/  IADD3 R3, R11, 0x1000000, R6 ;  /* 0x010000000b037810 */ /* 0x000fca0007ffe006 */
[----:B------:R-:W-:-:S06]  /*199d0*/  @P0 VIADD R2, R2, 0x1 ;  /* 0x0000000102020836 */ /* 0x000fcc0000000000 */
[----:B------:R-:W-:Y:S01]  /*199e0*/  @!P2 IMAD.MOV R2, RZ, RZ, -R2 ;  /* 0x000000ffff02a224 */ /* 0x000fe200078e0a02 */
[----:B------:R-:W-:-:S05]  /*199f0*/  @!P1 LOP3.LUT R2, RZ, R13, RZ, 0x33, !PT ;  /* 0x0000000dff029212 */ /* 0x000fca00078e33ff */
[----:B------:R-:W-:-:S05]  /*19a00*/  IMAD R3, R2, R4, R3 ;  /* 0x0000000402037224 */ /* 0x000fca00078e0203 */
[----:B------:R1:W-:Y:S02]  /*19a10*/  STL [R1+0x8], R3 ;  /* 0x0000080301007387 */ /* 0x0003e40000100800 */
.L_x_1554:
[----:B01----:R-:W-:-:S05]  /*19a20*/  LOP3.LUT R3, RZ, R2, RZ, 0x33, !PT ;  /* 0x00000002ff037212 */ /* 0x003fca00078e33ff */
[----:B------:R-:W-:-:S05]  /*19a30*/  IMAD.IADD R0, R0, 0x1, R3 ;  /* 0x0000000100007824 */ /* 0x000fca00078e0203 */
[----:B------:R0:W-:Y:S01]  /*19a40*/  STL [R1+0x4], R0 ;  /* 0x0000040001007387 */ /* 0x0001e20000100800 */
[----:B------:R-:W-:Y:S05]  /*19a50*/  BRA `(.L_x_1555) ;  /* 0x0000000000107947 */ /* 0x000fea0003800000 */
.L_x_1550:
[----:B------:R1:W-:Y:S01]  /*19a60*/  STL [R1], R6 ;  /* 0x0000000601007387 */ /* 0x0003e20000100800 */
[----:B------:R-:W-:-:S03]  /*19a70*/  ULDC UR41, c[0x0][0xc3c] ;  /* 0x00030f0000297ab9 */ /* 0x000fc60000000800 */
[----:B------:R1:W-:Y:S04]  /*19a80*/  STL [R1+0x4], RZ ;  /* 0x000004ff01007387 */ /* 0x0003e80000100800 */
[----:B------:R1:W-:Y:S02]  /*19a90*/  STL [R1+0x8], RZ ;  /* 0x000008ff01007387 */ /* 0x0003e40000100800 */
.L_x_1555:
[----:B------:R-:W2:Y:S04]  /*19aa0*/  LDL R8, [R1] ;  /* 0x0000000001087983 */ /* 0x000ea80000100800 */
[----:B------:R-:W2:Y:S04]  /*19ab0*/  LDL R9, [R1+0x4] ;  /* 0x0000040001097983 */ /* 0x000ea80000100800 */
[----:B------:R-:W2:Y:S01]  /*19ac0*/  LDL R10, [R1+0x8] ;  /* 0x00000800010a7983 */ /* 0x000ea20000100800 */
[----:B------:R-:W-:Y:S01]  /*19ad0*/  ISETP.NE.AND P0, PT, R7, RZ, PT ;  /* 0x000000ff0700720c */ /* 0x000fe20003f05270 */
[----:B------:R-:W-:-:S12]  /*19ae0*/  IMAD.U32 R2, RZ, RZ, UR41 ;  /* 0x00000029ff027e24 */ /* 0x000fd8000f8e00ff */
[----:B------:R-:W3:Y:S01]  /*19af0*/  @!P0 S2R R3, SR_CgaCtaId ;  /* 0x0000000000038919 */ /* 0x000ee20000008800 */
[----:B0-----:R-:W-:Y:S01]  /*19b00*/  @!P0 MOV R0, 0x400 ;  /* 0x0000040000008802 */ /* 0x001fe20000000f00 */
[----:B------:R-:W-:-:S03]  /*19b10*/  @!P0 IMAD.MOV.U32 R11, RZ, RZ, R2 ;  /* 0x000000ffff0b8224 */ /* 0x000fc600078e0002 */
[----:B---3--:R-:W-:-:S05]  /*19b20*/  @!P0 LEA R0, R3, R0, 0x18 ;  /* 0x0000000003008211 */ /* 0x008fca00078ec0ff */
[----:B--2---:R2:W-:Y:S01]  /*19b30*/  @!P0 STS.128 [R0+0x228d0], R8 ;  /* 0x0228d00800008388 */ /* 0x0045e20000000c00 */
[----:B------:R-:W-:Y:S06]  /*19b40*/  BAR.ARV 0x5, 0x180 ;  /* 0x0146000000007b1d */ /* 0x000fec0000002000 */
.L_x_1548:
        /* <DEDUP_REMOVED lines=15> */
[----:B--2---:R-:W-:-:S05]  /*19c40*/  IMAD.U32 R36, RZ, RZ, UR4 ;  /* 0x00000004ff247e24 */ /* 0x004fca000f8e00ff */
[----:B------:R-:W-:Y:S01]  /*19c50*/  LEA R17, R36, R17, 0x18 ;  /* 0x0000001124117211 */ /* 0x000fe200078ec0ff */
[C---:B0-----:R-:W-:Y:S01]  /*19c60*/  IMAD.SHL.U32 R5, R10.reuse, 0x20, RZ ;  /* 0x000000200a057824 */ /* 0x041fe200078e00ff */
[C---:B------:R-:W-:Y:S01]  /*19c70*/  LOP3.LUT R8, R10.reuse, 0x7f, RZ, 0xc0, !PT ;  /* 0x0000007f0a087812 */ /* 0x040fe200078ec0ff */
[C---:B------:R-:W-:Y:S01]  /*19c80*/  IMAD.SHL.U32 R2, R10.reuse, 0x80, RZ ;  /* 0x000000800a027824 */ /* 0x040fe200078e00ff */
[C---:B------:R-:W-:Y:S01]  /*19c90*/  LOP3.LUT P0, RZ, R10.reuse, 0x4, RZ, 0xc0, !PT ;  /* 0x000000040aff7812 */ /* 0x040fe2000780c0ff */
[----:B------:R-:W-:Y:S01]  /*19ca0*/  IMAD.SHL.U32 R9, R10, 0x4, RZ ;  /* 0x000000040a097824 */ /* 0x000fe200078e00ff */
[----:B------:R-:W-:Y:S02]  /*19cb0*/  LOP3.LUT R4, R5, 0x80, RZ, 0xc0, !PT ;  /* 0x0000008005047812 */ /* 0x000fe400078ec0ff */
[----:B------:R-:W-:Y:S02]  /*19cc0*/  SHF.R.U32.HI R0, RZ, 0x5, R8 ;  /* 0x00000005ff007819 */ /* 0x000fe40000011608 */
[----:B------:R-:W-:-:S02]  /*19cd0*/  LOP3.LUT R3, R2, 0x380, RZ, 0xc0, !PT ;  /* 0x0000038002037812 */ /* 0x000fc400078ec0ff */
[C---:B------:R-:W-:Y:S02]  /*19ce0*/  LOP3.LUT R7, R5.reuse, 0x60, RZ, 0xc0, !PT ;  /* 0x0000006005077812 */ /* 0x040fe400078ec0ff */
[----:B-1----:R-:W-:Y:S01]  /*19cf0*/  LOP3.LUT R6, R4, 0x10, R10, 0xf8, !PT ;  /* 0x0000001004067812 */ /* 0x002fe200078ef80a */
[----:B------:R-:W-:Y:S01]  /*19d00*/  IMAD.SHL.U32 R4, R10, 0x10, RZ ;  /* 0x000000100a047824 */ /* 0x000fe200078e00ff */
[----:B------:R-:W-:Y:S01]  /*19d10*/  LOP3.LUT R5, R5, 0x100, RZ, 0xc0, !PT ;  /* 0x0000010005057812 */ /* 0x000fe200078ec0ff */
[----:B------:R-:W-:Y:S01]  /*19d20*/  IMAD R3, R0, 0x10, R3 ;  /* 0x0000001000037824 */ /* 0x000fe200078e0203 */
[----:B------:R-:W-:Y:S01]  /*19d30*/  LOP3.LUT R6, R6, 0x10, R9, 0x78, !PT ;  /* 0x0000001006067812 */ /* 0x000fe200078e7809 */
[----:B------:R-:W-:Y:S01]  /*19d40*/  IMAD R7, R0, 0x200, R7 ;  /* 0x0000020000077824 */ /* 0x000fe200078e0207 */
[----:B------:R-:W-:Y:S01]  /*19d50*/  LOP3.LUT R0, R4, 0x3f0, RZ, 0xc0, !PT ;  /* 0x000003f004007812 */ /* 0x000fe200078ec0ff */
[----:B------:R-:W-:Y:S01]  /*19d60*/  IMAD.SHL.U32 R9, R10, 0x2, RZ ;  /* 0x000000020a097824 */ /* 0x000fe200078e00ff */
[----:B------:R-:W-:-:S02]  /*19d70*/  LOP3.LUT R3, R3, 0x70, R4, 0x78, !PT ;  /* 0x0000007003037812 */ /* 0x000fc400078e7804 */
[----:B------:R-:W-:Y:S02]  /*19d80*/  IADD3 R5, R6, R7, R5 ;  /* 0x0000000706057210 */ /* 0x000fe40007ffe005 */
[----:B------:R-:W-:Y:S02]  /*19d90*/  LOP3.LUT R9, R0, 0x70, R9, 0x78, !PT ;  /* 0x0000007000097812 */ /* 0x000fe400078e7809 */
[----:B------:R-:W-:Y:S01]  /*19da0*/  LOP3.LUT R0, R3, 0xc00, R2, 0xf8, !PT ;  /* 0x00000c0003007812 */ /* 0x000fe200078ef802 */
[----:B------:R-:W-:Y:S01]  /*19db0*/  STL [R1+0xc], R5 ;  /* 0x00000c0501007387 */ /* 0x000fe20000100800 */
[----:B------:R-:W-:Y:S02]  /*19dc0*/  LOP3.LUT R37, R9, 0x400, R4, 0xf8, !PT ;  /* 0x0000040009257812 */ /* 0x000fe400078ef804 */
[----:B------:R-:W-:Y:S01]  /*19dd0*/  SHF.R.U32.HI R2, RZ, 0x3, R8 ;  /* 0x00000003ff027819 */ /* 0x000fe20000011608 */
[----:B------:R0:W-:Y:S01]  /*19de0*/  STL [R1+0x10], R0 ;  /* 0x0000100001007387 */ /* 0x0001e20000100800 */
[----:B------:R-:W-:-:S02]  /*19df0*/  LOP3.LUT R29, R4, 0x70, RZ, 0xc0, !PT ;  /* 0x00000070041d7812 */ /* 0x000fc400078ec0ff */
[----:B------:R-:W-:Y:S01]  /*19e00*/  LOP3.LUT R2, R2, 0x70, R4, 0xf8, !PT ;  /* 0x0000007002027812 */ /* 0x000fe200078ef804 */
[----:B------:R-:W-:Y:S03]  /*19e10*/  STL [R1+0x1c], RZ ;  /* 0x00001cff01007387 */ /* 0x000fe60000100800 */
[----:B------:R-:W-:Y:S01]  /*19e20*/  LOP3.LUT R2, R2, 0x80, RZ, 0xfc, !PT ;  /* 0x0000008002027812 */ /* 0x000fe200078efcff */
[----:B0-----:R-:W-:-:S05]  /*19e30*/  IMAD.MOV.U32 R0, RZ, RZ, 0x40 ;  /* 0x00000040ff007424 */ /* 0x001fca00078e00ff */
[----:B------:R-:W-:-:S05]  /*19e40*/  SEL R0, R0, 0xffffffc0, !P0 ;  /* 0xffffffc000007807 */ /* 0x000fca0004000000 */
[----:B------:R0:W-:Y:S02]  /*19e50*/  STL [R1+0x14], R0 ;  /* 0x0000140001007387 */ /* 0x0001e40000100800 */
[----:B0-----:R-:W-:-:S05]  /*19e60*/  IMAD.IADD R0, R17, 0x1, R37 ;  /* 0x0000000111007824 */ /* 0x001fca00078e0225 */
[----:B------:R0:W-:Y:S02]  /*19e70*/  STL [R1+0x18], R0 ;  /* 0x0000180001007387 */ /* 0x0001e40000100800 */
.L_x_1636:
[----:B------:R-:W-:Y:S01]  /*19e80*/  ULDC.64 UR4, c[0x0][0xa28] ;  /* 0x00028a0000047ab9 */ /* 0x000fe20000000a00 */
[----:B------:R-:W-:Y:S01]  /*19e90*/  ULDC.64 UR6, c[0x0][0xa18] ;  /* 0x0002860000067ab9 */ /* 0x000fe20000000a00 */
[----:B------:R-:W-:Y:S02]  /*19ea0*/  UISETP.NE.U32.AND UP0, UPT, UR4, URZ, UPT ;  /* 0x0000003f0400728c */ /* 0x000fe4000bf05070 */
[----:B------:R-:W-:Y:S02]  /*19eb0*/  UISETP.NE.U32.AND UP2, UPT, UR6, URZ, UPT ;  /* 0x0000003f0600728c */ /* 0x000fe4000bf45070 */
[----:B------:R-:W-:Y:S02]  /*19ec0*/  UISETP.NE.AND.EX UP0, UPT, UR5, URZ, UPT, UP0 ;  /* 0x0000003f0500728c */ /* 0x000fe4000bf05300 */
[----:B------:R-:W-:Y:S01]  /*19ed0*/  UISETP.NE.AND.EX UP2, UPT, UR7, URZ, UPT, UP2 ;  /* 0x0000003f0700728c */ /* 0x000fe2000bf45320 */
[----:B------:R-:W-:Y:S02]  /*19ee0*/  ULDC.64 UR4, c[0x0][0xa00] ;  /* 0x0002800000047ab9 */ /* 0x000fe40000000a00 */
[----:B------:R-:W-:Y:S01]  /*19ef0*/  ULDC.64 UR6, c[0x0][0xa00] ;  /* 0x0002800000067ab9 */ /* 0x000fe20000000a00 */
[----:B------:R-:W-:Y:S01]  /*19f00*/  UISETP.NE.U32.AND UP1, UPT, UR4, URZ, UPT ;  /* 0x0000003f0400728c */ /* 0x000fe2000bf25070 */
[----:B------:R-:W-:Y:S01]  /*19f10*/  PLOP3.LUT P0, PT, PT, PT, UP0, 0x80, 0x0 ;  /* 0x000000000000781c */ /* 0x000fe20003f0f008 */
[----:B------:R-:W-:-:S02]  /*19f20*/  UIMAD.WIDE UR6, UR41, 0x4, UR6 ;  /* 0x00000004290678a5 */ /* 0x000fc4000f8e0206 */
[----:B------:R-:W-:Y:S01]  /*19f30*/  UISETP.NE.AND.EX UP3, UPT, UR5, URZ, UPT, UP1 ;  /* 0x0000003f0500728c */ /* 0x000fe2000bf65310 */
[----:B------:R-:W-:Y:S02]  /*19f40*/  UMOV UR37, URZ ;  /* 0x0000003f00257c82 */ /* 0x000fe40008000000 */
[----:B------:R-:W-:Y:S01]  /*19f50*/  @UP0 ULDC.64 UR4, c[0x0][0xa28] ;  /* 0x00028a0000040ab9 */ /* 0x000fe20000000a00 */
[----:B------:R-:W-:Y:S01]  /*19f60*/  ULDC.64 UR8, c[0x0][0xa20] ;  /* 0x0002880000087ab9 */ /* 0x000fe20000000a00 */
[----:B------:R-:W-:Y:S01]  /*19f70*/  @UP0 UIMAD.WIDE UR4, UR41, 0x4, UR4 ;  /* 0x00000004290408a5 */ /* 0x000fe2000f8e0204 */
[----:B------:R-:W-:Y:S01]  /*19f80*/  PLOP3.LUT P1, PT, PT, PT, UP3, 0x80, 0x0 ;  /* 0x000000000000781c */ /* 0x000fe20003f2f038 */
[----:B------:R-:W-:Y:S01]  /*19f90*/  ULDC UR38, c[0x0][0x2f0] ;  /* 0x0000bc0000267ab9 */ /* 0x000fe20000000800 */
[----:B------:R-:W-:Y:S01]  /*19fa0*/  PLOP3.LUT P2, PT, PT, PT, UP3, 0x80, 0x0 ;  /* 0x000000000000781c */ /* 0x000fe20003f4f038 */
[----:B------:R-:W-:Y:S01]  /*19fb0*/  UMOV UR40, URZ ;  /* 0x0000003f00287c82 */ /* 0x000fe20008000000 */
[----:B------:R-:W-:Y:S01]  /*19fc0*/  UP2UR UR48, UPR, URZ, 0x8 ;  /* 0x000000083f307883 */ /* 0x000fe20008000000 */
[----:B------:R-:W-:-:S02]  /*19fd0*/  IMAD.U32 R2, RZ, RZ, UR4 ;  /* 0x00000004ff027e24 */ /* 0x000fc4000f8e00ff */
[----:B------:R-:W-:Y:S01]  /*19fe0*/  IMAD.U32 R3, RZ, RZ, UR5 ;  /* 0x00000005ff037e24 */ /* 0x000fe2000f8e00ff */
[----:B------:R-:W-:-:S04]  /*19ff0*/  @UP2 ULDC.64 UR4, c[0x0][0xa18] ;  /* 0x0002860000042ab9 */ /* 0x000fc80000000a00 */
[----:B0-----:R0:W2:Y:S01]  /*1a000*/  @P0 LDG.E R0, desc[UR54][R2.64] ;  /* 0x0000003602000981 */ /* 0x0010a2000c1e1900 */
[----:B------:R-:W-:Y:S01]  /*1a010*/  @UP2 UIMAD.WIDE UR4, UR41, 0x4, UR4 ;  /* 0x00000004290428a5 */ /* 0x000fe2000f8e0204 */
[----:B0-----:R-:W-:Y:S02]  /*1a020*/  IMAD.U32 R2, RZ, RZ, UR6 ;  /* 0x00000006ff027e24 */ /* 0x001fe4000f8e00ff */
[----:B------:R-:W-:-:S05]  /*1a030*/  IMAD.U32 R3, RZ, RZ, UR7 ;  /* 0x00000007ff037e24 */ /* 0x000fca000f8e00ff */
[----:B---3--:R0:W3:Y:S01]  /*1a040*/  @P1 LDG.E R4, desc[UR54][R2.64] ;  /* 0x0000003602041981 */ /* 0x0080e2000c1e1900 */
[----:B------:R-:W-:Y:S01]  /*1a050*/  PLOP3.LUT P1, PT, PT, PT, UP2, 0x80, 0x0 ;  /* 0x000000000000781c */ /* 0x000fe20003f2f028 */
[----:B0-----:R-:W-:Y:S02]  /*1a060*/  IMAD.U32 R2, RZ, RZ, UR4 ;  /* 0x00000004ff027e24 */ /* 0x001fe4000f8e00ff */
[----:B------:R-:W-:Y:S01]  /*1a070*/  IMAD.U32 R3, RZ, RZ, UR5 ;  /* 0x00000005ff037e24 */ /* 0x000fe2000f8e00ff */
[----:B------:R-:W-:-:S09]  /*1a080*/  ULDC.64 UR4, c[0x0][0x418] ;  /* 0x0001060000047ab9 */ /* 0x000fd20000000a00 */
[----:B------:R-:W4:Y:S01]  /*1a090*/  @P1 LDG.E R5, desc[UR54][R2.64] ;  /* 0x0000003602051981 */ /* 0x000f22000c1e1900 */
[----:B------:R-:W-:-:S03]  /*1a0a0*/  UISETP.NE.U32.AND UP0, UPT, UR4, URZ, UPT ;  /* 0x0000003f0400728c */ /* 0x000fc6000bf05070 */
[----:B------:R-:W-:Y:S01]  /*1a0b0*/  ULDC UR4, c[0x0][0x424] ;  /* 0x0001090000047ab9 */ /* 0x000fe20000000800 */
[----:B------:R-:W-:-:S04]  /*1a0c0*/  UISETP.NE.AND.EX UP0, UPT, UR5, URZ, UPT, UP0 ;  /* 0x0000003f0500728c */ /* 0x000fc8000bf05300 */
[----:B------:R-:W-:-:S04]  /*1a0d0*/  USEL UR4, UR4, 0x1, UP0 ;  /* 0x0000000104047887 */ /* 0x000fc80008000000 */
[----:B------:R-:W-:Y:S01]  /*1a0e0*/  UIMAD UR38, UR4, UR38, URZ ;  /* 0x00000026042672a4 */ /* 0x000fe2000f8e023f */
[----:B--2---:R-:W-:Y:S02]  /*1a0f0*/  @P0 R2UR UR37, R0 ;  /* 0x00000000002502ca */ /* 0x004fe400000e0000 */
[----:B------:R-:W-:-:S04]  /*1a100*/  ISETP.NE.U32.AND P0, PT, RZ, UR8, PT ;  /* 0x00000008ff007c0c */ /* 0x000fc8000bf05070 */
[----:B------:R-:W-:Y:S02]  /*1a110*/  ISETP.NE.AND.EX P0, PT, RZ, UR9, PT, P0 ;  /* 0x00000009ff007c0c */ /* 0x000fe4000bf05300 */
[----:B---3--:R-:W-:Y:S02]  /*1a120*/  @P2 R2UR UR40, R4 ;  /* 0x00000000042822ca */ /* 0x008fe400000e0000 */
[----:B----4-:R-:W-:Y:S01]  /*1a130*/  @P1 R2UR UR42, R5 ;  /* 0x00000000052a12ca */ /* 0x010fe200000e0000 */
[----:B-1----:R-:W-:-:S14]  /*1a140*/  @P1 BRA `(.L_x_1557) ;  /* 0x00000000002c1947 */ /* 0x002fdc0003800000 */
[----:B------:R-:W-:Y:S01]  /*1a150*/  UISETP.NE.AND UP0, UPT, UR48, URZ, UPT ;  /* 0x0000003f3000728c */ /* 0x000fe2000bf05270 */
[----:B------:R-:W-:-:S05]  /*1a160*/  ULDC UR42, c[0x0][0x288] ;  /* 0x0000a200002a7ab9 */ /* 0x000fca0000000800 */
[----:B------:R-:W-:-:S13]  /*1a170*/  PLOP3.LUT P1, PT, PT, PT, UP0, 0x40, 0x0 ;  /* 0x000000000000781c */ /* 0x000fda0003f2e808 */
[----:B------:R-:W-:Y:S05]  /*1a180*/  @P1 BRA `(.L_x_1557) ;  /* 0x00000000001c1947 */ /* 0x000fea0003800000 */
[----:B------:R-:W-:Y:S02]  /*1a190*/  IMAD.U32 R2, RZ, RZ, UR6 ;  /* 0x00000006ff027e24 */ /* 0x000fe4000f8e00ff */
[----:B------:R-:W-:-:S05]  /*1a1a0*/  IMAD.U32 R3, RZ, RZ, UR7 ;  /* 0x00000007ff037e24 */ /* 0x000fca000f8e00ff */
[----:B------:R-:W2:Y:S04]  /*1a1b0*/  LDG.E R0, desc[UR54][R2.64] ;  /* 0x0000003602007981 */ /* 0x000ea8000c1e1900 */
[----:B------:R-:W3:Y:S01]  /*1a1c0*/  LDG.E R4, desc[UR54][R2.64+0x4] ;  /* 0x0000043602047981 */ /* 0x000ee2000c1e1900 */
[----:B--2---:R-:W-:Y:S02]  /*1a1d0*/  R2UR UR4, R0 ;  /* 0x00000000000472ca */ /* 0x004fe400000e0000 */
[----:B---3--:R-:W-:-:S13]  /*1a1e0*/  R2UR UR42, R4 ;  /* 0x00000000042a72ca */ /* 0x008fda00000e0000 */
[----:B------:R-:W-:-:S12]  /*1a1f0*/  UIADD3 UR42, -UR4, UR42, URZ ;  /* 0x0000002a042a7290 */ /* 0x000fd8000fffe13f */
.L_x_1557:
[----:B------:R-:W-:Y:S05]  /*1a200*/  @!P0 BRA `(.L_x_1558) ;  /* 0x00000000001c8947 */ /* 0x000fea0003800000 */
[----:B------:R-:W-:Y:S02]  /*1a210*/  ULDC.64 UR4, c[0x0][0xa20] ;  /* 0x0002880000047ab9 */ /* 0x000fe40000000a00 */
[----:B------:R-:W-:-:S06]  /*1a220*/  UIMAD.WIDE UR4, UR41, 0x4, UR4 ;  /* 0x00000004290478a5 */ /* 0x000fcc000f8e0204 */
[----:B------:R-:W-:Y:S02]  /*1a230*/  IMAD.U32 R2, RZ, RZ, UR4 ;  /* 0x00000004ff027e24 */ /* 0x000fe4000f8e00ff */
[----:B------:R-:W-:-:S05]  /*1a240*/  IMAD.U32 R3, RZ, RZ, UR5 ;  /* 0x00000005ff037e24 */ /* 0x000fca000f8e00ff */
[----:B------:R-:W2:Y:S02]  /*1a250*/  LDG.E R2, desc[UR54][R2.64] ;  /* 0x0000003602027981 */ /* 0x000ea4000c1e1900 */
[----:B--2---:R-:W-:Y:S01]  /*1a260*/  R2UR UR38, R2 ;  /* 0x00000000022672ca */ /* 0x004fe200000e0000 */
[----:B------:R-:W-:-:S14]  /*1a270*/  BRA `(.L_x_1559) ;  /* 0x0000000000347947 */ /* 0x000fdc0003800000 */
.L_x_1558:
        /* <DEDUP_REMOVED lines=13> */
.L_x_1559:
[----:B------:R-:W2:Y:S01]  /*1a350*/  LDL.LU R0, [R1+0x4] ;  /* 0x0000040001007983 */ /* 0x000ea20000300800 */
[----:B------:R-:W-:Y:S01]  /*1a360*/  ULDC UR4, c[0x0][0x448] ;  /* 0x0001120000047ab9 */ /* 0x000fe20000000800 */
[----:B------:R-:W-:Y:S02]  /*1a370*/  UIADD3 UR38, -UR37, UR38, URZ ;  /* 0x0000002625267290 */ /* 0x000fe4000fffe13f */
[----:B------:R-:W-:Y:S02]  /*1a380*/  UISETP.NE.AND UP0, UPT, UR4, 0x1, UPT ;  /* 0x000000010400788c */ /* 0x000fe4000bf05270 */
[----:B------:R-:W-:Y:S02]  /*1a390*/  UIADD3 UR6, UR38, 0x1, -UR42 ;  /* 0x0000000126067890 */ /* 0x000fe4000fffe82a */
[----:B------:R-:W-:Y:S02]  /*1a3a0*/  UP2UR UR49, UPR, URZ, 0x1 ;  /* 0x000000013f317883 */ /* 0x000fe40008000000 */
[----:B------:R-:W-:-:S02]  /*1a3b0*/  PLOP3.LUT P0, PT, PT, PT, UP0, 0x80, 0x0 ;  /* 0x000000000000781c */ /* 0x000fc40003f0f008 */
[----:B------:R-:W-:-:S03]  /*1a3c0*/  PLOP3.LUT P1, PT, PT, PT, UP0, 0x80, 0x0 ;  /* 0x000000000000781c */ /* 0x000fc60003f2f008 */
[----:B------:R-:W-:Y:S01]  /*1a3d0*/  @UP0 ULDC UR4, c[0x0][0x44c] ;  /* 0x0001130000040ab9 */ /* 0x000fe20000000800 */
[----:B--2---:R-:W-:-:S04]  /*1a3e0*/  IMAD.SHL.U32 R19, R0, 0x80, RZ ;  /* 0x0000008000137824 */ /* 0x004fc800078e00ff */
[----:B------:R-:W-:-:S04]  /*1a3f0*/  VIADD R0, R19, 0x7f ;  /* 0x0000007f13007836 */ /* 0x000fc80000000000 */
[----:B------:R-:W-:Y:S01]  /*1a400*/  @P0 IMAD.HI.U32 R2, R0, UR4, RZ ;  /* 0x0000000400020c27 */ /* 0x000fe2000f8e00ff */
[----:B------:R-:W-:-:S04]  /*1a410*/  @UP0 ULDC UR4, c[0x0][0x450] ;  /* 0x0001140000040ab9 */ /* 0x000fc80000000800 */
[----:B------:R-:W-:Y:S01]  /*1a420*/  @P1 SHF.R.U32.HI R0, RZ, UR4, R2 ;  /* 0x00000004ff001c19 */ /* 0x000fe20008011602 */
[----:B------:R-:W-:Y:S02]  /*1a430*/  ULDC.64 UR4, c[0x0][0x9e0] ;  /* 0x0002780000047ab9 */ /* 0x000fe40000000a00 */
[----:B------:R-:W-:Y:S01]  /*1a440*/  UISETP.GE.AND UP0, UPT, UR5, 0x1, UPT ;  /* 0x000000010500788c */ /* 0x000fe2000bf06270 */
[----:B------:R-:W-:-:S05]  /*1a450*/  R2UR UR7, R0 ;  /* 0x00000000000772ca */ /* 0x000fca00000e0000 */
[----:B------:R-:W-:-:S08]  /*1a460*/  PLOP3.LUT P1, PT, PT, PT, UP0, 0x80, 0x0 ;  /* 0x000000000000781c */ /* 0x000fd00003f2f008 */
[----:B------:R-:W-:-:S04]  /*1a470*/  UIADD3 UR6, UR6, UR7, URZ ;  /* 0x0000000706067290 */ /* 0x000fc8000fffe03f */
[----:B------:R-:W-:-:S06]  /*1a480*/  UIADD3 UR4, UR6, UR4, URZ ;  /* 0x0000000406047290 */ /* 0x000fcc000fffe03f */
[----:B------:R-:W-:Y:S01]  /*1a490*/  IMAD.U32 R0, RZ, RZ, UR4 ;  /* 0x00000004ff007e24 */ /* 0x000fe2000f8e00ff */
[----:B------:R-:W-:Y:S06]  /*1a4a0*/  @!P1 BRA `(.L_x_1560) ;  /* 0x0000000000409947 */ /* 0x000fec0003800000 */
        /* <DEDUP_REMOVED lines=10> */
.L_x_1561:
[----:B------:R-:W-:-:S11]  /*1a550*/  UISETP.NE.AND UP0, UPT, UR5, 0x1, UPT ;  /* 0x000000010500788c */ /* 0x000fd6000bf05270 */
[----:B------:R-:W-:Y:S02]  /*1a560*/  @UP0 ULDC.64 UR8, c[0x0][0x9e8] ;  /* 0x00027a0000080ab9 */ /* 0x000fe40000000a00 */
[----:B------:R-:W-:-:S04]  /*1a570*/  UIMAD.WIDE.U32 UR6, UR4, UR8, URZ ;  /* 0x00000008040672a5 */ /* 0x000fc8000f8e003f */
[----:B------:R-:W-:-:S12]  /*1a580*/  @UP0 USHF.R.U32.HI UR4, URZ, UR9, UR7 ;  /* 0x000000093f040299 */ /* 0x000fd80008011607 */
.L_x_1562:
[----:B------:R-:W-:-:S06]  /*1a590*/  UIMAD UR4, UR4, UR5, UR5 ;  /* 0x00000005040472a4 */ /* 0x000fcc000f8e0205 */
[----:B------:R-:W-:-:S07]  /*1a5a0*/  VIMNMX R0, R0, UR4, PT ;  /* 0x0000000400007c48 */ /* 0x000fce000bfe0100 */
.L_x_1560:
[----:B------:R-:W-:Y:S01]  /*1a5b0*/  UISETP.NE.AND UP0, UPT, UR49, URZ, UPT ;  /* 0x0000003f3100728c */ /* 0x000fe2000bf05270 */
[----:B------:R-:W-:Y:S01]  /*1a5c0*/  R2UR UR10, R19 ;  /* 0x00000000130a72ca */ /* 0x000fe200000e0000 */
[----:B------:R-:W-:Y:S01]  /*1a5d0*/  UIADD3 UR6, UR38, 0x9f, URZ ;  /* 0x0000009f26067890 */ /* 0x000fe2000fffe03f */
[----:B------:R-:W-:-:S03]  /*1a5e0*/  VIADD R0, R0, 0x9f ;  /* 0x0000009f00007836 */ /* 0x000fc60000000000 */
[----:B------:R-:W-:Y:S01]  /*1a5f0*/  UIMAD.WIDE UR6, UR6, 0x66666667, URZ ;  /* 0x66666667060678a5 */ /* 0x000fe2000f8e023f */
[----:B------:R-:W-:-:S04]  /*1a600*/  IMAD.HI R0, R0, 0x66666667, RZ ;  /* 0x6666666700007827 */ /* 0x000fc800078e02ff */
[----:B------:R-:W-:Y:S01]  /*1a610*/  @UP0 ULDC UR8, c[0x0][0x44c] ;  /* 0x0001130000080ab9 */ /* 0x000fe20000000800 */
[----:B------:R-:W-:Y:S01]  /*1a620*/  @UP0 ULDC UR4, c[0x0][0x450] ;  /* 0x0001140000040ab9 */ /* 0x000fe20000000800 */
[----:B------:R-:W-:Y:S01]  /*1a630*/  SHF.R.U32.HI R3, RZ, 0x1f, R0 ;  /* 0x0000001fff037819 */ /* 0x000fe20000011600 */
[----:B------:R-:W-:-:S03]  /*1a640*/  UIMAD.WIDE.U32 UR8, UR10, UR8, URZ ;  /* 0x000000080a0872a5 */ /* 0x000fc6000f8e003f */
[----:B------:R-:W-:Y:S01]  /*1a650*/  LEA.HI.SX32 R3, R0, R3, 0x1a ;  /* 0x0000000300037211 */ /* 0x000fe200078fd2ff */
[----:B------:R-:W-:Y:S02]  /*1a660*/  @UP0 USHF.R.U32.HI UR10, URZ, UR4, UR9 ;  /* 0x000000043f0a0299 */ /* 0x000fe40008011609 */
[----:B------:R-:W-:Y:S02]  /*1a670*/  USHF.R.U32.HI UR4, URZ, 0x1f, UR7 ;  /* 0x0000001f3f047899 */ /* 0x000fe40008011607 */
[----:B------:R-:W-:Y:S02]  /*1a680*/  UIADD3 UR10, UR10, UR38, -UR42 ;  /* 0x000000260a0a7290 */ /* 0x000fe4000fffe82a */
[----:B------:R-:W-:Y:S01]  /*1a690*/  ULEA.HI.SX32 UR4, UR7, UR4, 0x1a ;  /* 0x0000000407047291 */ /* 0x000fe2000f8fd23f */
[----:B------:R-:W-:Y:S02]  /*1a6a0*/  ULDC UR8, c[0x0][0x9dc] ;  /* 0x0002770000087ab9 */ /* 0x000fe40000000800 */
[----:B------:R-:W-:-:S03]  /*1a6b0*/  UIADD3 UR8, UR10, -UR8, URZ ;  /* 0x800000080a087290 */ /* 0x000fc6000fffe03f */
[----:B------:R-:W-:Y:S01]  /*1a6c0*/  VIMNMX R4, R3, UR4, PT ;  /* 0x0000000403047c48 */ /* 0x000fe2000bfe0100 */
[----:B------:R-:W-:Y:S08]  /*1a6d0*/  @!P1 BRA `(.L_x_1563) ;  /* 0x0000000000449947 */ /* 0x000ff00003800000 */
        /* <DEDUP_REMOVED lines=10> */
.L_x_1564:
[----:B------:R-:W-:-:S11]  /*1a780*/  UISETP.NE.AND UP0, UPT, UR5, 0x1, UPT ;  /* 0x000000010500788c */ /* 0x000fd6000bf05270 */
[----:B------:R-:W-:Y:S02]  /*1a790*/  @UP0 ULDC.64 UR12, c[0x0][0x9e8] ;  /* 0x00027a00000c0ab9 */ /* 0x000fe40000000a00 */
[----:B------:R-:W-:-:S04]  /*1a7a0*/  UIMAD.WIDE.U32 UR6, UR10, UR12, URZ ;  /* 0x0000000c0a0672a5 */ /* 0x000fc8000f8e003f */
[----:B------:R-:W-:-:S12]  /*1a7b0*/  @UP0 USHF.R.U32.HI UR10, URZ, UR13, UR7 ;  /* 0x0000000d3f0a0299 */ /* 0x000fd80008011607 */
.L_x_1565:
[----:B------:R-:W-:-:S04]  /*1a7c0*/  UIMAD UR5, UR10, UR5, URZ ;  /* 0x000000050a0572a4 */ /* 0x000fc8000f8e023f */
[----:B------:R-:W-:-:S04]  /*1a7d0*/  UISETP.LT.AND UP0, UPT, UR8, UR5, UPT ;  /* 0x000000050800728c */ /* 0x000fc8000bf01270 */
[----:B------:R-:W-:-:S12]  /*1a7e0*/  USEL UR8, UR8, UR5, !UP0 ;  /* 0x0000000508087287 */ /* 0x000fd8000c000000 */
.L_x_1563:
[----:B------:R-:W2:Y:S01]  /*1a7f0*/  LDL R18, [R1+0x8] ;  /* 0x0000080001127983 */ /* 0x000ea20000100800 */
[----:B------:R-:W-:-:S04]  /*1a800*/  UIMAD.WIDE UR4, UR8, 0x66666667, URZ ;  /* 0x66666667080478a5 */ /* 0x000fc8000f8e023f */
[----:B------:R-:W-:-:S04]  /*1a810*/  USHF.R.U32.HI UR4, URZ, 0x1f, UR5 ;  /* 0x0000001f3f047899 */ /* 0x000fc80008011605 */
[----:B------:R-:W-:-:S04]  /*1a820*/  ULEA.HI.SX32 UR6, UR5, UR4, 0x1a ;  /* 0x0000000405067291 */ /* 0x000fc8000f8fd23f */
[----:B------:R-:W-:-:S04]  /*1a830*/  UISETP.LT.AND UP0, UPT, URZ, UR6, UPT ;  /* 0x000000063f00728c */ /* 0x000fc8000bf01270 */
[----:B------:R-:W-:-:S06]  /*1a840*/  USEL UR11, URZ, UR6, !UP0 ;  /* 0x000000063f0b7287 */ /* 0x000fcc000c000000 */
[----:B------:R-:W-:Y:S02]  /*1a850*/  ISETP.GT.AND P0, PT, R4, UR11, PT ;  /* 0x0000000b04007c0c */ /* 0x000fe4000bf04270 */
[----:B--2---:R-:W-:-:S13]  /*1a860*/  R2UR UR7, R18 ;  /* 0x00000000120772ca */ /* 0x004fda00000e0000 */
[----:B------:R-:W-:Y:S02]  /*1a870*/  ULOP3.LUT UR5, UR7, 0xff000000, URZ, 0xc0, !UPT ;  /* 0xff00000007057892 */ /* 0x000fe4000f8ec03f */
[----:B------:R-:W-:Y:S02]  /*1a880*/  ULOP3.LUT UR4, UR7, 0xff0000, URZ, 0xc0, !UPT ;  /* 0x00ff000007047892 */ /* 0x000fe4000f8ec03f */
[----:B------:R-:W-:-:S04]  /*1a890*/  USHF.R.U32.HI UR5, URZ, 0x8, UR5 ;  /* 0x000000083f057899 */ /* 0x000fc80008011605 */
[----:B------:R-:W-:-:S03]  /*1a8a0*/  ULEA.HI UR5, UR4, UR5, URZ, 0x10 ;  /* 0x0000000504057291 */ /* 0x000fc6000f8f803f */
[----:B------:R-:W-:Y:S01]  /*1a8b0*/  UMOV UR4, URZ ;  /* 0x0000003f00047c82 */ /* 0x000fe20008000000 */
[----:B------:R-:W-:Y:S01]  /*1a8c0*/  ULOP3.LUT UR43, UR5, 0xff, URZ, 0xc0, !UPT ;  /* 0x000000ff052b7892 */ /* 0x000fe2000f8ec03f */
[----:B------:R-:W-:Y:S11]  /*1a8d0*/  @!P0 BRA `(.L_x_1566) ;  /* 0x0000000000908947 */ /* 0x000ff60003800000 */
[----:B------:R-:W-:Y:S01]  /*1a8e0*/  USHF.R.U32.HI UR6, URZ, 0x10, UR5 ;  /* 0x000000103f067899 */ /* 0x000fe20008011605 */
[----:B------:R-:W-:-:S03]  /*1a8f0*/  UMOV UR4, URZ ;  /* 0x0000003f00047c82 */ /* 0x000fc60008000000 */
[----:B------:R-:W-:-:S11]  /*1a900*/  UISETP.NE.AND UP0, UPT, UR6, URZ, UPT ;  /* 0x0000003f0600728c */ /* 0x000fd6000bf05270 */
[----:B------:R-:W-:Y:S02]  /*1a910*/  @!UP0 ULDC UR6, c[0x0][0x9f0] ;  /* 0x00027c0000068ab9 */ /* 0x000fe40000000800 */
[----:B------:R-:W-:Y:S01]  /*1a920*/  IABS R0, UR6 ;  /* 0x0000000600007c13 */ /* 0x000fe20008000000 */
[----:B------:R-:W-:-:S03]  /*1a930*/  IMAD.U32 R5, RZ, RZ, UR6 ;  /* 0x00000006ff057e24 */ /* 0x000fc6000f8e00ff */
[----:B------:R-:W-:Y:S02]  /*1a940*/  R2UR UR12, R0 ;  /* 0x00000000000c72ca */ /* 0x000fe400000e0000 */
[----:B------:R-:W-:-:S04]  /*1a950*/  IADD3 R0, R5, -0x1, R4 ;  /* 0xffffffff05007810 */ /* 0x000fc80007ffe004 */
[----:B------:R-:W-:Y:S02]  /*1a960*/  R2UR UR7, R0 ;  /* 0x00000000000772ca */ /* 0x000fe400000e0000 */
[----:B------:R-:W-:-:S05]  /*1a970*/  IABS R0, UR6 ;  /* 0x0000000600007c13 */ /* 0x000fca0008000000 */
[----:B------:R-:W0:Y:S06]  /*1a980*/  I2F.RP R2, UR12 ;  /* 0x0000000c00027d06 */ /* 0x000e2c0008209400 */
[----:B------:R-:W-:Y:S02]  /*1a990*/  UIADD3 UR7, -UR11, UR7, URZ ;  /* 0x000000070b077290 */ /* 0x000fe4000fffe13f */
[----:B0-----:R-:W0:Y:S02]  /*1a9a0*/  MUFU.RCP R2, R2 ;  /* 0x0000000200027308 */ /* 0x001e240000001000 */
[----:B0-----:R-:W-:-:S02]  /*1a9b0*/  VIADD R3, R2, 0xffffffe ;  /* 0x0ffffffe02037836 */ /* 0x001fc40000000000 */
[----:B------:R-:W-:Y:S01]  /*1a9c0*/  IMAD.MOV R2, RZ, RZ, -R0 ;  /* 0x000000ffff027224 */ /* 0x000fe200078e0a00 */
[----:B------:R-:W-:Y:S01]  /*1a9d0*/  IABS R0, UR7 ;  /* 0x0000000700007c13 */ /* 0x000fe20008000000 */
[----:B------:R-:W-:Y:S02]  /*1a9e0*/  ULOP3.LUT UR7, UR7, UR6, URZ, 0x3c, !UPT ;  /* 0x0000000607077292 */ /* 0x000fe4000f8e3c3f */
[----:B------:R-:W0:Y:S01]  /*1a9f0*/  F2I.FTZ.U32.TRUNC.NTZ R3, R3 ;  /* 0x0000000300037305 */ /* 0x000e22000021f000 */
[----:B------:R-:W-:Y:S02]  /*1aa00*/  R2UR UR9, R0 ;  /* 0x00000000000972ca */ /* 0x000fe400000e0000 */
[----:B------:R-:W-:Y:S02]  /*1aa10*/  R2UR UR10, R2 ;  /* 0x00000000020a72ca */ /* 0x000fe400000e0000 */
[----:B0-----:R-:W-:-:S13]  /*1aa20*/  R2UR UR5, R3 ;  /* 0x00000000030572ca */ /* 0x001fda00000e0000 */
[----:B------:R-:W-:-:S04]  /*1aa30*/  UIADD3 UR8, URZ, -UR5, URZ ;  /* 0x800000053f087290 */ /* 0x000fc8000fffe03f */
[----:B------:R-:W-:-:S04]  /*1aa40*/  UIMAD UR8, UR8, UR12, URZ ;  /* 0x0000000c080872a4 */ /* 0x000fc8000f8e023f */
[----:B------:R-:W-:-:S04]  /*1aa50*/  UIMAD.WIDE.U32 UR4, UR5, UR8, UR4 ;  /* 0x00000008050472a5 */ /* 0x000fc8000f8e0004 */
[----:B------:R-:W-:-:S04]  /*1aa60*/  UIMAD.WIDE.U32 UR4, UR5, UR9, URZ ;  /* 0x00000009050472a5 */ /* 0x000fc8000f8e003f */
        /* <DEDUP_REMOVED lines=11> */
.L_x_1566:
[----:B------:R-:W-:Y:S01]  /*1ab20*/  UIMAD UR43, UR43, UR4, UR11 ;  /* 0x000000042b2b72a4 */ /* 0x000fe2000f8e020b */
[----:B------:R-:W-:Y:S05]  /*1ab30*/  BSSY B7, `(.L_x_1567) ;  /* 0x0000493000077945 */ /* 0x000fea0003800000 */
[----:B------:R-:W-:-:S05]  /*1ab40*/  IMAD.U32 R3, RZ, RZ, UR43 ;  /* 0x0000002bff037e24 */ /* 0x000fca000f8e00ff */
[----:B------:R-:W-:-:S04]  /*1ab50*/  VIADDMNMX R4, R3, UR4, R4, PT ;  /* 0x0000000403047c46 */ /* 0x000fc8000b800104 */
[----:B------:R-:W-:-:S13]  /*1ab60*/  R2UR UR50, R4 ;  /* 0x00000000043272ca */ /* 0x000fda00000e0000 */
[----:B------:R-:W-:-:S06]  /*1ab70*/  UISETP.GT.AND UP0, UPT, UR50, UR43, UPT ;  /* 0x0000002b3200728c */ /* 0x000fcc000bf04270 */
[----:B------:R-:W-:-:S13]  /*1ab80*/  PLOP3.LUT P0, PT, PT, PT, UP0, 0x80, 0x0 ;  /* 0x000000000000781c */ /* 0x000fda0003f0f008 */
        /* <DEDUP_REMOVED lines=19> */
.L_x_1568:
        /* <DEDUP_REMOVED lines=20> */
.L_x_1571:
[----:B------:R-:W-:Y:S05]  /*1ae00*/  BSYNC B6 ;  /* 0x0000000000067941 */ /* 0x000fea0003800000 */
.L_x_1570:
        /* <DEDUP_REMOVED lines=22> */
.L_x_1573:
[----:B------:R-:W-:Y:S05]  /*1af70*/  BSYNC B6 ;  /* 0x0000000000067941 */ /* 0x000fea0003800000 */
.L_x_1572:
        /* <DEDUP_REMOVED lines=20> */
.L_x_1575:
[----:B------:R-:W-:Y:S05]  /*1b0c0*/  BSYNC B6 ;  /* 0x0000000000067941 */ /* 0x000fea0003800000 */
.L_x_1574:
[----:B------:R-:W-:Y:S01]  /*1b0d0*/  LOP3.LUT P6, RZ, R16, 0x1, RZ, 0xc0, !PT ;  /* 0x0000000110ff7812 */ /* 0x000fe200078cc0ff */
[----:B------:R-:W-:-:S12]  /*1b0e0*/  BSSY B6, `(.L_x_1576) ;  /* 0x0000012000067945 */ /* 0x000fd80003800000 */
        /* <DEDUP_REMOVED lines=17> */
.L_x_1577:
[----:B------:R-:W-:Y:S05]  /*1b200*/  BSYNC B6 ;  /* 0x0000000000067941 */ /* 0x000fea0003800000 */
.L_x_1576:
[----:B------:R-:W-:Y:S01]  /*1b210*/  ULDC.64 UR4, c[0x0][0x9f8] ;  /* 0x00027e0000047ab9 */ /* 0x000fe20000000a00 */
[----:B------:R-:W-:Y:S01]  /*1b220*/  IMAD.U32 R32, RZ, RZ, UR41 ;  /* 0x00000029ff207e24 */ /* 0x000fe2000f8e00ff */
[----:B------:R-:W-:Y:S01]  /*1b230*/  UISETP.NE.U32.AND UP0, UPT, UR4, URZ, UPT ;  /* 0x0000003f0400728c */ /* 0x000fe2000bf05070 */
[----:B------:R-:W0:Y:S03]  /*1b240*/  LDC R20, c[0x0][0x430] ;  /* 0x00010c00ff147b82 */ /* 0x000e260000000800 */
[----:B------:R-:W-:-:S06]  /*1b250*/  UISETP.NE.AND.EX UP0, UPT, UR5, URZ, UPT, UP0 ;  /* 0x0000003f0500728c */ /* 0x000fcc000bf05300 */
[----:B------:R-:W-:-:S05]  /*1b260*/  PLOP3.LUT P0, PT, PT, PT, UP0, 0x80, 0x0 ;  /* 0x000000000000781c */ /* 0x000fca0003f0f008 */
[----:B------:R-:W-:Y:S02]  /*1b270*/  @UP0 ULDC.64 UR4, c[0x0][0x9f8] ;  /* 0x00027e0000040ab9 */ /* 0x000fe40000000a00 */
[----:B------:R-:W-:-:S06]  /*1b280*/  @UP0 UIMAD.WIDE UR4, UR41, 0x4, UR4 ;  /* 0x00000004290408a5 */ /* 0x000fcc000f8e0204 */
[----:B------:R-:W-:Y:S02]  /*1b290*/  IMAD.U32 R2, RZ, RZ, UR4 ;  /* 0x00000004ff027e24 */ /* 0x000fe4000f8e00ff */
[----:B------:R-:W-:-:S05]  /*1b2a0*/  IMAD.U32 R3, RZ, RZ, UR5 ;  /* 0x00000005ff037e24 */ /* 0x000fca000f8e00ff */
[----:B------:R1:W5:Y:S01]  /*1b2b0*/  @P0 LDG.E R32, desc[UR54][R2.64] ;  /* 0x0000003602200981 */ /* 0x000362000c1e1900 */
[----:B------:R-:W-:-:S03]  /*1b2c0*/  UMOV UR4, 0xffffffff ;  /* 0xffffffff00047882 */ /* 0x000fc60000000000 */
[----:B------:R-:W-:Y:S05]  /*1b2d0*/  BRA.DIV UR4, `(.L_x_1578) ;  /* 0x0000005a04707947 */ /* 0x000fea000b800000 */
.L_x_1656:
[----:B------:R-:W2:Y:S01]  /*1b2e0*/  S2R R0, SR_TID.X ;  /* 0x0000000000007919 */ /* 0x000ea20000002100 */
[----:B------:R-:W-:Y:S01]  /*1b2f0*/  UMOV UR4, 0xa0 ;  /* 0x000000a000047882 */ /* 0x000fe20000000000 */
[----:B0-----:R-:W-:Y:S01]  /*1b300*/  ISETP.NE.AND P3, PT, R20, 0x1, PT ;  /* 0x000000011400780c */ /* 0x001fe20003f65270 */
[----:B------:R-:W-:Y:S01]  /*1b310*/  UIMAD UR4, UR50, UR4, -0xa0 ;  /* 0xffffff60320474a4 */ /* 0x000fe2000f8e0204 */
[----:B------:R-:W0:Y:S01]  /*1b320*/  S2R R4, SR_TID.X ;  /* 0x0000000000047919 */ /* 0x000e220000002100 */
[----:B-----5:R-:W-:Y:S02]  /*1b330*/  SHF.R.S32.HI R35, RZ, 0x1f, R32 ;  /* 0x0000001fff237819 */ /* 0x020fe40000011420 */
[----:B------:R-:W-:Y:S01]  /*1b340*/  LOP3.LUT R16, R16, 0xfffffff7, RZ, 0xc0, !PT ;  /* 0xfffffff710107812 */ /* 0x000fe200078ec0ff */
[----:B------:R-:W3:Y:S07]  /*1b350*/  S2R R8, SR_TID.X ;  /* 0x0000000000087919 */ /* 0x000eee0000002100 */
[----:B-1----:R-:W1:Y:S01]  /*1b360*/  @P3 LDC R3, c[0x0][0x434] ;  /* 0x00010d00ff033b82 */ /* 0x002e620000000800 */
[----:B------:R-:W-:-:S07]  /*1b370*/  @P3 LOP3.LUT R16, R16, 0x8, RZ, 0xfc, !PT ;  /* 0x0000000810103812 */ /* 0x000fce00078efcff */
[----:B------:R-:W4:Y:S08]  /*1b380*/  @P3 LDC R5, c[0x0][0x438] ;  /* 0x00010e00ff053b82 */ /* 0x000f300000000800 */
[----:B------:R-:W4:Y:S01]  /*1b390*/  @P3 LDC R14, c[0x0][0x434] ;  /* 0x00010d00ff0e3b82 */ /* 0x000f220000000800 */
[C---:B--2---:R-:W-:Y:S01]  /*1b3a0*/  LOP3.LUT R2, R0.reuse, 0x7f, RZ, 0xc0, !PT ;  /* 0x0000007f00027812 */ /* 0x044fe200078ec0ff */
[----:B------:R-:W-:-:S03]  /*1b3b0*/  IMAD.SHL.U32 R0, R0, 0x10, RZ ;  /* 0x0000001000007824 */ /* 0x000fc600078e00ff */
[----:B------:R-:W-:Y:S02]  /*1b3c0*/  SHF.R.U32.HI R2, RZ, 0x3, R2 ;  /* 0x00000003ff027819 */ /* 0x000fe40000011602 */
[----:B0-----:R-:W-:Y:S02]  /*1b3d0*/  LOP3.LUT R4, R4, 0x7f, RZ, 0xc0, !PT ;  /* 0x0000007f04047812 */ /* 0x001fe400078ec0ff */
[----:B------:R-:W-:Y:S01]  /*1b3e0*/  LOP3.LUT R0, R2, 0x70, R0, 0xf8, !PT ;  /* 0x0000007002007812 */ /* 0x000fe200078ef800 */
[----:B---3--:R-:W-:Y:S01]  /*1b3f0*/  IMAD.SHL.U32 R15, R8, 0x10, RZ ;  /* 0x00000010080f7824 */ /* 0x008fe200078e00ff */
[----:B------:R-:W-:-:S03]  /*1b400*/  SHF.R.U32.HI R4, RZ, 0x3, R4 ;  /* 0x00000003ff047819 */ /* 0x000fc60000011604 */
[----:B------:R-:W-:Y:S01]  /*1b410*/  VIADD R0, R0, UR4 ;  /* 0x0000000400007c36 */ /* 0x000fe20008000000 */
[----:B------:R-:W-:-:S04]  /*1b420*/  LOP3.LUT R15, R4, 0x70, R15, 0xf8, !PT ;  /* 0x00000070040f7812 */ /* 0x000fc800078ef80f */
[C---:B------:R-:W-:Y:S01]  /*1b430*/  ISETP.GE.AND P1, PT, R0.reuse, UR38, PT ;  /* 0x0000002600007c0c */ /* 0x040fe2000bf26270 */
[----:B------:R-:W-:Y:S01]  /*1b440*/  VIADD R0, R0, UR37 ;  /* 0x0000002500007c36 */ /* 0x000fe20008000000 */
[----:B------:R-:W-:-:S03]  /*1b450*/  LOP3.LUT R15, R15, 0x80, RZ, 0xfc, !PT ;  /* 0x000000800f0f7812 */ /* 0x000fc600078efcff */
[----:B-1----:R-:W-:-:S04]  /*1b460*/  @P3 IMAD.HI.U32 R2, R0, R3, RZ ;  /* 0x0000000300023227 */ /* 0x002fc800078e00ff */
[----:B------:R-:W-:Y:S02]  /*1b470*/  VIADD R11, R15, UR4 ;  /* 0x000000040f0b7c36 */ /* 0x000fe40008000000 */
[----:B------:R-:W-:Y:S01]  /*1b480*/  IMAD.MOV.U32 R10, RZ, RZ, R0 ;  /* 0x000000ffff0a7224 */ /* 0x000fe200078e0000 */
[----:B----4-:R-:W-:Y:S01]  /*1b490*/  @P3 SHF.R.U32.HI R10, RZ, R5, R2 ;  /* 0x00000005ff0a3219 */ /* 0x010fe20000011602 */
[----:B------:R-:W0:Y:S01]  /*1b4a0*/  @!P1 LDC.64 R6, c[0x0][0x428] ;  /* 0x00010a00ff069b82 */ /* 0x000e220000000a00 */
[C---:B------:R-:W-:Y:S01]  /*1b4b0*/  ISETP.GE.AND P0, PT, R11.reuse, UR38, PT ;  /* 0x000000260b007c0c */ /* 0x040fe2000bf06270 */
[----:B------:R-:W-:Y:S01]  /*1b4c0*/  VIADD R11, R11, UR37 ;  /* 0x000000250b0b7c36 */ /* 0x000fe20008000000 */
[----:B------:R-:W-:Y:S02]  /*1b4d0*/  @!P1 SHF.R.S32.HI R3, RZ, 0x1f, R10 ;  /* 0x0000001fff039819 */ /* 0x000fe4000001140a */
[----:B------:R-:W-:-:S03]  /*1b4e0*/  ISETP.GT.U32.OR P0, PT, R15, 0x9f, P0 ;  /* 0x0000009f0f00780c */ /* 0x000fc60000704470 */
[----:B------:R-:W1:Y:S10]  /*1b4f0*/  @!P1 LDC.64 R4, c[0x0][0x418] ;  /* 0x00010600ff049b82 */ /* 0x000e740000000a00 */
[----:B------:R-:W2:Y:S01]  /*1b500*/  @!P0 LDC.64 R8, c[0x0][0x428] ;  /* 0x00010a00ff088b82 */ /* 0x000ea20000000a00 */
[----:B0-----:R-:W-:-:S04]  /*1b510*/  @!P1 IMAD R2, R35, R6, RZ ;  /* 0x0000000623029224 */ /* 0x001fc800078e02ff */
[----:B------:R-:W-:Y:S02]  /*1b520*/  @!P1 IMAD R7, R32, R7, R2 ;  /* 0x0000000720079224 */ /* 0x000fe400078e0202 */
[----:B------:R-:W-:-:S04]  /*1b530*/  @!P1 IMAD.MOV.U32 R2, RZ, RZ, R10 ;  /* 0x000000ffff029224 */ /* 0x000fc800078e000a */
[----:B------:R-:W-:Y:S02]  /*1b540*/  @!P1 IMAD.WIDE.U32 R2, R32, R6, R2 ;  /* 0x0000000620029225 */ /* 0x000fe400078e0002 */
[----:B------:R-:W0:Y:S02]  /*1b550*/  @P3 LDC R6, c[0x0][0x438] ;  /* 0x00010e00ff063b82 */ /* 0x000e240000000800 */
[----:B------:R-:W-:Y:S01]  /*1b560*/  @!P1 IMAD.IADD R3, R3, 0x1, R7 ;  /* 0x0000000103039824 */ /* 0x000fe200078e0207 */
[----:B-1----:R-:W-:Y:S01]  /*1b570*/  @!P1 LEA R12, P2, R2, R4, 0x2 ;  /* 0x00000004020c9211 */ /* 0x002fe200078410ff */
[----:B------:R-:W-:-:S03]  /*1b580*/  IMAD.MOV.U32 R7, RZ, RZ, R11 ;  /* 0x000000ffff077224 */ /* 0x000fc600078e000b */
[----:B------:R-:W-:Y:S01]  /*1b590*/  @!P1 LEA.HI.X R13, R2, R5, R3, 0x2, P2 ;  /* 0x00000005020d9211 */ /* 0x000fe200010f1403 */
[----:B------:R-:W-:Y:S01]  /*1b5a0*/  @P3 IMAD.HI.U32 R3, R11, R14, RZ ;  /* 0x0000000e0b033227 */ /* 0x000fe200078e00ff */
[----:B------:R-:W1:Y:S03]  /*1b5b0*/  @!P0 LDC.64 R4, c[0x0][0x418] ;  /* 0x00010600ff048b82 */ /* 0x000e660000000a00 */
[----:B--2---:R-:W-:-:S04]  /*1b5c0*/  @!P0 IMAD R2, R35, R8, RZ ;  /* 0x0000000823028224 */ /* 0x004fc800078e02ff */
[----:B------:R-:W-:Y:S01]  /*1b5d0*/  @!P0 IMAD R9, R32, R9, R2 ;  /* 0x0000000920098224 */ /* 0x000fe200078e0202 */
[----:B0-----:R-:W-:Y:S01]  /*1b5e0*/  @P3 SHF.R.U32.HI R7, RZ, R6, R3 ;  /* 0x00000006ff073219 */ /* 0x001fe20000011603 */
[----:B------:R-:W-:-:S03]  /*1b5f0*/  IMAD.MOV.U32 R6, RZ, RZ, RZ ;  /* 0x000000ffff067224 */ /* 0x000fc600078e00ff */
[--C-:B------:R-:W-:Y:S01]  /*1b600*/  @!P0 SHF.R.S32.HI R3, RZ, 0x1f, R7.reuse ;  /* 0x0000001fff038819 */ /* 0x100fe20000011407 */
[----:B------:R-:W-:Y:S02]  /*1b610*/  @!P0 IMAD.MOV.U32 R2, RZ, RZ, R7 ;  /* 0x000000ffff028224 */ /* 0x000fe400078e0007 */
[----:B------:R-:W5:Y:S02]  /*1b620*/  @!P1 LDG.E R6, desc[UR54][R12.64] ;  /* 0x000000360c069981 */ /* 0x000f64000c1e1900 */
[----:B------:R-:W-:-:S04]  /*1b630*/  @!P0 IMAD.WIDE.U32 R2, R32, R8, R2 ;  /* 0x0000000820028225 */ /* 0x000fc800078e0002 */
[----:B------:R-:W-:Y:S01]  /*1b640*/  @!P0 IMAD.IADD R3, R9, 0x1, R3 ;  /* 0x0000000109038824 */ /* 0x000fe200078e0203 */
[----:B-1----:R-:W-:-:S04]  /*1b650*/  @!P0 LEA R8, P1, R2, R4, 0x2 ;  /* 0x0000000402088211 */ /* 0x002fc800078210ff */
[----:B------:R-:W-:Y:S01]  /*1b660*/  @!P0 LEA.HI.X R9, R2, R5, R3, 0x2, P1 ;  /* 0x0000000502098211 */ /* 0x000fe200008f1403 */
[----:B------:R-:W-:Y:S02]  /*1b670*/  IMAD.MOV.U32 R5, RZ, RZ, RZ ;  /* 0x000000ffff057224 */ /* 0x000fe400078e00ff */
[----:B------:R-:W-:Y:S02]  /*1b680*/  IMAD.MOV R3, RZ, RZ, -R10 ;  /* 0x000000ffff037224 */ /* 0x000fe400078e0a0a */
[----:B------:R-:W-:Y:S02]  /*1b690*/  IMAD.MOV R2, RZ, RZ, -R7 ;  /* 0x000000ffff027224 */ /* 0x000fe400078e0a07 */
[----:B------:R0:W5:Y:S01]  /*1b6a0*/  @!P0 LDG.E R5, desc[UR54][R8.64] ;  /* 0x0000003608058981 */ /* 0x000162000c1e1900 */
[----:B------:R-:W-:Y:S01]  /*1b6b0*/  IMAD R7, R20, R3, R0 ;  /* 0x0000000314077224 */ /* 0x000fe200078e0200 */
[----:B------:R-:W-:Y:S01]  /*1b6c0*/  ISETP.GT.U32.AND P0, PT, R15, 0x9f, PT ;  /* 0x0000009f0f00780c */ /* 0x000fe20003f04070 */
[----:B------:R-:W-:Y:S01]  /*1b6d0*/  IMAD.U32 R0, RZ, RZ, UR44 ;  /* 0x0000002cff007e24 */ /* 0x000fe2000f8e00ff */
[----:B------:R-:W-:Y:S01]  /*1b6e0*/  LOP3.LUT R16, R16, 0xfffffffd, RZ, 0xc0, !PT ;  /* 0xfffffffd10107812 */ /* 0x000fe200078ec0ff */
[----:B------:R-:W-:Y:S01]  /*1b6f0*/  IMAD.U32 R4, RZ, RZ, UR50 ;  /* 0x00000032ff047e24 */ /* 0x000fe2000f8e00ff */
[----:B------:R-:W-:-:S02]  /*1b700*/  LOP3.LUT R18, R18, 0xffff, RZ, 0xc0, !PT ;  /* 0x0000ffff12127812 */ /* 0x000fc400078ec0ff */
[----:B------:R-:W-:Y:S01]  /*1b710*/  ISETP.NE.AND P2, PT, R0, 0x3, PT ;  /* 0x000000030000780c */ /* 0x000fe20003f45270 */
[----:B------:R-:W-:Y:S02]  /*1b720*/  VIADD R4, R4, 0xffffffff ;  /* 0xffffffff04047836 */ /* 0x000fe40000000000 */
[----:B0-----:R-:W-:-:S04]  /*1b730*/  IMAD R9, R20, R2, R11 ;  /* 0x0000000214097224 */ /* 0x001fc800078e020b */
[----:B------:R-:W-:-:S04]  /*1b740*/  @P0 LOP3.LUT R16, R16, 0x2, RZ, 0xfc, !PT ;  /* 0x0000000210100812 */ /* 0x000fc800078efcff */
[----:B------:R-:W-:-:S04]  /*1b750*/  LOP3.LUT R16, R16, 0xfffffffb, RZ, 0xc0, !PT ;  /* 0xfffffffb10107812 */ /* 0x000fc800078ec0ff */
[----:B------:R-:W-:Y:S01]  /*1b760*/  @P2 LOP3.LUT R16, R16, 0x4, RZ, 0xfc, !PT ;  /* 0x0000000410102812 */ /* 0x000fe200078efcff */
[----:B------:R-:W-:Y:S06]  /*1b770*/  @!P2 BRA `(.L_x_1579) ;  /* 0x000000000004a947 */ /* 0x000fec0003800000 */
[----:B------:R-:W-:Y:S01]  /*1b780*/  BPT.TRAP 0x1 ;  /* 0x000000040000795c */ /* 0x000fe20000300000 */
.L_x_1579:
[----:B------:R-:W-:Y:S01]  /*1b790*/  IMAD R0, R30, 0x8, R17 ;  /* 0x000000081e007824 */ /* 0x000fe200078e0211 */
[----:B------:R-:W-:Y:S01]  /*1b7a0*/  SHF.L.U32 R25, R34, 0x1f, RZ ;  /* 0x0000001f22197819 */ /* 0x000fe200000006ff */
[----:B------:R-:W-:Y:S01]  /*1b7b0*/  BSSY B0, `(.L_x_1580) ;  /* 0x0000004000007945 */ /* 0x000fe20003800000 */
[----:B------:R-:W-:Y:S02]  /*1b7c0*/  SHF.R.S32.HI R23, RZ, 0x1f, R7 ;  /* 0x0000001fff177819 */ /* 0x000fe40000011407 */
[----:B------:R-:W0:Y:S02]  /*1b7d0*/  SYNCS.PHASECHK.TRANS64.TRYWAIT P0, [R0+URZ+0x22880], R25 ;  /* 0x02288019000075a7 */ /* 0x000e24000800017f */
[----:B0-----:R-:W-:Y:S05]  /*1b7e0*/  @!P0 BRA `(.L_x_1581) ;  /* 0x0000005400588947 */ /* 0x001fea0003800000 */
.L_x_1657:
[----:B------:R-:W-:Y:S05]  /*1b7f0*/  BSYNC B0 ;  /* 0x0000000000007941 */ /* 0x000fea0003800000 */
.L_x_1580:
[----:B------:R-:W1:Y:S01]  /*1b800*/  LDC R8, c[0x0][0x2f4] ;  /* 0x0000bd00ff087b82 */ /* 0x000e620000000800 */
[----:B------:R-:W-:Y:S01]  /*1b810*/  ULDC.64 UR4, c[0x0][0x328] ;  /* 0x0000ca0000047ab9 */ /* 0x000fe20000000a00 */
[----:B-----5:R-:W-:Y:S01]  /*1b820*/  SHF.R.S32.HI R24, RZ, 0x1f, R6 ;  /* 0x0000001fff187819 */ /* 0x020fe20000011406 */
[----:B------:R-:W-:Y:S01]  /*1b830*/  IMAD R2, R23, UR4, RZ ;  /* 0x0000000417027c24 */ /* 0x000fe2000f8e02ff */
[----:B------:R-:W-:Y:S01]  /*1b840*/  ULDC.64 UR6, c[0x0][0x338] ;  /* 0x0000ce0000067ab9 */ /* 0x000fe20000000a00 */
[----:B------:R-:W2:Y:S01]  /*1b850*/  S2R R12, SR_TID.X ;  /* 0x00000000000c7919 */ /* 0x000ea20000002100 */
[----:B------:R-:W-:Y:S01]  /*1b860*/  SHF.R.S32.HI R26, RZ, 0x1f, R9 ;  /* 0x0000001fff1a7819 */ /* 0x000fe20000011409 */
[C---:B------:R-:W-:Y:S01]  /*1b870*/  IMAD R11, R7.reuse, UR5, R2 ;  /* 0x00000005070b7c24 */ /* 0x040fe2000f8e0202 */
[----:B------:R-:W-:Y:S01]  /*1b880*/  SHF.R.S32.HI R27, RZ, 0x1f, R5 ;  /* 0x0000001fff1b7819 */ /* 0x000fe20000011405 */
[----:B------:R-:W-:Y:S01]  /*1b890*/  IMAD.WIDE.U32 R2, R7, UR4, RZ ;  /* 0x0000000407027c25 */ /* 0x000fe2000f8e00ff */
[----:B------:R-:W-:-:S03]  /*1b8a0*/  LOP3.LUT R16, R16, 0xfffffffe, RZ, 0xc0, !PT ;  /* 0xfffffffe10107812 */ /* 0x000fc600078ec0ff */
[----:B------:R-:W-:Y:S02]  /*1b8b0*/  IMAD.IADD R3, R3, 0x1, R11 ;  /* 0x0000000103037824 */ /* 0x000fe400078e020b */
[----:B------:R-:W-:Y:S02]  /*1b8c0*/  IMAD R10, R24, UR6, RZ ;  /* 0x00000006180a7c24 */ /* 0x000fe4000f8e02ff */
[----:B------:R-:W-:-:S04]  /*1b8d0*/  IMAD.WIDE.U32 R2, R6, UR6, R2 ;  /* 0x0000000606027c25 */ /* 0x000fc8000f8e0002 */
[----:B------:R-:W-:Y:S01]  /*1b8e0*/  IMAD R10, R6, UR7, R10 ;  /* 0x00000007060a7c24 */ /* 0x000fe2000f8e020a */
[----:B-1----:R-:W-:-:S03]  /*1b8f0*/  ISETP.GE.AND P1, PT, R29, R8, PT ;  /* 0x000000081d00720c */ /* 0x002fc60003f26270 */
[----:B------:R-:W-:Y:S01]  /*1b900*/  IMAD.IADD R11, R3, 0x1, R10 ;  /* 0x00000001030b7824 */ /* 0x000fe200078e020a */
[----:B------:R-:W-:Y:S01]  /*1b910*/  ISETP.GE.AND P0, PT, R29, R8, PT ;  /* 0x000000081d00720c */ /* 0x000fe20003f06270 */
[----:B------:R-:W-:Y:S02]  /*1b920*/  IMAD R8, R26, UR4, RZ ;  /* 0x000000041a087c24 */ /* 0x000fe4000f8e02ff */
[----:B------:R-:W-:Y:S02]  /*1b930*/  IMAD.MOV.U32 R10, RZ, RZ, R2 ;  /* 0x000000ffff0a7224 */ /* 0x000fe400078e0002 */
[C---:B------:R-:W-:Y:S02]  /*1b940*/  IMAD R8, R9.reuse, UR5, R8 ;  /* 0x0000000509087c24 */ /* 0x040fe4000f8e0208 */
[----:B------:R-:W-:Y:S01]  /*1b950*/  IMAD.WIDE.U32 R2, R9, UR4, RZ ;  /* 0x0000000409027c25 */ /* 0x000fe2000f8e00ff */
[----:B------:R-:W-:-:S03]  /*1b960*/  ULDC.64 UR4, c[0x0][0x330] ;  /* 0x0000cc0000047ab9 */ /* 0x000fc60000000a00 */
[----:B------:R-:W-:Y:S01]  /*1b970*/  IMAD.IADD R3, R3, 0x1, R8 ;  /* 0x0000000103037824 */ /* 0x000fe200078e0208 */
[----:B------:R-:W-:Y:S01]  /*1b980*/  @P1 LOP3.LUT R16, R16, 0x1, RZ, 0xfc, !PT ;  /* 0x0000000110101812 */ /* 0x000fe200078efcff */
[----:B------:R-:W-:Y:S01]  /*1b990*/  IMAD R8, R27, UR6, RZ ;  /* 0x000000061b087c24 */ /* 0x000fe2000f8e02ff */
[----:B--2---:R-:W-:Y:S01]  /*1b9a0*/  LOP3.LUT R12, R12, 0x7f, RZ, 0xc0, !PT ;  /* 0x0000007f0c0c7812 */ /* 0x004fe200078ec0ff */
[C---:B------:R-:W-:Y:S01]  /*1b9b0*/  IMAD.WIDE.U32 R2, R5.reuse, UR6, R2 ;  /* 0x0000000605027c25 */ /* 0x040fe2000f8e0002 */
[----:B------:R-:W-:Y:S02]  /*1b9c0*/  LOP3.LUT R16, R16, 0xffffff7f, RZ, 0xc0, !PT ;  /* 0xffffff7f10107812 */ /* 0x000fe400078ec0ff */
[----:B------:R-:W-:Y:S01]  /*1b9d0*/  SHF.R.U32.HI R12, RZ, 0x3, R12 ;  /* 0x00000003ff0c7819 */ /* 0x000fe2000001160c */
        /* <DEDUP_REMOVED lines=9> */
[----:B------:R-:W-:Y:S01]  /*1ba70*/  IADD3 R8, P1, R2, UR6, RZ ;  /* 0x0000000602087c10 */ /* 0x000fe2000ff3e0ff */
[----:B------:R-:W-:-:S03]  /*1ba80*/  IMAD.MOV.U32 R2, RZ, RZ, -0xa0 ;  /* 0xffffff60ff027424 */ /* 0x000fc600078e00ff */
[----:B------:R-:W-:Y:S01]  /*1ba90*/  IADD3.X R20, R20, UR7, R3, P1, !PT ;  /* 0x0000000714147c10 */ /* 0x000fe20008ffe403 */
[----:B------:R-:W-:-:S04]  /*1baa0*/  IMAD R4, R4, R2, UR38 ;  /* 0x0000002604047e24 */ /* 0x000fc8000f8e0202 */
[----:B------:R-:W-:Y:S02]  /*1bab0*/  IMAD.IADD R10, R4, 0x1, -R12 ;  /* 0x00000001040a7824 */ /* 0x000fe400078e0a0c */
[----:B------:R-:W-:-:S03]  /*1bac0*/  IMAD R4, R30, 0x5000, R37 ;  /* 0x000050001e047824 */ /* 0x000fc600078e0225 */
[----:B------:R-:W-:-:S13]  /*1bad0*/  ISETP.GE.AND P1, PT, R10, 0x1, PT ;  /* 0x000000010a00780c */ /* 0x000fda0003f26270 */
[----:B------:R-:W-:Y:S01]  /*1bae0*/  @P1 LOP3.LUT R16, R16, 0x80, RZ, 0xfc, !PT ;  /* 0x0000008010101812 */ /* 0x000fe200078efcff */
[----:B------:R-:W-:Y:S06]  /*1baf0*/  BRA.DIV UR4, `(.L_x_1582) ;  /* 0x0000005204a87947 */ /* 0x000fec000b800000 */
[----:B------:R-:W1:Y:S01]  /*1bb00*/  SHFL.IDX PT, R2, R21, RZ, 0x181f ;  /* 0x00181fff15027589 */ /* 0x000e6200000e0000 */
[----:B------:R-:W-:Y:S01]  /*1bb10*/  IMAD.IADD R4, R17, 0x1, R4 ;  /* 0x0000000111047824 */ /* 0x000fe200078e0204 */
[----:B------:R-:W-:Y:S02]  /*1bb20*/  ISETP.GE.AND P3, PT, R10, 0x41, PT ;  /* 0x000000410a00780c */ /* 0x000fe40003f66270 */
        /* <DEDUP_REMOVED lines=48> */
[----:B-1----:R-:W-:-:S05]  /*1be30*/  IADD3 R2, P1, R29, R2, RZ ;  /* 0x000000021d027210 */ /* 0x002fca0007f3e0ff */
[----:B------:R-:W-:Y:S01]  /*1be40*/  IMAD.X R3, RZ, RZ, R22, P1 ;  /* 0x000000ffff037224 */ /* 0x000fe200008e0616 */
        /* <DEDUP_REMOVED lines=24> */
.L_x_1679:
        /* <DEDUP_REMOVED lines=9> */
.L_x_1583:
        /* <DEDUP_REMOVED lines=11> */
.L_x_1584:
[----:B------:R1:W-:Y:S01]  /*1c110*/  SYNCS.ARRIVE.TRANS64.A1T0 RZ, [R0+URZ+0x22870], RZ ;  /* 0x022870ff00ff79a7 */ /* 0x0003e2000810003f */
[----:B------:R-:W-:Y:S05]  /*1c120*/  @!P6 BRA `(.L_x_1585) ;  /* 0x000000000004e947 */ /* 0x000fea0003800000 */
[----:B------:R-:W-:Y:S01]  /*1c130*/  BPT.TRAP 0x1 ;  /* 0x000000040000795c */ /* 0x000fe20000300000 */
.L_x_1585:
[----:B------:R-:W2:Y:S01]  /*1c140*/  SYNCS.PHASECHK.TRANS64.TRYWAIT P0, [R0+URZ+0x22840], R25 ;  /* 0x02284019000075a7 */ /* 0x000ea2000800017f */
[----:B------:R-:W-:Y:S04]  /*1c150*/  BSSY B0, `(.L_x_1586) ;  /* 0x0000002000007945 */ /* 0x000fe80003800000 */
[----:B--2---:R-:W-:Y:S05]  /*1c160*/  @!P0 BRA `(.L_x_1587) ;  /* 0x0000005800308947 */ /* 0x004fea0003800000 */
.L_x_1680:
[----:B------:R-:W-:Y:S05]  /*1c170*/  BSYNC B0 ;  /* 0x0000000000007941 */ /* 0x000fea0003800000 */
.L_x_1586:
        /* <DEDUP_REMOVED lines=16> */
[----:B------:R-:W-:Y:S01]  /*1c280*/  IADD3 R8, P0, R2, UR10, RZ ;  /* 0x0000000a02087c10 */ /* 0x000fe2000ff1e0ff */
[----:B------:R-:W-:Y:S01]  /*1c290*/  IMAD R6, R27, UR6, RZ ;  /* 0x000000061b067c24 */ /* 0x000fe2000f8e02ff */
[----:B---3--:R-:W-:Y:S01]  /*1c2a0*/  ISETP.GE.AND P2, PT, R29, R12, PT ;  /* 0x0000000c1d00720c */ /* 0x008fe20003f46270 */
[----:B------:R-:W-:Y:S01]  /*1c2b0*/  IMAD R11, R9, UR5, R26 ;  /* 0x00000005090b7c24 */ /* 0x000fe2000f8e021a */
[----:B------:R-:W-:Y:S01]  /*1c2c0*/  IADD3.X R7, R3, UR11, R10, P0, !PT ;  /* 0x0000000b03077c10 */ /* 0x000fe200087fe40a */
[----:B------:R-:W-:Y:S01]  /*1c2d0*/  IMAD.WIDE.U32 R2, R9, UR4, RZ ;  /* 0x0000000409027c25 */ /* 0x000fe2000f8e00ff */
[----:B------:R-:W-:-:S03]  /*1c2e0*/  UMOV UR4, 0xffffffff ;  /* 0xffffffff00047882 */ /* 0x000fc60000000000 */
[----:B------:R-:W-:Y:S02]  /*1c2f0*/  IMAD.IADD R3, R3, 0x1, R11 ;  /* 0x0000000103037824 */ /* 0x000fe400078e020b */
[C---:B------:R-:W-:Y:S02]  /*1c300*/  IMAD R9, R5.reuse, UR7, R6 ;  /* 0x0000000705097c24 */ /* 0x040fe4000f8e0206 */
[----:B------:R-:W-:-:S04]  /*1c310*/  IMAD.WIDE.U32 R2, R5, UR6, R2 ;  /* 0x0000000605027c25 */ /* 0x000fc8000f8e0002 */
        /* <DEDUP_REMOVED lines=10> */
[----:B---3--:R-:W-:-:S05]  /*1c3c0*/  @P6 IADD3 R14, P0, R29, R14, RZ ;  /* 0x0000000e1d0e6210 */ /* 0x008fca0007f1e0ff */
[----:B----4-:R-:W-:Y:S02]  /*1c3d0*/  @P6 IMAD.X R3, RZ, RZ, R2, P0 ;  /* 0x000000ffff036224 */ /* 0x010fe400000e0602 */
[----:B------:R-:W-:Y:S02]  /*1c3e0*/  @P6 IMAD.MOV.U32 R2, RZ, RZ, R14 ;  /* 0x000000ffff026224 */ /* 0x000fe400078e000e */
[----:B------:R-:W3:Y:S04]  /*1c3f0*/  SHFL.IDX PT, R14, R8, 0x1, 0x181f ;  /* 0x00381f00080e7f89 */ /* 0x000ee800000e0000 */
[----:B------:R4:W-:Y:S01]  /*1c400*/  @P6 LDGSTS.E.BYPASS.LTC128B.128 [R4+0x18400], desc[UR54][R2.64], !P2 ;  /* 0x1840000002046fae */ /* 0x0009e2000d101d76 */
[----:B------:R-:W-:-:S03]  /*1c410*/  LOP3.LUT P6, RZ, R16, 0x100, RZ, 0xc0, !PT ;  /* 0x0000010010ff7812 */ /* 0x000fc600078cc0ff */
[----:B----4-:R-:W4:Y:S01]  /*1c420*/  SHFL.IDX PT, R2, R7, 0x1, 0x181f ;  /* 0x00381f0007027f89 */ /* 0x010f2200000e0000 */
[----:B---3--:R-:W-:-:S05]  /*1c430*/  @P1 IADD3 R14, P0, R29, R14, RZ ;  /* 0x0000000e1d0e1210 */ /* 0x008fca0007f1e0ff */
[----:B----4-:R-:W-:Y:S02]  /*1c440*/  @P1 IMAD.X R3, RZ, RZ, R2, P0 ;  /* 0x000000ffff031224 */ /* 0x010fe400000e0602 */
[----:B------:R-:W-:Y:S02]  /*1c450*/  @P1 IMAD.MOV.U32 R2, RZ, RZ, R14 ;  /* 0x000000ffff021224 */ /* 0x000fe400078e000e */
[----:B------:R-:W3:Y:S04]  /*1c460*/  SHFL.IDX PT, R14, R8, 0x2, 0x181f ;  /* 0x00581f00080e7f89 */ /* 0x000ee800000e0000 */
[----:B------:R4:W-:Y:S01]  /*1c470*/  @P1 LDGSTS.E.BYPASS.LTC128B.128 [R4+0x18c00], desc[UR54][R2.64], !P2 ;  /* 0x18c0000002041fae */ /* 0x0009e2000d101d76 */
[----:B------:R-:W-:-:S03]  /*1c480*/  ISETP.NE.AND P1, PT, R9, RZ, PT ;  /* 0x000000ff0900720c */ /* 0x000fc60003f25270 */
        /* <DEDUP_REMOVED lines=34> */
[----:B------:R-:W3:Y:S01]  /*1c6b0*/  SHFL.IDX PT, R14, R8, 0x7, 0x181f ;  /* 0x00f81f00080e7f89 */ /* 0x000ee200000e0000 */
[----:B------:R-:W-:-:S03]  /*1c6c0*/  @P6 IMAD.MOV.U32 R3, RZ, RZ, R9 ;  /* 0x000000ffff036224 */ /* 0x000fc600078e0009 */
[----:B------:R-:W4:Y:S04]  /*1c6d0*/  SHFL.IDX PT, R9, R7, 0x7, 0x181f ;  /* 0x00f81f0007097f89 */ /* 0x000f2800000e0000 */
[----:B------:R5:W-:Y:S04]  /*1c6e0*/  @P6 LDGSTS.E.BYPASS.LTC128B.128 [R4+0x1b400], desc[UR54][R2.64], !P2 ;  /* 0x1b40000002046fae */ /* 0x000be8000d101d76 */
[----:B------:R-:W-:Y:S01]  /*1c6f0*/  SHFL.IDX PT, R7, R5, 0x1, 0x181f ;  /* 0x00381f0005077f89 */ /* 0x000fe200000e0000 */
[----:B---3--:R-:W-:-:S05]  /*1c700*/  @P3 IADD3 R14, P0, R29, R14, RZ ;  /* 0x0000000e1d0e3210 */ /* 0x008fca0007f1e0ff */
[----:B----4-:R-:W-:Y:S02]  /*1c710*/  @P3 IMAD.X R9, RZ, RZ, R9, P0 ;  /* 0x000000ffff093224 */ /* 0x010fe400000e0609 */
[----:B-----5:R-:W-:Y:S02]  /*1c720*/  @P3 IMAD.MOV.U32 R2, RZ, RZ, R14 ;  /* 0x000000ffff023224 */ /* 0x020fe400078e000e */
[----:B------:R-:W3:Y:S01]  /*1c730*/  SHFL.IDX PT, R14, R6, RZ, 0x181f ;  /* 0x00181fff060e7589 */ /* 0x000ee200000e0000 */
[----:B------:R-:W-:-:S03]  /*1c740*/  @P3 IMAD.MOV.U32 R3, RZ, RZ, R9 ;  /* 0x000000ffff033224 */ /* 0x000fc600078e0009 */
[----:B------:R-:W4:Y:S04]  /*1c750*/  SHFL.IDX PT, R9, R5, RZ, 0x181f ;  /* 0x00181fff05097589 */ /* 0x000f2800000e0000 */
[----:B------:R5:W-:Y:S01]  /*1c760*/  @P3 LDGSTS.E.BYPASS.LTC128B.128 [R4+0x1bc00], desc[UR54][R2.64], !P2 ;  /* 0x1bc0000002043fae */ /* 0x000be2000d101d76 */
[----:B---3--:R-:W-:-:S05]  /*1c770*/  @P1 IADD3 R14, P0, R29, R14, RZ ;  /* 0x0000000e1d0e1210 */ /* 0x008fca0007f1e0ff */
[----:B----4-:R-:W-:Y:S02]  /*1c780*/  @P1 IMAD.X R9, RZ, RZ, R9, P0 ;  /* 0x000000ffff091224 */ /* 0x010fe400000e0609 */
[----:B-----5:R-:W-:Y:S02]  /*1c790*/  @P1 IMAD.MOV.U32 R2, RZ, RZ, R14 ;  /* 0x000000ffff021224 */ /* 0x020fe400078e000e */
[----:B------:R-:W-:Y:S01]  /*1c7a0*/  @P1 IMAD.MOV.U32 R3, RZ, RZ, R9 ;  /* 0x000000ffff031224 */ /* 0x000fe200078e0009 */
[----:B------:R3:W4:Y:S04]  /*1c7b0*/  SHFL.IDX PT, R14, R6, 0x1, 0x181f ;  /* 0x00381f00060e7f89 */ /* 0x00072800000e0000 */
[----:B------:R3:W-:Y:S02]  /*1c7c0*/  @P1 LDGSTS.E.BYPASS.LTC128B.128 [R4+0x1c400], desc[UR54][R2.64], !P2 ;  /* 0x1c40000002041fae */ /* 0x0007e4000d101d76 */
.L_x_1702:
        /* <DEDUP_REMOVED lines=9> */
.L_x_1589:
        /* <DEDUP_REMOVED lines=11> */
.L_x_1590:
[----:B------:R3:W-:Y:S02]  /*1c910*/  SYNCS.ARRIVE.TRANS64.A1T0 RZ, [R0+URZ+0x22830], RZ ;  /* 0x022830ff00ff79a7 */ /* 0x0007e4000810003f */
[----:B------:R-:W-:Y:S05]  /*1c920*/  WARPSYNC.ALL ;  /* 0x0000000000007948 */ /* 0x000fea0003800000 */
[----:B0123--:R-:W-:Y:S01]  /*1c930*/  VIADD R0, R17, 0x14400 ;  /* 0x0001440011007836 */ /* 0x00ffe20000000000 */
[----:B------:R-:W-:Y:S01]  /*1c940*/  USHF.R.S32.HI UR4, URZ, 0x1f, UR40 ;  /* 0x0000001f3f047899 */ /* 0x000fe20008011428 */
[----:B------:R-:W-:Y:S03]  /*1c950*/  BAR.SYNC.DEFER_BLOCKING 0x8, 0x180 ;  /* 0x0206000000007b1d */ /* 0x000fe60000010000 */
[----:B------:R-:W-:-:S03]  /*1c960*/  LOP3.LUT P0, RZ, R0, 0x3ff, RZ, 0xc0, !PT ;  /* 0x000003ff00ff7812 */ /* 0x000fc6000780c0ff */
[----:B------:R-:W-:Y:S01]  /*1c970*/  ULDC.64 UR6, c[0x0][0x298] ;  /* 0x0000a60000067ab9 */ /* 0x000fe20000000a00 */
[----:B------:R-:W-:Y:S01]  /*1c980*/  BSSY B6, `(.L_x_1591) ;  /* 0x0000016000067945 */ /* 0x000fe20003800000 */
        /* <DEDUP_REMOVED lines=21> */
.L_x_1592:
[----:B------:R-:W-:Y:S05]  /*1cae0*/  BSYNC B6 ;  /* 0x0000000000067941 */ /* 0x000fea0003800000 */
.L_x_1591:
[----:B------:R0:W5:Y:S01]  /*1caf0*/  LDL R8, [R1+0x18] ;  /* 0x0000180001087983 */ /* 0x0001620000100800 */
[----:B------:R-:W-:Y:S01]  /*1cb00*/  UISETP.NE.AND UP0, UPT, UR49, URZ, UPT ;  /* 0x0000003f3100728c */ /* 0x000fe2000bf05270 */
[C---:B------:R-:W-:Y:S01]  /*1cb10*/  R2UR UR8, R18.reuse ;  /* 0x00000000120872ca */ /* 0x040fe200000e0000 */
[----:B------:R-:W-:Y:S01]  /*1cb20*/  ULDC.64 UR6, c[0x0][0x2d8] ;  /* 0x0000b60000067ab9 */ /* 0x000fe20000000a00 */
[----:B------:R-:W1:Y:S01]  /*1cb30*/  S2R R20, SR_TID.X ;  /* 0x0000000000147919 */ /* 0x000e620000002100 */
[----:B------:R-:W-:Y:S01]  /*1cb40*/  R2UR UR9, R18 ;  /* 0x00000000120972ca */ /* 0x000fe200000e0000 */
[----:B------:R-:W-:Y:S01]  /*1cb50*/  UMOV UR4, UR38 ;  /* 0x0000002600047c82 */ /* 0x000fe20008000000 */
[----:B------:R-:W-:Y:S01]  /*1cb60*/  PLOP3.LUT P0, PT, PT, PT, UP0, 0x80, 0x0 ;  /* 0x000000000000781c */ /* 0x000fe20003f0f008 */
[----:B------:R-:W-:Y:S01]  /*1cb70*/  UMOV UR5, UR45 ;  /* 0x0000002d00057c82 */ /* 0x000fe20008000000 */
[----:B------:R-:W-:Y:S01]  /*1cb80*/  PLOP3.LUT P1, PT, PT, PT, UP0, 0x80, 0x0 ;  /* 0x000000000000781c */ /* 0x000fe20003f2f008 */
[----:B------:R-:W-:Y:S01]  /*1cb90*/  UISETP.NE.AND UP1, UPT, UR48, URZ, UPT ;  /* 0x0000003f3000728c */ /* 0x000fe2000bf25270 */
[----:B------:R-:W2:Y:S01]  /*1cba0*/  LDC R6, c[0x0][0x448] ;  /* 0x00011200ff067b82 */ /* 0x000ea20000000800 */
[----:B------:R-:W-:-:S03]  /*1cbb0*/  @UP0 ULDC UR10, c[0x0][0x44c] ;  /* 0x00011300000a0ab9 */ /* 0x000fc60000000800 */
[----:B------:R-:W-:Y:S02]  /*1cbc0*/  UIMAD.WIDE.U32 UR4, UR8, UR6, UR4 ;  /* 0x00000006080472a5 */ /* 0x000fe4000f8e0004 */
[----:B------:R-:W-:Y:S02]  /*1cbd0*/  USHF.R.S32.HI UR6, URZ, 0x1f, UR41 ;  /* 0x0000001f3f067899 */ /* 0x000fe40008011429 */
[----:B------:R-:W-:Y:S02]  /*1cbe0*/  UIMAD UR5, UR9, UR7, UR5 ;  /* 0x00000007090572a4 */ /* 0x000fe4000f8e0205 */
[----:B------:R-:W-:Y:S01]  /*1cbf0*/  USEL UR6, UR6, URZ, !UP1 ;  /* 0x0000003f06067287 */ /* 0x000fe2000c800000 */
[----:B------:R-:W-:Y:S01]  /*1cc00*/  ULDC.64 UR8, c[0x0][0x2e0] ;  /* 0x0000b80000087ab9 */ /* 0x000fe20000000a00 */
[----:B------:R-:W-:Y:S01]  /*1cc10*/  USEL UR7, UR41, URZ, !UP1 ;  /* 0x0000003f29077287 */ /* 0x000fe2000c800000 */
[C---:B-1----:R-:W-:Y:S01]  /*1cc20*/  LOP3.LUT R21, R20.reuse, 0x7f, RZ, 0xc0, !PT ;  /* 0x0000007f14157812 */ /* 0x042fe200078ec0ff */
[----:B------:R-:W-:-:S03]  /*1cc30*/  IMAD.SHL.U32 R20, R20, 0x10, RZ ;  /* 0x0000001014147824 */ /* 0x000fc600078e00ff */
[----:B------:R-:W-:-:S04]  /*1cc40*/  SHF.R.U32.HI R21, RZ, 0x3, R21 ;  /* 0x00000003ff157819 */ /* 0x000fc80000011615 */
[----:B------:R-:W-:-:S05]  /*1cc50*/  LOP3.LUT R20, R21, 0x70, R20, 0xf8, !PT ;  /* 0x0000007015147812 */ /* 0x000fca00078ef814 */
[----:B------:R-:W-:-:S04]  /*1cc60*/  IMAD.IADD R9, R20, 0x1, R19 ;  /* 0x0000000114097824 */ /* 0x000fc800078e0213 */
[----:B------:R-:W-:Y:S01]  /*1cc70*/  @P0 IMAD.HI.U32 R0, R9, UR10, RZ ;  /* 0x0000000a09000c27 */ /* 0x000fe2000f8e00ff */
[----:B------:R-:W-:-:S03]  /*1cc80*/  @UP0 ULDC UR10, c[0x0][0x450] ;  /* 0x00011400000a0ab9 */ /* 0x000fc60000000800 */
[----:B------:R-:W-:Y:S01]  /*1cc90*/  IMAD.MOV.U32 R7, RZ, RZ, R9 ;  /* 0x000000ffff077224 */ /* 0x000fe200078e0009 */
[----:B------:R-:W-:Y:S01]  /*1cca0*/  @P1 SHF.R.U32.HI R7, RZ, UR10, R0 ;  /* 0x0000000aff071c19 */ /* 0x000fe20008011600 */
[----:B------:R-:W-:-:S03]  /*1ccb0*/  UIMAD UR6, UR6, UR8, URZ ;  /* 0x00000008060672a4 */ /* 0x000fc6000f8e023f */
[----:B------:R-:W-:Y:S01]  /*1ccc0*/  SHF.R.S32.HI R0, RZ, 0x1f, R7 ;  /* 0x0000001fff007819 */ /* 0x000fe20000011407 */
[----:B------:R-:W-:Y:S02]  /*1ccd0*/  UIMAD UR6, UR7, UR9, UR6 ;  /* 0x00000009070672a4 */ /* 0x000fe4000f8e0206 */
[----:B------:R-:W-:-:S03]  /*1cce0*/  UIMAD.WIDE.U32 UR4, UR7, UR8, UR4 ;  /* 0x00000008070472a5 */ /* 0x000fc6000f8e0004 */
[----:B------:R-:W-:Y:S01]  /*1ccf0*/  ULDC.64 UR8, c[0x0][0x2d0] ;  /* 0x0000b40000087ab9 */ /* 0x000fe20000000a00 */
[----:B------:R-:W1:Y:S01]  /*1cd00*/  S2R R20, SR_TID.X ;  /* 0x0000000000147919 */ /* 0x000e620000002100 */
[----:B------:R-:W-:Y:S01]  /*1cd10*/  IMAD R0, R0, UR8, RZ ;  /* 0x0000000800007c24 */ /* 0x000fe2000f8e02ff */
[----:B------:R-:W-:Y:S02]  /*1cd20*/  UIADD3 UR6, UR5, UR6, URZ ;  /* 0x0000000605067290 */ /* 0x000fe4000fffe03f */
[----:B------:R-:W-:Y:S02]  /*1cd30*/  IMAD.U32 R5, RZ, RZ, UR5 ;  /* 0x00000005ff057e24 */ /* 0x000fe4000f8e00ff */
[----:B------:R-:W-:Y:S02]  /*1cd40*/  IMAD R5, R7, UR9, R0 ;  /* 0x0000000907057c24 */ /* 0x000fe4000f8e0200 */
[----:B------:R-:W-:Y:S01]  /*1cd50*/  IMAD.U32 R4, RZ, RZ, UR4 ;  /* 0x00000004ff047e24 */ /* 0x000fe2000f8e00ff */
[----:B------:R-:W-:Y:S01]  /*1cd60*/  ULDC.64 UR4, c[0x0][0x2c8] ;  /* 0x0000b20000047ab9 */ /* 0x000fe20000000a00 */
[----:B------:R-:W-:-:S02]  /*1cd70*/  IMAD.MOV R0, RZ, RZ, -R7 ;  /* 0x000000ffff007224 */ /* 0x000fc400078e0a07 */
[----:B------:R-:W-:Y:S02]  /*1cd80*/  IMAD.U32 R3, RZ, RZ, UR6 ;  /* 0x00000006ff037e24 */ /* 0x000fe4000f8e00ff */
[----:B------:R-:W-:Y:S02]  /*1cd90*/  IMAD.MOV.U32 R2, RZ, RZ, R4 ;  /* 0x000000ffff027224 */ /* 0x000fe400078e0004 */
[----:B--2---:R-:W-:Y:S02]  /*1cda0*/  IMAD R9, R6, R0, R9 ;  /* 0x0000000006097224 */ /* 0x004fe400078e0209 */
[----:B------:R-:W-:-:S03]  /*1cdb0*/  IMAD.WIDE.U32 R2, R7, UR8, R2 ;  /* 0x0000000807027c25 */ /* 0x000fc6000f8e0002 */
[----:B------:R-:W-:Y:S01]  /*1cdc0*/  SHF.R.S32.HI R0, RZ, 0x1f, R9 ;  /* 0x0000001fff007819 */ /* 0x000fe20000011409 */
[----:B------:R-:W-:-:S04]  /*1cdd0*/  IMAD.IADD R3, R3, 0x1, R5 ;  /* 0x0000000103037824 */ /* 0x000fc800078e0205 */
        /* <DEDUP_REMOVED lines=9> */
[----:B-1----:R-:W-:-:S04]  /*1ce70*/  LOP3.LUT R20, R20, 0x7f, RZ, 0xc0, !PT ;  /* 0x0000007f14147812 */ /* 0x002fc800078ec0ff */
[----:B------:R-:W-:Y:S01]  /*1ce80*/  SHF.R.U32.HI R10, RZ, 0x3, R20 ;  /* 0x00000003ff0a7819 */ /* 0x000fe20000011614 */
[----:B0-----:R-:W-:Y:S06]  /*1ce90*/  BRA.DIV UR4, `(.L_x_1593) ;  /* 0x0000005604d47947 */ /* 0x001fec000b800000 */
        /* <DEDUP_REMOVED lines=47> */
[----:B------:R-:W-:-:S13]  /*1d190*/  ISETP.GE.AND P2, PT, R7, R4, PT ;  /* 0x000000040700720c */ /* 0x000fda0003f46270 */
[----:B0-----:R-:W-:Y:S02]  /*1d1a0*/  @!P2 IADD3 R2, P1, R29, R14, RZ ;  /* 0x0000000e1d02a210 */ /* 0x001fe40007f3e0ff */
[----:B------:R0:W2:Y:S03]  /*1d1b0*/  SHFL.IDX PT, R14, R0, 0x7, 0x181f ;  /* 0x00f81f00000e7f89 */ /* 0x0000a600000e0000 */
[----:B-1----:R-:W-:Y:S02]  /*1d1c0*/  @!P2 IMAD.X R3, RZ, RZ, R6, P1 ;  /* 0x000000ffff03a224 */ /* 0x002fe400008e0606 */
[----:B------:R0:W1:Y:S04]  /*1d1d0*/  SHFL.IDX PT, R6, R5, 0x7, 0x181f ;  /* 0x00f81f0005067f89 */ /* 0x00006800000e0000 */
[----:B------:R0:W-:Y:S02]  /*1d1e0*/  @!P2 LDGSTS.E.BYPASS.LTC128B.128 [R8+0x17400], desc[UR54][R2.64], !P0 ;  /* 0x174000000208afae */ /* 0x0001e4000c101d76 */
.L_x_1719:
[----:B------:R-:W-:-:S05]  /*1d1f0*/  VIADD R19, R19, 0x70 ;  /* 0x0000007013137836 */ /* 0x000fca0000000000 */
[----:B------:R-:W-:-:S13]  /*1d200*/  ISETP.GE.AND P1, PT, R19, R4, PT ;  /* 0x000000041300720c */ /* 0x000fda0003f26270 */
[----:B0-2---:R-:W-:-:S05]  /*1d210*/  @!P1 IADD3 R2, P2, R29, R14, RZ ;  /* 0x0000000e1d029210 */ /* 0x005fca0007f5e0ff */
[----:B-1----:R-:W-:-:S05]  /*1d220*/  @!P1 IMAD.X R3, RZ, RZ, R6, P2 ;  /* 0x000000ffff039224 */ /* 0x002fca00010e0606 */
[----:B------:R-:W-:Y:S01]  /*1d230*/  @!PT LDS RZ, [RZ] ;  /* 0x00000000fffff984 */ /* 0x000fe20000000800 */
[----:B------:R-:W-:Y:S01]  /*1d240*/  @!PT LDS RZ, [RZ] ;  /* 0x00000000fffff984 */ /* 0x000fe20000000800 */
[----:B------:R-:W-:Y:S01]  /*1d250*/  @!PT LDS RZ, [RZ] ;  /* 0x00000000fffff984 */ /* 0x000fe20000000800 */
[----:B------:R0:W-:Y:S01]  /*1d260*/  @!P1 LDGSTS.E.BYPASS.LTC128B.128 [R8+0x17c00], desc[UR54][R2.64], !P0 ;  /* 0x17c0000002089fae */ /* 0x0001e2000c101d76 */
[----:B------:R-:W-:Y:S01]  /*1d270*/  PLOP3.LUT P0, PT, PT, PT, PT, 0x80, 0x0 ;  /* 0x000000000000781c */ /* 0x000fe20003f0f070 */
[----:B------:R-:W-:-:S12]  /*1d280*/  NOP ;  /* 0x0000000000007918 */ /* 0x000fd80000000000 */
.L_x_1594:
        /* <DEDUP_REMOVED lines=18> */
.L_x_1720:
[----:B------:R-:W-:Y:S05]  /*1d3b0*/  BSYNC B0 ;  /* 0x0000000000007941 */ /* 0x000fea0003800000 */
.L_x_1595:
[----:B------:R-:W-:-:S04]  /*1d3c0*/  UIADD3 UR4, UR50, -0x2, URZ ;  /* 0xfffffffe32047890 */ /* 0x000fc8000fffe03f */
[----:B------:R-:W-:-:S06]  /*1d3d0*/  UISETP.GE.AND UP0, UPT, UR4, UR43, UPT ;  /* 0x0000002b0400728c */ /* 0x000fcc000bf06270 */
[----:B------:R-:W-:-:S13]  /*1d3e0*/  PLOP3.LUT P0, PT, PT, PT, UP0, 0x80, 0x0 ;  /* 0x000000000000781c */ /* 0x000fda0003f0f008 */
[----:B------:R-:W-:Y:S05]  /*1d3f0*/  @!P0 BRA `(.L_x_1597) ;  /* 0x0000001800188947 */ /* 0x000fea0003800000 */
[----:B------:R-:W-:Y:S02]  /*1d400*/  IMAD.MOV.U32 R22, RZ, RZ, R30 ;  /* 0x000000ffff167224 */ /* 0x000fe400078e001e */
[----:B------:R-:W-:Y:S02]  /*1d410*/  IMAD.MOV.U32 R23, RZ, RZ, R34 ;  /* 0x000000ffff177224 */ /* 0x000fe400078e0022 */
[----:B------:R-:W-:-:S07]  /*1d420*/  IMAD.U32 R31, RZ, RZ, UR4 ;  /* 0x00000004ff1f7e24 */ /* 0x000fce000f8e00ff */
.L_x_1617:
[----:B0-----:R-:W0:Y:S01]  /*1d430*/  S2R R0, SR_TID.X ;  /* 0x0000000000007919 */ /* 0x001e220000002100 */
[----:B-1----:R-:W1:Y:S01]  /*1d440*/  LDC R2, c[0x0][0x430] ;  /* 0x00010c00ff027b82 */ /* 0x002e620000000800 */
[----:B------:R-:W-:Y:S05]  /*1d450*/  YIELD ;  /* 0x0000000000007946 */ /* 0x000fea0003800000 */
[----:B------:R-:W2:Y:S01]  /*1d460*/  S2R R7, SR_TID.X ;  /* 0x0000000000077919 */ /* 0x000ea20000002100 */
[----:B------:R-:W-:Y:S01]  /*1d470*/  ULDC.64 UR4, c[0x0][0x428] ;  /* 0x00010a0000047ab9 */ /* 0x000fe20000000a00 */
[----:B-1----:R-:W-:Y:S02]  /*1d480*/  ISETP.NE.AND P0, PT, R2, 0x1, PT ;  /* 0x000000010200780c */ /* 0x002fe40003f05270 */
[----:B0-----:R-:W-:Y:S01]  /*1d490*/  LOP3.LUT R2, R0, 0x7f, RZ, 0xc0, !PT ;  /* 0x0000007f00027812 */ /* 0x001fe200078ec0ff */
[----:B------:R-:W-:-:S03]  /*1d4a0*/  IMAD.MOV.U32 R0, RZ, RZ, 0xa0 ;  /* 0x000000a0ff007424 */ /* 0x000fc600078e00ff */
[----:B------:R-:W-:Y:S01]  /*1d4b0*/  SHF.R.U32.HI R6, RZ, 0x3, R2 ;  /* 0x00000003ff067819 */ /* 0x000fe20000011602 */
[----:B------:R-:W-:-:S06]  /*1d4c0*/  IMAD R9, R31, R0, UR37 ;  /* 0x000000251f097e24 */ /* 0x000fcc000f8e0200 */
[----:B------:R-:W0:Y:S01]  /*1d4d0*/  @P0 LDC R3, c[0x0][0x434] ;  /* 0x00010d00ff030b82 */ /* 0x000e220000000800 */
[C---:B--2---:R-:W-:Y:S01]  /*1d4e0*/  IMAD.SHL.U32 R8, R7.reuse, 0x10, RZ ;  /* 0x0000001007087824 */ /* 0x044fe200078e00ff */
[----:B------:R-:W-:-:S04]  /*1d4f0*/  LOP3.LUT R2, R7, 0x7f, RZ, 0xc0, !PT ;  /* 0x0000007f07027812 */ /* 0x000fc800078ec0ff */
[----:B------:R-:W-:Y:S02]  /*1d500*/  LOP3.LUT R8, R6, 0x70, R8, 0xf8, !PT ;  /* 0x0000007006087812 */ /* 0x000fe400078ef808 */
[----:B------:R-:W1:Y:S01]  /*1d510*/  S2R R6, SR_TID.X ;  /* 0x0000000000067919 */ /* 0x000e620000002100 */
[----:B------:R-:W2:Y:S01]  /*1d520*/  @P0 LDC R5, c[0x0][0x438] ;  /* 0x00010e00ff050b82 */ /* 0x000ea20000000800 */
[----:B------:R-:W-:Y:S01]  /*1d530*/  SHF.R.U32.HI R2, RZ, 0x3, R2 ;  /* 0x00000003ff027819 */ /* 0x000fe20000011602 */
[----:B------:R-:W-:-:S04]  /*1d540*/  IMAD.IADD R10, R8, 0x1, R9 ;  /* 0x00000001080a7824 */ /* 0x000fc800078e0209 */
[----:B------:R-:W-:Y:S02]  /*1d550*/  IMAD.MOV.U32 R0, RZ, RZ, R10 ;  /* 0x000000ffff007224 */ /* 0x000fe400078e000a */
[----:B------:R-:W3:Y:S08]  /*1d560*/  @P0 LDC R4, c[0x0][0x434] ;  /* 0x00010d00ff040b82 */ /* 0x000ef00000000800 */
[----:B------:R-:W4:Y:S01]  /*1d570*/  @P0 LDC R7, c[0x0][0x438] ;  /* 0x00010e00ff070b82 */ /* 0x000f220000000800 */
[----:B-1----:R-:W-:-:S05]  /*1d580*/  IMAD.SHL.U32 R6, R6, 0x10, RZ ;  /* 0x0000001006067824 */ /* 0x002fca00078e00ff */
[----:B------:R-:W-:Y:S01]  /*1d590*/  LOP3.LUT R6, R2, 0x70, R6, 0xf8, !PT ;  /* 0x0000007002067812 */ /* 0x000fe200078ef806 */
[----:B0-----:R-:W-:-:S03]  /*1d5a0*/  @P0 IMAD.HI.U32 R2, R10, R3, RZ ;  /* 0x000000030a020227 */ /* 0x001fc600078e00ff */
[----:B------:R-:W-:Y:S01]  /*1d5b0*/  LOP3.LUT R6, R6, 0x80, RZ, 0xfc, !PT ;  /* 0x0000008006067812 */ /* 0x000fe200078efcff */
[----:B------:R-:W-:Y:S01]  /*1d5c0*/  IMAD R3, R35, UR4, RZ ;  /* 0x0000000423037c24 */ /* 0x000fe2000f8e02ff */
[----:B--2---:R-:W-:Y:S02]  /*1d5d0*/  @P0 SHF.R.U32.HI R0, RZ, R5, R2 ;  /* 0x00000005ff000219 */ /* 0x004fe40000011602 */
[C---:B------:R-:W-:Y:S01]  /*1d5e0*/  ISETP.GT.U32.AND P1, PT, R6.reuse, 0x9f, PT ;  /* 0x0000009f0600780c */ /* 0x040fe20003f24070 */
[----:B------:R-:W-:Y:S01]  /*1d5f0*/  IMAD.IADD R9, R6, 0x1, R9 ;  /* 0x0000000106097824 */ /* 0x000fe200078e0209 */
[----:B------:R-:W-:Y:S01]  /*1d600*/  SHF.R.S32.HI R5, RZ, 0x1f, R0 ;  /* 0x0000001fff057819 */ /* 0x000fe20000011400 */
[----:B------:R-:W-:Y:S02]  /*1d610*/  IMAD R8, R32, UR5, R3 ;  /* 0x0000000520087c24 */ /* 0x000fe4000f8e0203 */
[----:B---3--:R-:W-:-:S04]  /*1d620*/  @P0 IMAD.HI.U32 R2, R9, R4, RZ ;  /* 0x0000000409020227 */ /* 0x008fc800078e00ff */
[----:B------:R-:W-:Y:S01]  /*1d630*/  IMAD.MOV.U32 R11, RZ, RZ, R9 ;  /* 0x000000ffff0b7224 */ /* 0x000fe200078e0009 */
[----:B----4-:R-:W-:Y:S01]  /*1d640*/  @P0 SHF.R.U32.HI R11, RZ, R7, R2 ;  /* 0x00000007ff0b0219 */ /* 0x010fe20000011602 */
[----:B------:R-:W-:-:S03]  /*1d650*/  IMAD.MOV.U32 R4, RZ, RZ, R0 ;  /* 0x000000ffff047224 */ /* 0x000fc600078e0000 */
[--C-:B------:R-:W-:Y:S01]  /*1d660*/  @!P1 SHF.R.S32.HI R3, RZ, 0x1f, R11.reuse ;  /* 0x0000001fff039819 */ /* 0x100fe2000001140b */
[----:B------:R-:W-:Y:S02]  /*1d670*/  @!P1 IMAD.MOV.U32 R2, RZ, RZ, R11 ;  /* 0x000000ffff029224 */ /* 0x000fe400078e000b */
[----:B------:R-:W-:-:S04]  /*1d680*/  IMAD.WIDE.U32 R4, R32, UR4, R4 ;  /* 0x0000000420047c25 */ /* 0x000fc8000f8e0004 */
[----:B------:R-:W-:Y:S01]  /*1d690*/  @!P1 IMAD.WIDE.U32 R2, R32, UR4, R2 ;  /* 0x0000000420029c25 */ /* 0x000fe2000f8e0002 */
[----:B------:R-:W-:Y:S02]  /*1d6a0*/  ULDC.64 UR4, c[0x0][0x418] ;  /* 0x0001060000047ab9 */ /* 0x000fe40000000a00 */
[----:B------:R-:W-:Y:S01]  /*1d6b0*/  LEA R6, P0, R4, UR4, 0x2 ;  /* 0x0000000404067c11 */ /* 0x000fe2000f8010ff */
[C---:B------:R-:W-:Y:S02]  /*1d6c0*/  IMAD.IADD R5, R8.reuse, 0x1, R5 ;  /* 0x0000000108057824 */ /* 0x040fe400078e0205 */
[----:B------:R-:W-:-:S03]  /*1d6d0*/  @!P1 IMAD.IADD R3, R8, 0x1, R3 ;  /* 0x0000000108039824 */ /* 0x000fc600078e0203 */
[----:B------:R-:W-:Y:S01]  /*1d6e0*/  LEA.HI.X R7, R4, UR5, R5, 0x2, P0 ;  /* 0x0000000504077c11 */ /* 0x000fe200080f1405 */
[----:B------:R-:W-:Y:S01]  /*1d6f0*/  IMAD.U32 R12, RZ, RZ, UR44 ;  /* 0x0000002cff0c7e24 */ /* 0x000fe2000f8e00ff */
[----:B------:R-:W-:Y:S01]  /*1d700*/  @!P1 LEA R4, P0, R2, UR4, 0x2 ;  /* 0x0000000402049c11 */ /* 0x000fe2000f8010ff */
[----:B------:R-:W-:Y:S01]  /*1d710*/  VIADD R30, R22, 0x1 ;  /* 0x00000001161e7836 */ /* 0x000fe20000000000 */
[----:B------:R-:W-:Y:S01]  /*1d720*/  ULDC UR4, c[0x0][0x430] ;  /* 0x00010c0000047ab9 */ /* 0x000fe20000000800 */
[----:B------:R0:W2:Y:S01]  /*1d730*/  LDG.E R8, desc[UR54][R6.64] ;  /* 0x0000003606087981 */ /* 0x0000a2000c1e1900 */
[----:B------:R-:W-:Y:S02]  /*1d740*/  ISETP.NE.AND P2, PT, R12, 0x3, PT ;  /* 0x000000030c00780c */ /* 0x000fe40003f45270 */
[----:B------:R-:W-:Y:S01]  /*1d750*/  @!P1 LEA.HI.X R5, R2, UR5, R3, 0x2, P0 ;  /* 0x0000000502059c11 */ /* 0x000fe200080f1403 */
[----:B------:R-:W-:Y:S01]  /*1d760*/  IMAD.MOV R3, RZ, RZ, -R0 ;  /* 0x000000ffff037224 */ /* 0x000fe200078e0a00 */
[----:B------:R-:W-:Y:S01]  /*1d770*/  ISETP.NE.AND P0, PT, R30, 0x2, PT ;  /* 0x000000021e00780c */ /* 0x000fe20003f05270 */
[----:B------:R-:W-:-:S02]  /*1d780*/  IMAD.MOV R0, RZ, RZ, -R11 ;  /* 0x000000ffff007224 */ /* 0x000fc400078e0a0b */
[----:B0-----:R-:W-:Y:S01]  /*1d790*/  IMAD.MOV.U32 R7, RZ, RZ, RZ ;  /* 0x000000ffff077224 */ /* 0x001fe200078e00ff */
[----:B------:R-:W-:Y:S01]  /*1d7a0*/  SEL R34, RZ, 0x1, P0 ;  /* 0x00000001ff227807 */ /* 0x000fe20000000000 */
[----:B------:R-:W-:Y:S02]  /*1d7b0*/  IMAD R10, R3, UR4, R10 ;  /* 0x00000004030a7c24 */ /* 0x000fe4000f8e020a */
[----:B------:R-:W-:Y:S02]  /*1d7c0*/  IMAD R9, R0, UR4, R9 ;  /* 0x0000000400097c24 */ /* 0x000fe4000f8e0209 */
[----:B------:R0:W5:Y:S01]  /*1d7d0*/  @!P1 LDG.E R7, desc[UR54][R4.64] ;  /* 0x0000003604079981 */ /* 0x000162000c1e1900 */
[C---:B------:R-:W-:Y:S01]  /*1d7e0*/  ISETP.GT.AND P1, PT, R31.reuse, UR43, PT ;  /* 0x0000002b1f007c0c */ /* 0x040fe2000bf24270 */
[----:B------:R-:W-:Y:S01]  /*1d7f0*/  VIADD R31, R31, 0xffffffff ;  /* 0xffffffff1f1f7836 */ /* 0x000fe20000000000 */
[----:B------:R-:W-:Y:S02]  /*1d800*/  SEL R30, R30, RZ, P0 ;  /* 0x000000ff1e1e7207 */ /* 0x000fe40000000000 */
[----:B------:R-:W-:-:S02]  /*1d810*/  LOP3.LUT R34, R23, R34, RZ, 0x3c, !PT ;  /* 0x0000002217227212 */ /* 0x000fc400078e3cff */
[----:B--2---:R-:W-:Y:S01]  /*1d820*/  SHF.R.S32.HI R27, RZ, 0x1f, R8 ;  /* 0x0000001fff1b7819 */ /* 0x004fe20000011408 */
[----:B0-----:R-:W-:Y:S06]  /*1d830*/  @!P2 BRA `(.L_x_1598) ;  /* 0x000000000004a947 */ /* 0x001fec0003800000 */
[----:B------:R-:W-:Y:S01]  /*1d840*/  BPT.TRAP 0x1 ;  /* 0x000000040000795c */ /* 0x000fe20000300000 */
.L_x_1598:
[----:B------:R-:W-:Y:S01]  /*1d850*/  IMAD R0, R30, 0x8, R17 ;  /* 0x000000081e007824 */ /* 0x000fe200078e0211 */
[----:B------:R-:W-:Y:S01]  /*1d860*/  SHF.L.U32 R28, R34, 0x1f, RZ ;  /* 0x0000001f221c7819 */ /* 0x000fe200000006ff */
[----:B------:R-:W-:Y:S01]  /*1d870*/  BSSY B0, `(.L_x_1599) ;  /* 0x0000004000007945 */ /* 0x000fe20003800000 */
[----:B------:R-:W-:Y:S02]  /*1d880*/  SHF.R.S32.HI R25, RZ, 0x1f, R10 ;  /* 0x0000001fff197819 */ /* 0x000fe4000001140a */
[----:B------:R-:W0:Y:S02]  /*1d890*/  SYNCS.PHASECHK.TRANS64.TRYWAIT P0, [R0+URZ+0x22880], R28 ;  /* 0x0228801c000075a7 */ /* 0x000e24000800017f */
[----:B0-----:R-:W-:Y:S05]  /*1d8a0*/  @!P0 BRA `(.L_x_1600) ;  /* 0x0000005400988947 */ /* 0x001fea0003800000 */
.L_x_1721:
[----:B------:R-:W-:Y:S05]  /*1d8b0*/  BSYNC B0 ;  /* 0x0000000000007941 */ /* 0x000fea0003800000 */
.L_x_1599:
[----:B------:R-:W-:Y:S01]  /*1d8c0*/  ULDC.64 UR4, c[0x0][0x328] ;  /* 0x0000ca0000047ab9 */ /* 0x000fe20000000a00 */
[----:B------:R-:W-:Y:S01]  /*1d8d0*/  ULDC.64 UR6, c[0x0][0x338] ;  /* 0x0000ce0000067ab9 */ /* 0x000fe20000000a00 */
[----:B------:R-:W-:Y:S01]  /*1d8e0*/  IMAD R3, R25, UR4, RZ ;  /* 0x0000000419037c24 */ /* 0x000fe2000f8e02ff */
[----:B------:R-:W-:Y:S01]  /*1d8f0*/  SHF.R.S32.HI R24, RZ, 0x1f, R9 ;  /* 0x0000001fff187819 */ /* 0x000fe20000011409 */
[----:B------:R-:W1:Y:S01]  /*1d900*/  LDC R11, c[0x0][0x2f4] ;  /* 0x0000bd00ff0b7b82 */ /* 0x000e620000000800 */
[----:B-----5:R-:W-:Y:S01]  /*1d910*/  SHF.R.S32.HI R26, RZ, 0x1f, R7 ;  /* 0x0000001fff1a7819 */ /* 0x020fe20000011407 */
[C---:B------:R-:W-:Y:S02]  /*1d920*/  IMAD R4, R10.reuse, UR5, R3 ;  /* 0x000000050a047c24 */ /* 0x040fe4000f8e0203 */
[----:B------:R-:W-:-:S04]  /*1d930*/  IMAD.WIDE.U32 R2, R10, UR4, RZ ;  /* 0x000000040a027c25 */ /* 0x000fc8000f8e00ff */
[----:B------:R-:W-:Y:S02]  /*1d940*/  IMAD.IADD R3, R3, 0x1, R4 ;  /* 0x0000000103037824 */ /* 0x000fe400078e0204 */
[----:B------:R-:W-:Y:S02]  /*1d950*/  IMAD R4, R27, UR6, RZ ;  /* 0x000000061b047c24 */ /* 0x000fe4000f8e02ff */
[----:B------:R-:W-:-:S04]  /*1d960*/  IMAD.WIDE.U32 R2, R8, UR6, R2 ;  /* 0x0000000608027c25 */ /* 0x000fc8000f8e0002 */
[----:B------:R-:W-:Y:S02]  /*1d970*/  IMAD R4, R8, UR7, R4 ;  /* 0x0000000708047c24 */ /* 0x000fe4000f8e0204 */
[----:B------:R-:W-:Y:S02]  /*1d980*/  IMAD R6, R24, UR4, RZ ;  /* 0x0000000418067c24 */ /* 0x000fe4000f8e02ff */
[----:B------:R-:W-:Y:S02]  /*1d990*/  IMAD.IADD R5, R3, 0x1, R4 ;  /* 0x0000000103057824 */ /* 0x000fe400078e0204 */
[----:B------:R-:W-:Y:S02]  /*1d9a0*/  IMAD.MOV.U32 R4, RZ, RZ, R2 ;  /* 0x000000ffff047224 */ /* 0x000fe400078e0002 */
[----:B------:R-:W-:Y:S01]  /*1d9b0*/  IMAD R6, R9, UR5, R6 ;  /* 0x0000000509067c24 */ /* 0x000fe2000f8e0206 */
[----:B-1----:R-:W-:Y:S01]  /*1d9c0*/  ISETP.GE.AND P2, PT, R29, R11, PT ;  /* 0x0000000b1d00720c */ /* 0x002fe20003f46270 */
[----:B------:R-:W-:Y:S01]  /*1d9d0*/  IMAD.WIDE.U32 R2, R9, UR4, RZ ;  /* 0x0000000409027c25 */ /* 0x000fe2000f8e00ff */
[----:B------:R-:W-:-:S03]  /*1d9e0*/  ULDC.64 UR4, c[0x0][0x330] ;  /* 0x0000cc0000047ab9 */ /* 0x000fc60000000a00 */
        /* <DEDUP_REMOVED lines=11> */
[----:B------:R-:W-:Y:S01]  /*1daa0*/  IADD3.X R4, R20, UR7, R5, P0, !PT ;  /* 0x0000000714047c10 */ /* 0x000fe200087fe405 */
[----:B------:R-:W-:Y:S01]  /*1dab0*/  IMAD R6, R30, 0x5000, R37 ;  /* 0x000050001e067824 */ /* 0x000fe200078e0225 */
[----:B------:R-:W-:-:S04]  /*1dac0*/  IADD3 R19, P0, R2, UR6, RZ ;  /* 0x0000000602137c10 */ /* 0x000fc8000ff1e0ff */
[----:B------:R-:W-:Y:S01]  /*1dad0*/  IADD3.X R20, R20, UR7, R3, P0, !PT ;  /* 0x0000000714147c10 */ /* 0x000fe200087fe403 */
[----:B------:R-:W-:Y:S08]  /*1dae0*/  BRA.DIV UR4, `(.L_x_1601) ;  /* 0x00000056041c7947 */ /* 0x000ff0000b800000 */
[----:B------:R-:W1:Y:S01]  /*1daf0*/  SHFL.IDX PT, R2, R21, RZ, 0x181f ;  /* 0x00181fff15027589 */ /* 0x000e6200000e0000 */
[----:B------:R-:W-:-:S03]  /*1db00*/  IMAD.IADD R6, R17, 0x1, R6 ;  /* 0x0000000111067824 */ /* 0x000fc600078e0206 */
        /* <DEDUP_REMOVED lines=46> */
.L_x_1743:
        /* <DEDUP_REMOVED lines=8> */
.L_x_1602:
        /* <DEDUP_REMOVED lines=11> */
.L_x_1603:
[----:B------:R1:W-:Y:S01]  /*1df20*/  SYNCS.ARRIVE.TRANS64.A1T0 RZ, [R0+URZ+0x22870], RZ ;  /* 0x022870ff00ff79a7 */ /* 0x0003e2000810003f */
[----:B------:R-:W-:Y:S05]  /*1df30*/  @!P3 BRA `(.L_x_1604) ;  /* 0x000000000004b947 */ /* 0x000fea0003800000 */
[----:B------:R-:W-:Y:S01]  /*1df40*/  BPT.TRAP 0x1 ;  /* 0x000000040000795c */ /* 0x000fe20000300000 */
.L_x_1604:
[----:B------:R-:W2:Y:S01]  /*1df50*/  SYNCS.PHASECHK.TRANS64.TRYWAIT P0, [R0+URZ+0x22840], R28 ;  /* 0x0228401c000075a7 */ /* 0x000ea2000800017f */
[----:B------:R-:W-:Y:S04]  /*1df60*/  BSSY B0, `(.L_x_1605) ;  /* 0x0000002000007945 */ /* 0x000fe80003800000 */
[----:B--2---:R-:W-:Y:S05]  /*1df70*/  @!P0 BRA `(.L_x_1606) ;  /* 0x0000005800b08947 */ /* 0x004fea0003800000 */
.L_x_1744:
[----:B------:R-:W-:Y:S05]  /*1df80*/  BSYNC B0 ;  /* 0x0000000000007941 */ /* 0x000fea0003800000 */
.L_x_1605:
        /* <DEDUP_REMOVED lines=8> */
[----:B------:R-:W-:Y:S02]  /*1e010*/  IMAD R10, R27, UR6, RZ ;  /* 0x000000061b0a7c24 */ /* 0x000fe4000f8e02ff */
[----:B------:R-:W-:-:S04]  /*1e020*/  IMAD.WIDE.U32 R4, R8, UR6, R2 ;  /* 0x0000000608047c25 */ /* 0x000fc8000f8e0002 */
[C---:B------:R-:W-:Y:S02]  /*1e030*/  IMAD R24, R9.reuse, UR5, R24 ;  /* 0x0000000509187c24 */ /* 0x040fe4000f8e0218 */
[----:B------:R-:W-:Y:S01]  /*1e040*/  IMAD.WIDE.U32 R2, R9, UR4, RZ ;  /* 0x0000000409027c25 */ /* 0x000fe2000f8e00ff */
[----:B------:R-:W-:-:S03]  /*1e050*/  ULDC.64 UR4, c[0x0][0x308] ;  /* 0x0000c20000047ab9 */ /* 0x000fc60000000a00 */
[----:B------:R-:W-:Y:S01]  /*1e060*/  IMAD R10, R8, UR7, R10 ;  /* 0x00000007080a7c24 */ /* 0x000fe2000f8e020a */
[----:B---3--:R-:W-:Y:S01]  /*1e070*/  ISETP.GE.AND P2, PT, R29, R11, PT ;  /* 0x0000000b1d00720c */ /* 0x008fe20003f46270 */
[----:B------:R-:W-:Y:S02]  /*1e080*/  IMAD.IADD R3, R3, 0x1, R24 ;  /* 0x0000000103037824 */ /* 0x000fe400078e0218 */
[----:B------:R-:W-:Y:S02]  /*1e090*/  IMAD R8, R26, UR6, RZ ;  /* 0x000000061a087c24 */ /* 0x000fe4000f8e02ff */
[----:B------:R-:W-:Y:S02]  /*1e0a0*/  IMAD.IADD R5, R5, 0x1, R10 ;  /* 0x0000000105057824 */ /* 0x000fe400078e020a */
[C---:B------:R-:W-:Y:S02]  /*1e0b0*/  IMAD R8, R7.reuse, UR7, R8 ;  /* 0x0000000707087c24 */ /* 0x040fe4000f8e0208 */
[----:B------:R-:W-:Y:S01]  /*1e0c0*/  IMAD.WIDE.U32 R2, R7, UR6, R2 ;  /* 0x0000000607027c25 */ /* 0x000fe2000f8e0002 */
[----:B------:R-:W-:-:S03]  /*1e0d0*/  ULDC.64 UR6, c[0x0][0x2e8] ;  /* 0x0000ba0000067ab9 */ /* 0x000fc60000000a00 */
        /* <DEDUP_REMOVED lines=13> */
[----:B------:R-:W1:Y:S04]  /*1e1b0*/  SHFL.IDX PT, R10, R5, 0x1, 0x181f ;  /* 0x00381f00050a7f89 */ /* 0x000e6800000e0000 */
[----:B------:R-:W2:Y:S04]  /*1e1c0*/  SHFL.IDX PT, R12, R4, 0x2, 0x181f ;  /* 0x00581f00040c7f89 */ /* 0x000ea800000e0000 */
[----:B------:R-:W2:Y:S01]  /*1e1d0*/  SHFL.IDX PT, R9, R5, 0x2, 0x181f ;  /* 0x00581f0005097f89 */ /* 0x000ea200000e0000 */
[----:B---3--:R-:W-:-:S03]  /*1e1e0*/  IADD3 R2, P0, R29, R14, RZ ;  /* 0x0000000e1d027210 */ /* 0x008fc60007f1e0ff */
[----:B------:R-:W-:Y:S02]  /*1e1f0*/  SHFL.IDX PT, R13, R4, 0x4, 0x181f ;  /* 0x00981f00040d7f89 */ /* 0x000fe400000e0000 */
[----:B----4-:R-:W-:Y:S02]  /*1e200*/  IMAD.X R3, RZ, RZ, R3, P0 ;  /* 0x000000ffff037224 */ /* 0x010fe400000e0603 */
[----:B0-----:R-:W-:Y:S04]  /*1e210*/  SHFL.IDX PT, R19, R5, 0x5, 0x181f ;  /* 0x00b81f0005137f89 */ /* 0x001fe800000e0000 */
[----:B------:R5:W-:Y:S04]  /*1e220*/  LDGSTS.E.BYPASS.LTC128B.128 [R6+0x18400], desc[UR54][R2.64], !P2 ;  /* 0x1840000002067fae */ /* 0x000be8000d101d76 */
[----:B------:R-:W-:Y:S04]  /*1e230*/  SHFL.IDX PT, R20, R4, 0x6, 0x181f ;  /* 0x00d81f0004147f89 */ /* 0x000fe800000e0000 */
[----:B------:R-:W-:Y:S01]  /*1e240*/  SHFL.IDX PT, R14, R7, 0x1, 0x181f ;  /* 0x00381f00070e7f89 */ /* 0x000fe200000e0000 */
[----:B-----5:R-:W-:-:S03]  /*1e250*/  IADD3 R2, P0, R29, R11, RZ ;  /* 0x0000000b1d027210 */ /* 0x020fc60007f1e0ff */
[----:B------:R-:W0:Y:S02]  /*1e260*/  SHFL.IDX PT, R11, R4, 0x3, 0x181f ;  /* 0x00781f00040b7f89 */ /* 0x000e2400000e0000 */
[----:B-1----:R-:W-:Y:S02]  /*1e270*/  IMAD.X R3, RZ, RZ, R10, P0 ;  /* 0x000000ffff037224 */ /* 0x002fe400000e060a */
[----:B------:R-:W1:Y:S04]  /*1e280*/  SHFL.IDX PT, R10, R5, 0x3, 0x181f ;  /* 0x00781f00050a7f89 */ /* 0x000e6800000e0000 */
[----:B------:R2:W-:Y:S02]  /*1e290*/  LDGSTS.E.BYPASS.LTC128B.128 [R6+0x18c00], desc[UR54][R2.64], !P2 ;  /* 0x18c0000002067fae */ /* 0x0005e4000d101d76 */
[----:B--2---:R-:W-:-:S02]  /*1e2a0*/  IADD3 R2, P0, R29, R12, RZ ;  /* 0x0000000c1d027210 */ /* 0x004fc40007f1e0ff */
[----:B------:R-:W-:Y:S03]  /*1e2b0*/  SHFL.IDX PT, R12, R4, 0x5, 0x181f ;  /* 0x00b81f00040c7f89 */ /* 0x000fe600000e0000 */
[----:B------:R-:W-:Y:S02]  /*1e2c0*/  IMAD.X R3, RZ, RZ, R9, P0 ;  /* 0x000000ffff037224 */ /* 0x000fe400000e0609 */
[----:B------:R-:W2:Y:S04]  /*1e2d0*/  SHFL.IDX PT, R9, R5, 0x4, 0x181f ;  /* 0x00981f0005097f89 */ /* 0x000ea800000e0000 */
[----:B------:R0:W-:Y:S02]  /*1e2e0*/  LDGSTS.E.BYPASS.LTC128B.128 [R6+0x19400], desc[UR54][R2.64], !P2 ;  /* 0x1940000002067fae */ /* 0x0001e4000d101d76 */
[----:B0-----:R-:W-:-:S02]  /*1e2f0*/  IADD3 R2, P0, R29, R11, RZ ;  /* 0x0000000b1d027210 */ /* 0x001fc40007f1e0ff */
[----:B------:R-:W-:Y:S03]  /*1e300*/  SHFL.IDX PT, R11, R4, 0x7, 0x181f ;  /* 0x00f81f00040b7f89 */ /* 0x000fe600000e0000 */
[----:B-1----:R-:W-:Y:S01]  /*1e310*/  IMAD.X R3, RZ, RZ, R10, P0 ;  /* 0x000000ffff037224 */ /* 0x002fe200000e060a */
[----:B------:R-:W-:Y:S04]  /*1e320*/  SHFL.IDX PT, R4, R8, RZ, 0x181f ;  /* 0x00181fff08047589 */ /* 0x000fe800000e0000 */
[----:B------:R0:W-:Y:S04]  /*1e330*/  LDGSTS.E.BYPASS.LTC128B.128 [R6+0x19c00], desc[UR54][R2.64], !P2 ;  /* 0x19c0000002067fae */ /* 0x0001e8000d101d76 */
[----:B------:R-:W1:Y:S04]  /*1e340*/  SHFL.IDX PT, R10, R5, 0x6, 0x181f ;  /* 0x00d81f00050a7f89 */ /* 0x000e6800000e0000 */
[----:B------:R-:W-:Y:S01]  /*1e350*/  SHFL.IDX PT, R8, R8, 0x1, 0x181f ;  /* 0x00381f0008087f89 */ /* 0x000fe200000e0000 */
[----:B0-----:R-:W-:-:S05]  /*1e360*/  IADD3 R2, P0, R29, R13, RZ ;  /* 0x0000000d1d027210 */ /* 0x001fca0007f1e0ff */
[----:B--2---:R-:W-:Y:S02]  /*1e370*/  IMAD.X R3, RZ, RZ, R9, P0 ;  /* 0x000000ffff037224 */ /* 0x004fe400000e0609 */
[----:B------:R-:W0:Y:S04]  /*1e380*/  SHFL.IDX PT, R9, R5, 0x7, 0x181f ;  /* 0x00f81f0005097f89 */ /* 0x000e2800000e0000 */
[----:B------:R2:W-:Y:S04]  /*1e390*/  LDGSTS.E.BYPASS.LTC128B.128 [R6+0x1a400], desc[UR54][R2.64], !P2 ;  /* 0x1a40000002067fae */ /* 0x0005e8000d101d76 */
[----:B------:R-:W3:Y:S01]  /*1e3a0*/  SHFL.IDX PT, R5, R7, RZ, 0x181f ;  /* 0x00181fff07057589 */ /* 0x000ee200000e0000 */
[----:B--2---:R-:W-:-:S05]  /*1e3b0*/  IADD3 R2, P0, R29, R12, RZ ;  /* 0x0000000c1d027210 */ /* 0x004fca0007f1e0ff */
[----:B------:R-:W-:-:S05]  /*1e3c0*/  IMAD.X R3, RZ, RZ, R19, P0 ;  /* 0x000000ffff037224 */ /* 0x000fca00000e0613 */
[----:B------:R2:W-:Y:S02]  /*1e3d0*/  LDGSTS.E.BYPASS.LTC128B.128 [R6+0x1ac00], desc[UR54][R2.64], !P2 ;  /* 0x1ac0000002067fae */ /* 0x0005e4000d101d76 */
[----:B--2---:R-:W-:-:S05]  /*1e3e0*/  IADD3 R2, P0, R29, R20, RZ ;  /* 0x000000141d027210 */ /* 0x004fca0007f1e0ff */
[----:B-1----:R-:W-:-:S05]  /*1e3f0*/  IMAD.X R3, RZ, RZ, R10, P0 ;  /* 0x000000ffff037224 */ /* 0x002fca00000e060a */
[----:B------:R1:W-:Y:S02]  /*1e400*/  LDGSTS.E.BYPASS.LTC128B.128 [R6+0x1b400], desc[UR54][R2.64], !P2 ;  /* 0x1b40000002067fae */ /* 0x0003e4000d101d76 */
[----:B-1----:R-:W-:-:S05]  /*1e410*/  IADD3 R2, P0, R29, R11, RZ ;  /* 0x0000000b1d027210 */ /* 0x002fca0007f1e0ff */
[----:B0-----:R-:W-:-:S05]  /*1e420*/  IMAD.X R3, RZ, RZ, R9, P0 ;  /* 0x000000ffff037224 */ /* 0x001fca00000e0609 */
[----:B------:R3:W-:Y:S02]  /*1e430*/  LDGSTS.E.BYPASS.LTC128B.128 [R6+0x1bc00], desc[UR54][R2.64], !P2 ;  /* 0x1bc0000002067fae */ /* 0x0007e4000d101d76 */
[----:B---3--:R-:W-:-:S05]  /*1e440*/  IADD3 R2, P0, R29, R5, RZ ;  /* 0x000000051d027210 */ /* 0x008fca0007f1e0ff */
[----:B------:R-:W-:-:S05]  /*1e450*/  IMAD.X R3, RZ, RZ, R4, P0 ;  /* 0x000000ffff037224 */ /* 0x000fca00000e0604 */
[----:B------:R0:W-:Y:S03]  /*1e460*/  LDGSTS.E.BYPASS.LTC128B.128 [R6+0x1c400], desc[UR54][R2.64], !P2 ;  /* 0x1c40000002067fae */ /* 0x0001e6000d101d76 */
.L_x_1766:
        /* <DEDUP_REMOVED lines=8> */
.L_x_1608:
        /* <DEDUP_REMOVED lines=11> */
.L_x_1609:
[----:B------:R0:W-:Y:S02]  /*1e5a0*/  SYNCS.ARRIVE.TRANS64.A1T0 RZ, [R0+URZ+0x22830], RZ ;  /* 0x022830ff00ff79a7 */ /* 0x0001e4000810003f */
[----:B0-----:R-:W-:-:S05]  /*1e5b0*/  IMAD.U32 R0, RZ, RZ, UR46 ;  /* 0x0000002eff007e24 */ /* 0x001fca000f8e00ff */
[----:B------:R-:W-:-:S13]  /*1e5c0*/  ISETP.NE.AND P0, PT, R0, 0x3, PT ;  /* 0x000000030000780c */ /* 0x000fda0003f05270 */
[----:B------:R-:W-:Y:S05]  /*1e5d0*/  @!P0 BRA `(.L_x_1610) ;  /* 0x0000000000048947 */ /* 0x000fea0003800000 */
[----:B------:R-:W-:Y:S01]  /*1e5e0*/  BPT.TRAP 0x1 ;  /* 0x000000040000795c */ /* 0x000fe20000300000 */
.L_x_1610:
[----:B------:R-:W-:Y:S01]  /*1e5f0*/  LOP3.LUT R0, R23, 0x1, RZ, 0x3c, !PT ;  /* 0x0000000117007812 */ /* 0x000fe200078e3cff */
[----:B------:R-:W-:Y:S01]  /*1e600*/  IMAD R19, R22, 0x8, R17 ;  /* 0x0000000816137824 */ /* 0x000fe200078e0211 */
[----:B------:R-:W-:Y:S02]  /*1e610*/  BSSY B0, `(.L_x_1611) ;  /* 0x0000004000007945 */ /* 0x000fe40003800000 */
[----:B------:R-:W-:-:S04]  /*1e620*/  SHF.L.U32 R0, R0, 0x1f, RZ ;  /* 0x0000001f00007819 */ /* 0x000fc800000006ff */
[----:B------:R-:W0:Y:S02]  /*1e630*/  SYNCS.PHASECHK.TRANS64.TRYWAIT P2, [R19+URZ+0x22870], R0 ;  /* 0x02287000130075a7 */ /* 0x000e24000804017f */
[----:B0-----:R-:W-:Y:S05]  /*1e640*/  @!P2 BRA `(.L_x_1612) ;  /* 0x0000005c00c4a947 */ /* 0x001fea0003800000 */
.L_x_1767:
[----:B------:R-:W-:Y:S05]  /*1e650*/  BSYNC B0 ;  /* 0x0000000000007941 */ /* 0x000fea0003800000 */
.L_x_1611:
[----:B------:R-:W-:-:S05]  /*1e660*/  IMAD.U32 R2, RZ, RZ, UR44 ;  /* 0x0000002cff027e24 */ /* 0x000fca000f8e00ff */
[----:B------:R-:W-:-:S13]  /*1e670*/  ISETP.NE.AND P2, PT, R2, 0x3, PT ;  /* 0x000000030200780c */ /* 0x000fda0003f45270 */
[----:B------:R-:W-:Y:S05]  /*1e680*/  @!P2 BRA `(.L_x_1613) ;  /* 0x000000000004a947 */ /* 0x000fea0003800000 */
[----:B------:R-:W-:Y:S01]  /*1e690*/  BPT.TRAP 0x1 ;  /* 0x000000040000795c */ /* 0x000fe20000300000 */
.L_x_1613:
[----:B------:R-:W-:Y:S01]  /*1e6a0*/  SHF.L.U32 R2, R23, 0x1f, RZ ;  /* 0x0000001f17027819 */ /* 0x000fe200000006ff */
[----:B0-----:R-:W-:-:S03]  /*1e6b0*/  IMAD R0, R22, 0x5000, RZ ;  /* 0x0000500016007824 */ /* 0x001fc600078e02ff */
[----:B------:R-:W0:Y:S02]  /*1e6c0*/  SYNCS.PHASECHK.TRANS64.TRYWAIT P2, [R19+URZ+0x22860], R2 ;  /* 0x02286002130075a7 */ /* 0x000e24000804017f */
[----:B0-----:R-:W-:Y:S05]  /*1e6d0*/  @!P2 BRA `(.L_x_1614) ;  /* 0x0000005c00b4a947 */ /* 0x001fea0003800000 */
.L_x_1768:
        /* <DEDUP_REMOVED lines=78> */
.L_x_1615:
[----:B-1----:R1:W-:Y:S01]  /*1ebc0*/  SYNCS.ARRIVE.TRANS64.A1T0 RZ, [R19+URZ+0x22850], RZ ;  /* 0x022850ff13ff79a7 */ /* 0x0023e2000810003f */
[----:B------:R-:W-:Y:S06]  /*1ebd0*/  BAR.SYNC.DEFER_BLOCKING 0x2, 0x80 ;  /* 0x0082000000007b1d */ /* 0x000fec0000010000 */
[----:B------:R-:W-:Y:S05]  /*1ebe0*/  @!P0 BRA `(.L_x_1616) ;  /* 0x0000000000048947 */ /* 0x000fea0003800000 */
[----:B------:R-:W-:Y:S01]  /*1ebf0*/  BPT.TRAP 0x1 ;  /* 0x000000040000795c */ /* 0x000fe20000300000 */
.L_x_1616:
[----:B-1----:R-:W-:Y:S02]  /*1ec00*/  VIADD R19, R19, 0x22880 ;  /* 0x0002288013137836 */ /* 0x002fe40000000000 */
[----:B0-----:R-:W-:Y:S02]  /*1ec10*/  IMAD.MOV.U32 R22, RZ, RZ, R30 ;  /* 0x000000ffff167224 */ /* 0x001fe400078e001e */
[----:B------:R-:W-:Y:S01]  /*1ec20*/  IMAD.MOV.U32 R23, RZ, RZ, R34 ;  /* 0x000000ffff177224 */ /* 0x000fe200078e0022 */
[----:B------:R-:W-:-:S04]  /*1ec30*/  PRMT R19, R36, 0x654, R19 ;  /* 0x0000065424137816 */ /* 0x000fc80000000013 */
[----:B------:R1:W-:Y:S01]  /*1ec40*/  SYNCS.ARRIVE.TRANS64.RED.A1T0 RZ, [R19+URZ], RZ ;  /* 0x000000ff13ff79a7 */ /* 0x0003e2000810043f */
[----:B------:R-:W-:Y:S05]  /*1ec50*/  @P1 BRA `(.L_x_1617) ;  /* 0xffffffe400f41947 */ /* 0x000fea000383ffff */
.L_x_1597:
        /* <DEDUP_REMOVED lines=20> */
.L_x_1619:
[----:B------:R-:W-:Y:S05]  /*1eda0*/  BSYNC B0 ;  /* 0x0000000000007941 */ /* 0x000fea0003800000 */
.L_x_1618:
[----:B------:R-:W-:Y:S05]  /*1edb0*/  @!P0 BRA `(.L_x_1620) ;  /* 0x0000000000048947 */ /* 0x000fea0003800000 */
[----:B------:R-:W-:Y:S01]  /*1edc0*/  BPT.TRAP 0x1 ;  /* 0x000000040000795c */ /* 0x000fe20000300000 */
.L_x_1620:
[----:B------:R-:W-:Y:S01]  /*1edd0*/  LOP3.LUT R3, R34, 0x1, RZ, 0x3c, !PT ;  /* 0x0000000122037812 */ /* 0x000fe200078e3cff */
[----:B------:R-:W-:Y:S01]  /*1ede0*/  IMAD R18, R30, 0x8, R17 ;  /* 0x000000081e127824 */ /* 0x000fe200078e0211 */
[----:B------:R-:W-:Y:S02]  /*1edf0*/  BSSY B0, `(.L_x_1621) ;  /* 0x0000004000007945 */ /* 0x000fe40003800000 */
[----:B------:R-:W-:-:S04]  /*1ee00*/  SHF.L.U32 R3, R3, 0x1f, RZ ;  /* 0x0000001f03037819 */ /* 0x000fc800000006ff */
[----:B------:R-:W2:Y:S02]  /*1ee10*/  SYNCS.PHASECHK.TRANS64.TRYWAIT P1, [R18+URZ+0x22870], R3 ;  /* 0x02287003120075a7 */ /* 0x000ea4000802017f */
[----:B--2---:R-:W-:Y:S05]  /*1ee20*/  @!P1 BRA `(.L_x_1622) ;  /* 0x0000005400f49947 */ /* 0x004fea0003800000 */
.L_x_1769:
[----:B------:R-:W-:Y:S05]  /*1ee30*/  BSYNC B0 ;  /* 0x0000000000007941 */ /* 0x000fea0003800000 */
.L_x_1621:
[----:B0-----:R-:W-:-:S05]  /*1ee40*/  IMAD.U32 R0, RZ, RZ, UR44 ;  /* 0x0000002cff007e24 */ /* 0x001fca000f8e00ff */
[----:B------:R-:W-:-:S13]  /*1ee50*/  ISETP.NE.AND P1, PT, R0, 0x3, PT ;  /* 0x000000030000780c */ /* 0x000fda0003f25270 */
[----:B------:R-:W-:Y:S05]  /*1ee60*/  @!P1 BRA `(.L_x_1623) ;  /* 0x0000000000049947 */ /* 0x000fea0003800000 */
[----:B------:R-:W-:Y:S01]  /*1ee70*/  BPT.TRAP 0x1 ;  /* 0x000000040000795c */ /* 0x000fe20000300000 */
.L_x_1623:
[----:B--2---:R-:W-:Y:S01]  /*1ee80*/  SHF.L.U32 R3, R34, 0x1f, RZ ;  /* 0x0000001f22037819 */ /* 0x004fe200000006ff */
[----:B------:R-:W-:-:S03]  /*1ee90*/  IMAD R0, R30, 0x5000, RZ ;  /* 0x000050001e007824 */ /* 0x000fc600078e02ff */
[----:B------:R-:W0:Y:S02]  /*1eea0*/  SYNCS.PHASECHK.TRANS64.TRYWAIT P1, [R18+URZ+0x22860], R3 ;  /* 0x02286003120075a7 */ /* 0x000e24000802017f */
[----:B0-----:R-:W-:Y:S05]  /*1eeb0*/  @!P1 BRA `(.L_x_1624) ;  /* 0x0000005400e49947 */ /* 0x001fea0003800000 */
.L_x_1770:
[----:B------:R-:W2:Y:S04]  /*1eec0*/  LDL R2, [R1+0x10] ;  /* 0x0000100001027983 */ /* 0x000ea80000100800 */
[----:B------:R-:W0:Y:S04]  /*1eed0*/  LDL R4, [R1+0x14] ;  /* 0x0000140001047983 */ /* 0x000e280000100800 */
[----:B-1----:R-:W3:Y:S01]  /*1eee0*/  LDL R19, [R1+0xc] ;  /* 0x00000c0001137983 */ /* 0x002ee20000100800 */
[----:B------:R-:W-:Y:S05]  /*1eef0*/  WARPSYNC.ALL ;  /* 0x0000000000007948 */ /* 0x000fea0003800000 */
[----:B--2---:R-:W-:-:S05]  /*1ef00*/  LOP3.LUT R2, R0, R2, RZ, 0xfc, !PT ;  /* 0x0000000200027212 */ /* 0x004fca00078efcff */
[C---:B------:R-:W-:Y:S01]  /*1ef10*/  IMAD.IADD R2, R17.reuse, 0x1, R2 ;  /* 0x0000000111027824 */ /* 0x040fe200078e0202 */
[----:B---3--:R-:W-:-:S03]  /*1ef20*/  IADD3 R0, R17, R0, R19 ;  /* 0x0000000011007210 */ /* 0x008fc60007ffe013 */
[----:B0-----:R-:W-:Y:S01]  /*1ef30*/  IMAD.IADD R3, R4, 0x1, R2 ;  /* 0x0000000104037824 */ /* 0x001fe200078e0202 */
        /* <DEDUP_REMOVED lines=70> */
.L_x_1625:
[----:B-1----:R1:W-:Y:S01]  /*1f3a0*/  SYNCS.ARRIVE.TRANS64.A1T0 RZ, [R18+URZ+0x22850], RZ ;  /* 0x022850ff12ff79a7 */ /* 0x0023e2000810003f */
[----:B------:R-:W-:Y:S06]  /*1f3b0*/  BAR.SYNC.DEFER_BLOCKING 0x2, 0x80 ;  /* 0x0082000000007b1d */ /* 0x000fec0000010000 */
[----:B------:R-:W-:Y:S05]  /*1f3c0*/  @!P0 BRA `(.L_x_1626) ;  /* 0x0000000000048947 */ /* 0x000fea0003800000 */
[----:B------:R-:W-:Y:S01]  /*1f3d0*/  BPT.TRAP 0x1 ;  /* 0x000000040000795c */ /* 0x000fe20000300000 */
.L_x_1626:
[----:B------:R-:W-:Y:S02]  /*1f3e0*/  VIADD R3, R18, 0x22880 ;  /* 0x0002288012037836 */ /* 0x000fe40000000000 */
[----:B------:R-:W-:-:S03]  /*1f3f0*/  VIADD R30, R30, 0x1 ;  /* 0x000000011e1e7836 */ /* 0x000fc60000000000 */
[----:B------:R-:W-:Y:S02]  /*1f400*/  PRMT R3, R36, 0x654, R3 ;  /* 0x0000065424037816 */ /* 0x000fe40000000003 */
[C---:B------:R-:W-:Y:S02]  /*1f410*/  ISETP.NE.AND P0, PT, R30.reuse, 0x2, PT ;  /* 0x000000021e00780c */ /* 0x040fe40003f05270 */
[----:B------:R2:W-:Y:S02]  /*1f420*/  SYNCS.ARRIVE.TRANS64.RED.A1T0 RZ, [R3+URZ], RZ ;  /* 0x000000ff03ff79a7 */ /* 0x0005e4000810043f */
[----:B------:R-:W-:Y:S02]  /*1f430*/  SEL R30, R30, RZ, P0 ;  /* 0x000000ff1e1e7207 */ /* 0x000fe40000000000 */
[----:B--2---:R-:W-:-:S04]  /*1f440*/  SEL R3, RZ, 0x1, P0 ;  /* 0x00000001ff037807 */ /* 0x004fc80000000000 */
[----:B------:R-:W-:-:S07]  /*1f450*/  LOP3.LUT R34, R34, R3, RZ, 0x3c, !PT ;  /* 0x0000000322227212 */ /* 0x000fce00078e3cff */
.L_x_1569:
[----:B------:R-:W-:Y:S05]  /*1f460*/  BSYNC B7 ;  /* 0x0000000000077941 */ /* 0x000fea0003800000 */
.L_x_1567:
[----:B------:R-:W-:-:S13]  /*1f470*/  LOP3.LUT P0, RZ, R16, 0x400, RZ, 0xc0, !PT ;  /* 0x0000040010ff7812 */ /* 0x000fda000780c0ff */
[----:B------:R-:W-:Y:S05]  /*1f480*/  @!P0 BRA `(.L_x_1627) ;  /* 0x0000000000308947 */ /* 0x000fea0003800000 */
[----:B------:R-:W3:Y:S08]  /*1f490*/  S2UR UR4, SR_CgaCtaId ;  /* 0x00000000000479c3 */ /* 0x000ef00000008800 */
[----:B------:R-:W-:Y:S01]  /*1f4a0*/  BAR.SYNC.DEFER_BLOCKING 0x5, 0x180 ;  /* 0x0146000000007b1d */ /* 0x000fe20000010000 */
[----:B------:R-:W-:Y:S01]  /*1f4b0*/  MOV R17, 0x400 ;  /* 0x0000040000117802 */ /* 0x000fe20000000f00 */
[----:B---3--:R-:W-:-:S05]  /*1f4c0*/  IMAD.U32 R36, RZ, RZ, UR4 ;  /* 0x00000004ff247e24 */ /* 0x008fca000f8e00ff */
[----:B------:R-:W-:-:S05]  /*1f4d0*/  LEA R17, R36, R17, 0x18 ;  /* 0x0000001124117211 */ /* 0x000fca00078ec0ff */
[----:B------:R-:W3:Y:S04]  /*1f4e0*/  LDS.128 R4, [R17+0x228d0] ;  /* 0x0228d00011047984 */ /* 0x000ee80000000c00 */
[----:B---3--:R3:W-:Y:S01]  /*1f4f0*/  STL.64 [R1], R4 ;  /* 0x0000000401007387 */ /* 0x0087e20000100a00 */
[----:B0-2---:R-:W-:-:S03]  /*1f500*/  IMAD.MOV.U32 R0, RZ, RZ, R7 ;  /* 0x000000ffff007224 */ /* 0x005fc600078e0007 */
[----:B------:R3:W-:Y:S02]  /*1f510*/  STL [R1+0x8], R6 ;  /* 0x0000080601007387 */ /* 0x0007e40000100800 */
[----:B------:R-:W-:Y:S01]  /*1f520*/  R2UR UR41, R0 ;  /* 0x00000000002972ca */ /* 0x000fe200000e0000 */
[----:B------:R-:W-:Y:S06]  /*1f530*/  BAR.ARV 0x4, 0x180 ;  /* 0x0106000000007b1d */ /* 0x000fec0000002000 */
[----:B------:R-:W-:Y:S08]  /*1f540*/  BRA `(.L_x_1628) ;  /* 0x0000000c00e87947 */ /* 0x000ff00003800000 */
.L_x_1627:
[----:B0-2---:R-:W2:Y:S01]  /*1f550*/  LDL.LU R0, [R1] ;  /* 0x0000000001007983 */ /* 0x005ea20000300800 */
[----:B------:R-:W-:Y:S01]  /*1f560*/  ULDC UR4, c[0x0][0xc3c] ;  /* 0x00030f0000047ab9 */ /* 0x000fe20000000800 */
[----:B------:R-:W0:Y:S02]  /*1f570*/  S2R R2, SR_TID.X ;  /* 0x0000000000027919 */ /* 0x000e240000002100 */
[----:B0-----:R-:W-:-:S04]  /*1f580*/  LOP3.LUT R9, R2, 0x1f, RZ, 0xc0, !PT ;  /* 0x0000001f02097812 */ /* 0x001fc800078ec0ff */
[C---:B------:R-:W-:Y:S01]  /*1f590*/  ISETP.NE.AND P0, PT, R9.reuse, 0x1f, PT ;  /* 0x0000001f0900780c */ /* 0x040fe20003f05270 */
[----:B------:R-:W-:-:S05]  /*1f5a0*/  VIADD R7, R9, UR41 ;  /* 0x0000002909077c36 */ /* 0x000fca0008000000 */
[----:B------:R-:W-:Y:S01]  /*1f5b0*/  ISETP.GE.OR P1, PT, R7, UR4, !P0 ;  /* 0x0000000407007c0c */ /* 0x000fe2000c726670 */
[----:B------:R-:W-:-:S12]  /*1f5c0*/  ULDC UR4, c[0x0][0xc3c] ;  /* 0x00030f0000047ab9 */ /* 0x000fd80000000800 */
[----:B------:R-:W0:Y:S08]  /*1f5d0*/  @!P1 LDC.64 R2, c[0x0][0xc80] ;  /* 0x00032000ff029b82 */ /* 0x000e300000000a00 */
[----:B------:R-:W3:Y:S01]  /*1f5e0*/  @!P1 LDC.64 R4, c[0x0][0xc78] ;  /* 0x00031e00ff049b82 */ /* 0x000ee20000000a00 */
[----:B0-----:R-:W-:-:S04]  /*1f5f0*/  @!P1 IMAD.WIDE R2, R7, 0x4, R2 ;  /* 0x0000000407029825 */ /* 0x001fc800078e0202 */
[----:B--2---:R-:W-:Y:S02]  /*1f600*/  IMAD.MOV.U32 R10, RZ, RZ, R0 ;  /* 0x000000ffff0a7224 */ /* 0x004fe400078e0000 */
[----:B------:R-:W-:-:S06]  /*1f610*/  IMAD.MOV.U32 R0, RZ, RZ, RZ ;  /* 0x000000ffff007224 */ /* 0x000fcc00078e00ff */
[----:B------:R3:W2:Y:S02]  /*1f620*/  @!P1 LDG.E R0, desc[UR54][R2.64] ;  /* 0x0000003602009981 */ /* 0x0006a4000c1e1900 */
[----:B---3--:R-:W-:-:S04]  /*1f630*/  @!P1 IMAD.WIDE R2, R7, 0x4, R4 ;  /* 0x0000000407029825 */ /* 0x008fc800078e0204 */
[----:B------:R-:W-:-:S06]  /*1f640*/  IMAD.MOV.U32 R5, RZ, RZ, RZ ;  /* 0x000000ffff057224 */ /* 0x000fcc00078e00ff */
[----:B------:R-:W2:Y:S01]  /*1f650*/  @!P1 LDG.E R5, desc[UR54][R2.64] ;  /* 0x0000003602059981 */ /* 0x000ea2000c1e1900 */
[C---:B------:R-:W-:Y:S02]  /*1f660*/  ISETP.NE.AND P1, PT, R9.reuse, RZ, PT ;  /* 0x000000ff0900720c */ /* 0x040fe40003f25270 */
[C---:B------:R-:W-:Y:S02]  /*1f670*/  ISETP.GE.U32.AND P2, PT, R9.reuse, 0x2, PT ;  /* 0x000000020900780c */ /* 0x040fe40003f46070 */
[C---:B------:R-:W-:Y:S02]  /*1f680*/  ISETP.GE.U32.AND P3, PT, R9.reuse, 0x4, PT ;  /* 0x000000040900780c */ /* 0x040fe40003f66070 */
[C---:B------:R-:W-:Y:S02]  /*1f690*/  ISETP.GE.U32.AND P4, PT, R9.reuse, 0x8, PT ;  /* 0x000000080900780c */ /* 0x040fe40003f86070 */
[----:B------:R-:W-:Y:S02]  /*1f6a0*/  ISETP.GE.U32.AND P5, PT, R9, 0x10, PT ;  /* 0x000000100900780c */ /* 0x000fe40003fa6070 */
[----:B------:R-:W-:Y:S01]  /*1f6b0*/  SHFL.IDX PT, R9, R10, 0x1, 0x1f ;  /* 0x00201f000a097f89 */ /* 0x000fe200000e0000 */
        /* <DEDUP_REMOVED lines=10> */
[----:B------:R-:W-:Y:S04]  /*1f760*/  SHFL.IDX PT, R6, R10, RZ, 0x1f ;  /* 0x00001fff0a067589 */ /* 0x000fe800000e0000 */
[----:B------:R-:W0:Y:S02]  /*1f770*/  SHFL.UP PT, R2, R3, 0x8, RZ ;  /* 0x0500000003027989 */ /* 0x000e2400000e00ff */
[----:B0-----:R-:W-:-:S05]  /*1f780*/  SEL R2, R2, RZ, P4 ;  /* 0x000000ff02027207 */ /* 0x001fca0002000000 */
[----:B------:R-:W-:-:S05]  /*1f790*/  IMAD.IADD R2, R3, 0x1, R2 ;  /* 0x0000000103027824 */ /* 0x000fca00078e0202 */
[----:B------:R-:W0:Y:S02]  /*1f7a0*/  SHFL.UP PT, R4, R2, 0x10, RZ ;  /* 0x0600000002047989 */ /* 0x000e2400000e00ff */
[----:B0-----:R-:W-:Y:S02]  /*1f7b0*/  SEL R7, R4, RZ, P5 ;  /* 0x000000ff04077207 */ /* 0x001fe40002800000 */
[----:B------:R-:W0:Y:S03]  /*1f7c0*/  LDC R4, c[0x0][0xc38] ;  /* 0x00030e00ff047b82 */ /* 0x000e260000000800 */
[----:B------:R-:W-:-:S05]  /*1f7d0*/  IMAD.IADD R11, R2, 0x1, R7 ;  /* 0x00000001020b7824 */ /* 0x000fca00078e0207 */
[----:B------:R-:W0:Y:S02]  /*1f7e0*/  SHFL.IDX PT, R7, R11, 0x1f, 0x1f ;  /* 0x03e01f000b077f89 */ /* 0x000e2400000e0000 */
[----:B0-----:R-:W-:Y:S02]  /*1f7f0*/  IMAD R8, R7, R4, RZ ;  /* 0x0000000407087224 */ /* 0x001fe400078e02ff */
[----:B------:R-:W-:Y:S02]  /*1f800*/  IMAD.MOV.U32 R7, RZ, RZ, RZ ;  /* 0x000000ffff077224 */ /* 0x000fe400078e00ff */
[----:B------:R-:W-:-:S05]  /*1f810*/  IMAD.IADD R9, R9, 0x1, R8 ;  /* 0x0000000109097824 */ /* 0x000fca00078e0208 */
[----:B------:R-:W-:-:S13]  /*1f820*/  ISETP.GT.AND P6, PT, R9, R6, PT ;  /* 0x000000060900720c */ /* 0x000fda0003fc4270 */
[----:B------:R-:W-:Y:S05]  /*1f830*/  @P6 BRA `(.L_x_1629) ;  /* 0x00000000009c6947 */ /* 0x000fea0003800000 */
.L_x_1631:
[----:B------:R-:W-:-:S04]  /*1f840*/  UIADD3 UR41, UR41, 0x1f, URZ ;  /* 0x0000001f29297890 */ /* 0x000fc8000fffe03f */
[----:B------:R-:W-:-:S06]  /*1f850*/  UISETP.GE.AND UP0, UPT, UR41, UR4, UPT ;  /* 0x000000042900728c */ /* 0x000fcc000bf06270 */
[----:B------:R-:W-:-:S13]  /*1f860*/  PLOP3.LUT P6, PT, PT, PT, UP0, 0x40, 0x0 ;  /* 0x000000000000781c */ /* 0x000fda0003fce808 */
[----:B------:R-:W-:Y:S05]  /*1f870*/  @!P6 BRA `(.L_x_1630) ;  /* 0x0000000800cce947 */ /* 0x000fea0003800000 */
[----:B------:R-:W0:Y:S02]  /*1f880*/  S2R R0, SR_TID.X ;  /* 0x0000000000007919 */ /* 0x000e240000002100 */
[----:B0-----:R-:W-:-:S05]  /*1f890*/  LOP3.LUT R0, R0, 0x1f, RZ, 0xc0, !PT ;  /* 0x0000001f00007812 */ /* 0x001fca00078ec0ff */
[----:B------:R-:W-:Y:S02]  /*1f8a0*/  VIADD R11, R0, UR41 ;  /* 0x00000029000b7c36 */ /* 0x000fe40008000000 */
[----:B------:R-:W-:-:S03]  /*1f8b0*/  IMAD.MOV.U32 R0, RZ, RZ, RZ ;  /* 0x000000ffff007224 */ /* 0x000fc600078e00ff */
        /* <DEDUP_REMOVED lines=10> */
[----:B0-----:R-:W-:-:S05]  /*1f960*/  SEL R4, R4, RZ, P1 ;  /* 0x000000ff04047207 */ /* 0x001fca0000800000 */
[----:B------:R-:W-:-:S05]  /*1f970*/  IMAD.IADD R4, R13, 0x1, R4 ;  /* 0x000000010d047824 */ /* 0x000fca00078e0204 */
[----:B------:R-:W0:Y:S02]  /*1f980*/  SHFL.UP PT, R8, R4, 0x2, RZ ;  /* 0x0440000004087989 */ /* 0x000e2400000e00ff */
[----:B0-----:R-:W-:-:S05]  /*1f990*/  SEL R11, R8, RZ, P2 ;  /* 0x000000ff080b7207 */ /* 0x001fca0001000000 */
[----:B------:R-:W-:Y:S02]  /*1f9a0*/  IMAD.IADD R11, R4, 0x1, R11 ;  /* 0x00000001040b7824 */ /* 0x000fe400078e020b */
[----:B------:R-:W0:Y:S03]  /*1f9b0*/  LDC R4, c[0x0][0xc38] ;  /* 0x00030e00ff047b82 */ /* 0x000e260000000800 */
[----:B------:R-:W2:Y:S02]  /*1f9c0*/  SHFL.UP PT, R8, R11, 0x4, RZ ;  /* 0x048000000b087989 */ /* 0x000ea400000e00ff */
[----:B--2---:R-:W-:-:S05]  /*1f9d0*/  SEL R8, R8, RZ, P3 ;  /* 0x000000ff08087207 */ /* 0x004fca0001800000 */
[----:B------:R-:W-:-:S05]  /*1f9e0*/  IMAD.IADD R8, R11, 0x1, R8 ;  /* 0x000000010b087824 */ /* 0x000fca00078e0208 */
[----:B------:R-:W2:Y:S02]  /*1f9f0*/  SHFL.UP PT, R2, R8, 0x8, RZ ;  /* 0x0500000008027989 */ /* 0x000ea400000e00ff */
[----:B--2---:R-:W-:-:S05]  /*1fa00*/  SEL R3, R2, RZ, P4 ;  /* 0x000000ff02037207 */ /* 0x004fca0002000000 */
[----:B------:R-:W-:-:S05]  /*1fa10*/  IMAD.IADD R3, R8, 0x1, R3 ;  /* 0x0000000108037824 */ /* 0x000fca00078e0203 */
[----:B------:R-:W2:Y:S02]  /*1fa20*/  SHFL.UP PT, R2, R3, 0x10, RZ ;  /* 0x0600000003027989 */ /* 0x000ea400000e00ff */
[----:B--2---:R-:W-:-:S05]  /*1fa30*/  SEL R2, R2, RZ, P5 ;  /* 0x000000ff02027207 */ /* 0x004fca0002800000 */
[----:B------:R-:W-:-:S05]  /*1fa40*/  IMAD.IADD R2, R3, 0x1, R2 ;  /* 0x0000000103027824 */ /* 0x000fca00078e0202 */
[----:B------:R-:W0:Y:S02]  /*1fa50*/  SHFL.IDX PT, R13, R2, 0x1f, 0x1f ;  /* 0x03e01f00020d7f89 */ /* 0x000e2400000e0000 */
[----:B0-----:R-:W-:-:S04]  /*1fa60*/  IMAD R8, R13, R4, RZ ;  /* 0x000000040d087224 */ /* 0x001fc800078e02ff */
[----:B------:R-:W-:-:S05]  /*1fa70*/  IMAD.IADD R9, R8, 0x1, R9 ;  /* 0x0000000108097824 */ /* 0x000fca00078e0209 */
[----:B------:R-:W-:-:S13]  /*1fa80*/  ISETP.GT.AND P6, PT, R9, R6, PT ;  /* 0x000000060900720c */ /* 0x000fda0003fc4270 */
[----:B------:R-:W-:Y:S05]  /*1fa90*/  @!P6 BRA `(.L_x_1631) ;  /* 0xfffffffc0068e947 */ /* 0x000fea000383ffff */
[----:B------:R-:W-:-:S07]  /*1faa0*/  IMAD.MOV.U32 R11, RZ, RZ, R2 ;  /* 0x000000ffff0b7224 */ /* 0x000fce00078e0002 */
.L_x_1629:
[----:B------:R-:W-:-:S04]  /*1fab0*/  IMAD.IADD R9, R9, 0x1, -R8 ;  /* 0x0000000109097824 */ /* 0x000fc800078e0a08 */
[----:B------:R-:W-:-:S05]  /*1fac0*/  IMAD R3, R11, R4, R9 ;  /* 0x000000040b037224 */ /* 0x000fca00078e0209 */
[----:B------:R-:W-:-:S13]  /*1fad0*/  ISETP.GT.AND P0, PT, R3, R6, PT ;  /* 0x000000060300720c */ /* 0x000fda0003f04270 */
[----:B------:R-:W-:Y:S02]  /*1fae0*/  VOTEU.ANY UR5, UPT, !P0 ;  /* 0x0000000000057886 */ /* 0x000fe400040e0100 */
[----:B------:R-:W-:Y:S02]  /*1faf0*/  UPOPC UR4, UR5 ;  /* 0x00000005000472bf */ /* 0x000fe40008000000 */
[----:B------:R-:W-:-:S04]  /*1fb00*/  ISETP.NE.AND P0, PT, RZ, UR5, PT ;  /* 0x00000005ff007c0c */ /* 0x000fc8000bf05270 */
[----:B------:R-:W-:Y:S02]  /*1fb10*/  IMAD.U32 R8, RZ, RZ, UR4 ;  /* 0x00000004ff087e24 */ /* 0x000fe4000f8e00ff */
[----:B------:R-:W-:-:S04]  /*1fb20*/  IMAD.U32 R3, RZ, RZ, UR4 ;  /* 0x00000004ff037e24 */ /* 0x000fc8000f8e00ff */
[----:B------:R0:W2:Y:S04]  /*1fb30*/  SHFL.IDX PT, R8, R5, R8, 0x1f ;  /* 0x00001f0805087589 */ /* 0x0000a800000e0000 */
[----:B------:R0:W3:Y:S01]  /*1fb40*/  SHFL.IDX PT, R0, R0, R3, 0x1f ;  /* 0x00001f0300007589 */ /* 0x0000e200000e0000 */
[----:B------:R-:W-:Y:S05]  /*1fb50*/  @!P0 BRA `(.L_x_1632) ;  /* 0x00000000000c8947 */ /* 0x000fea0003800000 */
[----:B------:R-:W-:-:S06]  /*1fb60*/  UIADD3 UR5, UR4, -0x1, URZ ;  /* 0xffffffff04057890 */ /* 0x000fcc000fffe03f */
[----:B------:R-:W-:-:S05]  /*1fb70*/  IMAD.U32 R2, RZ, RZ, UR5 ;  /* 0x00000005ff027e24 */ /* 0x000fca000f8e00ff */
[----:B------:R4:W0:Y:S02]  /*1fb80*/  SHFL.IDX PT, R7, R11, R2, 0x1f ;  /* 0x00001f020b077589 */ /* 0x00082400000e0000 */
.L_x_1632:
[----:B0---4-:R-:W-:Y:S01]  /*1fb90*/  IMAD R2, R7, R4, R9 ;  /* 0x0000000407027224 */ /* 0x011fe200078e0209 */
[----:B--2---:R-:W-:Y:S01]  /*1fba0*/  ISETP.NE.AND P0, PT, R8, 0x1, PT ;  /* 0x000000010800780c */ /* 0x004fe20003f05270 */
[----:B------:R-:W-:Y:S02]  /*1fbb0*/  UIADD3 UR41, UR4, UR41, URZ ;  /* 0x0000002904297290 */ /* 0x000fe4000fffe03f */
[----:B------:R-:W-:Y:S01]  /*1fbc0*/  IMAD.IADD R5, R6, 0x1, -R2 ;  /* 0x0000000106057824 */ /* 0x000fe200078e0a02 */
[----:B------:R0:W-:Y:S09]  /*1fbd0*/  STL [R1], R2 ;  /* 0x0000000201007387 */ /* 0x0001f20000100800 */
[----:B------:R-:W-:Y:S05]  /*1fbe0*/  @!P0 BRA `(.L_x_1633) ;  /* 0x0000000000e48947 */ /* 0x000fea0003800000 */
[----:B---3--:R-:W-:Y:S02]  /*1fbf0*/  IABS R6, R0 ;  /* 0x0000000000067213 */ /* 0x008fe40000000000 */
[----:B------:R-:W-:Y:S02]  /*1fc00*/  IABS R4, R8 ;  /* 0x0000000800047213 */ /* 0x000fe40000000000 */
[----:B------:R-:W2:Y:S08]  /*1fc10*/  I2F.RP R7, R6 ;  /* 0x0000000600077306 */ /* 0x000eb00000209400 */
[----:B------:R-:W3:Y:S08]  /*1fc20*/  I2F.RP R10, R4 ;  /* 0x00000004000a7306 */ /* 0x000ef00000209400 */
[----:B--2---:R-:W0:Y:S08]  /*1fc30*/  MUFU.RCP R7, R7 ;  /* 0x0000000700077308 */ /* 0x004e300000001000 */
[----:B---3--:R-:W-:Y:S01]  /*1fc40*/  MUFU.RCP R10, R10 ;  /* 0x0000000a000a7308 */ /* 0x008fe20000001000 */
[----:B0-----:R-:W-:Y:S01]  /*1fc50*/  VIADD R2, R7, 0xffffffe ;  /* 0x0ffffffe07027836 */ /* 0x001fe20000000000 */
[----:B------:R-:W-:-:S06]  /*1fc60*/  IABS R7, R0 ;  /* 0x0000000000077213 */ /* 0x000fcc0000000000 */
[----:B------:R0:W2:Y:S02]  /*1fc70*/  F2I.FTZ.U32.TRUNC.NTZ R3, R2 ;  /* 0x0000000200037305 */ /* 0x0000a4000021f000 */
[----:B0-----:R-:W-:Y:S02]  /*1fc80*/  IMAD.MOV.U32 R2, RZ, RZ, RZ ;  /* 0x000000ffff027224 */ /* 0x001fe400078e00ff */
[----:B--2---:R-:W-:-:S04]  /*1fc90*/  IMAD.MOV R9, RZ, RZ, -R3 ;  /* 0x000000ffff097224 */ /* 0x004fc800078e0a03 */
[----:B------:R-:W-:-:S04]  /*1fca0*/  IMAD R9, R9, R6, RZ ;  /* 0x0000000609097224 */ /* 0x000fc800078e02ff */
[----:B------:R-:W-:Y:S01]  /*1fcb0*/  IMAD.HI.U32 R3, R3, R9, R2 ;  /* 0x0000000903037227 */ /* 0x000fe200078e0002 */
[----:B------:R-:W-:-:S03]  /*1fcc0*/  IABS R2, R5 ;  /* 0x0000000500027213 */ /* 0x000fc60000000000 */
[----:B------:R-:W-:Y:S02]  /*1fcd0*/  IMAD.MOV R9, RZ, RZ, -R7 ;  /* 0x000000ffff097224 */ /* 0x000fe400078e0a07 */
[----:B------:R-:W-:-:S04]  /*1fce0*/  IMAD.HI.U32 R7, R3, R2, RZ ;  /* 0x0000000203077227 */ /* 0x000fc800078e00ff */
[----:B------:R-:W-:Y:S02]  /*1fcf0*/  IMAD R9, R7, R9, R2 ;  /* 0x0000000907097224 */ /* 0x000fe400078e0202 */
[----:B------:R-:W-:Y:S02]  /*1fd00*/  VIADD R3, R10, 0xffffffe ;  /* 0x0ffffffe0a037836 */ /* 0x000fe40000000000 */
[----:B------:R-:W-:Y:S01]  /*1fd10*/  IMAD.MOV.U32 R2, RZ, RZ, RZ ;  /* 0x000000ffff027224 */ /* 0x000fe200078e00ff */
[----:B------:R-:W-:-:S03]  /*1fd20*/  ISETP.GT.U32.AND P1, PT, R6, R9, PT ;  /* 0x000000090600720c */ /* 0x000fc60003f24070 */
[----:B------:R-:W0:Y:S10]  /*1fd30*/  F2I.FTZ.U32.TRUNC.NTZ R3, R3 ;  /* 0x0000000300037305 */ /* 0x000e34000021f000 */
[----:B------:R-:W-:-:S02]  /*1fd40*/  @!P1 IMAD.IADD R9, R9, 0x1, -R6 ;  /* 0x0000000109099824 */ /* 0x000fc400078e0a06 */
[----:B------:R-:W-:Y:S01]  /*1fd50*/  @!P1 VIADD R7, R7, 0x1 ;  /* 0x0000000107079836 */ /* 0x000fe20000000000 */
[----:B------:R-:W-:Y:S02]  /*1fd60*/  ISETP.NE.AND P1, PT, R0, RZ, PT ;  /* 0x000000ff0000720c */ /* 0x000fe40003f25270 */
[----:B------:R-:W-:Y:S01]  /*1fd70*/  ISETP.GE.U32.AND P0, PT, R9, R6, PT ;  /* 0x000000060900720c */ /* 0x000fe20003f06070 */
[----:B0-----:R-:W-:-:S04]  /*1fd80*/  IMAD.MOV R9, RZ, RZ, -R3 ;  /* 0x000000ffff097224 */ /* 0x001fc800078e0a03 */
[----:B------:R-:W-:-:S04]  /*1fd90*/  IMAD R9, R9, R4, RZ ;  /* 0x0000000409097224 */ /* 0x000fc800078e02ff */
[----:B------:R-:W-:Y:S01]  /*1fda0*/  IMAD.HI.U32 R6, R3, R9, R2 ;  /* 0x0000000903067227 */ /* 0x000fe200078e0002 */
[----:B------:R-:W-:-:S03]  /*1fdb0*/  LOP3.LUT R2, R5, R0, RZ, 0x3c, !PT ;  /* 0x0000000005027212 */ /* 0x000fc600078e3cff */
[----:B------:R-:W-:Y:S01]  /*1fdc0*/  @P0 VIADD R7, R7, 0x1 ;  /* 0x0000000107070836 */ /* 0x000fe20000000000 */
[----:B------:R-:W-:Y:S02]  /*1fdd0*/  ISETP.GE.AND P2, PT, R2, RZ, PT ;  /* 0x000000ff0200720c */ /* 0x000fe40003f46270 */
[----:B------:R-:W-:Y:S01]  /*1fde0*/  IABS R2, R8 ;  /* 0x0000000800027213 */ /* 0x000fe20000000000 */
[----:B------:R-:W-:-:S04]  /*1fdf0*/  IMAD.MOV.U32 R9, RZ, RZ, R7 ;  /* 0x000000ffff097224 */ /* 0x000fc800078e0007 */
[----:B------:R-:W-:-:S06]  /*1fe00*/  IMAD.MOV R2, RZ, RZ, -R2 ;  /* 0x000000ffff027224 */ /* 0x000fcc00078e0a02 */
[----:B------:R-:W-:Y:S01]  /*1fe10*/  @!P2 IMAD.MOV R9, RZ, RZ, -R9 ;  /* 0x000000ffff09a224 */ /* 0x000fe200078e0a09 */
[----:B------:R-:W-:-:S04]  /*1fe20*/  @!P1 LOP3.LUT R9, RZ, R0, RZ, 0x33, !PT ;  /* 0x00000000ff099212 */ /* 0x000fc800078e33ff */
[----:B------:R-:W-:-:S05]  /*1fe30*/  IABS R3, R9 ;  /* 0x0000000900037213 */ /* 0x000fca0000000000 */
[----:B------:R-:W-:-:S04]  /*1fe40*/  IMAD.HI.U32 R6, R6, R3, RZ ;  /* 0x0000000306067227 */ /* 0x000fc800078e00ff */
[----:B------:R-:W-:Y:S01]  /*1fe50*/  IMAD R3, R6, R2, R3 ;  /* 0x0000000206037224 */ /* 0x000fe200078e0203 */
[----:B------:R-:W-:-:S04]  /*1fe60*/  LOP3.LUT R2, R9, R8, RZ, 0x3c, !PT ;  /* 0x0000000809027212 */ /* 0x000fc800078e3cff */
[----:B------:R-:W-:Y:S02]  /*1fe70*/  ISETP.GT.U32.AND P1, PT, R4, R3, PT ;  /* 0x000000030400720c */ /* 0x000fe40003f24070 */
[----:B------:R-:W-:Y:S01]  /*1fe80*/  ISETP.GE.AND P2, PT, R2, RZ, PT ;  /* 0x000000ff0200720c */ /* 0x000fe20003f46270 */
[----:B------:R-:W-:-:S04]  /*1fe90*/  IMAD.MOV R2, RZ, RZ, -R9 ;  /* 0x000000ffff027224 */ /* 0x000fc800078e0a09 */
[----:B------:R-:W-:-:S06]  /*1fea0*/  IMAD R2, R0, R2, R5 ;  /* 0x0000000200027224 */ /* 0x000fcc00078e0205 */
[----:B------:R-:W-:Y:S02]  /*1feb0*/  @!P1 IMAD.IADD R3, R3, 0x1, -R4 ;  /* 0x0000000103039824 */ /* 0x000fe400078e0a04 */
[----:B------:R-:W-:Y:S01]  /*1fec0*/  @!P1 VIADD R6, R6, 0x1 ;  /* 0x0000000106069836 */ /* 0x000fe20000000000 */
[----:B------:R-:W-:Y:S02]  /*1fed0*/  ISETP.NE.AND P1, PT, R8, RZ, PT ;  /* 0x000000ff0800720c */ /* 0x000fe40003f25270 */
[----:B------:R-:W-:-:S13]  /*1fee0*/  ISETP.GE.U32.AND P0, PT, R3, R4, PT ;  /* 0x000000040300720c */ /* 0x000fda0003f06070 */
[----:B------:R-:W-:-:S04]  /*1fef0*/  @P0 VIADD R6, R6, 0x1 ;  /* 0x0000000106060836 */ /* 0x000fc80000000000 */
[----:B------:R-:W-:Y:S01]  /*1ff00*/  @!P2 IMAD.MOV R6, RZ, RZ, -R6 ;  /* 0x000000ffff06a224 */ /* 0x000fe200078e0a06 */
[----:B------:R-:W-:-:S05]  /*1ff10*/  @!P1 LOP3.LUT R6, RZ, R8, RZ, 0x33, !PT ;  /* 0x00000008ff069212 */ /* 0x000fca00078e33ff */
[--C-:B------:R-:W-:Y:S02]  /*1ff20*/  IMAD.MOV R7, RZ, RZ, -R6.reuse ;  /* 0x000000ffff077224 */ /* 0x100fe400078e0a06 */
[C---:B------:R-:W-:Y:S02]  /*1ff30*/  IMAD R3, R8.reuse, 0x1000000, R6 ;  /* 0x0100000008037824 */ /* 0x040fe400078e0206 */
[----:B------:R-:W-:-:S04]  /*1ff40*/  IMAD R8, R8, R7, R9 ;  /* 0x0000000708087224 */ /* 0x000fc800078e0209 */
[----:B------:R-:W-:-:S05]  /*1ff50*/  IMAD R3, R8, 0x10000, R3 ;  /* 0x0001000008037824 */ /* 0x000fca00078e0203 */
[----:B------:R0:W-:Y:S01]  /*1ff60*/  STL [R1+0x8], R3 ;  /* 0x0000080301007387 */ /* 0x0001e20000100800 */
[----:B------:R-:W-:Y:S05]  /*1ff70*/  BRA `(.L_x_1634) ;  /* 0x0000000000fc7947 */ /* 0x000fea0003800000 */
.L_x_1633:
[----:B------:R-:W-:Y:S02]  /*1ff80*/  ULDC.64 UR4, c[0x0][0xc90] ;  /* 0x0003240000047ab9 */ /* 0x000fe40000000a00 */
[----:B------:R-:W-:-:S06]  /*1ff90*/  UIMAD.WIDE UR4, UR41, 0x4, UR4 ;  /* 0x00000004290478a5 */ /* 0x000fcc000f8e0204 */
[----:B0-----:R-:W-:Y:S02]  /*1ffa0*/  IMAD.U32 R2, RZ, RZ, UR4 ;  /* 0x00000004ff027e24 */ /* 0x001fe4000f8e00ff */
[----:B------:R-:W-:-:S05]  /*1ffb0*/  IMAD.U32 R3, RZ, RZ, UR5 ;  /* 0x00000005ff037e24 */ /* 0x000fca000f8e00ff */
[----:B------:R0:W3:Y:S02]  /*1ffc0*/  LDG.E R9, desc[UR54][R2.64] ;  /* 0x0000003602097981 */ /* 0x0000e4000c1e1900 */
[----:B0-----:R-:W-:Y:S02]  /*1ffd0*/  IMAD.MOV.U32 R2, RZ, RZ, RZ ;  /* 0x000000ffff027224 */ /* 0x001fe400078e00ff */
[----:B---3--:R-:W-:-:S05]  /*1ffe0*/  IMAD R6, R0, R9, RZ ;  /* 0x0000000900067224 */ /* 0x008fca00078e02ff */
[----:B------:R-:W-:-:S04]  /*1fff0*/  IABS R7, R6 ;  /* 0x0000000600077213 */ /* 0x000fc80000000000 */
[----:B------:R-:W0:Y:S08]  /*20000*/  I2F.RP R8, R7 ;  /* 0x0000000700087306 */ /* 0x000e300000209400 */
[----:B0-----:R-:W0:Y:S02]  /*20010*/  MUFU.RCP R8, R8 ;  /* 0x0000000800087308 */ /* 0x001e240000001000 */
[----:B0-----:R-:W-:-:S06]  /*20020*/  VIADD R10, R8, 0xffffffe ;  /* 0x0ffffffe080a7836 */ /* 0x001fcc0000000000 */
[----:B------:R-:W0:Y:S02]  /*20030*/  F2I.FTZ.U32.TRUNC.NTZ R3, R10 ;  /* 0x0000000a00037305 */ /* 0x000e24000021f000 */
[----:B0-----:R-:W-:-:S04]  /*20040*/  IMAD.MOV R12, RZ, RZ, -R3 ;  /* 0x000000ffff0c7224 */ /* 0x001fc800078e0a03 */
[----:B------:R-:W-:-:S04]  /*20050*/  IMAD R11, R12, R7, RZ ;  /* 0x000000070c0b7224 */ /* 0x000fc800078e02ff */
[----:B------:R-:W-:Y:S01]  /*20060*/  IMAD.HI.U32 R2, R3, R11, R2 ;  /* 0x0000000b03027227 */ /* 0x000fe200078e0002 */
[----:B------:R-:W-:Y:S02]  /*20070*/  IABS R11, R5 ;  /* 0x00000005000b7213 */ /* 0x000fe40000000000 */
[----:B------:R-:W-:-:S03]  /*20080*/  IABS R3, R6 ;  /* 0x0000000600037213 */ /* 0x000fc60000000000 */
[----:B------:R-:W-:-:S04]  /*20090*/  IMAD.HI.U32 R2, R2, R11, RZ ;  /* 0x0000000b02027227 */ /* 0x000fc800078e00ff */
[----:B------:R-:W-:-:S04]  /*200a0*/  IMAD.MOV R3, RZ, RZ, -R3 ;  /* 0x000000ffff037224 */ /* 0x000fc800078e0a03 */
[----:B------:R-:W-:Y:S01]  /*200b0*/  IMAD R8, R2, R3, R11 ;  /* 0x0000000302087224 */ /* 0x000fe200078e020b */
[----:B------:R-:W-:-:S04]  /*200c0*/  LOP3.LUT R3, R5, R6, RZ, 0x3c, !PT ;  /* 0x0000000605037212 */ /* 0x000fc800078e3cff */
[----:B------:R-:W-:Y:S02]  /*200d0*/  ISETP.GT.U32.AND P1, PT, R7, R8, PT ;  /* 0x000000080700720c */ /* 0x000fe40003f24070 */
[----:B------:R-:W-:-:S11]  /*200e0*/  ISETP.GE.AND P2, PT, R3, RZ, PT ;  /* 0x000000ff0300720c */ /* 0x000fd60003f46270 */
[----:B------:R-:W-:Y:S02]  /*200f0*/  @!P1 IMAD.IADD R8, R8, 0x1, -R7 ;  /* 0x0000000108089824 */ /* 0x000fe400078e0a07 */
[----:B------:R-:W-:Y:S01]  /*20100*/  @!P1 VIADD R2, R2, 0x1 ;  /* 0x0000000102029836 */ /* 0x000fe20000000000 */
[----:B------:R-:W-:Y:S02]  /*20110*/  ISETP.NE.AND P1, PT, R6, RZ, PT ;  /* 0x000000ff0600720c */ /* 0x000fe40003f25270 */
[----:B------:R-:W-:-:S13]  /*20120*/  ISETP.GE.U32.AND P0, PT, R8, R7, PT ;  /* 0x000000070800720c */ /* 0x000fda0003f06070 */
[----:B------:R-:W-:-:S04]  /*20130*/  @P0 VIADD R2, R2, 0x1 ;  /* 0x0000000102020836 */ /* 0x000fc80000000000 */
        /* <DEDUP_REMOVED lines=12> */
[----:B0-----:R-:W-:Y:S01]  /*20200*/  VIADD R3, R9, 0xffffffe ;  /* 0x0ffffffe09037836 */ /* 0x001fe20000000000 */
[----:B------:R-:W-:-:S05]  /*20210*/  IABS R9, R5 ;  /* 0x0000000500097213 */ /* 0x000fca0000000000 */
        /* <DEDUP_REMOVED lines=12> */
[----:B------:R-:W-:Y:S02]  /*202e0*/  LOP3.LUT R3, R5, R4, RZ, 0x3c, !PT ;  /* 0x0000000405037212 */ /* 0x000fe400078e3cff */
[----:B------:R-:W-:Y:S02]  /*202f0*/  IADD3 R5, R7, 0x1000000, R5 ;  /* 0x0100000007057810 */ /* 0x000fe40007ffe005 */
[----:B------:R-:W-:-:S07]  /*20300*/  ISETP.GE.AND P2, PT, R3, RZ, PT ;  /* 0x000000ff0300720c */ /* 0x000fce0003f46270 */
[----:B------:R-:W-:-:S06]  /*20310*/  @P0 VIADD R2, R2, 0x1 ;  /* 0x0000000102020836 */ /* 0x000fcc0000000000 */
[----:B------:R-:W-:Y:S01]  /*20320*/  @!P2 IMAD.MOV R2, RZ, RZ, -R2 ;  /* 0x000000ffff02a224 */ /* 0x000fe200078e0a02 */
[----:B------:R-:W-:Y:S01]  /*20330*/  @!P1 LOP3.LUT R2, RZ, R4, RZ, 0x33, !PT ;  /* 0x00000004ff029212 */ /* 0x000fe200078e33ff */
[----:B------:R-:W-:-:S04]  /*20340*/  IMAD.MOV R4, RZ, RZ, -R4 ;  /* 0x000000ffff047224 */ /* 0x000fc800078e0a04 */
[----:B------:R-:W-:-:S05]  /*20350*/  IMAD R3, R2, R4, R5 ;  /* 0x0000000402037224 */ /* 0x000fca00078e0205 */
[----:B------:R2:W-:Y:S02]  /*20360*/  STL [R1+0x8], R3 ;  /* 0x0000080301007387 */ /* 0x0005e40000100800 */
.L_x_1634:
[----:B0-2---:R-:W-:-:S05]  /*20370*/  LOP3.LUT R3, RZ, R2, RZ, 0x33, !PT ;  /* 0x00000002ff037212 */ /* 0x005fca00078e33ff */
[----:B------:R-:W-:-:S05]  /*20380*/  IMAD.IADD R0, R0, 0x1, R3 ;  /* 0x0000000100007824 */ /* 0x000fca00078e0203 */
[----:B------:R2:W-:Y:S01]  /*20390*/  STL [R1+0x4], R0 ;  /* 0x0000040001007387 */ /* 0x0005e20000100800 */
[----:B------:R-:W-:Y:S05]  /*203a0*/  BRA `(.L_x_1635) ;  /* 0x0000000000107947 */ /* 0x000fea0003800000 */
.L_x_1630:
[----:B------:R0:W-:Y:S01]  /*203b0*/  STL [R1], R6 ;  /* 0x0000000601007387 */ /* 0x0001e20000100800 */
[----:B------:R-:W-:-:S03]  /*203c0*/  ULDC UR41, c[0x0][0xc3c] ;  /* 0x00030f0000297ab9 */ /* 0x000fc60000000800 */
[----:B------:R0:W-:Y:S04]  /*203d0*/  STL [R1+0x4], RZ ;  /* 0x000004ff01007387 */ /* 0x0001e80000100800 */
[----:B------:R0:W-:Y:S02]  /*203e0*/  STL [R1+0x8], RZ ;  /* 0x000008ff01007387 */ /* 0x0001e40000100800 */
.L_x_1635:
[----:B------:R-:W3:Y:S04]  /*203f0*/  LDL R3, [R1+0x4] ;  /* 0x0000040001037983 */ /* 0x000ee80000100800 */
[----:B------:R-:W0:Y:S04]  /*20400*/  LDL R2, [R1+0x8] ;  /* 0x0000080001027983 */ /* 0x000e280000100800 */
[----:B------:R-:W4:Y:S01]  /*20410*/  LDL R4, [R1] ;  /* 0x0000000001047983 */ /* 0x000f220000100800 */
[----:B--2---:R-:W2:Y:S02]  /*20420*/  S2R R0, SR_TID.X ;  /* 0x0000000000007919 */ /* 0x004ea40000002100 */
[----:B--2---:R-:W-:Y:S01]  /*20430*/  LOP3.LUT R0, R0, 0x1f, RZ, 0xc0, !PT ;  /* 0x0000001f00007812 */ /* 0x004fe200078ec0ff */
[----:B------:R-:W-:Y:S03]  /*20440*/  BAR.SYNC.DEFER_BLOCKING 0x4, 0x180 ;  /* 0x0106000000007b1d */ /* 0x000fe60000010000 */
[----:B------:R-:W-:-:S13]  /*20450*/  ISETP.NE.AND P0, PT, R0, RZ, PT ;  /* 0x000000ff0000720c */ /* 0x000fda0003f05270 */
[----:B------:R-:W2:Y:S01]  /*20460*/  @!P0 S2R R36, SR_CgaCtaId ;  /* 0x0000000000248919 */ /* 0x000ea20000008800 */
[----:B------:R-:W-:-:S04]  /*20470*/  IMAD.U32 R0, RZ, RZ, UR41 ;  /* 0x00000029ff007e24 */ /* 0x000fc8000f8e00ff */
[----:B------:R-:W-:Y:S02]  /*20480*/  @!P0 IMAD.MOV.U32 R7, RZ, RZ, R0 ;  /* 0x000000ffff078224 */ /* 0x000fe400078e0000 */
[----:B---3--:R-:W-:Y:S01]  /*20490*/  IMAD.MOV.U32 R5, RZ, RZ, R3 ;  /* 0x000000ffff057224 */ /* 0x008fe200078e0003 */
[----:B------:R-:W-:Y:S01]  /*204a0*/  @!P0 MOV R3, 0x400 ;  /* 0x0000040000038802 */ /* 0x000fe20000000f00 */
[----:B0-----:R-:W-:-:S03]  /*204b0*/  IMAD.MOV.U32 R6, RZ, RZ, R2 ;  /* 0x000000ffff067224 */ /* 0x001fc600078e0002 */
[----:B--2---:R-:W-:-:S05]  /*204c0*/  @!P0 LEA R17, R36, R3, 0x18 ;  /* 0x0000000324118211 */ /* 0x004fca00078ec0ff */
[----:B----4-:R0:W-:Y:S01]  /*204d0*/  @!P0 STS.128 [R17+0x228d0], R4 ;  /* 0x0228d00411008388 */ /* 0x0101e20000000c00 */
[----:B------:R-:W-:Y:S06]  /*204e0*/  BAR.ARV 0x5, 0x180 ;  /* 0x0146000000007b1d */ /* 0x000fec0000002000 */
.L_x_1628:
[----:B------:R-:W-:Y:S02]  /*204f0*/  ULDC UR4, c[0x0][0xc3c] ;  /* 0x00030f0000047ab9 */ /* 0x000fe40000000800 */
[----:B------:R-:W-:-:S06]  /*20500*/  UISETP.GE.AND UP0, UPT, UR41, UR4, UPT ;  /* 0x000000042900728c */ /* 0x000fcc000bf06270 */
[----:B------:R-:W-:-:S13]  /*20510*/  PLOP3.LUT P0, PT, PT, PT, UP0, 0x80, 0x0 ;  /* 0x000000000000781c */ /* 0x000fda0003f0f008 */
[----:B------:R-:W-:Y:S05]  /*20520*/  @!P0 BRA `(.L_x_1636) ;  /* 0xffffff9800548947 */ /* 0x000fea000383ffff */
.L_x_1556:
[----:B--2---:R-:W2:Y:S01]  /*20530*/  LDL.LU R0, [R1+0x1c] ;  /* 0x00001c0001007983 */ /* 0x004ea20000300800 */
[----:B------:R-:W-:Y:S01]  /*20540*/  BSSY B0, `(.L_x_1637) ;  /* 0x000000b000007945 */ /* 0x000fe20003800000 */
[----:B0--3--:R-:W0:Y:S01]  /*20550*/  S2R R5, SR_CgaCtaId ;  /* 0x0000000000057919 */ /* 0x009e220000008800 */
        /* <DEDUP_REMOVED lines=9> */
.L_x_1771:
[----:B------:R-:W-:Y:S05]  /*205f0*/  BSYNC B0 ;  /* 0x0000000000007941 */ /* 0x000fea0003800000 */
.L_x_1637:
[----:B------:R-:W-:-:S03]  /*20600*/  UMOV UR4, 0xffffffff ;  /* 0xffffffff00047882 */ /* 0x000fc60000000000 */
[----:B------:R-:W-:Y:S05]  /*20610*/  BRA.DIV UR4, `(.L_x_1639) ;  /* 0x0000004204347947 */ /* 0x000fea000b800000 */
[----:B0-----:R-:W0:Y:S02]  /*20620*/  S2R R0, SR_TID.X ;  /* 0x0000000000007919 */ /* 0x001e240000002100 */
[----:B0-----:R-:W-:-:S04]  /*20630*/  SHF.R.U32.HI R0, RZ, 0x5, R0 ;  /* 0x00000005ff007819 */ /* 0x001fc80000011600 */
[----:B------:R-:W-:-:S05]  /*20640*/  LOP3.LUT R0, R0, 0x3, RZ, 0xc0, !PT ;  /* 0x0000000300007812 */ /* 0x000fca00078ec0ff */
[----:B------:R0:W2:Y:S02]  /*20650*/  SHFL.IDX PT, R14, R0, RZ, 0x1f ;  /* 0x00001fff000e7589 */ /* 0x0000a400000e0000 */
.L_x_1774:
[----:B--2---:R-:W-:Y:S01]  /*20660*/  ISETP.NE.AND P0, PT, R14, RZ, PT ;  /* 0x000000ff0e00720c */ /* 0x004fe20003f05270 */
[----:B------:R-:W-:-:S12]  /*20670*/  BSSY B0, `(.L_x_1640) ;  /* 0x000002c000007945 */ /* 0x000fd80003800000 */
[----:B------:R-:W-:Y:S05]  /*20680*/  @P0 BRA `(.L_x_1641) ;  /* 0x0000000000a80947 */ /* 0x000fea0003800000 */
[----:B------:R-:W-:-:S03]  /*20690*/  UMOV UR4, 0xffffffff ;  /* 0xffffffff00047882 */ /* 0x000fc60000000000 */
[----:B------:R-:W-:Y:S05]  /*206a0*/  BRA.DIV UR4, `(.L_x_1642) ;  /* 0x0000004204447947 */ /* 0x000fea000b800000 */
[----:B------:R-:W-:-:S13]  /*206b0*/  ELECT P6, URZ, PT ;  /* 0x00000000003f782f */ /* 0x000fda00038c0000 */
.L_x_1777:
[----:B------:R-:W-:Y:S05]  /*206c0*/  @!P6 BRA `(.L_x_1641) ;  /* 0x000000000098e947 */ /* 0x000fea0003800000 */
[----:B------:R-:W-:-:S06]  /*206d0*/  ULOP3.LUT UR4, UR36, 0x2, URZ, 0xfc, !UPT ;  /* 0x0000000224047892 */ /* 0x000fcc000f8efc3f */
[----:B0-----:R-:W-:-:S05]  /*206e0*/  IMAD.U32 R0, RZ, RZ, UR4 ;  /* 0x00000004ff007e24 */ /* 0x001fca000f8e00ff */
[----:B------:R-:W-:-:S13]  /*206f0*/  ISETP.NE.AND P0, PT, R0, 0x3, PT ;  /* 0x000000030000780c */ /* 0x000fda0003f05270 */
[----:B------:R-:W-:Y:S05]  /*20700*/  @!P0 BRA `(.L_x_1643) ;  /* 0x0000000000048947 */ /* 0x000fea0003800000 */
[----:B------:R-:W-:Y:S01]  /*20710*/  BPT.TRAP 0x1 ;  /* 0x000000040000795c */ /* 0x000fe20000300000 */
.L_x_1643:
[----:B------:R-:W-:Y:S01]  /*20720*/  IMAD R5, R30, 0x8, R7 ;  /* 0x000000081e057824 */ /* 0x000fe200078e0207 */
[----:B------:R-:W-:Y:S01]  /*20730*/  SHF.L.U32 R0, R34, 0x1f, RZ ;  /* 0x0000001f22007819 */ /* 0x000fe200000006ff */
[----:B------:R-:W-:-:S03]  /*20740*/  VIADD R30, R30, 0x1 ;  /* 0x000000011e1e7836 */ /* 0x000fc60000000000 */
[----:B------:R-:W0:Y:S02]  /*20750*/  SYNCS.PHASECHK.TRANS64.TRYWAIT P1, [R5+URZ+0x22840], R0 ;  /* 0x02284000050075a7 */ /* 0x000e24000802017f */
[----:B------:R-:W-:-:S04]  /*20760*/  ISETP.NE.AND P2, PT, R30, 0x2, PT ;  /* 0x000000021e00780c */ /* 0x000fc80003f45270 */
[----:B------:R-:W-:Y:S01]  /*20770*/  SEL R3, RZ, 0x1, P2 ;  /* 0x00000001ff037807 */ /* 0x000fe20001000000 */
[----:B0-----:R-:W-:Y:S08]  /*20780*/  @!P1 BRA `(.L_x_1644) ;  /* 0x00000040002c9947 */ /* 0x001ff00003800000 */
.L_x_1778:
[----:B------:R-:W-:Y:S02]  /*20790*/  SEL R30, R30, RZ, P2 ;  /* 0x000000ff1e1e7207 */ /* 0x000fe40001000000 */
[----:B------:R-:W-:Y:S01]  /*207a0*/  LOP3.LUT R2, R34, R3, RZ, 0x3c, !PT ;  /* 0x0000000322027212 */ /* 0x000fe200078e3cff */
[----:B------:R-:W-:Y:S06]  /*207b0*/  @!P0 BRA `(.L_x_1645) ;  /* 0x0000000000048947 */ /* 0x000fec0003800000 */
[----:B------:R-:W-:Y:S01]  /*207c0*/  BPT.TRAP 0x1 ;  /* 0x000000040000795c */ /* 0x000fe20000300000 */
.L_x_1645:
[----:B------:R-:W-:Y:S01]  /*207d0*/  IMAD R3, R30, 0x8, R7 ;  /* 0x000000081e037824 */ /* 0x000fe200078e0207 */
[----:B------:R-:W-:-:S04]  /*207e0*/  SHF.L.U32 R2, R2, 0x1f, RZ ;  /* 0x0000001f02027819 */ /* 0x000fc800000006ff */
[----:B------:R-:W2:Y:S02]  /*207f0*/  SYNCS.PHASECHK.TRANS64.TRYWAIT P1, [R3+URZ+0x22840], R2 ;  /* 0x02284002030075a7 */ /* 0x000ea4000802017f */
[----:B--2---:R-:W-:Y:S05]  /*20800*/  @!P1 BRA `(.L_x_1646) ;  /* 0x0000004000209947 */ /* 0x004fea0003800000 */
.L_x_1779:
[----:B------:R-:W-:Y:S05]  /*20810*/  @!P0 BRA `(.L_x_1647) ;  /* 0x0000000000048947 */ /* 0x000fea0003800000 */
[----:B------:R-:W-:Y:S01]  /*20820*/  BPT.TRAP 0x1 ;  /* 0x000000040000795c */ /* 0x000fe20000300000 */
.L_x_1647:
[----:B------:R-:W3:Y:S02]  /*20830*/  SYNCS.PHASECHK.TRANS64.TRYWAIT P1, [R5+URZ+0x22860], R0 ;  /* 0x02286000050075a7 */ /* 0x000ee4000802017f */
[----:B---3--:R-:W-:Y:S05]  /*20840*/  @!P1 BRA `(.L_x_1648) ;  /* 0x0000004000249947 */ /* 0x008fea0003800000 */
.L_x_1780:
[----:B------:R-:W-:Y:S05]  /*20850*/  @!P0 BRA `(.L_x_1649) ;  /* 0x0000000000048947 */ /* 0x000fea0003800000 */
[----:B------:R-:W-:Y:S01]  /*20860*/  BPT.TRAP 0x1 ;  /* 0x000000040000795c */ /* 0x000fe20000300000 */
.L_x_1649:
[----:B------:R-:W4:Y:S02]  /*20870*/  SYNCS.PHASECHK.TRANS64.TRYWAIT P1, [R3+URZ+0x22860], R2 ;  /* 0x02286002030075a7 */ /* 0x000f24000802017f */
[----:B----4-:R-:W-:Y:S05]  /*20880*/  @!P1 BRA `(.L_x_1650) ;  /* 0x0000004000289947 */ /* 0x010fea0003800000 */
.L_x_1781:
[----:B------:R-:W-:Y:S05]  /*20890*/  @!P0 BRA `(.L_x_1651) ;  /* 0x0000000000048947 */ /* 0x000fea0003800000 */
[----:B------:R-:W-:Y:S01]  /*208a0*/  BPT.TRAP 0x1 ;  /* 0x000000040000795c */ /* 0x000fe20000300000 */
.L_x_1651:
[----:B------:R-:W5:Y:S02]  /*208b0*/  SYNCS.PHASECHK.TRANS64.TRYWAIT P1, [R5+URZ+0x22880], R0 ;  /* 0x02288000050075a7 */ /* 0x000f64000802017f */
[----:B-----5:R-:W-:Y:S05]  /*208c0*/  @!P1 BRA `(.L_x_1652) ;  /* 0x00000040002c9947 */ /* 0x020fea0003800000 */
.L_x_1782:
[----:B------:R-:W-:Y:S05]  /*208d0*/  @!P0 BRA `(.L_x_1653) ;  /* 0x0000000000048947 */ /* 0x000fea0003800000 */
[----:B------:R-:W-:Y:S01]  /*208e0*/  BPT.TRAP 0x1 ;  /* 0x000000040000795c */ /* 0x000fe20000300000 */
.L_x_1653:
[----:B------:R0:W0:Y:S02]  /*208f0*/  SYNCS.PHASECHK.TRANS64.TRYWAIT P0, [R3+URZ+0x22880], R2 ;  /* 0x02288002030075a7 */ /* 0x000024000800017f */
[----:B0-----:R-:W-:Y:S05]  /*20900*/  @!P0 NANOSLEEP.SYNCS 0x989680 ;  /* 0x009896800000895d */ /* 0x001fea0003900000 */
[----:B------:R-:W0:Y:S02]  /*20910*/  @!P0 SYNCS.PHASECHK.TRANS64 P0, [R3+URZ+0x22880], R2 ;  /* 0x02288002030085a7 */ /* 0x000e24000800007f */
[----:B0-----:R-:W-:Y:S05]  /*20920*/  @!P0 BRA `(.L_x_1653) ;  /* 0xfffffffc00f08947 */ /* 0x001fea000383ffff */
.L_x_1641:
[----:B------:R-:W-:Y:S05]  /*20930*/  BSYNC B0 ;  /* 0x0000000000007941 */ /* 0x000fea0003800000 */
.L_x_1640:
[----:B------:R-:W-:Y:S05]  /*20940*/  EXIT ;  /* 0x000000000000794d */ /* 0x000fea0003800000 */
.L_x_1448:
[----:B0-----:R-:W-:-:S04]  /*20950*/  IMAD.U32 R3, RZ, RZ, UR43 ;  /* 0x0000002bff037e24 */ /* 0x001fc8000f8e00ff */
[----:B------:R0:W1:Y:S03]  /*20960*/  SYNCS.PHASECHK.TRANS64.TRYWAIT P1, [R3+URZ+0x22800], R8 ;  /* 0x02280008030075a7 */ /* 0x000066000802017f */
[----:B-1----:R-:W-:Y:S05]  /*20970*/  @!P1 NANOSLEEP.SYNCS 0x989680 ;  /* 0x009896800000995d */ /* 0x002fea0003900000 */
[----:B------:R-:W1:Y:S02]  /*20980*/  @!P1 SYNCS.PHASECHK.TRANS64 P1, [R3+URZ+0x22800], R8 ;  /* 0x02280008030095a7 */ /* 0x000e64000802007f */
[----:B-1----:R-:W-:Y:S05]  /*20990*/  @!P1 BRA `(.L_x_1448) ;  /* 0xfffffffc00ec9947 */ /* 0x002fea000383ffff */
[----:B------:R-:W-:Y:S05]  /*209a0*/  BRA `(.L_x_1654) ;  /* 0xfffffe1800007947 */ /* 0x000fea000383ffff */
.L_x_1452:
[----:B--2---:R2:W3:Y:S02]  /*209b0*/  SYNCS.PHASECHK.TRANS64.TRYWAIT P1, [R105+URZ+0x22830], R4 ;  /* 0x02283004690075a7 */ /* 0x0044e4000802017f */
[----:B---3--:R-:W-:Y:S05]  /*209c0*/  @!P1 NANOSLEEP.SYNCS 0x989680 ;  /* 0x009896800000995d */ /* 0x008fea0003900000 */
[----:B------:R-:W3:Y:S02]  /*209d0*/  @!P1 SYNCS.PHASECHK.TRANS64 P1, [R105+URZ+0x22830], R4 ;  /* 0x02283004690095a7 */ /* 0x000ee4000802007f */
[----:B---3--:R-:W-:Y:S05]  /*209e0*/  @!P1 BRA `(.L_x_1452) ;  /* 0xfffffffc00f09947 */ /* 0x008fea000383ffff */
[----:B------:R-:W-:Y:S05]  /*209f0*/  BRA `(.L_x_1451) ;  /* 0xfffffe18001c7947 */ /* 0x000fea000383ffff */
.L_x_1469:
[----:B-1----:R-:W-:-:S04]  /*20a00*/  IMAD.U32 R10, RZ, RZ, UR6 ;  /* 0x00000006ff0a7e24 */ /* 0x002fc8000f8e00ff */
[----:B------:R1:W2:Y:S03]  /*20a10*/  SYNCS.PHASECHK.TRANS64.TRYWAIT P1, [R10+URZ+0x22830], R9 ;  /* 0x022830090a0075a7 */ /* 0x0002a6000802017f */
[----:B--2---:R-:W-:Y:S05]  /*20a20*/  @!P1 NANOSLEEP.SYNCS 0x989680 ;  /* 0x009896800000995d */ /* 0x004fea0003900000 */
[----:B------:R-:W2:Y:S02]  /*20a30*/  @!P1 SYNCS.PHASECHK.TRANS64 P1, [R10+URZ+0x22830], R9 ;  /* 0x022830090a0095a7 */ /* 0x000ea4000802007f */
[----:B--2---:R-:W-:Y:S05]  /*20a40*/  @!P1 BRA `(.L_x_1469) ;  /* 0xfffffffc00ec9947 */ /* 0x004fea000383ffff */
[----:B------:R-:W-:Y:S05]  /*20a50*/  BRA `(.L_x_1466) ;  /* 0xfffffe6400407947 */ /* 0x000fea000383ffff */
.L_x_1473:
[----:B-1----:R-:W-:-:S04]  /*20a60*/  IMAD.U32 R10, RZ, RZ, UR6 ;  /* 0x00000006ff0a7e24 */ /* 0x002fc8000f8e00ff */
[----:B------:R1:W2:Y:S03]  /*20a70*/  SYNCS.PHASECHK.TRANS64.TRYWAIT P1, [R10+URZ+0x22850], R9 ;  /* 0x022850090a0075a7 */ /* 0x0002a6000802017f */
[----:B--2---:R-:W-:Y:S05]  /*20a80*/  @!P1 NANOSLEEP.SYNCS 0x989680 ;  /* 0x009896800000995d */ /* 0x004fea0003900000 */
[----:B------:R-:W2:Y:S02]  /*20a90*/  @!P1 SYNCS.PHASECHK.TRANS64 P1, [R10+URZ+0x22850], R9 ;  /* 0x022850090a0095a7 */ /* 0x000ea4000802007f */
[----:B--2---:R-:W-:Y:S05]  /*20aa0*/  @!P1 BRA `(.L_x_1473) ;  /* 0xfffffffc00ec9947 */ /* 0x004fea000383ffff */
[----:B------:R-:W-:Y:S05]  /*20ab0*/  BRA `(.L_x_1470) ;  /* 0xfffffe6c005c7947 */ /* 0x000fea000383ffff */
.L_x_1492:
[----:B-1----:R-:W-:-:S04]  /*20ac0*/  IMAD.U32 R10, RZ, RZ, UR6 ;  /* 0x00000006ff0a7e24 */ /* 0x002fc8000f8e00ff */
[----:B------:R1:W2:Y:S03]  /*20ad0*/  SYNCS.PHASECHK.TRANS64.TRYWAIT P1, [R10+URZ+0x22830], R9 ;  /* 0x022830090a0075a7 */ /* 0x0002a6000802017f */
[----:B--2---:R-:W-:Y:S05]  /*20ae0*/  @!P1 NANOSLEEP.SYNCS 0x989680 ;  /* 0x009896800000995d */ /* 0x004fea0003900000 */
[----:B------:R-:W2:Y:S02]  /*20af0*/  @!P1 SYNCS.PHASECHK.TRANS64 P1, [R10+URZ+0x22830], R9 ;  /* 0x022830090a0095a7 */ /* 0x000ea4000802007f */
[----:B--2---:R-:W-:Y:S05]  /*20b00*/  @!P1 BRA `(.L_x_1492) ;  /* 0xfffffffc00ec9947 */ /* 0x004fea000383ffff */
[----:B------:R-:W-:Y:S05]  /*20b10*/  BRA `(.L_x_1489) ;  /* 0xfffffeb400b07947 */ /* 0x000fea000383ffff */
.L_x_1496:
[----:B-1----:R-:W-:-:S04]  /*20b20*/  IMAD.U32 R10, RZ, RZ, UR6 ;  /* 0x00000006ff0a7e24 */ /* 0x002fc8000f8e00ff */
[----:B------:R1:W2:Y:S03]  /*20b30*/  SYNCS.PHASECHK.TRANS64.TRYWAIT P1, [R10+URZ+0x22850], R9 ;  /* 0x022850090a0075a7 */ /* 0x0002a6000802017f */
[----:B--2---:R-:W-:Y:S05]  /*20b40*/  @!P1 NANOSLEEP.SYNCS 0x989680 ;  /* 0x009896800000995d */ /* 0x004fea0003900000 */
[----:B------:R-:W2:Y:S02]  /*20b50*/  @!P1 SYNCS.PHASECHK.TRANS64 P1, [R10+URZ+0x22850], R9 ;  /* 0x022850090a0095a7 */ /* 0x000ea4000802007f */
[----:B--2---:R-:W-:Y:S05]  /*20b60*/  @!P1 BRA `(.L_x_1496) ;  /* 0xfffffffc00ec9947 */ /* 0x004fea000383ffff */
[----:B------:R-:W-:Y:S05]  /*20b70*/  BRA `(.L_x_1493) ;  /* 0xfffffebc00cc7947 */ /* 0x000fea000383ffff */
.L_x_1504:
[----:B-1----:R-:W-:-:S04]  /*20b80*/  IMAD.U32 R10, RZ, RZ, UR6 ;  /* 0x00000006ff0a7e24 */ /* 0x002fc8000f8e00ff */
[----:B------:R1:W2:Y:S03]  /*20b90*/  SYNCS.PHASECHK.TRANS64.TRYWAIT P1, [R10+URZ+0x22830], R9 ;  /* 0x022830090a0075a7 */ /* 0x0002a6000802017f */
[----:B--2---:R-:W-:Y:S05]  /*20ba0*/  @!P1 NANOSLEEP.SYNCS 0x989680 ;  /* 0x009896800000995d */ /* 0x004fea0003900000 */
[----:B------:R-:W2:Y:S02]  /*20bb0*/  @!P1 SYNCS.PHASECHK.TRANS64 P1, [R10+URZ+0x22830], R9 ;  /* 0x022830090a0095a7 */ /* 0x000ea4000802007f */
[----:B--2---:R-:W-:Y:S05]  /*20bc0*/  @!P1 BRA `(.L_x_1504) ;  /* 0xfffffffc00ec9947 */ /* 0x004fea000383ffff */
[----:B------:R-:W-:Y:S05]  /*20bd0*/  BRA `(.L_x_1501) ;  /* 0xfffffee800647947 */ /* 0x000fea000383ffff */
.L_x_1508:
[----:B-1----:R-:W-:-:S04]  /*20be0*/  IMAD.U32 R10, RZ, RZ, UR6 ;  /* 0x00000006ff0a7e24 */ /* 0x002fc8000f8e00ff */
[----:B------:R1:W2:Y:S03]  /*20bf0*/  SYNCS.PHASECHK.TRANS64.TRYWAIT P1, [R10+URZ+0x22850], R9 ;  /* 0x022850090a0075a7 */ /* 0x0002a6000802017f */
[----:B--2---:R-:W-:Y:S05]  /*20c00*/  @!P1 NANOSLEEP.SYNCS 0x989680 ;  /* 0x009896800000995d */ /* 0x004fea0003900000 */
[----:B------:R-:W2:Y:S02]  /*20c10*/  @!P1 SYNCS.PHASECHK.TRANS64 P1, [R10+URZ+0x22850], R9 ;  /* 0x022850090a0095a7 */ /* 0x000ea4000802007f */
[----:B--2---:R-:W-:Y:S05]  /*20c20*/  @!P1 BRA `(.L_x_1508) ;  /* 0xfffffffc00ec9947 */ /* 0x004fea000383ffff */
[----:B------:R-:W-:Y:S05]  /*20c30*/  BRA `(.L_x_1505) ;  /* 0xfffffef000807947 */ /* 0x000fea000383ffff */
.L_x_1523:
[----:B-1----:R-:W-:-:S04]  /*20c40*/  IMAD.U32 R5, RZ, RZ, UR9 ;  /* 0x00000009ff057e24 */ /* 0x002fc8000f8e00ff */
[----:B------:R1:W2:Y:S03]  /*20c50*/  SYNCS.PHASECHK.TRANS64.TRYWAIT P1, [R5+URZ+0x22850], R0 ;  /* 0x02285000050075a7 */ /* 0x0002a6000802017f */
[----:B--2---:R-:W-:Y:S05]  /*20c60*/  @!P1 NANOSLEEP.SYNCS 0x989680 ;  /* 0x009896800000995d */ /* 0x004fea0003900000 */
[----:B------:R-:W2:Y:S02]  /*20c70*/  @!P1 SYNCS.PHASECHK.TRANS64 P1, [R5+URZ+0x22850], R0 ;  /* 0x02285000050095a7 */ /* 0x000ea4000802007f */
[----:B--2---:R-:W-:Y:S05]  /*20c80*/  @!P1 BRA `(.L_x_1523) ;  /* 0xfffffffc00ec9947 */ /* 0x004fea000383ffff */
[----:B------:R-:W-:Y:S05]  /*20c90*/  BRA `(.L_x_1522) ;  /* 0xffffff3800047947 */ /* 0x000fea000383ffff */
.L_x_1578:
[----:B------:R-:W2:Y:S01]  /*20ca0*/  S2R R21, SR_TID.X ;  /* 0x0000000000157919 */ /* 0x000ea20000002100 */
[----:B------:R-:W-:Y:S02]  /*20cb0*/  IMAD.MOV.U32 R12, RZ, RZ, RZ ;  /* 0x000000ffff0c7224 */ /* 0x000fe400078e00ff */
[----:B------:R-:W-:Y:S02]  /*20cc0*/  IMAD.MOV.U32 R11, RZ, RZ, 0x1f ;  /* 0x0000001fff0b7424 */ /* 0x000fe400078e00ff */
[----:B------:R-:W-:Y:S01]  /*20cd0*/  IMAD.MOV.U32 R15, RZ, RZ, -0x1 ;  /* 0xffffffffff0f7424 */ /* 0x000fe200078e00ff */
[----:B--2---:R-:W-:-:S04]  /*20ce0*/  SHF.R.U32.HI R21, RZ, 0x5, R21 ;  /* 0x00000005ff157819 */ /* 0x004fc80000011615 */
[----:B------:R-:W-:-:S05]  /*20cf0*/  LOP3.LUT R21, R21, 0x3, RZ, 0xc0, !PT ;  /* 0x0000000315157812 */ /* 0x000fca00078ec0ff */
[----:B------:R-:W-:-:S07]  /*20d00*/  IMAD.MOV.U32 R13, RZ, RZ, R21 ;  /* 0x000000ffff0d7224 */ /* 0x000fce00078e0015 */
[----:B01---5:R-:W-:Y:S05]  /*20d10*/  WARPSYNC.COLLECTIVE R15, `(.L_x_1655) ;  /* 0x000000000f087348 */ /* 0x023fea0003c00000 */
[----:B------:R2:W3:Y:S02]  /*20d20*/  SHFL.IDX P6, R14, R13, R12, R11 ;  /* 0x0000000c0d0e7389 */ /* 0x0004e400000c000b */
[----:B0123-5:R-:W-:Y:S01]  /*20d30*/  ENDCOLLECTIVE ;  /* 0x000000000000791b */ /* 0x02ffe20003800000 */
.L_x_1655:
[----:B------:R-:W-:Y:S05]  /*20d40*/  BRA `(.L_x_1656) ;  /* 0xffffffa400647947 */ /* 0x000fea000383ffff */
.L_x_1581:
[----:B0-----:R0:W1:Y:S02]  /*20d50*/  SYNCS.PHASECHK.TRANS64.TRYWAIT P0, [R0+URZ+0x22880], R25 ;  /* 0x02288019000075a7 */ /* 0x001064000800017f */
[----:B-1----:R-:W-:Y:S05]  /*20d60*/  @!P0 NANOSLEEP.SYNCS 0x989680 ;  /* 0x009896800000895d */ /* 0x002fea0003900000 */
[----:B------:R-:W1:Y:S02]  /*20d70*/  @!P0 SYNCS.PHASECHK.TRANS64 P0, [R0+URZ+0x22880], R25 ;  /* 0x02288019000085a7 */ /* 0x000e64000800007f */
[----:B-1----:R-:W-:Y:S05]  /*20d80*/  @!P0 BRA `(.L_x_1581) ;  /* 0xfffffffc00f08947 */ /* 0x002fea000383ffff */
[----:B------:R-:W-:Y:S05]  /*20d90*/  BRA `(.L_x_1657) ;  /* 0xffffffa800947947 */ /* 0x000fea000383ffff */
.L_x_1582:
        /* <DEDUP_REMOVED lines=8> */
.L_x_1659:
[----:B------:R-:W-:Y:S05]  /*20e20*/  BSYNC B0 ;  /* 0x0000000000007941 */ /* 0x000fea0003800000 */
.L_x_1658:
[----:B------:R-:W-:Y:S01]  /*20e30*/  IMAD.MOV.U32 R13, RZ, RZ, R21 ;  /* 0x000000ffff0d7224 */ /* 0x000fe200078e0015 */
[----:B------:R-:W-:Y:S01]  /*20e40*/  ISETP.GE.AND P3, PT, R10, 0x41, PT ;  /* 0x000000410a00780c */ /* 0x000fe20003f66270 */
        /* <DEDUP_REMOVED lines=8> */
[----:B------:R-:W-:-:S12]  /*20ed0*/  IMAD.IADD R4, R17, 0x1, R4 ;  /* 0x0000000111047824 */ /* 0x000fd800078e0204 */
[----:B------:R-:W-:Y:S05]  /*20ee0*/  WARPSYNC.COLLECTIVE R15, `(.L_x_1660) ;  /* 0x000000000f087348 */ /* 0x000fea0003c00000 */
[----:B------:R0:W1:Y:S02]  /*20ef0*/  SHFL.IDX P6, R14, R13, R12, R11 ;  /* 0x0000000c0d0e7389 */ /* 0x00006400000c000b */
[----:B01----:R-:W-:Y:S01]  /*20f00*/  ENDCOLLECTIVE ;  /* 0x000000000000791b */ /* 0x003fe20003800000 */
.L_x_1660:
[----:B------:R-:W-:Y:S02]  /*20f10*/  IMAD.MOV.U32 R13, RZ, RZ, R22 ;  /* 0x000000ffff0d7224 */ /* 0x000fe400078e0016 */
[----:B------:R-:W-:Y:S02]  /*20f20*/  IMAD.MOV.U32 R12, RZ, RZ, 0x1 ;  /* 0x00000001ff0c7424 */ /* 0x000fe400078e00ff */
[----:B------:R-:W-:-:S07]  /*20f30*/  IMAD.MOV.U32 R2, RZ, RZ, R14 ;  /* 0x000000ffff027224 */ /* 0x000fce00078e000e */
[----:B------:R-:W-:Y:S05]  /*20f40*/  WARPSYNC.COLLECTIVE R15, `(.L_x_1661) ;  /* 0x000000000f087348 */ /* 0x000fea0003c00000 */
[----:B------:R0:W1:Y:S02]  /*20f50*/  SHFL.IDX P6, R14, R13, R12, R11 ;  /* 0x0000000c0d0e7389 */ /* 0x00006400000c000b */
[----:B01----:R-:W-:Y:S01]  /*20f60*/  ENDCOLLECTIVE ;  /* 0x000000000000791b */ /* 0x003fe20003800000 */
.L_x_1661:
        /* <DEDUP_REMOVED lines=12> */
.L_x_1662:
[----:B------:R-:W-:Y:S02]  /*21030*/  IMAD.MOV.U32 R13, RZ, RZ, R22 ;  /* 0x000000ffff0d7224 */ /* 0x000fe400078e0016 */
[----:B------:R-:W-:Y:S02]  /*21040*/  IMAD.MOV.U32 R12, RZ, RZ, 0x2 ;  /* 0x00000002ff0c7424 */ /* 0x000fe400078e00ff */
[----:B------:R-:W-:-:S07]  /*21050*/  IMAD.MOV.U32 R2, RZ, RZ, R14 ;  /* 0x000000ffff027224 */ /* 0x000fce00078e000e */
[----:B------:R-:W-:Y:S05]  /*21060*/  WARPSYNC.COLLECTIVE R15, `(.L_x_1663) ;  /* 0x000000000f087348 */ /* 0x000fea0003c00000 */
[----:B------:R0:W1:Y:S02]  /*21070*/  SHFL.IDX P6, R14, R13, R12, R11 ;  /* 0x0000000c0d0e7389 */ /* 0x00006400000c000b */
[----:B01----:R-:W-:Y:S01]  /*21080*/  ENDCOLLECTIVE ;  /* 0x000000000000791b */ /* 0x003fe20003800000 */
.L_x_1663:
        /* <DEDUP_REMOVED lines=12> */
.L_x_1664:
[----:B------:R-:W-:Y:S02]  /*21150*/  IMAD.MOV.U32 R13, RZ, RZ, R22 ;  /* 0x000000ffff0d7224 */ /* 0x000fe400078e0016 */
[----:B------:R-:W-:Y:S02]  /*21160*/  IMAD.MOV.U32 R12, RZ, RZ, 0x3 ;  /* 0x00000003ff0c7424 */ /* 0x000fe400078e00ff */
[----:B------:R-:W-:-:S07]  /*21170*/  IMAD.MOV.U32 R2, RZ, RZ, R14 ;  /* 0x000000ffff027224 */ /* 0x000fce00078e000e */
[----:B------:R-:W-:Y:S05]  /*21180*/  WARPSYNC.COLLECTIVE R15, `(.L_x_1665) ;  /* 0x000000000f087348 */ /* 0x000fea0003c00000 */
[----:B------:R0:W1:Y:S02]  /*21190*/  SHFL.IDX P6, R14, R13, R12, R11 ;  /* 0x0000000c0d0e7389 */ /* 0x00006400000c000b */
[----:B01----:R-:W-:Y:S01]  /*211a0*/  ENDCOLLECTIVE ;  /* 0x000000000000791b */ /* 0x003fe20003800000 */
.L_x_1665:
        /* <DEDUP_REMOVED lines=12> */
.L_x_1666:
[----:B------:R-:W-:Y:S02]  /*21270*/  IMAD.MOV.U32 R13, RZ, RZ, R22 ;  /* 0x000000ffff0d7224 */ /* 0x000fe400078e0016 */
[----:B------:R-:W-:Y:S02]  /*21280*/  IMAD.MOV.U32 R12, RZ, RZ, 0x4 ;  /* 0x00000004ff0c7424 */ /* 0x000fe400078e00ff */
[----:B------:R-:W-:-:S07]  /*21290*/  IMAD.MOV.U32 R2, RZ, RZ, R14 ;  /* 0x000000ffff027224 */ /* 0x000fce00078e000e */
[----:B------:R-:W-:Y:S05]  /*212a0*/  WARPSYNC.COLLECTIVE R15, `(.L_x_1667) ;  /* 0x000000000f087348 */ /* 0x000fea0003c00000 */
[----:B------:R0:W1:Y:S02]  /*212b0*/  SHFL.IDX P6, R14, R13, R12, R11 ;  /* 0x0000000c0d0e7389 */ /* 0x00006400000c000b */
[----:B01----:R-:W-:Y:S01]  /*212c0*/  ENDCOLLECTIVE ;  /* 0x000000000000791b */ /* 0x003fe20003800000 */
.L_x_1667:
        /* <DEDUP_REMOVED lines=12> */
.L_x_1668:
[----:B------:R-:W-:Y:S02]  /*21390*/  IMAD.MOV.U32 R13, RZ, RZ, R22 ;  /* 0x000000ffff0d7224 */ /* 0x000fe400078e0016 */
[----:B------:R-:W-:Y:S02]  /*213a0*/  IMAD.MOV.U32 R12, RZ, RZ, 0x5 ;  /* 0x00000005ff0c7424 */ /* 0x000fe400078e00ff */
[----:B------:R-:W-:-:S07]  /*213b0*/  IMAD.MOV.U32 R2, RZ, RZ, R14 ;  /* 0x000000ffff027224 */ /* 0x000fce00078e000e */
[----:B------:R-:W-:Y:S05]  /*213c0*/  WARPSYNC.COLLECTIVE R15, `(.L_x_1669) ;  /* 0x000000000f087348 */ /* 0x000fea0003c00000 */
[----:B------:R0:W1:Y:S02]  /*213d0*/  SHFL.IDX P6, R14, R13, R12, R11 ;  /* 0x0000000c0d0e7389 */ /* 0x00006400000c000b */
[----:B01----:R-:W-:Y:S01]  /*213e0*/  ENDCOLLECTIVE ;  /* 0x000000000000791b */ /* 0x003fe20003800000 */
.L_x_1669:
        /* <DEDUP_REMOVED lines=12> */
.L_x_1670:
[----:B------:R-:W-:Y:S02]  /*214b0*/  IMAD.MOV.U32 R13, RZ, RZ, R22 ;  /* 0x000000ffff0d7224 */ /* 0x000fe400078e0016 */
[----:B------:R-:W-:Y:S02]  /*214c0*/  IMAD.MOV.U32 R12, RZ, RZ, 0x6 ;  /* 0x00000006ff0c7424 */ /* 0x000fe400078e00ff */
[----:B------:R-:W-:-:S07]  /*214d0*/  IMAD.MOV.U32 R2, RZ, RZ, R14 ;  /* 0x000000ffff027224 */ /* 0x000fce00078e000e */
[----:B------:R-:W-:Y:S05]  /*214e0*/  WARPSYNC.COLLECTIVE R15, `(.L_x_1671) ;  /* 0x000000000f087348 */ /* 0x000fea0003c00000 */
[----:B------:R0:W1:Y:S02]  /*214f0*/  SHFL.IDX P6, R14, R13, R12, R11 ;  /* 0x0000000c0d0e7389 */ /* 0x00006400000c000b */
[----:B01----:R-:W-:Y:S01]  /*21500*/  ENDCOLLECTIVE ;  /* 0x000000000000791b */ /* 0x003fe20003800000 */
.L_x_1671:
        /* <DEDUP_REMOVED lines=12> */
.L_x_1672:
[----:B------:R-:W-:Y:S02]  /*215d0*/  IMAD.MOV.U32 R13, RZ, RZ, R22 ;  /* 0x000000ffff0d7224 */ /* 0x000fe400078e0016 */
[----:B------:R-:W-:Y:S02]  /*215e0*/  IMAD.MOV.U32 R12, RZ, RZ, 0x7 ;  /* 0x00000007ff0c7424 */ /* 0x000fe400078e00ff */
[----:B------:R-:W-:-:S07]  /*215f0*/  IMAD.MOV.U32 R2, RZ, RZ, R14 ;  /* 0x000000ffff027224 */ /* 0x000fce00078e000e */
[----:B------:R-:W-:Y:S05]  /*21600*/  WARPSYNC.COLLECTIVE R15, `(.L_x_1673) ;  /* 0x000000000f087348 */ /* 0x000fea0003c00000 */
[----:B------:R0:W1:Y:S02]  /*21610*/  SHFL.IDX P6, R14, R13, R12, R11 ;  /* 0x0000000c0d0e7389 */ /* 0x00006400000c000b */
[----:B01----:R-:W-:Y:S01]  /*21620*/  ENDCOLLECTIVE ;  /* 0x000000000000791b */ /* 0x003fe20003800000 */
.L_x_1673:
        /* <DEDUP_REMOVED lines=12> */
.L_x_1674:
[----:B------:R-:W-:Y:S02]  /*216f0*/  IMAD.MOV.U32 R13, RZ, RZ, R20 ;  /* 0x000000ffff0d7224 */ /* 0x000fe400078e0014 */
[----:B------:R-:W-:Y:S02]  /*21700*/  IMAD.MOV.U32 R12, RZ, RZ, RZ ;  /* 0x000000ffff0c7224 */ /* 0x000fe400078e00ff */
[----:B------:R-:W-:-:S07]  /*21710*/  IMAD.MOV.U32 R2, RZ, RZ, R14 ;  /* 0x000000ffff027224 */ /* 0x000fce00078e000e */
[----:B------:R-:W-:Y:S05]  /*21720*/  WARPSYNC.COLLECTIVE R15, `(.L_x_1675) ;  /* 0x000000000f087348 */ /* 0x000fea0003c00000 */
[----:B------:R0:W1:Y:S02]  /*21730*/  SHFL.IDX P6, R14, R13, R12, R11 ;  /* 0x0000000c0d0e7389 */ /* 0x00006400000c000b */
[----:B01----:R-:W-:Y:S01]  /*21740*/  ENDCOLLECTIVE ;  /* 0x000000000000791b */ /* 0x003fe20003800000 */
.L_x_1675:
        /* <DEDUP_REMOVED lines=12> */
.L_x_1676:
[----:B------:R-:W-:Y:S02]  /*21810*/  IMAD.MOV.U32 R13, RZ, RZ, R20 ;  /* 0x000000ffff0d7224 */ /* 0x000fe400078e0014 */
[----:B------:R-:W-:Y:S02]  /*21820*/  IMAD.MOV.U32 R12, RZ, RZ, 0x1 ;  /* 0x00000001ff0c7424 */ /* 0x000fe400078e00ff */
[----:B------:R-:W-:-:S07]  /*21830*/  IMAD.MOV.U32 R2, RZ, RZ, R14 ;  /* 0x000000ffff027224 */ /* 0x000fce00078e000e */
[----:B------:R-:W-:Y:S05]  /*21840*/  WARPSYNC.COLLECTIVE R15, `(.L_x_1677) ;  /* 0x000000000f087348 */ /* 0x000fea0003c00000 */
[----:B------:R0:W1:Y:S02]  /*21850*/  SHFL.IDX P6, R14, R13, R12, R11 ;  /* 0x0000000c0d0e7389 */ /* 0x00006400000c000b */
[----:B01----:R-:W-:Y:S01]  /*21860*/  ENDCOLLECTIVE ;  /* 0x000000000000791b */ /* 0x003fe20003800000 */
.L_x_1677:
        /* <DEDUP_REMOVED lines=13> */
.L_x_1678:
        /* <DEDUP_REMOVED lines=15> */
.L_x_1587:
[----:B--2---:R2:W3:Y:S02]  /*21a30*/  SYNCS.PHASECHK.TRANS64.TRYWAIT P0, [R0+URZ+0x22840], R25 ;  /* 0x02284019000075a7 */ /* 0x0044e4000800017f */
[----:B---3--:R-:W-:Y:S05]  /*21a40*/  @!P0 NANOSLEEP.SYNCS 0x989680 ;  /* 0x009896800000895d */ /* 0x008fea0003900000 */
[----:B------:R-:W3:Y:S02]  /*21a50*/  @!P0 SYNCS.PHASECHK.TRANS64 P0, [R0+URZ+0x22840], R25 ;  /* 0x02284019000085a7 */ /* 0x000ee4000800007f */
[----:B---3--:R-:W-:Y:S05]  /*21a60*/  @!P0 BRA `(.L_x_1587) ;  /* 0xfffffffc00f08947 */ /* 0x008fea000383ffff */
[----:B------:R-:W-:Y:S05]  /*21a70*/  BRA `(.L_x_1680) ;  /* 0xffffffa400bc7947 */ /* 0x000fea000383ffff */
.L_x_1588:
        /* <DEDUP_REMOVED lines=8> */
.L_x_1682:
[----:B------:R-:W-:Y:S05]  /*21b00*/  BSYNC B0 ;  /* 0x0000000000007941 */ /* 0x000fea0003800000 */
.L_x_1681:
        /* <DEDUP_REMOVED lines=8> */
.L_x_1683:
        /* <DEDUP_REMOVED lines=13> */
.L_x_1684:
[----:B------:R-:W-:Y:S02]  /*21c60*/  IMAD.MOV.U32 R13, RZ, RZ, R8 ;  /* 0x000000ffff0d7224 */ /* 0x000fe400078e0008 */
[----:B------:R-:W-:-:S07]  /*21c70*/  IMAD.MOV.U32 R2, RZ, RZ, R14 ;  /* 0x000000ffff027224 */ /* 0x000fce00078e000e */
[----:B------:R-:W-:Y:S05]  /*21c80*/  WARPSYNC.COLLECTIVE R15, `(.L_x_1685) ;  /* 0x000000000f087348 */ /* 0x000fea0003c00000 */
[----:B------:R0:W1:Y:S02]  /*21c90*/  SHFL.IDX P6, R14, R13, R12, R11 ;  /* 0x0000000c0d0e7389 */ /* 0x00006400000c000b */
[----:B01----:R-:W-:Y:S01]  /*21ca0*/  ENDCOLLECTIVE ;  /* 0x000000000000791b */ /* 0x003fe20003800000 */
.L_x_1685:
        /* <DEDUP_REMOVED lines=13> */
.L_x_1686:
[----:B------:R-:W-:Y:S02]  /*21d80*/  IMAD.MOV.U32 R13, RZ, RZ, R8 ;  /* 0x000000ffff0d7224 */ /* 0x000fe400078e0008 */
[----:B------:R-:W-:-:S07]  /*21d90*/  IMAD.MOV.U32 R2, RZ, RZ, R14 ;  /* 0x000000ffff027224 */ /* 0x000fce00078e000e */
[----:B------:R-:W-:Y:S05]  /*21da0*/  WARPSYNC.COLLECTIVE R15, `(.L_x_1687) ;  /* 0x000000000f087348 */ /* 0x000fea0003c00000 */
[----:B------:R0:W1:Y:S02]  /*21db0*/  SHFL.IDX P6, R14, R13, R12, R11 ;  /* 0x0000000c0d0e7389 */ /* 0x00006400000c000b */
[----:B01----:R-:W-:Y:S01]  /*21dc0*/  ENDCOLLECTIVE ;  /* 0x000000000000791b */ /* 0x003fe20003800000 */
.L_x_1687:
        /* <DEDUP_REMOVED lines=8> */
.L_x_1688:
        /* <DEDUP_REMOVED lines=11> */
.L_x_1689:
        /* <DEDUP_REMOVED lines=8> */
.L_x_1690:
        /* <DEDUP_REMOVED lines=11> */
.L_x_1691:
        /* <DEDUP_REMOVED lines=8> */
.L_x_1692:
        /* <DEDUP_REMOVED lines=11> */
.L_x_1693:
        /* <DEDUP_REMOVED lines=8> */
.L_x_1694:
        /* <DEDUP_REMOVED lines=10> */
.L_x_1695:
        /* <DEDUP_REMOVED lines=8> */
.L_x_1696:
        /* <DEDUP_REMOVED lines=10> */
.L_x_1697:
[----:B------:R-:W-:Y:S02]  /*223a0*/  IMAD.MOV.U32 R13, RZ, RZ, R5 ;  /* 0x000000ffff0d7224 */ /* 0x000fe400078e0005 */
[----:B------:R-:W-:Y:S01]  /*223b0*/  IMAD.MOV.U32 R12, RZ, RZ, RZ ;  /* 0x000000ffff0c7224 */ /* 0x000fe200078e00ff */
[----:B------:R-:W-:-:S05]  /*223c0*/  @P3 IADD3 R14, P0, R29, R14, RZ ;  /* 0x0000000e1d0e3210 */ /* 0x000fca0007f1e0ff */
[----:B------:R-:W-:-:S08]  /*223d0*/  @P3 IMAD.MOV.U32 R2, RZ, RZ, R14 ;  /* 0x000000ffff023224 */ /* 0x000fd000078e000e */
[----:B------:R-:W-:Y:S05]  /*223e0*/  WARPSYNC.COLLECTIVE R15, `(.L_x_1698) ;  /* 0x000000000f087348 */ /* 0x000fea0003c00000 */
[----:B------:R0:W1:Y:S02]  /*223f0*/  SHFL.IDX P6, R14, R13, R12, R11 ;  /* 0x0000000c0d0e7389 */ /* 0x00006400000c000b */
[----:B01----:R-:W-:Y:S01]  /*22400*/  ENDCOLLECTIVE ;  /* 0x000000000000791b */ /* 0x003fe20003800000 */
.L_x_1698:
        /* <DEDUP_REMOVED lines=11> */
.L_x_1699:
[----:B------:R-:W-:Y:S02]  /*224c0*/  IMAD.MOV.U32 R13, RZ, RZ, R5 ;  /* 0x000000ffff0d7224 */ /* 0x000fe400078e0005 */
[----:B------:R-:W-:Y:S01]  /*224d0*/  IMAD.MOV.U32 R12, RZ, RZ, 0x1 ;  /* 0x00000001ff0c7424 */ /* 0x000fe200078e00ff */
[----:B------:R-:W-:-:S05]  /*224e0*/  @P1 IADD3 R14, P0, R29, R14, RZ ;  /* 0x0000000e1d0e1210 */ /* 0x000fca0007f1e0ff */
[----:B------:R-:W-:-:S08]  /*224f0*/  @P1 IMAD.MOV.U32 R2, RZ, RZ, R14 ;  /* 0x000000ffff021224 */ /* 0x000fd000078e000e */
[----:B------:R-:W-:Y:S05]  /*22500*/  WARPSYNC.COLLECTIVE R15, `(.L_x_1700) ;  /* 0x000000000f087348 */ /* 0x000fea0003c00000 */
[----:B------:R0:W1:Y:S02]  /*22510*/  SHFL.IDX P6, R14, R13, R12, R11 ;  /* 0x0000000c0d0e7389 */ /* 0x00006400000c000b */
[----:B01----:R-:W-:Y:S01]  /*22520*/  ENDCOLLECTIVE ;  /* 0x000000000000791b */ /* 0x003fe20003800000 */
.L_x_1700:
        /* <DEDUP_REMOVED lines=11> */
.L_x_1701:
[----:B------:R-:W-:Y:S05]  /*225e0*/  BRA `(.L_x_1702) ;  /* 0xffffffa000787947 */ /* 0x000fea000383ffff */
.L_x_1593:
        /* <DEDUP_REMOVED lines=9> */
.L_x_1703:
[C---:B------:R-:W-:Y:S01]  /*22680*/  VIADD R7, R19.reuse, 0x10 ;  /* 0x0000001013077836 */ /* 0x040fe20000000000 */
[----:B------:R-:W-:Y:S01]  /*22690*/  ISETP.GE.AND P2, PT, R19, R4, PT ;  /* 0x000000041300720c */ /* 0x000fe20003f46270 */
[----:B------:R-:W-:Y:S02]  /*226a0*/  IMAD.MOV.U32 R13, RZ, RZ, R0 ;  /* 0x000000ffff0d7224 */ /* 0x000fe400078e0000 */
[----:B------:R-:W-:-:S10]  /*226b0*/  IMAD.MOV.U32 R2, RZ, RZ, R14 ;  /* 0x000000ffff027224 */ /* 0x000fd400078e000e */
[----:B------:R-:W-:Y:S05]  /*226c0*/  WARPSYNC.COLLECTIVE R15, `(.L_x_1704) ;  /* 0x000000000f087348 */ /* 0x000fea0003c00000 */
[----:B------:R0:W1:Y:S02]  /*226d0*/  SHFL.IDX P6, R14, R13, R12, R11 ;  /* 0x0000000c0d0e7389 */ /* 0x00006400000c000b */
[----:B01----:R-:W-:Y:S01]  /*226e0*/  ENDCOLLECTIVE ;  /* 0x000000000000791b */ /* 0x003fe20003800000 */
.L_x_1704:
        /* <DEDUP_REMOVED lines=8> */
.L_x_1705:
        /* <DEDUP_REMOVED lines=11> */
.L_x_1706:
[----:B------:R-:W-:Y:S02]  /*22820*/  IMAD.MOV.U32 R13, RZ, RZ, R5 ;  /* 0x000000ffff0d7224 */ /* 0x000fe400078e0005 */
[----:B------:R-:W-:Y:S01]  /*22830*/  IMAD.MOV.U32 R12, RZ, RZ, 0x2 ;  /* 0x00000002ff0c7424 */ /* 0x000fe200078e00ff */
[----:B------:R-:W-:-:S13]  /*22840*/  @!P2 IADD3 R2, P1, R29, R14, RZ ;  /* 0x0000000e1d02a210 */ /* 0x000fda0007f3e0ff */
[----:B------:R-:W-:Y:S05]  /*22850*/  WARPSYNC.COLLECTIVE R15, `(.L_x_1707) ;  /* 0x000000000f087348 */ /* 0x000fea0003c00000 */
[----:B------:R0:W1:Y:S02]  /*22860*/  SHFL.IDX P6, R14, R13, R12, R11 ;  /* 0x0000000c0d0e7389 */ /* 0x00006400000c000b */
[----:B01----:R-:W-:Y:S01]  /*22870*/  ENDCOLLECTIVE ;  /* 0x000000000000791b */ /* 0x003fe20003800000 */
.L_x_1707:
        /* <DEDUP_REMOVED lines=12> */
.L_x_1708:
[----:B------:R-:W-:Y:S02]  /*22940*/  IMAD.MOV.U32 R13, RZ, RZ, R5 ;  /* 0x000000ffff0d7224 */ /* 0x000fe400078e0005 */
[----:B------:R-:W-:Y:S01]  /*22950*/  IMAD.MOV.U32 R12, RZ, RZ, 0x3 ;  /* 0x00000003ff0c7424 */ /* 0x000fe200078e00ff */
[----:B------:R-:W-:-:S13]  /*22960*/  @!P2 IADD3 R2, P1, R29, R14, RZ ;  /* 0x0000000e1d02a210 */ /* 0x000fda0007f3e0ff */
[----:B------:R-:W-:Y:S05]  /*22970*/  WARPSYNC.COLLECTIVE R15, `(.L_x_1709) ;  /* 0x000000000f087348 */ /* 0x000fea0003c00000 */
[----:B------:R0:W1:Y:S02]  /*22980*/  SHFL.IDX P6, R14, R13, R12, R11 ;  /* 0x0000000c0d0e7389 */ /* 0x00006400000c000b */
[----:B01----:R-:W-:Y:S01]  /*22990*/  ENDCOLLECTIVE ;  /* 0x000000000000791b */ /* 0x003fe20003800000 */
.L_x_1709:
        /* <DEDUP_REMOVED lines=12> */
.L_x_1710:
[----:B------:R-:W-:Y:S02]  /*22a60*/  IMAD.MOV.U32 R13, RZ, RZ, R5 ;  /* 0x000000ffff0d7224 */ /* 0x000fe400078e0005 */
[----:B------:R-:W-:Y:S01]  /*22a70*/  IMAD.MOV.U32 R12, RZ, RZ, 0x4 ;  /* 0x00000004ff0c7424 */ /* 0x000fe200078e00ff */
[----:B------:R-:W-:-:S13]  /*22a80*/  @!P2 IADD3 R2, P1, R29, R14, RZ ;  /* 0x0000000e1d02a210 */ /* 0x000fda0007f3e0ff */
[----:B------:R-:W-:Y:S05]  /*22a90*/  WARPSYNC.COLLECTIVE R15, `(.L_x_1711) ;  /* 0x000000000f087348 */ /* 0x000fea0003c00000 */
[----:B------:R0:W1:Y:S02]  /*22aa0*/  SHFL.IDX P6, R14, R13, R12, R11 ;  /* 0x0000000c0d0e7389 */ /* 0x00006400000c000b */
[----:B01----:R-:W-:Y:S01]  /*22ab0*/  ENDCOLLECTIVE ;  /* 0x000000000000791b */ /* 0x003fe20003800000 */
.L_x_1711:
        /* <DEDUP_REMOVED lines=12> */
.L_x_1712:
[----:B------:R-:W-:Y:S02]  /*22b80*/  IMAD.MOV.U32 R13, RZ, RZ, R5 ;  /* 0x000000ffff0d7224 */ /* 0x000fe400078e0005 */
[----:B------:R-:W-:Y:S01]  /*22b90*/  IMAD.MOV.U32 R12, RZ, RZ, 0x5 ;  /* 0x00000005ff0c7424 */ /* 0x000fe200078e00ff */
[----:B------:R-:W-:-:S13]  /*22ba0*/  @!P2 IADD3 R2, P1, R29, R14, RZ ;  /* 0x0000000e1d02a210 */ /* 0x000fda0007f3e0ff */
[----:B------:R-:W-:Y:S05]  /*22bb0*/  WARPSYNC.COLLECTIVE R15, `(.L_x_1713) ;  /* 0x000000000f087348 */ /* 0x000fea0003c00000 */
[----:B------:R0:W1:Y:S02]  /*22bc0*/  SHFL.IDX P6, R14, R13, R12, R11 ;  /* 0x0000000c0d0e7389 */ /* 0x00006400000c000b */
[----:B01----:R-:W-:Y:S01]  /*22bd0*/  ENDCOLLECTIVE ;  /* 0x000000000000791b */ /* 0x003fe20003800000 */
.L_x_1713:
        /* <DEDUP_REMOVED lines=11> */
.L_x_1714:
[----:B------:R-:W-:Y:S02]  /*22c90*/  IMAD.MOV.U32 R13, RZ, RZ, R5 ;  /* 0x000000ffff0d7224 */ /* 0x000fe400078e0005 */
[----:B------:R-:W-:Y:S01]  /*22ca0*/  IMAD.MOV.U32 R12, RZ, RZ, 0x6 ;  /* 0x00000006ff0c7424 */ /* 0x000fe200078e00ff */
[----:B------:R-:W-:-:S13]  /*22cb0*/  @!P2 IADD3 R2, P1, R29, R14, RZ ;  /* 0x0000000e1d02a210 */ /* 0x000fda0007f3e0ff */
[----:B------:R-:W-:Y:S05]  /*22cc0*/  WARPSYNC.COLLECTIVE R15, `(.L_x_1715) ;  /* 0x000000000f087348 */ /* 0x000fea0003c00000 */
[----:B------:R0:W1:Y:S02]  /*22cd0*/  SHFL.IDX P6, R14, R13, R12, R11 ;  /* 0x0000000c0d0e7389 */ /* 0x00006400000c000b */
[----:B01----:R-:W-:Y:S01]  /*22ce0*/  ENDCOLLECTIVE ;  /* 0x000000000000791b */ /* 0x003fe20003800000 */
.L_x_1715:
[----:B------:R-:W-:-:S05]  /*22cf0*/  @!P2 IMAD.X R3, RZ, RZ, R6, P1 ;  /* 0x000000ffff03a224 */ /* 0x000fca00008e0606 */
[----:B------:R-:W-:Y:S01]  /*22d00*/  @!PT LDS RZ, [RZ] ;  /* 0x00000000fffff984 */ /* 0x000fe20000000800 */
[----:B------:R-:W-:Y:S01]  /*22d10*/  @!PT LDS RZ, [RZ] ;  /* 0x00000000fffff984 */ /* 0x000fe20000000800 */
[----:B------:R-:W-:Y:S01]  /*22d20*/  @!PT LDS RZ, [RZ] ;  /* 0x00000000fffff984 */ /* 0x000fe20000000800 */
[----:B------:R0:W-:Y:S01]  /*22d30*/  @!P2 LDGSTS.E.BYPASS.LTC128B.128 [R8+0x16c00], desc[UR54][R2.64], !P0 ;  /* 0x16c000000208afae */ /* 0x0001e2000c101d76 */
[----:B------:R-:W-:Y:S02]  /*22d40*/  IMAD.MOV.U32 R13, RZ, RZ, R0 ;  /* 0x000000ffff0d7224 */ /* 0x000fe400078e0000 */
[----:B0-----:R-:W-:Y:S02]  /*22d50*/  VIADD R3, R19, 0x60 ;  /* 0x0000006013037836 */ /* 0x001fe40000000000 */
[----:B------:R-:W-:-:S03]  /*22d60*/  IMAD.MOV.U32 R6, RZ, RZ, R14 ;  /* 0x000000ffff067224 */ /* 0x000fc600078e000e */
[----:B------:R-:W-:-:S13]  /*22d70*/  ISETP.GE.AND P2, PT, R3, R4, PT ;  /* 0x000000040300720c */ /* 0x000fda0003f46270 */
[----:B------:R-:W-:Y:S05]  /*22d80*/  WARPSYNC.COLLECTIVE R15, `(.L_x_1716) ;  /* 0x000000000f087348 */ /* 0x000fea0003c00000 */
[----:B------:R0:W1:Y:S02]  /*22d90*/  SHFL.IDX P6, R14, R13, R12, R11 ;  /* 0x0000000c0d0e7389 */ /* 0x00006400000c000b */
[----:B01----:R-:W-:Y:S01]  /*22da0*/  ENDCOLLECTIVE ;  /* 0x000000000000791b */ /* 0x003fe20003800000 */
.L_x_1716:
[----:B------:R-:W-:Y:S02]  /*22db0*/  IMAD.MOV.U32 R13, RZ, RZ, R5 ;  /* 0x000000ffff0d7224 */ /* 0x000fe400078e0005 */
[----:B------:R-:W-:Y:S01]  /*22dc0*/  IMAD.MOV.U32 R12, RZ, RZ, 0x7 ;  /* 0x00000007ff0c7424 */ /* 0x000fe200078e00ff */
[----:B------:R-:W-:-:S13]  /*22dd0*/  @!P2 IADD3 R2, P1, R29, R14, RZ ;  /* 0x0000000e1d02a210 */ /* 0x000fda0007f3e0ff */
[----:B------:R-:W-:Y:S05]  /*22de0*/  WARPSYNC.COLLECTIVE R15, `(.L_x_1717) ;  /* 0x000000000f087348 */ /* 0x000fea0003c00000 */
[----:B------:R0:W1:Y:S02]  /*22df0*/  SHFL.IDX P6, R14, R13, R12, R11 ;  /* 0x0000000c0d0e7389 */ /* 0x00006400000c000b */
[----:B01----:R-:W-:Y:S01]  /*22e00*/  ENDCOLLECTIVE ;  /* 0x000000000000791b */ /* 0x003fe20003800000 */
.L_x_1717:
        /* <DEDUP_REMOVED lines=10> */
.L_x_1718:
[----:B------:R-:W-:Y:S05]  /*22eb0*/  BRA `(.L_x_1719) ;  /* 0xffffffa000cc7947 */ /* 0x000fea000383ffff */
.L_x_1596:
[----:B0-----:R0:W1:Y:S02]  /*22ec0*/  SYNCS.PHASECHK.TRANS64.TRYWAIT P0, [R17+URZ+0x22820], R0 ;  /* 0x02282000110075a7 */ /* 0x001064000800017f */
[----:B-1----:R-:W-:Y:S05]  /*22ed0*/  @!P0 NANOSLEEP.SYNCS 0x989680 ;  /* 0x009896800000895d */ /* 0x002fea0003900000 */
[----:B------:R-:W1:Y:S02]  /*22ee0*/  @!P0 SYNCS.PHASECHK.TRANS64 P0, [R17+URZ+0x22820], R0 ;  /* 0x02282000110085a7 */ /* 0x000e64000800007f */
[----:B-1----:R-:W-:Y:S05]  /*22ef0*/  @!P0 BRA `(.L_x_1596) ;  /* 0xfffffffc00f08947 */ /* 0x002fea000383ffff */
[----:B------:R-:W-:Y:S05]  /*22f00*/  BRA `(.L_x_1720) ;  /* 0xffffffa400287947 */ /* 0x000fea000383ffff */
.L_x_1600:
[----:B0-----:R0:W1:Y:S02]  /*22f10*/  SYNCS.PHASECHK.TRANS64.TRYWAIT P0, [R0+URZ+0x22880], R28 ;  /* 0x0228801c000075a7 */ /* 0x001064000800017f */
[----:B-1----:R-:W-:Y:S05]  /*22f20*/  @!P0 NANOSLEEP.SYNCS 0x989680 ;  /* 0x009896800000895d */ /* 0x002fea0003900000 */
[----:B------:R-:W1:Y:S02]  /*22f30*/  @!P0 SYNCS.PHASECHK.TRANS64 P0, [R0+URZ+0x22880], R28 ;  /* 0x0228801c000085a7 */ /* 0x000e64000800007f */
[----:B-1----:R-:W-:Y:S05]  /*22f40*/  @!P0 BRA `(.L_x_1600) ;  /* 0xfffffffc00f08947 */ /* 0x002fea000383ffff */
[----:B------:R-:W-:Y:S05]  /*22f50*/  BRA `(.L_x_1721) ;  /* 0xffffffa800547947 */ /* 0x000fea000383ffff */
.L_x_1601:
        /* <DEDUP_REMOVED lines=8> */
.L_x_1723:
[----:B------:R-:W-:Y:S05]  /*22fe0*/  BSYNC B0 ;  /* 0x0000000000007941 */ /* 0x000fea0003800000 */
.L_x_1722:
[----:B------:R-:W-:Y:S02]  /*22ff0*/  IMAD.MOV.U32 R13, RZ, RZ, R21 ;  /* 0x000000ffff0d7224 */ /* 0x000fe400078e0015 */
[----:B------:R-:W-:Y:S02]  /*23000*/  IMAD.MOV.U32 R12, RZ, RZ, RZ ;  /* 0x000000ffff0c7224 */ /* 0x000fe400078e00ff */
[----:B------:R-:W-:Y:S02]  /*23010*/  IMAD.MOV.U32 R11, RZ, RZ, 0x181f ;  /* 0x0000181fff0b7424 */ /* 0x000fe400078e00ff */
[----:B------:R-:W-:Y:S02]  /*23020*/  IMAD.MOV.U32 R15, RZ, RZ, -0x1 ;  /* 0xffffffffff0f7424 */ /* 0x000fe400078e00ff */
[----:B------:R-:W-:Y:S02]  /*23030*/  IMAD.MOV.U32 R3, RZ, RZ, R14 ;  /* 0x000000ffff037224 */ /* 0x000fe400078e000e */
[----:B------:R-:W-:-:S07]  /*23040*/  IMAD.IADD R6, R17, 0x1, R6 ;  /* 0x0000000111067824 */ /* 0x000fce00078e0206 */
[----:B------:R-:W-:Y:S05]  /*23050*/  WARPSYNC.COLLECTIVE R15, `(.L_x_1724) ;  /* 0x000000000f087348 */ /* 0x000fea0003c00000 */
[----:B------:R0:W1:Y:S02]  /*23060*/  SHFL.IDX P6, R14, R13, R12, R11 ;  /* 0x0000000c0d0e7389 */ /* 0x00006400000c000b */
[----:B01----:R-:W-:Y:S01]  /*23070*/  ENDCOLLECTIVE ;  /* 0x000000000000791b */ /* 0x003fe20003800000 */
.L_x_1724:
[----:B------:R-:W-:Y:S02]  /*23080*/  IMAD.MOV.U32 R13, RZ, RZ, R4 ;  /* 0x000000ffff0d7224 */ /* 0x000fe400078e0004 */
[----:B------:R-:W-:Y:S02]  /*23090*/  IMAD.MOV.U32 R12, RZ, RZ, 0x1 ;  /* 0x00000001ff0c7424 */ /* 0x000fe400078e00ff */
[----:B------:R-:W-:-:S07]  /*230a0*/  IMAD.MOV.U32 R2, RZ, RZ, R14 ;  /* 0x000000ffff027224 */ /* 0x000fce00078e000e */
[----:B------:R-:W-:Y:S05]  /*230b0*/  WARPSYNC.COLLECTIVE R15, `(.L_x_1725) ;  /* 0x000000000f087348 */ /* 0x000fea0003c00000 */
[----:B------:R0:W1:Y:S02]  /*230c0*/  SHFL.IDX P6, R14, R13, R12, R11 ;  /* 0x0000000c0d0e7389 */ /* 0x00006400000c000b */
[----:B01----:R-:W-:Y:S01]  /*230d0*/  ENDCOLLECTIVE ;  /* 0x000000000000791b */ /* 0x003fe20003800000 */
.L_x_1725:
        /* <DEDUP_REMOVED lines=11> */
.L_x_1726:
        /* <DEDUP_REMOVED lines=8> */
.L_x_1727:
        /* <DEDUP_REMOVED lines=9> */
.L_x_1728:
        /* <DEDUP_REMOVED lines=9> */
.L_x_1729:
        /* <DEDUP_REMOVED lines=9> */
.L_x_1730:
[----:B------:R-:W-:Y:S02]  /*233c0*/  IMAD.MOV.U32 R13, RZ, RZ, R4 ;  /* 0x000000ffff0d7224 */ /* 0x000fe400078e0004 */
[----:B------:R-:W-:Y:S02]  /*233d0*/  IMAD.MOV.U32 R12, RZ, RZ, 0x4 ;  /* 0x00000004ff0c7424 */ /* 0x000fe400078e00ff */
[----:B------:R-:W-:-:S07]  /*233e0*/  IMAD.MOV.U32 R2, RZ, RZ, R14 ;  /* 0x000000ffff027224 */ /* 0x000fce00078e000e */
[----:B------:R-:W-:Y:S05]  /*233f0*/  WARPSYNC.COLLECTIVE R15, `(.L_x_1731) ;  /* 0x000000000f087348 */ /* 0x000fea0003c00000 */
[----:B------:R0:W1:Y:S02]  /*23400*/  SHFL.IDX P6, R14, R13, R12, R11 ;  /* 0x0000000c0d0e7389 */ /* 0x00006400000c000b */
[----:B01----:R-:W-:Y:S01]  /*23410*/  ENDCOLLECTIVE ;  /* 0x000000000000791b */ /* 0x003fe20003800000 */
.L_x_1731:
        /* <DEDUP_REMOVED lines=11> */
.L_x_1732:
[----:B------:R-:W-:Y:S02]  /*234d0*/  IMAD.MOV.U32 R13, RZ, RZ, R4 ;  /* 0x000000ffff0d7224 */ /* 0x000fe400078e0004 */
[----:B------:R-:W-:Y:S02]  /*234e0*/  IMAD.MOV.U32 R12, RZ, RZ, 0x5 ;  /* 0x00000005ff0c7424 */ /* 0x000fe400078e00ff */
[----:B------:R-:W-:-:S07]  /*234f0*/  IMAD.MOV.U32 R2, RZ, RZ, R14 ;  /* 0x000000ffff027224 */ /* 0x000fce00078e000e */
[----:B------:R-:W-:Y:S05]  /*23500*/  WARPSYNC.COLLECTIVE R15, `(.L_x_1733) ;  /* 0x000000000f087348 */ /* 0x000fea0003c00000 */
[----:B------:R0:W1:Y:S02]  /*23510*/  SHFL.IDX P6, R14, R13, R12, R11 ;  /* 0x0000000c0d0e7389 */ /* 0x00006400000c000b */
[----:B01----:R-:W-:Y:S01]  /*23520*/  ENDCOLLECTIVE ;  /* 0x000000000000791b */ /* 0x003fe20003800000 */
.L_x_1733:
        /* <DEDUP_REMOVED lines=11> */
.L_x_1734:
[----:B------:R-:W-:Y:S02]  /*235e0*/  IMAD.MOV.U32 R13, RZ, RZ, R4 ;  /* 0x000000ffff0d7224 */ /* 0x000fe400078e0004 */
[----:B------:R-:W-:Y:S02]  /*235f0*/  IMAD.MOV.U32 R12, RZ, RZ, 0x6 ;  /* 0x00000006ff0c7424 */ /* 0x000fe400078e00ff */
[----:B------:R-:W-:-:S07]  /*23600*/  IMAD.MOV.U32 R2, RZ, RZ, R14 ;  /* 0x000000ffff027224 */ /* 0x000fce00078e000e */
[----:B------:R-:W-:Y:S05]  /*23610*/  WARPSYNC.COLLECTIVE R15, `(.L_x_1735) ;  /* 0x000000000f087348 */ /* 0x000fea0003c00000 */
[----:B------:R0:W1:Y:S02]  /*23620*/  SHFL.IDX P6, R14, R13, R12, R11 ;  /* 0x0000000c0d0e7389 */ /* 0x00006400000c000b */
[----:B01----:R-:W-:Y:S01]  /*23630*/  ENDCOLLECTIVE ;  /* 0x000000000000791b */ /* 0x003fe20003800000 */
.L_x_1735:
        /* <DEDUP_REMOVED lines=11> */
.L_x_1736:
[----:B------:R-:W-:Y:S02]  /*236f0*/  IMAD.MOV.U32 R13, RZ, RZ, R4 ;  /* 0x000000ffff0d7224 */ /* 0x000fe400078e0004 */
[----:B------:R-:W-:Y:S02]  /*23700*/  IMAD.MOV.U32 R12, RZ, RZ, 0x7 ;  /* 0x00000007ff0c7424 */ /* 0x000fe400078e00ff */
[----:B------:R-:W-:-:S07]  /*23710*/  IMAD.MOV.U32 R2, RZ, RZ, R14 ;  /* 0x000000ffff027224 */ /* 0x000fce00078e000e */
[----:B------:R-:W-:Y:S05]  /*23720*/  WARPSYNC.COLLECTIVE R15, `(.L_x_1737) ;  /* 0x000000000f087348 */ /* 0x000fea0003c00000 */
[----:B------:R0:W1:Y:S02]  /*23730*/  SHFL.IDX P6, R14, R13, R12, R11 ;  /* 0x0000000c0d0e7389 */ /* 0x00006400000c000b */
[----:B01----:R-:W-:Y:S01]  /*23740*/  ENDCOLLECTIVE ;  /* 0x000000000000791b */ /* 0x003fe20003800000 */
.L_x_1737:
        /* <DEDUP_REMOVED lines=11> */
.L_x_1738:
[----:B------:R-:W-:Y:S02]  /*23800*/  IMAD.MOV.U32 R13, RZ, RZ, R20 ;  /* 0x000000ffff0d7224 */ /* 0x000fe400078e0014 */
[----:B------:R-:W-:Y:S02]  /*23810*/  IMAD.MOV.U32 R12, RZ, RZ, RZ ;  /* 0x000000ffff0c7224 */ /* 0x000fe400078e00ff */
[----:B------:R-:W-:-:S07]  /*23820*/  IMAD.MOV.U32 R21, RZ, RZ, R14 ;  /* 0x000000ffff157224 */ /* 0x000fce00078e000e */
[----:B------:R-:W-:Y:S05]  /*23830*/  WARPSYNC.COLLECTIVE R15, `(.L_x_1739) ;  /* 0x000000000f087348 */ /* 0x000fea0003c00000 */
[----:B------:R0:W1:Y:S02]  /*23840*/  SHFL.IDX P6, R14, R13, R12, R11 ;  /* 0x0000000c0d0e7389 */ /* 0x00006400000c000b */
[----:B01----:R-:W-:Y:S01]  /*23850*/  ENDCOLLECTIVE ;  /* 0x000000000000791b */ /* 0x003fe20003800000 */
.L_x_1739:
        /* <DEDUP_REMOVED lines=11> */
.L_x_1740:
[----:B------:R-:W-:Y:S02]  /*23910*/  IMAD.MOV.U32 R13, RZ, RZ, R20 ;  /* 0x000000ffff0d7224 */ /* 0x000fe400078e0014 */
[----:B------:R-:W-:Y:S02]  /*23920*/  IMAD.MOV.U32 R12, RZ, RZ, 0x1 ;  /* 0x00000001ff0c7424 */ /* 0x000fe400078e00ff */
[----:B------:R-:W-:-:S07]  /*23930*/  IMAD.MOV.U32 R5, RZ, RZ, R14 ;  /* 0x000000ffff057224 */ /* 0x000fce00078e000e */
[----:B------:R-:W-:Y:S05]  /*23940*/  WARPSYNC.COLLECTIVE R15, `(.L_x_1741) ;  /* 0x000000000f087348 */ /* 0x000fea0003c00000 */
[----:B------:R0:W1:Y:S02]  /*23950*/  SHFL.IDX P6, R14, R13, R12, R11 ;  /* 0x0000000c0d0e7389 */ /* 0x00006400000c000b */
[----:B01----:R-:W-:Y:S01]  /*23960*/  ENDCOLLECTIVE ;  /* 0x000000000000791b */ /* 0x003fe20003800000 */
.L_x_1741:
        /* <DEDUP_REMOVED lines=11> */
.L_x_1742:
[----:B------:R-:W-:Y:S01]  /*23a20*/  IMAD.MOV.U32 R2, RZ, RZ, R14 ;  /* 0x000000ffff027224 */ /* 0x000fe200078e000e */
[----:B------:R-:W-:Y:S06]  /*23a30*/  BRA `(.L_x_1743) ;  /* 0xffffffa000ec7947 */ /* 0x000fec000383ffff */
.L_x_1606:
[----:B--2---:R2:W3:Y:S02]  /*23a40*/  SYNCS.PHASECHK.TRANS64.TRYWAIT P0, [R0+URZ+0x22840], R28 ;  /* 0x0228401c000075a7 */ /* 0x0044e4000800017f */
[----:B---3--:R-:W-:Y:S05]  /*23a50*/  @!P0 NANOSLEEP.SYNCS 0x989680 ;  /* 0x009896800000895d */ /* 0x008fea0003900000 */
[----:B------:R-:W3:Y:S02]  /*23a60*/  @!P0 SYNCS.PHASECHK.TRANS64 P0, [R0+URZ+0x22840], R28 ;  /* 0x0228401c000085a7 */ /* 0x000ee4000800007f */
[----:B---3--:R-:W-:Y:S05]  /*23a70*/  @!P0 BRA `(.L_x_1606) ;  /* 0xfffffffc00f08947 */ /* 0x008fea000383ffff */
[----:B------:R-:W-:Y:S05]  /*23a80*/  BRA `(.L_x_1744) ;  /* 0xffffffa4003c7947 */ /* 0x000fea000383ffff */
.L_x_1607:
        /* <DEDUP_REMOVED lines=8> */
.L_x_1746:
[----:B------:R-:W-:Y:S05]  /*23b10*/  BSYNC B0 ;  /* 0x0000000000007941 */ /* 0x000fea0003800000 */
.L_x_1745:
        /* <DEDUP_REMOVED lines=8> */
.L_x_1747:
[----:B------:R-:W-:Y:S02]  /*23ba0*/  IMAD.MOV.U32 R13, RZ, RZ, R5 ;  /* 0x000000ffff0d7224 */ /* 0x000fe400078e0005 */
[----:B------:R-:W-:Y:S01]  /*23bb0*/  IMAD.MOV.U32 R12, RZ, RZ, 0x1 ;  /* 0x00000001ff0c7424 */ /* 0x000fe200078e00ff */
[----:B------:R-:W-:-:S13]  /*23bc0*/  IADD3 R2, P0, R29, R14, RZ ;  /* 0x0000000e1d027210 */ /* 0x000fda0007f1e0ff */
[----:B------:R-:W-:Y:S05]  /*23bd0*/  WARPSYNC.COLLECTIVE R15, `(.L_x_1748) ;  /* 0x000000000f087348 */ /* 0x000fea0003c00000 */
[----:B------:R0:W1:Y:S02]  /*23be0*/  SHFL.IDX P6, R14, R13, R12, R11 ;  /* 0x0000000c0d0e7389 */ /* 0x00006400000c000b */
[----:B01----:R-:W-:Y:S01]  /*23bf0*/  ENDCOLLECTIVE ;  /* 0x000000000000791b */ /* 0x003fe20003800000 */
.L_x_1748:
        /* <DEDUP_REMOVED lines=10> */
.L_x_1749:
        /* <DEDUP_REMOVED lines=9> */
.L_x_1750:
        /* <DEDUP_REMOVED lines=9> */
.L_x_1751:
        /* <DEDUP_REMOVED lines=8> */
.L_x_1752:
        /* <DEDUP_REMOVED lines=9> */
.L_x_1753:
        /* <DEDUP_REMOVED lines=9> */
.L_x_1754:
        /* <DEDUP_REMOVED lines=9> */
.L_x_1755:
[----:B------:R-:W-:Y:S02]  /*23ff0*/  IMAD.MOV.U32 R12, RZ, RZ, 0x5 ;  /* 0x00000005ff0c7424 */ /* 0x000fe400078e00ff */
[----:B------:R-:W-:-:S05]  /*24000*/  IMAD.MOV.U32 R13, RZ, RZ, R14 ;  /* 0x000000ffff0d7224 */ /* 0x000fca00078e000e */
[----:B------:R-:W-:Y:S01]  /*24010*/  IADD3 R2, P0, R29, R13, RZ ;  /* 0x0000000d1d027210 */ /* 0x000fe20007f1e0ff */
[----:B------:R-:W-:-:S04]  /*24020*/  IMAD.MOV.U32 R13, RZ, RZ, R5 ;  /* 0x000000ffff0d7224 */ /* 0x000fc800078e0005 */
[----:B------:R-:W-:-:S08]  /*24030*/  IMAD.X R3, RZ, RZ, R9, P0 ;  /* 0x000000ffff037224 */ /* 0x000fd000000e0609 */
[----:B------:R-:W-:Y:S05]  /*24040*/  WARPSYNC.COLLECTIVE R15, `(.L_x_1756) ;  /* 0x000000000f087348 */ /* 0x000fea0003c00000 */
[----:B------:R0:W1:Y:S02]  /*24050*/  SHFL.IDX P6, R14, R13, R12, R11 ;  /* 0x0000000c0d0e7389 */ /* 0x00006400000c000b */
[----:B01----:R-:W-:Y:S01]  /*24060*/  ENDCOLLECTIVE ;  /* 0x000000000000791b */ /* 0x003fe20003800000 */
.L_x_1756:
        /* <DEDUP_REMOVED lines=9> */
.L_x_1757:
        /* <DEDUP_REMOVED lines=8> */
.L_x_1758:
        /* <DEDUP_REMOVED lines=9> */
.L_x_1759:
[----:B------:R-:W-:Y:S02]  /*24210*/  IMAD.MOV.U32 R13, RZ, RZ, R5 ;  /* 0x000000ffff0d7224 */ /* 0x000fe400078e0005 */
[----:B------:R-:W-:Y:S02]  /*24220*/  IMAD.MOV.U32 R12, RZ, RZ, 0x7 ;  /* 0x00000007ff0c7424 */ /* 0x000fe400078e00ff */
[----:B------:R-:W-:-:S07]  /*24230*/  IMAD.MOV.U32 R20, RZ, RZ, R14 ;  /* 0x000000ffff147224 */ /* 0x000fce00078e000e */
[----:B------:R-:W-:Y:S05]  /*24240*/  WARPSYNC.COLLECTIVE R15, `(.L_x_1760) ;  /* 0x000000000f087348 */ /* 0x000fea0003c00000 */
[----:B------:R0:W1:Y:S02]  /*24250*/  SHFL.IDX P6, R14, R13, R12, R11 ;  /* 0x0000000c0d0e7389 */ /* 0x00006400000c000b */
[----:B01----:R-:W-:Y:S01]  /*24260*/  ENDCOLLECTIVE ;  /* 0x000000000000791b */ /* 0x003fe20003800000 */
.L_x_1760:
        /* <DEDUP_REMOVED lines=11> */
.L_x_1761:
        /* <DEDUP_REMOVED lines=9> */
.L_x_1762:
        /* <DEDUP_REMOVED lines=9> */
.L_x_1763:
[----:B------:R-:W-:Y:S02]  /*24440*/  IMAD.MOV.U32 R13, RZ, RZ, R8 ;  /* 0x000000ffff0d7224 */ /* 0x000fe400078e0008 */
[----:B------:R-:W-:Y:S02]  /*24450*/  IMAD.MOV.U32 R12, RZ, RZ, 0x1 ;  /* 0x00000001ff0c7424 */ /* 0x000fe400078e00ff */
[----:B------:R-:W-:-:S07]  /*24460*/  IMAD.MOV.U32 R5, RZ, RZ, R14 ;  /* 0x000000ffff057224 */ /* 0x000fce00078e000e */
[----:B------:R-:W-:Y:S05]  /*24470*/  WARPSYNC.COLLECTIVE R15, `(.L_x_1764) ;  /* 0x000000000f087348 */ /* 0x000fea0003c00000 */
[----:B------:R0:W1:Y:S02]  /*24480*/  SHFL.IDX P6, R14, R13, R12, R11 ;  /* 0x0000000c0d0e7389 */ /* 0x00006400000c000b */
[----:B01----:R-:W-:Y:S01]  /*24490*/  ENDCOLLECTIVE ;  /* 0x000000000000791b */ /* 0x003fe20003800000 */
.L_x_1764:
        /* <DEDUP_REMOVED lines=11> */
.L_x_1765:
[----:B------:R-:W-:Y:S05]  /*24550*/  BRA `(.L_x_1766) ;  /* 0xffffff9c00c47947 */ /* 0x000fea000383ffff */
.L_x_1612:
[----:B0-----:R0:W1:Y:S02]  /*24560*/  SYNCS.PHASECHK.TRANS64.TRYWAIT P2, [R19+URZ+0x22870], R0 ;  /* 0x02287000130075a7 */ /* 0x001064000804017f */
[----:B-1----:R-:W-:Y:S05]  /*24570*/  @!P2 NANOSLEEP.SYNCS 0x989680 ;  /* 0x009896800000a95d */ /* 0x002fea0003900000 */
[----:B------:R-:W1:Y:S02]  /*24580*/  @!P2 SYNCS.PHASECHK.TRANS64 P2, [R19+URZ+0x22870], R0 ;  /* 0x022870001300a5a7 */ /* 0x000e64000804007f */
[----:B-1----:R-:W-:Y:S05]  /*24590*/  @!P2 BRA `(.L_x_1612) ;  /* 0xfffffffc00f0a947 */ /* 0x002fea000383ffff */
[----:B------:R-:W-:Y:S05]  /*245a0*/  BRA `(.L_x_1767) ;  /* 0xffffffa000287947 */ /* 0x000fea000383ffff */
.L_x_1614:
[----:B0-----:R0:W1:Y:S02]  /*245b0*/  SYNCS.PHASECHK.TRANS64.TRYWAIT P2, [R19+URZ+0x22860], R2 ;  /* 0x02286002130075a7 */ /* 0x001064000804017f */
[----:B-1----:R-:W-:Y:S05]  /*245c0*/  @!P2 NANOSLEEP.SYNCS 0x989680 ;  /* 0x009896800000a95d */ /* 0x002fea0003900000 */
[----:B------:R-:W1:Y:S02]  /*245d0*/  @!P2 SYNCS.PHASECHK.TRANS64 P2, [R19+URZ+0x22860], R2 ;  /* 0x022860021300a5a7 */ /* 0x000e64000804007f */
[----:B-1----:R-:W-:Y:S05]  /*245e0*/  @!P2 BRA `(.L_x_1614) ;  /* 0xfffffffc00f0a947 */ /* 0x002fea000383ffff */
[----:B------:R-:W-:Y:S05]  /*245f0*/  BRA `(.L_x_1768) ;  /* 0xffffffa000387947 */ /* 0x000fea000383ffff */
.L_x_1622:
[----:B--2---:R2:W3:Y:S02]  /*24600*/  SYNCS.PHASECHK.TRANS64.TRYWAIT P1, [R18+URZ+0x22870], R3 ;  /* 0x02287003120075a7 */ /* 0x0044e4000802017f */
[----:B---3--:R-:W-:Y:S05]  /*24610*/  @!P1 NANOSLEEP.SYNCS 0x989680 ;  /* 0x009896800000995d */ /* 0x008fea0003900000 */
[----:B------:R-:W3:Y:S02]  /*24620*/  @!P1 SYNCS.PHASECHK.TRANS64 P1, [R18+URZ+0x22870], R3 ;  /* 0x02287003120095a7 */ /* 0x000ee4000802007f */
[----:B---3--:R-:W-:Y:S05]  /*24630*/  @!P1 BRA `(.L_x_1622) ;  /* 0xfffffffc00f09947 */ /* 0x008fea000383ffff */
[----:B------:R-:W-:Y:S05]  /*24640*/  BRA `(.L_x_1769) ;  /* 0xffffffa400f87947 */ /* 0x000fea000383ffff */
.L_x_1624:
[----:B0-----:R0:W2:Y:S02]  /*24650*/  SYNCS.PHASECHK.TRANS64.TRYWAIT P1, [R18+URZ+0x22860], R3 ;  /* 0x02286003120075a7 */ /* 0x0010a4000802017f */
[----:B--2---:R-:W-:Y:S05]  /*24660*/  @!P1 NANOSLEEP.SYNCS 0x989680 ;  /* 0x009896800000995d */ /* 0x004fea0003900000 */
[----:B------:R-:W2:Y:S02]  /*24670*/  @!P1 SYNCS.PHASECHK.TRANS64 P1, [R18+URZ+0x22860], R3 ;  /* 0x02286003120095a7 */ /* 0x000ea4000802007f */
[----:B--2---:R-:W-:Y:S05]  /*24680*/  @!P1 BRA `(.L_x_1624) ;  /* 0xfffffffc00f09947 */ /* 0x004fea000383ffff */
[----:B------:R-:W-:Y:S05]  /*24690*/  BRA `(.L_x_1770) ;  /* 0xffffffa800087947 */ /* 0x000fea000383ffff */
.L_x_1638:
[----:B0-----:R0:W2:Y:S02]  /*246a0*/  SYNCS.PHASECHK.TRANS64.TRYWAIT P0, [R7+URZ+0x22820], R0 ;  /* 0x02282000070075a7 */ /* 0x0010a4000800017f */
[----:B--2---:R-:W-:Y:S05]  /*246b0*/  @!P0 NANOSLEEP.SYNCS 0x989680 ;  /* 0x009896800000895d */ /* 0x004fea0003900000 */
[----:B------:R-:W2:Y:S02]  /*246c0*/  @!P0 SYNCS.PHASECHK.TRANS64 P0, [R7+URZ+0x22820], R0 ;  /* 0x02282000070085a7 */ /* 0x000ea4000800007f */
[----:B--2---:R-:W-:Y:S05]  /*246d0*/  @!P0 BRA `(.L_x_1638) ;  /* 0xfffffffc00f08947 */ /* 0x004fea000383ffff */
[----:B------:R-:W-:Y:S05]  /*246e0*/  BRA `(.L_x_1771) ;  /* 0xffffffbc00c07947 */ /* 0x000fea000383ffff */
.L_x_1639:
        /* <DEDUP_REMOVED lines=11> */
.L_x_1773:
[----:B------:R-:W-:Y:S05]  /*247a0*/  BSYNC B0 ;  /* 0x0000000000007941 */ /* 0x000fea0003800000 */
.L_x_1772:
[----:B------:R-:W-:Y:S05]  /*247b0*/  BRA `(.L_x_1774) ;  /* 0xffffffbc00a87947 */ /* 0x000fea000383ffff */
.L_x_1642:
[----:B------:R-:W-:Y:S01]  /*247c0*/  BSSY B1, `(.L_x_1775) ;  /* 0x0000006000017945 */ /* 0x000fe20003800000 */
[----:B------:R-:W-:-:S07]  /*247d0*/  IMAD.MOV.U32 R15, RZ, RZ, -0x1 ;  /* 0xffffffffff0f7424 */ /* 0x000fce00078e00ff */
[----:B01----:R-:W-:Y:S05]  /*247e0*/  WARPSYNC.COLLECTIVE R15, `(.L_x_1776) ;  /* 0x000000000f0c7348 */ /* 0x003fea0003c00000 */
[----:B------:R-:W-:Y:S02]  /*247f0*/  ELECT P6, UR62, PT ;  /* 0x00000000003e782f */ /* 0x000fe400038c0000 */
[----:B------:R-:W-:Y:S01]  /*24800*/  MOV R14, UR62 ;  /* 0x0000003e000e7c02 */ /* 0x000fe20008000f00 */
[----:B01----:R-:W-:Y:S10]  /*24810*/  ENDCOLLECTIVE ;  /* 0x000000000000791b */ /* 0x003ff40003800000 */
.L_x_1776:
[----:B------:R-:W-:Y:S05]  /*24820*/  BSYNC B1 ;  /* 0x0000000000017941 */ /* 0x000fea0003800000 */
.L_x_1775:
[----:B------:R-:W-:Y:S05]  /*24830*/  BRA `(.L_x_1777) ;  /* 0xffffffbc00a07947 */ /* 0x000fea000383ffff */
.L_x_1644:
[----:B0-----:R0:W2:Y:S02]  /*24840*/  SYNCS.PHASECHK.TRANS64.TRYWAIT P1, [R5+URZ+0x22840], R0 ;  /* 0x02284000050075a7 */ /* 0x0010a4000802017f */
[----:B--2---:R-:W-:Y:S05]  /*24850*/  @!P1 NANOSLEEP.SYNCS 0x989680 ;  /* 0x009896800000995d */ /* 0x004fea0003900000 */
[----:B------:R-:W2:Y:S02]  /*24860*/  @!P1 SYNCS.PHASECHK.TRANS64 P1, [R5+URZ+0x22840], R0 ;  /* 0x02284000050095a7 */ /* 0x000ea4000802007f */
[----:B--2---:R-:W-:Y:S05]  /*24870*/  @!P1 BRA `(.L_x_1644) ;  /* 0xfffffffc00f09947 */ /* 0x004fea000383ffff */
[----:B------:R-:W-:Y:S05]  /*24880*/  BRA `(.L_x_1778) ;  /* 0xffffffbc00c07947 */ /* 0x000fea000383ffff */
.L_x_1646:
[----:B--2---:R2:W3:Y:S02]  /*24890*/  SYNCS.PHASECHK.TRANS64.TRYWAIT P1, [R3+URZ+0x22840], R2 ;  /* 0x02284002030075a7 */ /* 0x0044e4000802017f */
[----:B---3--:R-:W-:Y:S05]  /*248a0*/  @!P1 NANOSLEEP.SYNCS 0x989680 ;  /* 0x009896800000995d */ /* 0x008fea0003900000 */
[----:B------:R-:W3:Y:S02]  /*248b0*/  @!P1 SYNCS.PHASECHK.TRANS64 P1, [R3+URZ+0x22840], R2 ;  /* 0x02284002030095a7 */ /* 0x000ee4000802007f */
[----:B---3--:R-:W-:Y:S05]  /*248c0*/  @!P1 BRA `(.L_x_1646) ;  /* 0xfffffffc00f09947 */ /* 0x008fea000383ffff */
[----:B------:R-:W-:Y:S05]  /*248d0*/  BRA `(.L_x_1779) ;  /* 0xffffffbc00cc7947 */ /* 0x000fea000383ffff */
.L_x_1648:
[----:B---3--:R3:W4:Y:S02]  /*248e0*/  SYNCS.PHASECHK.TRANS64.TRYWAIT P1, [R5+URZ+0x22860], R0 ;  /* 0x02286000050075a7 */ /* 0x008724000802017f */
[----:B----4-:R-:W-:Y:S05]  /*248f0*/  @!P1 NANOSLEEP.SYNCS 0x989680 ;  /* 0x009896800000995d */ /* 0x010fea0003900000 */
[----:B------:R-:W4:Y:S02]  /*24900*/  @!P1 SYNCS.PHASECHK.TRANS64 P1, [R5+URZ+0x22860], R0 ;  /* 0x02286000050095a7 */ /* 0x000f24000802007f */
[----:B----4-:R-:W-:Y:S05]  /*24910*/  @!P1 BRA `(.L_x_1648) ;  /* 0xfffffffc00f09947 */ /* 0x010fea000383ffff */
[----:B------:R-:W-:Y:S05]  /*24920*/  BRA `(.L_x_1780) ;  /* 0xffffffbc00c87947 */ /* 0x000fea000383ffff */
.L_x_1650:
[----:B----4-:R4:W0:Y:S02]  /*24930*/  SYNCS.PHASECHK.TRANS64.TRYWAIT P1, [R3+URZ+0x22860], R2 ;  /* 0x02286002030075a7 */ /* 0x010824000802017f */
[----:B0-----:R-:W-:Y:S05]  /*24940*/  @!P1 NANOSLEEP.SYNCS 0x989680 ;  /* 0x009896800000995d */ /* 0x001fea0003900000 */
[----:B------:R-:W0:Y:S02]  /*24950*/  @!P1 SYNCS.PHASECHK.TRANS64 P1, [R3+URZ+0x22860], R2 ;  /* 0x02286002030095a7 */ /* 0x000e24000802007f */
[----:B0-----:R-:W-:Y:S05]  /*24960*/  @!P1 BRA `(.L_x_1650) ;  /* 0xfffffffc00f09947 */ /* 0x001fea000383ffff */
[----:B------:R-:W-:Y:S05]  /*24970*/  BRA `(.L_x_1781) ;  /* 0xffffffbc00c47947 */ /* 0x000fea000383ffff */
.L_x_1652:
[----:B------:R0:W0:Y:S02]  /*24980*/  SYNCS.PHASECHK.TRANS64.TRYWAIT P1, [R5+URZ+0x22880], R0 ;  /* 0x02288000050075a7 */ /* 0x000024000802017f */
[----:B0-----:R-:W-:Y:S05]  /*24990*/  @!P1 NANOSLEEP.SYNCS 0x989680 ;  /* 0x009896800000995d */ /* 0x001fea0003900000 */
[----:B------:R-:W0:Y:S02]  /*249a0*/  @!P1 SYNCS.PHASECHK.TRANS64 P1, [R5+URZ+0x22880], R0 ;  /* 0x02288000050095a7 */ /* 0x000e24000802007f */
[----:B0-----:R-:W-:Y:S05]  /*249b0*/  @!P1 BRA `(.L_x_1652) ;  /* 0xfffffffc00f09947 */ /* 0x001fea000383ffff */
[----:B------:R-:W-:Y:S05]  /*249c0*/  BRA `(.L_x_1782) ;  /* 0xffffffbc00c07947 */ /* 0x000fea000383ffff */
.L_x_1783:
        /* <DEDUP_REMOVED lines=11> */
.L_x_3744:


//--------------------- .text._ZN7cutlass13device_kernelIN5flash11enable_sm90INS1_16FlashAttnFwdSm90INS1_25CollectiveMainloopFwdSm90ILi2EN4cute5tupleIJNS5_1CILi1EEES8_S8_EEENS6_IJNS7_ILi128EEENS7_ILi160EEESA_EEELi128ENS_12float_e4m3_tEfNS_4arch4Sm90ELb0ELb1ELb1ELb1ELb1ELb1ELb0ELb1ELb1ELb1ELb1ELb0EEENS1_21CollectiveEpilogueFwdINS6_IJSA_SA_SB_EEES9_NS_10bfloat16_tESF_Li256ELb1ELb1ELb1ELb1EEENS1_36VarlenDynamicPersistentTileSchedulerILi128ELi160ELi256ELi128ELb1ELb1ELb1ELb1ELb0ELb1EEEEEEEEEvNT_6ParamsE --------------------------
	.section	.text._ZN7cutlass13device_kernelIN5flash11enable_sm90INS1_16FlashAttnFwdSm90INS1_25CollectiveMainloopFwdSm90ILi2EN4cute5tupleIJNS5_1CILi1EEES8_S8_EEENS6_IJNS7_ILi128EEENS7_ILi160EEESA_EEELi128ENS_12float_e4m3_tEfNS_4arch4Sm90ELb0ELb1ELb1ELb1ELb1ELb1ELb0ELb1ELb1ELb1ELb1ELb0EEENS1_21CollectiveEpilogueFwdINS6_IJSA_SA_SB_EEES9_NS_10bfloat16_tESF_Li256ELb1ELb1ELb1ELb1EEENS1_36VarlenDynamicPersistentTileSchedulerILi128ELi160ELi256ELi128ELb1ELb1ELb1ELb1ELb0ELb1EEEEEEEEEvNT_6ParamsE,"ax",@progbits
	.align	128
.text._ZN7cutlass13device_kernelIN5flash11enable_sm90INS1_16FlashAttnFwdSm90INS1_25CollectiveMainloopFwdSm90ILi2EN4cute5tupleIJNS5_1CILi1EEES8_S8_EEENS6_IJNS7_ILi128EEENS7_ILi160EEESA_EEELi128ENS_12float_e4m3_tEfNS_4arch4Sm90ELb0ELb1ELb1ELb1ELb1ELb1ELb0ELb1ELb1ELb1ELb1ELb0EEENS1_21CollectiveEpilogueFwdINS6_IJSA_SA_SB_EEES9_NS_10bfloat16_tESF_Li256ELb1ELb1ELb1ELb1EEENS1_36VarlenDynamicPersistentTileSchedulerILi128ELi160ELi256ELi128ELb1ELb1ELb1ELb1ELb0ELb1EEEEEEEEEvNT_6ParamsE:
        .type           _ZN7cutlass13device_kernelIN5flash11enable_sm90INS1_16FlashAttnFwdSm90INS1_25CollectiveMainloopFwdSm90ILi2EN4cute5tupleIJNS5_1CILi1EEES8_S8_EEENS6_IJNS7_ILi128EEENS7_ILi160EEESA_EEELi128ENS_12float_e4m3_tEfNS_4arch4Sm90ELb0ELb1ELb1ELb1ELb1ELb1ELb0ELb1ELb1ELb1ELb1ELb0EEENS1_21CollectiveEpilogueFwdINS6_IJSA_SA_SB_EEES9_NS_10bfloat16_tESF_Li256ELb1ELb1ELb1ELb1EEENS1_36VarlenDynamicPersistentTileSchedulerILi128ELi160ELi256ELi128ELb1ELb1ELb1ELb1ELb0ELb1EEEEEEEEEvNT_6ParamsE,@function
        .size           _ZN7cutlass13device_kernelIN5flash11enable_sm90INS1_16FlashAttnFwdSm90INS1_25CollectiveMainloopFwdSm90ILi2EN4cute5tupleIJNS5_1CILi1EEES8_S8_EEENS6_IJNS7_ILi128EEENS7_ILi160EEESA_EEELi128ENS_12float_e4m3_tEfNS_4arch4Sm90ELb0ELb1ELb1ELb1ELb1ELb1ELb0ELb1ELb1ELb1ELb1ELb0EEENS1_21CollectiveEpilogueFwdINS6_IJSA_SA_SB_EEES9_NS_10bfloat16_tESF_Li256ELb1ELb1ELb1ELb1EEENS1_36VarlenDynamicPersistentTileSchedulerILi128ELi160ELi256ELi128ELb1ELb1ELb1ELb1ELb0ELb1EEEEEEEEEvNT_6ParamsE,(.L_x_3745 - _ZN7cutlass13device_kernelIN5flash11enable_sm90INS1_16FlashAttnFwdSm90INS1_25CollectiveMainloopFwdSm90ILi2EN4cute5tupleIJNS5_1CILi1EEES8_S8_EEENS6_IJNS7_ILi128EEENS7_ILi160EEESA_EEELi128ENS_12float_e4m3_tEfNS_4arch4Sm90ELb0ELb1ELb1ELb1ELb1ELb1ELb0ELb1ELb1ELb1ELb1ELb0EEENS1_21CollectiveEpilogueFwdINS6_IJSA_SA_SB_EEES9_NS_10bfloat16_tESF_Li256ELb1ELb1ELb1ELb1EEENS1_36VarlenDynamicPersistentTileSchedulerILi128ELi160ELi256ELi128ELb1ELb1ELb1ELb1ELb0ELb1EEEEEEEEEvNT_6ParamsE)
        .other          _ZN7cutlass13device_kernelIN5flash11enable_sm90INS1_16FlashAttnFwdSm90INS1_25CollectiveMainloopFwdSm90ILi2EN4cute5tupleIJNS5_1CILi1EEES8_S8_EEENS6_IJNS7_ILi128EEENS7_ILi160EEESA_EEELi128ENS_12float_e4m3_tEfNS_4arch4Sm90ELb0ELb1ELb1ELb1ELb1ELb1ELb0ELb1ELb1ELb1ELb1ELb0EEENS1_21CollectiveEpilogueFwdINS6_IJSA_SA_SB_EEES9_NS_10bfloat16_tESF_Li256ELb1ELb1ELb1ELb1EEENS1_36VarlenDynamicPersistentTileSchedulerILi128ELi160ELi256ELi128ELb1ELb1ELb1ELb1ELb0ELb1EEEEEEEEEvNT_6ParamsE,@"STO_CUDA_ENTRY STV_DEFAULT"
_ZN7cutlass13device_kernelIN5flash11enable_sm90INS1_16FlashAttnFwdSm90INS1_25CollectiveMainloopFwdSm90ILi2EN4cute5tupleIJNS5_1CILi1EEES8_S8_EEENS6_IJNS7_ILi128EEENS7_ILi160EEESA_EEELi128ENS_12float_e4m3_tEfNS_4arch4Sm90ELb0ELb1ELb1ELb1ELb1ELb1ELb0ELb1ELb1ELb1ELb1ELb0EEENS1_21CollectiveEpilogueFwdINS6_IJSA_SA_SB_EEES9_NS_10bfloat16_tESF_Li256ELb1ELb1ELb1ELb1EEENS1_36VarlenDynamicPersistentTileSchedulerILi128ELi160ELi256ELi128ELb1ELb1ELb1ELb1ELb0ELb1EEEEEEEEEvNT_6ParamsE:
        /* <DEDUP_REMOVED lines=18> */
.L_x_1785:
[----:B------:R-:W-:Y:S05]  /*0120*/  BSYNC B0 ;  /* 0x0000000000007941 */ /* 0x000fea0003800000 */
.L_x_1784:
        /* <DEDUP_REMOVED lines=41> */
.L_x_1786:
        /* <DEDUP_REMOVED lines=22> */
.L_x_1787:
        /* <DEDUP_REMOVED lines=18> */
.L_x_1788:
        /* <DEDUP_REMOVED lines=22> */
.L_x_1789:
        /* <DEDUP_REMOVED lines=23> */
.L_x_1790:
[----:B0-----:R-:W-:Y:S01]  /*0910*/  UMOV UR4, 0x1 ;  /* 0x0000000100047882 */ /* 0x001fe20000000000 */
[----:B------:R-:W-:Y:S01]  /*0920*/  PLOP3.LUT P0, PT, PT, PT, UP0, 0x80, 0x0 ;  /* 0x000000000000781c */ /* 0x000fe20003f0f008 */
[----:B------:R-:W-:Y:S01]  /*0930*/  USEL UR4, UR4, 0x2, !UP0 ;  /* 0x0000000204047887 */ /* 0x000fe2000c000000 */
[----:B------:R-:W-:Y:S01]  /*0940*/  NOP ;  /* 0x0000000000007918 */ /* 0x000fe20000000000 */
[----:B------:R-:W-:Y:S04]  /*0950*/  BSSY B8, `(.L_x_1791) ;  /* 0x0003045000087945 */ /* 0x000fe80003800000 */
[----:B------:R-:W-:-:S05]  /*0960*/  IMAD.U32 R3, RZ, RZ, UR4 ;  /* 0x00000004ff037e24 */ /* 0x000fca000f8e00ff */
[----:B------:R0:W-:Y:S01]  /*0970*/  STL [R1+0x38], R3 ;  /* 0x0000380301007387 */ /* 0x0001e20000100800 */
[----:B-1234-:R-:W-:Y:S06]  /*0980*/  BAR.SYNC.DEFER_BLOCKING 0x0 ;  /* 0x0000000000007b1d */ /* 0x01efec0000010000 */
[----:B------:R-:W-:Y:S05]  /*0990*/  @!P0 BRA `(.L_x_1792) ;  /* 0x0000027000908947 */ /* 0x000fea0003800000 */
.L_x_1793:
[----:B------:R-:W-:-:S08]  /*09a0*/  NOP ;  /* 0x0000000000007918 */ /* 0x000fd00000000000 */
[----:B------:R-:W1:Y:S02]  /*09b0*/  USETMAXREG.TRY_ALLOC.CTAPOOL UP0, 0xe8 ;  /* 0x000000e8000079c8 */ /* 0x000e640008000600 */
[----:B-1----:R-:W-:-:S13]  /*09c0*/  PLOP3.LUT P0, PT, PT, PT, UP0, 0x80, 0x0 ;  /* 0x000000000000781c */ /* 0x002fda0003f0f008 */
[----:B------:R-:W-:Y:S05]  /*09d0*/  @!P0 BRA `(.L_x_1793) ;  /* 0xfffffffc00f08947 */ /* 0x000fea000383ffff */
[----:B------:R-:W1:Y:S01]  /*09e0*/  S2R R0, SR_TID.X ;  /* 0x0000000000007919 */ /* 0x000e620000002100 */
[----:B------:R-:W2:Y:S01]  /*09f0*/  S2UR UR61, SR_CgaCtaId ;  /* 0x00000000003d79c3 */ /* 0x000ea20000008800 */
[----:B------:R-:W-:Y:S01]  /*0a00*/  UMOV UR4, 0x400 ;  /* 0x0000040000047882 */ /* 0x000fe20000000000 */
[----:B------:R-:W-:-:S06]  /*0a10*/  LOP3.LUT R22, R22, 0xffffffdf, RZ, 0xc0, !PT ;  /* 0xffffffdf16167812 */ /* 0x000fcc00078ec0ff */
[----:B------:R-:W-:Y:S06]  /*0a20*/  BAR.ARV 0x8, 0x180 ;  /* 0x0206000000007b1d */ /* 0x000fec0000002000 */
[----:B--2---:R-:W-:-:S06]  /*0a30*/  ULEA UR4, UR61, UR4, 0x18 ;  /* 0x000000043d047291 */ /* 0x004fcc000f8ec03f */
[----:B------:R-:W-:Y:S01]  /*0a40*/  IMAD.U32 R17, RZ, RZ, UR4 ;  /* 0x00000004ff117e24 */ /* 0x000fe2000f8e00ff */
[----:B-1----:R-:W-:Y:S01]  /*0a50*/  SHF.R.U32.HI R0, RZ, 0x7, R0 ;  /* 0x00000007ff007819 */ /* 0x002fe20000011600 */
[----:B------:R-:W-:-:S03]  /*0a60*/  ULDC UR4, c[0x0][0xc3c] ;  /* 0x00030f0000047ab9 */ /* 0x000fc60000000800 */
[----:B------:R-:W-:-:S13]  /*0a70*/  ISETP.NE.AND P0, PT, R0, 0x1, PT ;  /* 0x000000010000780c */ /* 0x000fda0003f05270 */
[----:B------:R-:W-:Y:S01]  /*0a80*/  @P0 LOP3.LUT R22, R22, 0x20, RZ, 0xfc, !PT ;  /* 0x0000002016160812 */ /* 0x000fe200078efcff */
[----:B------:R-:W-:Y:S08]  /*0a90*/  @!P0 BAR.ARV 0x9, 0x100 ;  /* 0x0244000000008b1d */ /* 0x000ff00000002000 */
[----:B------:R-:W-:Y:S06]  /*0aa0*/  BAR.SYNC.DEFER_BLOCKING 0x5, 0x180 ;  /* 0x0146000000007b1d */ /* 0x000fec0000010000 */
[----:B------:R-:W1:Y:S02]  /*0ab0*/  LDS.128 R204, [R17+0x228d0] ;  /* 0x0228d00011cc7984 */ /* 0x000e640000000c00 */
[----:B------:R-:W-:Y:S06]  /*0ac0*/  BAR.ARV 0x4, 0x180 ;  /* 0x0106000000007b1d */ /* 0x000fec0000002000 */
[----:B-1----:R-:W-:-:S13]  /*0ad0*/  ISETP.GE.AND P0, PT, R207, UR4, PT ;  /* 0x00000004cf007c0c */ /* 0x002fda000bf06270 */
[----:B------:R-:W-:Y:S05]  /*0ae0*/  @P0 BRA `(.L_x_1794) ;  /* 0x0000030000ac0947 */ /* 0x000fea0003800000 */
[----:B------:R-:W2:Y:S01]  /*0af0*/  LDL R2, [R1+0x38] ;  /* 0x0000380001027983 */ /* 0x000ea20000100800 */
[----:B------:R-:W-:Y:S01]  /*0b00*/  CS2R R190, SRZ ;  /* 0x0000000000be7805 */ /* 0x000fe2000001ff00 */
[----:B------:R-:W-:Y:S01]  /*0b10*/  IMAD.MOV.U32 R200, RZ, RZ, RZ ;  /* 0x000000ffffc87224 */ /* 0x000fe200078e00ff */
[----:B------:R-:W1:Y:S01]  /*0b20*/  S2R R0, SR_TID.X ;  /* 0x0000000000007919 */ /* 0x000e620000002100 */
[----:B------:R-:W-:Y:S02]  /*0b30*/  IMAD.MOV.U32 R192, RZ, RZ, RZ ;  /* 0x000000ffffc07224 */ /* 0x000fe400078e00ff */
[----:B-1----:R-:W-:-:S05]  /*0b40*/  VIADD R12, R0, 0xffffff80 ;  /* 0xffffff80000c7836 */ /* 0x002fca0000000000 */
[----:B------:R-:W-:Y:S02]  /*0b50*/  SHF.R.S32.HI R0, RZ, 0x1f, R12 ;  /* 0x0000001fff007819 */ /* 0x000fe4000001140c */
[----:B--2---:R-:W-:Y:S02]  /*0b60*/  R2UR UR4, R2 ;  /* 0x00000000020472ca */ /* 0x004fe400000e0000 */
[----:B------:R-:W-:-:S04]  /*0b70*/  LEA.HI R2, R0, R12, RZ, 0x7 ;  /* 0x0000000c00027211 */ /* 0x000fc800078f38ff */
[----:B0-----:R-:W-:Y:S02]  /*0b80*/  LOP3.LUT R3, R2, 0xffffff80, RZ, 0xc0, !PT ;  /* 0xffffff8002037812 */ /* 0x001fe400078ec0ff */
[----:B------:R-:W-:-:S03]  /*0b90*/  SHF.R.S32.HI R13, RZ, 0x7, R2 ;  /* 0x00000007ff0d7819 */ /* 0x000fc60000011402 */
[----:B------:R-:W-:Y:S01]  /*0ba0*/  IMAD.IADD R11, R12, 0x1, -R3 ;  /* 0x000000010c0b7824 */ /* 0x000fe200078e0a03 */
[----:B------:R-:W-:Y:S01]  /*0bb0*/  LEA.HI R2, R2, R13, RZ, 0x1 ;  /* 0x0000000d02027211 */ /* 0x000fe200078f08ff */
[----:B------:R-:W-:-:S03]  /*0bc0*/  ULOP3.LUT UR4, UR4, 0x1, URZ, 0xfc, !UPT ;  /* 0x0000000104047892 */ /* 0x000fc6000f8efc3f */
[----:B------:R-:W-:Y:S02]  /*0bd0*/  SHF.R.S32.HI R6, RZ, 0x1f, R11 ;  /* 0x0000001fff067819 */ /* 0x000fe4000001140b */
[----:B------:R-:W-:Y:S02]  /*0be0*/  LOP3.LUT R2, R2, 0x3fffffe, RZ, 0xc0, !PT ;  /* 0x03fffffe02027812 */ /* 0x000fe400078ec0ff */
[CC--:B------:R-:W-:Y:S02]  /*0bf0*/  LEA.HI R8, R6.reuse, R11.reuse, RZ, 0x2 ;  /* 0x0000000b06087211 */ /* 0x0c0fe400078f10ff */
[----:B------:R-:W-:Y:S01]  /*0c00*/  LEA.HI R6, R6, R11, RZ, 0x5 ;  /* 0x0000000b06067211 */ /* 0x000fe200078f28ff */
[----:B------:R-:W-:Y:S01]  /*0c10*/  IMAD.IADD R2, R13, 0x1, -R2 ;  /* 0x000000010d027824 */ /* 0x000fe200078e0a02 */
[--C-:B------:R-:W-:Y:S02]  /*0c20*/  SHF.R.S32.HI R5, RZ, 0x2, R8.reuse ;  /* 0x00000002ff057819 */ /* 0x100fe40000011408 */
[----:B------:R-:W-:-:S02]  /*0c30*/  SHF.R.S32.HI R4, RZ, 0x1f, R8 ;  /* 0x0000001fff047819 */ /* 0x000fc40000011408 */
[----:B------:R-:W-:Y:S02]  /*0c40*/  SHF.R.S32.HI R6, RZ, 0x5, R6 ;  /* 0x00000005ff067819 */ /* 0x000fe40000011406 */
[----:B------:R-:W-:Y:S02]  /*0c50*/  LEA.HI R3, R4, R5, RZ, 0x3 ;  /* 0x0000000504037211 */ /* 0x000fe400078f18ff */
[CC--:B------:R-:W-:Y:S02]  /*0c60*/  LEA.HI R4, R0.reuse, R12.reuse, RZ, 0x4 ;  /* 0x0000000c00047211 */ /* 0x0c0fe400078f20ff */
[----:B------:R-:W-:Y:S02]  /*0c70*/  LOP3.LUT R10, R3, 0xfffffff8, RZ, 0xc0, !PT ;  /* 0xfffffff8030a7812 */ /* 0x000fe400078ec0ff */
[-C--:B------:R-:W-:Y:S02]  /*0c80*/  LEA.HI R3, R0, R12.reuse, RZ, 0x5 ;  /* 0x0000000c00037211 */ /* 0x080fe400078f28ff */
[----:B------:R-:W-:Y:S01]  /*0c90*/  SHF.R.S32.HI R7, RZ, 0x4, R4 ;  /* 0x00000004ff077819 */ /* 0x000fe20000011404 */
[----:B------:R-:W-:Y:S01]  /*0ca0*/  IMAD.IADD R9, R5, 0x1, -R10 ;  /* 0x0000000105097824 */ /* 0x000fe200078e0a0a */
[C---:B------:R-:W-:Y:S01]  /*0cb0*/  LOP3.LUT R5, R4.reuse, 0x3fffff0, RZ, 0xc0, !PT ;  /* 0x03fffff004057812 */ /* 0x040fe200078ec0ff */
[----:B------:R-:W-:Y:S01]  /*0cc0*/  IMAD.SHL.U32 R3, R3, 0x20, RZ ;  /* 0x0000002003037824 */ /* 0x000fe200078e00ff */
[----:B------:R-:W-:Y:S01]  /*0cd0*/  LEA.HI R4, R4, R7, RZ, 0x1 ;  /* 0x0000000704047211 */ /* 0x000fe200078f08ff */
[----:B------:R-:W-:Y:S01]  /*0ce0*/  IMAD R9, R6, 0x10, R9 ;  /* 0x0000001006097824 */ /* 0x000fe200078e0209 */
[----:B------:R-:W-:Y:S01]  /*0cf0*/  LOP3.LUT R8, R8, 0x7ffffffc, RZ, 0xc0, !PT ;  /* 0x7ffffffc08087812 */ /* 0x000fe200078ec0ff */
[----:B------:R-:W-:Y:S01]  /*0d00*/  IMAD.IADD R5, R12, 0x1, -R5 ;  /* 0x000000010c057824 */ /* 0x000fe200078e0a05 */
[----:B------:R-:W-:Y:S01]  /*0d10*/  LOP3.LUT R4, R4, 0x1ffffffe, RZ, 0xc0, !PT ;  /* 0x1ffffffe04047812 */ /* 0x000fe200078ec0ff */
[----:B------:R-:W-:Y:S01]  /*0d20*/  IMAD R6, R2, 0x40, R9 ;  /* 0x0000004002067824 */ /* 0x000fe200078e0209 */
[----:B------:R-:W-:Y:S01]  /*0d30*/  LOP3.LUT R212, R3, 0xfffffc00, RZ, 0xc0, !PT ;  /* 0xfffffc0003d47812 */ /* 0x000fe200078ec0ff */
[----:B------:R-:W-:Y:S01]  /*0d40*/  IMAD.IADD R8, R11, 0x1, -R8 ;  /* 0x000000010b087824 */ /* 0x000fe200078e0a08 */
[CC--:B------:R-:W-:Y:S01]  /*0d50*/  LEA.HI R2, R0.reuse, R12.reuse, RZ, 0x2 ;  /* 0x0000000c00027211 */ /* 0x0c0fe200078f10ff */
[----:B------:R-:W-:Y:S01]  /*0d60*/  IMAD.IADD R4, R7, 0x1, -R4 ;  /* 0x0000000107047824 */ /* 0x000fe200078e0a04 */
[----:B------:R-:W-:Y:S01]  /*0d70*/  LEA.HI R0, R0, R12, RZ, 0x3 ;  /* 0x0000000c00007211 */ /* 0x000fe200078f18ff */
[----:B------:R-:W-:Y:S01]  /*0d80*/  IMAD R5, R5, 0x40, R212 ;  /* 0x0000004005057824 */ /* 0x000fe200078e02d4 */
[----:B------:R-:W-:Y:S01]  /*0d90*/  SHF.R.S32.HI R194, RZ, 0x2, R2 ;  /* 0x00000002ffc27819 */ /* 0x000fe20000011402 */
[----:B------:R-:W-:Y:S01]  /*0da0*/  IMAD.SHL.U32 R199, R8, 0x2, RZ ;  /* 0x0000000208c77824 */ /* 0x000fe200078e00ff */
[----:B------:R-:W-:Y:S01]  /*0db0*/  LOP3.LUT R229, R2, 0xfffffffc, RZ, 0xc0, !PT ;  /* 0xfffffffc02e57812 */ /* 0x000fe200078ec0ff */
[----:B------:R-:W-:Y:S01]  /*0dc0*/  IMAD R3, R4, 0x8, R5 ;  /* 0x0000000804037824 */ /* 0x000fe200078e0205 */
[----:B------:R-:W-:Y:S01]  /*0dd0*/  LOP3.LUT R221, R0, 0xfffffff8, RZ, 0xc0, !PT ;  /* 0xfffffff800dd7812 */ /* 0x000fe200078ec0ff */
[C---:B------:R-:W-:Y:S01]  /*0de0*/  VIADD R7, R194.reuse, 0x40 ;  /* 0x00000040c2077836 */ /* 0x040fe20000000000 */
[----:B------:R-:W-:Y:S01]  /*0df0*/  SHF.R.S32.HI R228, RZ, 0x3, R0 ;  /* 0x00000003ffe47819 */ /* 0x000fe20000011400 */
[----:B------:R-:W-:Y:S01]  /*0e00*/  VIADD R5, R194, 0x80 ;  /* 0x00000080c2057836 */ /* 0x000fe20000000000 */
[----:B------:R0:W-:Y:S01]  /*0e10*/  STL [R1+0x2c], R3 ;  /* 0x00002c0301007387 */ /* 0x0001e20000100800 */
[----:B------:R-:W-:-:S02]  /*0e20*/  IMAD.IADD R229, R12, 0x1, -R229 ;  /* 0x000000010ce57824 */ /* 0x000fc400078e0ae5 */
[----:B------:R-:W-:Y:S01]  /*0e30*/  IMAD.SHL.U32 R210, R7, 0x80, RZ ;  /* 0x0000008007d27824 */ /* 0x000fe200078e00ff */
[----:B------:R-:W-:Y:S01]  /*0e40*/  STL [R1+0x24], R6 ;  /* 0x0000240601007387 */ /* 0x000fe20000100800 */
[----:B------:R-:W-:Y:S01]  /*0e50*/  SHF.R.S32.HI R4, RZ, 0x1f, R5 ;  /* 0x0000001fff047819 */ /* 0x000fe20000011405 */
[C---:B------:R-:W-:Y:S01]  /*0e60*/  IMAD.SHL.U32 R18, R229.reuse, 0x10, RZ ;  /* 0x00000010e5127824 */ /* 0x040fe200078e00ff */
[----:B------:R-:W-:Y:S01]  /*0e70*/  LEA.HI R0, R229, R229, RZ, 0x1 ;  /* 0x000000e5e5007211 */ /* 0x000fe200078f08ff */
[----:B------:R-:W-:Y:S01]  /*0e80*/  IMAD.SHL.U32 R211, R5, 0x80, RZ ;  /* 0x0000008005d37824 */ /* 0x000fe200078e00ff */
[----:B------:R-:W-:Y:S01]  /*0e90*/  LOP3.LUT R210, R210, 0x380, RZ, 0xc0, !PT ;  /* 0x00000380d2d27812 */ /* 0x000fe200078ec0ff */
[----:B0-----:R-:W-:Y:S01]  /*0ea0*/  IMAD.U32 R3, RZ, RZ, UR4 ;  /* 0x00000004ff037e24 */ /* 0x001fe2000f8e00ff */
[----:B------:R-:W-:Y:S01]  /*0eb0*/  LEA.HI R4, R4, R5, RZ, 0x3 ;  /* 0x0000000504047211 */ /* 0x000fe200078f18ff */
[----:B------:R-:W-:Y:S01]  /*0ec0*/  UMOV UR4, URZ ;  /* 0x0000003f00047c82 */ /* 0x000fe20008000000 */
[----:B------:R-:W-:Y:S01]  /*0ed0*/  LOP3.LUT R0, R0, 0x1ffffffe, RZ, 0xc0, !PT ;  /* 0x1ffffffe00007812 */ /* 0x000fe200078ec0ff */
[----:B------:R-:W-:Y:S01]  /*0ee0*/  IMAD.IADD R221, R12, 0x1, -R221 ;  /* 0x000000010cdd7824 */ /* 0x000fe200078e0add */
[----:B------:R0:W-:Y:S01]  /*0ef0*/  STL [R1], R3 ;  /* 0x0000000301007387 */ /* 0x0001e20000100800 */
[----:B------:R-:W-:Y:S01]  /*0f00*/  SHF.R.U32.HI R5, RZ, 0x3, R210 ;  /* 0x00000003ff057819 */ /* 0x000fe200000116d2 */
[----:B------:R-:W-:Y:S01]  /*0f10*/  VIADD R23, R18, 0x40 ;  /* 0x0000004012177836 */ /* 0x000fe20000000000 */
[----:B------:R-:W-:Y:S01]  /*0f20*/  LOP3.LUT R211, R211, 0x380, RZ, 0xc0, !PT ;  /* 0x00000380d3d37812 */ /* 0x000fe200078ec0ff */
[----:B------:R-:W-:Y:S01]  /*0f30*/  IMAD.IADD R0, R229, 0x1, -R0 ;  /* 0x00000001e5007824 */ /* 0x000fe200078e0a00 */
[----:B------:R-:W-:Y:S01]  /*0f40*/  SHF.R.S32.HI R19, RZ, 0x1f, R18 ;  /* 0x0000001fff137819 */ /* 0x000fe20000011412 */
[----:B------:R-:W-:Y:S01]  /*0f50*/  IMAD.SHL.U32 R4, R4, 0x80, RZ ;  /* 0x0000008004047824 */ /* 0x000fe200078e00ff */
[----:B------:R-:W-:Y:S01]  /*0f60*/  SHF.R.S32.HI R193, RZ, 0x1f, R23 ;  /* 0x0000001fffc17819 */ /* 0x000fe20000011417 */
[----:B------:R-:W-:Y:S01]  /*0f70*/  IMAD R208, R0, 0x8, R6 ;  /* 0x0000000800d07824 */ /* 0x000fe200078e0206 */
[----:B0-----:R-:W-:Y:S01]  /*0f80*/  SHF.R.S32.HI R3, RZ, 0x1f, R2 ;  /* 0x0000001fff037819 */ /* 0x001fe20000011402 */
[----:B------:R-:W-:Y:S01]  /*0f90*/  IMAD.U32 R0, RZ, RZ, UR4 ;  /* 0x00000004ff007e24 */ /* 0x000fe2000f8e00ff */
[----:B------:R-:W-:Y:S01]  /*0fa0*/  SHF.R.S32.HI R2, RZ, 0x1f, R7 ;  /* 0x0000001fff027819 */ /* 0x000fe20000011407 */
[----:B------:R-:W-:Y:S01]  /*0fb0*/  IMAD.SHL.U32 R209, R221, 0x8, RZ ;  /* 0x00000008ddd17824 */ /* 0x000fe200078e00ff */
[----:B------:R-:W-:Y:S01]  /*0fc0*/  LEA.HI R3, R3, R194, RZ, 0x3 ;  /* 0x000000c203037211 */ /* 0x000fe200078f18ff */
[----:B------:R-:W-:Y:S01]  /*0fd0*/  IMAD.SHL.U32 R188, R229, 0x8, RZ ;  /* 0x00000008e5bc7824 */ /* 0x000fe200078e00ff */
[----:B------:R-:W-:Y:S01]  /*0fe0*/  LEA.HI R2, R2, R7, RZ, 0x3 ;  /* 0x0000000702027211 */ /* 0x000fe200078f18ff */
[----:B------:R-:W-:Y:S01]  /*0ff0*/  VIADD R220, R209, 0x40 ;  /* 0x00000040d1dc7836 */ /* 0x000fe20000000000 */
[----:B------:R-:W-:Y:S01]  /*1000*/  LOP3.LUT R3, R3, 0xfffffff8, RZ, 0xc0, !PT ;  /* 0xfffffff803037812 */ /* 0x000fe200078ec0ff */
[----:B------:R-:W-:Y:S01]  /*1010*/  VIADD R196, R188, 0x20 ;  /* 0x00000020bcc47836 */ /* 0x000fe20000000000 */
[----:B------:R-:W-:Y:S01]  /*1020*/  LOP3.LUT R215, R4, 0xfffffc00, RZ, 0xc0, !PT ;  /* 0xfffffc0004d77812 */ /* 0x000fe200078ec0ff */
[----:B------:R-:W-:-:S02]  /*1030*/  IMAD.SHL.U32 R2, R2, 0x80, RZ ;  /* 0x0000008002027824 */ /* 0x000fc400078e00ff */
[----:B------:R-:W-:Y:S01]  /*1040*/  IMAD.IADD R213, R194, 0x1, -R3 ;  /* 0x00000001c2d57824 */ /* 0x000fe200078e0a03 */
[----:B------:R-:W-:Y:S02]  /*1050*/  LOP3.LUT R3, R210, 0x70, R18, 0xf8, !PT ;  /* 0x00000070d2037812 */ /* 0x000fe400078ef812 */
[----:B------:R-:W-:-:S04]  /*1060*/  LOP3.LUT R214, R2, 0xfffffc00, RZ, 0xc0, !PT ;  /* 0xfffffc0002d67812 */ /* 0x000fc800078ec0ff */
[----:B------:R-:W-:-:S05]  /*1070*/  LOP3.LUT R2, R214, R3, R5, 0xf6, !PT ;  /* 0x00000003d6027212 */ /* 0x000fca00078ef605 */
[----:B------:R-:W-:-:S05]  /*1080*/  IMAD.IADD R2, R17, 0x1, R2 ;  /* 0x0000000111027824 */ /* 0x000fca00078e0202 */
[----:B------:R0:W-:Y:S04]  /*1090*/  STL [R1+0x10], R2 ;  /* 0x0000100201007387 */ /* 0x0001e80000100800 */
[----:B------:R0:W-:Y:S02]  /*10a0*/  STL [R1+0x8], R0 ;  /* 0x0000080001007387 */ /* 0x0001e40000100800 */
.L_x_2048:
[----:B------:R-:W-:Y:S05]  /*10b0*/  YIELD ;  /* 0x0000000000007946 */ /* 0x000fea0003800000 */
[----:B------:R-:W-:Y:S01]  /*10c0*/  ULDC.64 UR4, c[0x0][0xa28] ;  /* 0x00028a0000047ab9 */ /* 0x000fe20000000a00 */
[----:B01--45:R-:W1:Y:S01]  /*10d0*/  LDC.64 R4, c[0x0][0xa08] ;  /* 0x00028200ff047b82 */ /* 0x033e620000000a00 */
[----:B------:R-:W-:Y:S01]  /*10e0*/  ISETP.NE.U32.AND P1, PT, RZ, UR4, PT ;  /* 0x00000004ff007c0c */ /* 0x000fe2000bf25070 */
[----:B------:R-:W-:Y:S01]  /*10f0*/  IMAD.MOV.U32 R11, RZ, RZ, RZ ;  /* 0x000000ffff0b7224 */ /* 0x000fe200078e00ff */
[----:B------:R-:W-:Y:S01]  /*1100*/  ULDC.64 UR6, c[0x0][0x208] ;  /* 0x0000820000067ab9 */ /* 0x000fe20000000a00 */
[----:B------:R-:W-:Y:S01]  /*1110*/  IMAD.MOV.U32 R29, RZ, RZ, RZ ;  /* 0x000000ffff1d7224 */ /* 0x000fe200078e00ff */
[----:B------:R-:W-:Y:S01]  /*1120*/  ISETP.NE.AND.EX P1, PT, RZ, UR5, PT, P1 ;  /* 0x00000005ff007c0c */ /* 0x000fe2000bf25310 */
[----:B------:R-:W-:-:S02]  /*1130*/  ULDC.64 UR4, c[0x0][0xa18] ;  /* 0x0002860000047ab9 */ /* 0x000fc40000000a00 */
[----:B------:R-:W-:-:S04]  /*1140*/  ISETP.NE.U32.AND P2, PT, RZ, UR4, PT ;  /* 0x00000004ff007c0c */ /* 0x000fc8000bf45070 */
[----:B------:R-:W-:Y:S01]  /*1150*/  ISETP.NE.AND.EX P2, PT, RZ, UR5, PT, P2 ;  /* 0x00000005ff007c0c */ /* 0x000fe2000bf45320 */
[----:B------:R-:W-:Y:S02]  /*1160*/  ULDC.64 UR4, c[0x0][0xa08] ;  /* 0x0002820000047ab9 */ /* 0x000fe40000000a00 */
[----:B------:R-:W-:-:S03]  /*1170*/  ISETP.NE.U32.AND P0, PT, RZ, UR4, PT ;  /* 0x00000004ff007c0c */ /* 0x000fc6000bf05070 */
[----:B0-2---:R-:W0:Y:S01]  /*1180*/  @P1 LDC.64 R2, c[0x0][0xa28] ;  /* 0x00028a00ff021b82 */ /* 0x005e220000000a00 */
[----:B------:R-:W-:Y:S01]  /*1190*/  ULDC UR4, c[0x0][0x288] ;  /* 0x0000a20000047ab9 */ /* 0x000fe20000000800 */
[----:B------:R-:W-:Y:S01]  /*11a0*/  ISETP.NE.AND.EX P0, PT, RZ, UR5, PT, P0 ;  /* 0x00000005ff007c0c */ /* 0x000fe2000bf05300 */
[----:B-1----:R-:W-:-:S05]  /*11b0*/  IMAD.WIDE R8, R207, 0x4, R4 ;  /* 0x00000004cf087825 */ /* 0x002fca00078e0204 */
[----:B------:R-:W1:Y:S01]  /*11c0*/  @P2 LDC.64 R6, c[0x0][0xa18] ;  /* 0x00028600ff062b82 */ /* 0x000e620000000a00 */
[----:B------:R-:W-:Y:S01]  /*11d0*/  IMAD.U32 R197, RZ, RZ, UR4 ;  /* 0x00000004ffc57e24 */ /* 0x000fe2000f8e00ff */
[----:B------:R-:W-:Y:S02]  /*11e0*/  ULDC.64 UR4, c[0x0][0x418] ;  /* 0x0001060000047ab9 */ /* 0x000fe40000000a00 */
[----:B------:R-:W-:-:S03]  /*11f0*/  UISETP.NE.U32.AND UP0, UPT, UR4, URZ, UPT ;  /* 0x0000003f0400728c */ /* 0x000fc6000bf05070 */
[----:B------:R-:W5:Y:S01]  /*1200*/  @P0 LDG.E R29, desc[UR6][R8.64] ;  /* 0x00000006081d0981 */ /* 0x000f62000c1e1900 */
[----:B------:R-:W-:Y:S01]  /*1210*/  ULDC UR4, c[0x0][0x424] ;  /* 0x0001090000047ab9 */ /* 0x000fe20000000800 */
[----:B------:R-:W-:-:S03]  /*1220*/  UISETP.NE.AND.EX UP0, UPT, UR5, URZ, UPT, UP0 ;  /* 0x0000003f0500728c */ /* 0x000fc6000bf05300 */
[----:B------:R-:W-:Y:S01]  /*1230*/  ULDC UR5, c[0x0][0x2f0] ;  /* 0x0000bc0000057ab9 */ /* 0x000fe20000000800 */
[----:B------:R-:W-:Y:S01]  /*1240*/  USEL UR4, UR4, 0x1, UP0 ;  /* 0x0000000104047887 */ /* 0x000fe20008000000 */
[----:B0-----:R-:W-:-:S03]  /*1250*/  @P1 IMAD.WIDE R2, R207, 0x4, R2 ;  /* 0x00000004cf021825 */ /* 0x001fc600078e0202 */
[----:B------:R-:W-:-:S03]  /*1260*/  UIMAD UR4, UR4, UR5, URZ ;  /* 0x00000005040472a4 */ /* 0x000fc6000f8e023f */
[----:B------:R-:W-:Y:S01]  /*1270*/  ULDC UR5, c[0x0][0x348] ;  /* 0x0000d20000057ab9 */ /* 0x000fe20000000800 */
[----:B------:R0:W5:Y:S01]  /*1280*/  @P1 LDG.E R11, desc[UR6][R2.64] ;  /* 0x00000006020b1981 */ /* 0x000162000c1e1900 */
[----:B-1----:R-:W-:-:S04]  /*1290*/  @P2 IMAD.WIDE R4, R207, 0x4, R6 ;  /* 0x00000004cf042825 */ /* 0x002fc800078e0206 */
[----:B------:R-:W-:Y:S01]  /*12a0*/  IMAD.U32 R28, RZ, RZ, UR4 ;  /* 0x00000004ff1c7e24 */ /* 0x000fe2000f8e00ff */
[----:B------:R1:W5:Y:S01]  /*12b0*/  @P2 LDG.E R197, desc[UR6][R4.64] ;  /* 0x0000000604c52981 */ /* 0x000362000c1e1900 */
[----:B0-----:R-:W-:Y:S01]  /*12c0*/  IMAD.U32 R2, RZ, RZ, UR5 ;  /* 0x00000005ff027e24 */ /* 0x001fe2000f8e00ff */
[----:B------:R-:W-:Y:S06]  /*12d0*/  @P2 BRA `(.L_x_1795) ;  /* 0x0000000000282947 */ /* 0x000fec0003800000 */
[----:B------:R-:W-:Y:S02]  /*12e0*/  ULDC.64 UR4, c[0x0][0xa00] ;  /* 0x0002800000047ab9 */ /* 0x000fe40000000a00 */
[----:B------:R-:W-:-:S04]  /*12f0*/  ISETP.NE.U32.AND P1, PT, RZ, UR4, PT ;  /* 0x00000004ff007c0c */ /* 0x000fc8000bf25070 */
[----:B------:R-:W-:-:S13]  /*1300*/  ISETP.NE.AND.EX P1, PT, RZ, UR5, PT, P1 ;  /* 0x00000005ff007c0c */ /* 0x000fda000bf25310 */
[----:B------:R-:W-:Y:S05]  /*1310*/  @!P1 BRA `(.L_x_1795) ;  /* 0x0000000000189947 */ /* 0x000fea0003800000 */
[----:B-1----:R-:W0:Y:S01]  /*1320*/  LDC.64 R4, c[0x0][0xa00] ;  /* 0x00028000ff047b82 */ /* 0x002e220000000a00 */
[----:B------:R-:W-:Y:S01]  /*1330*/  ULDC.64 UR4, c[0x0][0x208] ;  /* 0x0000820000047ab9 */ /* 0x000fe20000000a00 */
[----:B0-----:R-:W-:-:S05]  /*1340*/  IMAD.WIDE R4, R207, 0x4, R4 ;  /* 0x00000004cf047825 */ /* 0x001fca00078e0204 */
[----:B-----5:R-:W2:Y:S04]  /*1350*/  LDG.E R197, desc[UR4][R4.64] ;  /* 0x0000000404c57981 */ /* 0x020ea8000c1e1900 */
[----:B------:R-:W2:Y:S02]  /*1360*/  LDG.E R0, desc[UR4][R4.64+0x4] ;  /* 0x0000040404007981 */ /* 0x000ea4000c1e1900 */
[----:B--2---:R-:W-:-:S07]  /*1370*/  IMAD.IADD R197, R0, 0x1, -R197 ;  /* 0x0000000100c57824 */ /* 0x004fce00078e0ac5 */
.L_x_1795:
        /* <DEDUP_REMOVED lines=10> */
[----:B-1----:R-:W0:Y:S01]  /*1420*/  LDC.64 R4, c[0x0][0xa20] ;  /* 0x00028800ff047b82 */ /* 0x002e220000000a00 */
[----:B------:R-:W-:Y:S01]  /*1430*/  ULDC.64 UR4, c[0x0][0x208] ;  /* 0x0000820000047ab9 */ /* 0x000fe20000000a00 */
[----:B0-----:R-:W-:-:S05]  /*1440*/  IMAD.WIDE R4, R207, 0x4, R4 ;  /* 0x00000004cf047825 */ /* 0x001fca00078e0204 */
[----:B------:R0:W5:Y:S01]  /*1450*/  LDG.E R28, desc[UR4][R4.64] ;  /* 0x00000004041c7981 */ /* 0x000162000c1e1900 */
[----:B------:R-:W-:Y:S05]  /*1460*/  BRA `(.L_x_1797) ;  /* 0x0000000000147947 */ /* 0x000fea0003800000 */
.L_x_1796:
[----:B------:R-:W-:Y:S05]  /*1470*/  @!P0 BRA `(.L_x_1797) ;  /* 0x0000000000108947 */ /* 0x000fea0003800000 */
[----:B------:R-:W-:Y:S02]  /*1480*/  ULDC.64 UR4, c[0x0][0x208] ;  /* 0x0000820000047ab9 */ /* 0x000fe40000000a00 */
[----:B------:R-:W2:Y:S04]  /*1490*/  LDG.E R3, desc[UR4][R8.64] ;  /* 0x0000000408037981 */ /* 0x000ea8000c1e1900 */
[----:B------:R-:W2:Y:S02]  /*14a0*/  LDG.E R28, desc[UR4][R8.64+0x4] ;  /* 0x00000404081c7981 */ /* 0x000ea4000c1e1900 */
[----:B--2---:R-:W-:-:S07]  /*14b0*/  IMAD.IADD R28, R28, 0x1, -R3 ;  /* 0x000000011c1c7824 */ /* 0x004fce00078e0a03 */
.L_x_1797:
[----:B------:R-:W-:Y:S01]  /*14c0*/  ULDC.64 UR4, c[0x0][0xa10] ;  /* 0x0002840000047ab9 */ /* 0x000fe20000000a00 */
[----:B------:R-:W-:Y:S01]  /*14d0*/  ULDC.64 UR6, c[0x0][0x208] ;  /* 0x0000820000067ab9 */ /* 0x000fe20000000a00 */
[----:B------:R-:W-:Y:S01]  /*14e0*/  ISETP.NE.U32.AND P0, PT, RZ, UR4, PT ;  /* 0x00000004ff007c0c */ /* 0x000fe2000bf05070 */
[----:B------:R-:W2:Y:S03]  /*14f0*/  LDC R8, c[0x0][0x448] ;  /* 0x00011200ff087b82 */ /* 0x000ea60000000800 */
[----:B------:R-:W-:Y:S01]  /*1500*/  ISETP.NE.AND.EX P0, PT, RZ, UR5, PT, P0 ;  /* 0x00000005ff007c0c */ /* 0x000fe2000bf05300 */
[----:B------:R-:W-:Y:S02]  /*1510*/  ULDC.64 UR4, c[0x0][0xa30] ;  /* 0x00028c0000047ab9 */ /* 0x000fe40000000a00 */
[----:B------:R-:W-:Y:S01]  /*1520*/  ISETP.NE.U32.AND P1, PT, RZ, UR4, PT ;  /* 0x00000004ff007c0c */ /* 0x000fe2000bf25070 */
[----:B-----5:R-:W-:Y:S01]  /*1530*/  IMAD.MOV.U32 R24, RZ, RZ, R28 ;  /* 0x000000ffff187224 */ /* 0x020fe200078e001c */
[----:B------:R-:W3:Y:S02]  /*1540*/  LDC.64 R12, c[0x0][0x9e0] ;  /* 0x00027800ff0c7b82 */ /* 0x000ee40000000a00 */
[----:B------:R-:W-:-:S06]  /*1550*/  ISETP.NE.AND.EX P1, PT, RZ, UR5, PT, P1 ;  /* 0x00000005ff007c0c */ /* 0x000fcc000bf25310 */
[----:B01----:R-:W0:Y:S08]  /*1560*/  @P0 LDC.64 R4, c[0x0][0xa10] ;  /* 0x00028400ff040b82 */ /* 0x003e300000000a00 */
[----:B------:R-:W1:Y:S01]  /*1570*/  @P1 LDC.64 R6, c[0x0][0xa30] ;  /* 0x00028c00ff061b82 */ /* 0x000e620000000a00 */
[----:B0-----:R-:W-:-:S05]  /*1580*/  @P0 IMAD.WIDE R4, R207, 0x4, R4 ;  /* 0x00000004cf040825 */ /* 0x001fca00078e0204 */
[----:B------:R-:W4:Y:S04]  /*1590*/  @P0 LDG.E R0, desc[UR6][R4.64] ;  /* 0x0000000604000981 */ /* 0x000f28000c1e1900 */
[----:B------:R-:W4:Y:S01]  /*15a0*/  @P0 LDG.E R3, desc[UR6][R4.64+0x4] ;  /* 0x0000040604030981 */ /* 0x000f22000c1e1900 */
[----:B-1----:R-:W-:-:S05]  /*15b0*/  @P1 IMAD.WIDE R6, R207, 0x4, R6 ;  /* 0x00000004cf061825 */ /* 0x002fca00078e0206 */
[----:B------:R0:W5:Y:S01]  /*15c0*/  @P1 LDG.E R24, desc[UR6][R6.64] ;  /* 0x0000000606181981 */ /* 0x000162000c1e1900 */
[----:B--2---:R-:W-:Y:S01]  /*15d0*/  ISETP.NE.AND P1, PT, R8, 0x1, PT ;  /* 0x000000010800780c */ /* 0x004fe20003f25270 */
[----:B------:R-:W-:Y:S01]  /*15e0*/  IMAD.SHL.U32 R201, R205, 0x80, RZ ;  /* 0x00000080cdc97824 */ /* 0x000fe200078e00ff */
[----:B---3--:R-:W-:Y:S01]  /*15f0*/  ISETP.GE.AND P2, PT, R13, 0x1, PT ;  /* 0x000000010d00780c */ /* 0x008fe20003f46270 */
[----:B------:R-:W-:-:S10]  /*1600*/  IMAD.IADD R11, R28, 0x1, -R11 ;  /* 0x000000011c0b7824 */ /* 0x000fd400078e0a0b */
[----:B------:R-:W1:Y:S08]  /*1610*/  @P1 LDC R8, c[0x0][0x44c] ;  /* 0x00011300ff081b82 */ /* 0x000e700000000800 */
[----:B------:R-:W2:Y:S01]  /*1620*/  @P1 LDC R9, c[0x0][0x450] ;  /* 0x00011400ff091b82 */ /* 0x000ea20000000800 */
[----:B----4-:R-:W-:Y:S02]  /*1630*/  @P0 IMAD.IADD R2, R3, 0x1, -R0 ;  /* 0x0000000103020824 */ /* 0x010fe400078e0a00 */
[----:B------:R-:W-:-:S02]  /*1640*/  VIADD R3, R201, 0x7f ;  /* 0x0000007fc9037836 */ /* 0x000fc40000000000 */
[----:B------:R-:W-:Y:S02]  /*1650*/  IMAD.IADD R198, R11, 0x1, R2 ;  /* 0x000000010bc67824 */ /* 0x000fe400078e0202 */
[----:B-1----:R-:W-:-:S04]  /*1660*/  @P1 IMAD.HI.U32 R4, R3, R8, RZ ;  /* 0x0000000803041227 */ /* 0x002fc800078e00ff */
[C---:B------:R-:W-:Y:S01]  /*1670*/  VIADD R0, R198.reuse, 0x9f ;  /* 0x0000009fc6007836 */ /* 0x040fe20000000000 */
[----:B--2---:R-:W-:Y:S02]  /*1680*/  @P1 SHF.R.U32.HI R3, RZ, R9, R4 ;  /* 0x00000009ff031219 */ /* 0x004fe40000011604 */
[----:B------:R-:W-:Y:S01]  /*1690*/  IADD3 R4, R198, 0x1, -R197 ;  /* 0x00000001c6047810 */ /* 0x000fe20007ffe8c5 */
[----:B------:R-:W-:-:S04]  /*16a0*/  IMAD.HI R0, R0, 0x66666667, RZ ;  /* 0x6666666700007827 */ /* 0x000fc800078e02ff */
[----:B0-----:R-:W-:Y:S01]  /*16b0*/  IMAD.IADD R7, R4, 0x1, R3 ;  /* 0x0000000104077824 */ /* 0x001fe200078e0203 */
[----:B------:R-:W-:-:S04]  /*16c0*/  SHF.R.U32.HI R27, RZ, 0x1f, R0 ;  /* 0x0000001fff1b7819 */ /* 0x000fc80000011600 */
[----:B------:R-:W-:Y:S01]  /*16d0*/  LEA.HI.SX32 R27, R0, R27, 0x1a ;  /* 0x0000001b001b7211 */ /* 0x000fe200078fd2ff */
[----:B------:R-:W-:Y:S01]  /*16e0*/  IMAD.IADD R0, R7, 0x1, R12 ;  /* 0x0000000107007824 */ /* 0x000fe200078e020c */
[----:B------:R-:W-:Y:S06]  /*16f0*/  @!P2 BRA `(.L_x_1798) ;  /* 0x000000000048a947 */ /* 0x000fec0003800000 */
[C---:B------:R-:W-:Y:S01]  /*1700*/  ISETP.GT.AND P0, PT, R7.reuse, RZ, PT ;  /* 0x000000ff0700720c */ /* 0x040fe20003f04270 */
[----:B------:R-:W-:Y:S01]  /*1710*/  BSSY B0, `(.L_x_1799) ;  /* 0x000000e000007945 */ /* 0x000fe20003800000 */
[----:B------:R-:W-:-:S11]  /*1720*/  VIADD R3, R7, 0xffffffff ;  /* 0xffffffff07037836 */ /* 0x000fd60000000000 */
[----:B------:R-:W-:Y:S05]  /*1730*/  @P0 BRA `(.L_x_1800) ;  /* 0x00000000001c0947 */ /* 0x000fea0003800000 */
[----:B------:R-:W-:Y:S01]  /*1740*/  ISETP.NE.AND P0, PT, R13, 0x1, PT ;  /* 0x000000010d00780c */ /* 0x000fe20003f05270 */
[----:B------:R-:W-:-:S12]  /*1750*/  IMAD.MOV R3, RZ, RZ, -R7 ;  /* 0x000000ffff037224 */ /* 0x000fd800078e0a07 */
[----:B------:R-:W0:Y:S02]  /*1760*/  @P0 LDC.64 R4, c[0x0][0x9e8] ;  /* 0x00027a00ff040b82 */ /* 0x000e240000000a00 */
[----:B0-----:R-:W-:-:S05]  /*1770*/  @P0 IMAD.HI.U32 R4, R3, R4, RZ ;  /* 0x0000000403040227 */ /* 0x001fca00078e00ff */
[----:B------:R-:W-:-:S04]  /*1780*/  @P0 SHF.R.U32.HI R3, RZ, R5, R4 ;  /* 0x00000005ff030219 */ /* 0x000fc80000011604 */
[----:B------:R-:W-:Y:S01]  /*1790*/  LOP3.LUT R3, RZ, R3, RZ, 0x33, !PT ;  /* 0x00000003ff037212 */ /* 0x000fe200078e33ff */
[----:B------:R-:W-:Y:S06]  /*17a0*/  BRA `(.L_x_1801) ;  /* 0x0000000000107947 */ /* 0x000fec0003800000 */
.L_x_1800:
[----:B------:R-:W-:-:S13]  /*17b0*/  ISETP.NE.AND P0, PT, R13, 0x1, PT ;  /* 0x000000010d00780c */ /* 0x000fda0003f05270 */
[----:B------:R-:W0:Y:S02]  /*17c0*/  @P0 LDC.64 R4, c[0x0][0x9e8] ;  /* 0x00027a00ff040b82 */ /* 0x000e240000000a00 */
[----:B0-----:R-:W-:-:S05]  /*17d0*/  @P0 IMAD.HI.U32 R4, R3, R4, RZ ;  /* 0x0000000403040227 */ /* 0x001fca00078e00ff */
[----:B------:R-:W-:-:S07]  /*17e0*/  @P0 SHF.R.U32.HI R3, RZ, R5, R4 ;  /* 0x00000005ff030219 */ /* 0x000fce0000011604 */
.L_x_1801:
[----:B------:R-:W-:Y:S05]  /*17f0*/  BSYNC B0 ;  /* 0x0000000000007941 */ /* 0x000fea0003800000 */
.L_x_1799:
[----:B------:R-:W-:-:S05]  /*1800*/  IMAD R3, R3, R13, R13 ;  /* 0x0000000d03037224 */ /* 0x000fca00078e020d */
[----:B------:R-:W-:-:S07]  /*1810*/  VIMNMX R0, R0, R3, PT ;  /* 0x0000000300007248 */ /* 0x000fce0003fe0100 */
.L_x_1798:
[----:B------:R-:W0:Y:S01]  /*1820*/  @P1 LDC R4, c[0x0][0x44c] ;  /* 0x00011300ff041b82 */ /* 0x000e220000000800 */
[----:B------:R-:W-:Y:S01]  /*1830*/  VIADD R0, R0, 0x9f ;  /* 0x0000009f00007836 */ /* 0x000fe20000000000 */
[----:B------:R-:W-:Y:S01]  /*1840*/  ULDC UR4, c[0x0][0x9dc] ;  /* 0x0002770000047ab9 */ /* 0x000fe20000000800 */
[----:B------:R-:W-:Y:S02]  /*1850*/  IMAD.MOV.U32 R5, RZ, RZ, R201 ;  /* 0x000000ffff057224 */ /* 0x000fe400078e00c9 */
[----:B------:R-:W-:-:S03]  /*1860*/  IMAD.HI R0, R0, 0x66666667, RZ ;  /* 0x6666666700007827 */ /* 0x000fc600078e02ff */
[----:B------:R-:W1:Y:S01]  /*1870*/  @P1 LDC R7, c[0x0][0x450] ;  /* 0x00011400ff071b82 */ /* 0x000e620000000800 */
[----:B------:R-:W-:Y:S01]  /*1880*/  IMAD.IADD R104, R198, 0x1, -R197 ;  /* 0x00000001c6687824 */ /* 0x000fe200078e0ac5 */
[----:B------:R-:W-:-:S04]  /*1890*/  SHF.R.U32.HI R3, RZ, 0x1f, R0 ;  /* 0x0000001fff037819 */ /* 0x000fc80000011600 */
[----:B------:R-:W-:-:S04]  /*18a0*/  LEA.HI.SX32 R0, R0, R3, 0x1a ;  /* 0x0000000300007211 */ /* 0x000fc800078fd2ff */
[----:B------:R-:W-:Y:S01]  /*18b0*/  VIMNMX R8, R27, R0, PT ;  /* 0x000000001b087248 */ /* 0x000fe20003fe0100 */
[----:B0-----:R-:W-:-:S05]  /*18c0*/  @P1 IMAD.HI.U32 R4, R201, R4, RZ ;  /* 0x00000004c9041227 */ /* 0x001fca00078e00ff */
[----:B-1----:R-:W-:-:S05]  /*18d0*/  @P1 SHF.R.U32.HI R5, RZ, R7, R4 ;  /* 0x00000007ff051219 */ /* 0x002fca0000011604 */
[----:B------:R-:W-:-:S04]  /*18e0*/  IMAD.IADD R3, R104, 0x1, R5 ;  /* 0x0000000168037824 */ /* 0x000fc800078e0205 */
[----:B------:R-:W-:Y:S01]  /*18f0*/  VIADD R0, R3, -UR4 ;  /* 0x8000000403007c36 */ /* 0x000fe20008000000 */
[----:B------:R-:W-:Y:S06]  /*1900*/  @!P2 BRA `(.L_x_1802) ;  /* 0x000000000044a947 */ /* 0x000fec0003800000 */
[----:B------:R-:W-:Y:S01]  /*1910*/  ISETP.GT.AND P0, PT, R3, -0x1, PT ;  /* 0xffffffff0300780c */ /* 0x000fe20003f04270 */
[----:B------:R-:W-:-:S12]  /*1920*/  BSSY B0, `(.L_x_1803) ;  /* 0x000000d000007945 */ /* 0x000fd80003800000 */
[----:B------:R-:W-:Y:S05]  /*1930*/  @P0 BRA `(.L_x_1804) ;  /* 0x00000000001c0947 */ /* 0x000fea0003800000 */
[----:B------:R-:W-:Y:S02]  /*1940*/  ISETP.NE.AND P0, PT, R13, 0x1, PT ;  /* 0x000000010d00780c */ /* 0x000fe40003f05270 */
[----:B------:R-:W-:-:S11]  /*1950*/  LOP3.LUT R3, RZ, R3, RZ, 0x33, !PT ;  /* 0x00000003ff037212 */ /* 0x000fd600078e33ff */
[----:B------:R-:W0:Y:S02]  /*1960*/  @P0 LDC.64 R4, c[0x0][0x9e8] ;  /* 0x00027a00ff040b82 */ /* 0x000e240000000a00 */
[----:B0-----:R-:W-:-:S05]  /*1970*/  @P0 IMAD.HI.U32 R4, R3, R4, RZ ;  /* 0x0000000403040227 */ /* 0x001fca00078e00ff */
[----:B------:R-:W-:-:S04]  /*1980*/  @P0 SHF.R.U32.HI R3, RZ, R5, R4 ;  /* 0x00000005ff030219 */ /* 0x000fc80000011604 */
[----:B------:R-:W-:Y:S01]  /*1990*/  LOP3.LUT R3, RZ, R3, RZ, 0x33, !PT ;  /* 0x00000003ff037212 */ /* 0x000fe200078e33ff */
[----:B------:R-:W-:Y:S06]  /*19a0*/  BRA `(.L_x_1805) ;  /* 0x0000000000107947 */ /* 0x000fec0003800000 */
.L_x_1804:
[----:B------:R-:W-:-:S13]  /*19b0*/  ISETP.NE.AND P0, PT, R13, 0x1, PT ;  /* 0x000000010d00780c */ /* 0x000fda0003f05270 */
[----:B------:R-:W0:Y:S02]  /*19c0*/  @P0 LDC.64 R4, c[0x0][0x9e8] ;  /* 0x00027a00ff040b82 */ /* 0x000e240000000a00 */
[----:B0-----:R-:W-:-:S05]  /*19d0*/  @P0 IMAD.HI.U32 R4, R3, R4, RZ ;  /* 0x0000000403040227 */ /* 0x001fca00078e00ff */
[----:B------:R-:W-:-:S07]  /*19e0*/  @P0 SHF.R.U32.HI R3, RZ, R5, R4 ;  /* 0x00000005ff030219 */ /* 0x000fce0000011604 */
.L_x_1805:
[----:B------:R-:W-:Y:S05]  /*19f0*/  BSYNC B0 ;  /* 0x0000000000007941 */ /* 0x000fea0003800000 */
.L_x_1803:
[----:B------:R-:W-:-:S05]  /*1a00*/  IMAD R3, R3, R13, RZ ;  /* 0x0000000d03037224 */ /* 0x000fca00078e02ff */
[----:B------:R-:W-:-:S07]  /*1a10*/  VIMNMX R0, R0, R3, !PT ;  /* 0x0000000300007248 */ /* 0x000fce0007fe0100 */
.L_x_1802:
[----:B------:R-:W-:Y:S01]  /*1a20*/  IMAD.HI R0, R0, 0x66666667, RZ ;  /* 0x6666666700007827 */ /* 0x000fe200078e02ff */
[----:B------:R-:W-:Y:S01]  /*1a30*/  BSSY B0, `(.L_x_1806) ;  /* 0x0000028000007945 */ /* 0x000fe20003800000 */
[----:B------:R-:W-:Y:S02]  /*1a40*/  LOP3.LUT R227, R225, 0xff, RZ, 0xc0, !PT ;  /* 0x000000ffe1e37812 */ /* 0x000fe400078ec0ff */
[----:B------:R-:W-:Y:S02]  /*1a50*/  SHF.R.U32.HI R225, RZ, 0x10, R225 ;  /* 0x00000010ffe17819 */ /* 0x000fe400000116e1 */
[----:B------:R-:W-:-:S04]  /*1a60*/  SHF.R.U32.HI R3, RZ, 0x1f, R0 ;  /* 0x0000001fff037819 */ /* 0x000fc80000011600 */
[----:B------:R-:W-:Y:S01]  /*1a70*/  LEA.HI.SX32 R3, R0, R3, 0x1a ;  /* 0x0000000300037211 */ /* 0x000fe200078fd2ff */
[----:B------:R-:W-:-:S03]  /*1a80*/  IMAD.MOV.U32 R0, RZ, RZ, RZ ;  /* 0x000000ffff007224 */ /* 0x000fc600078e00ff */
[----:B------:R-:W-:-:S04]  /*1a90*/  VIMNMX R9, RZ, R3, !PT ;  /* 0x00000003ff097248 */ /* 0x000fc80007fe0100 */
[----:B------:R-:W-:-:S13]  /*1aa0*/  ISETP.GT.AND P0, PT, R8, R9, PT ;  /* 0x000000090800720c */ /* 0x000fda0003f04270 */
[----:B------:R-:W-:Y:S05]  /*1ab0*/  @!P0 BRA `(.L_x_1807) ;  /* 0x00000000007c8947 */ /* 0x000fea0003800000 */
[----:B------:R-:W-:Y:S01]  /*1ac0*/  ISETP.NE.AND P0, PT, R225, RZ, PT ;  /* 0x000000ffe100720c */ /* 0x000fe20003f05270 */
[----:B------:R-:W-:-:S03]  /*1ad0*/  ULDC UR4, c[0x0][0x9f0] ;  /* 0x00027c0000047ab9 */ /* 0x000fc60000000800 */
[----:B------:R-:W-:-:S04]  /*1ae0*/  SEL R13, R225, UR4, P0 ;  /* 0x00000004e10d7c07 */ /* 0x000fc80008000000 */
[-C--:B------:R-:W-:Y:S02]  /*1af0*/  IABS R6, R13.reuse ;  /* 0x0000000d00067213 */ /* 0x080fe40000000000 */
[----:B------:R-:W-:Y:S02]  /*1b00*/  IADD3 R0, R13, -0x1, R8 ;  /* 0xffffffff0d007810 */ /* 0x000fe40007ffe008 */
[----:B------:R-:W0:Y:S01]  /*1b10*/  I2F.RP R3, R6 ;  /* 0x0000000600037306 */ /* 0x000e220000209400 */
[----:B------:R-:W-:Y:S02]  /*1b20*/  IABS R12, R13 ;  /* 0x0000000d000c7213 */ /* 0x000fe40000000000 */
[----:B------:R-:W-:-:S05]  /*1b30*/  IMAD.IADD R0, R0, 0x1, -R9 ;  /* 0x0000000100007824 */ /* 0x000fca00078e0a09 */
[----:B------:R-:W-:Y:S02]  /*1b40*/  IABS R10, R0 ;  /* 0x00000000000a7213 */ /* 0x000fe40000000000 */
[----:B------:R-:W-:-:S04]  /*1b50*/  LOP3.LUT R0, R0, R13, RZ, 0x3c, !PT ;  /* 0x0000000d00007212 */ /* 0x000fc800078e3cff */
[----:B------:R-:W-:Y:S01]  /*1b60*/  ISETP.GE.AND P2, PT, R0, RZ, PT ;  /* 0x000000ff0000720c */ /* 0x000fe20003f46270 */
[----:B0-----:R-:W0:Y:S02]  /*1b70*/  MUFU.RCP R3, R3 ;  /* 0x0000000300037308 */ /* 0x001e240000001000 */
[----:B0-----:R-:W-:Y:S02]  /*1b80*/  VIADD R4, R3, 0xffffffe ;  /* 0x0ffffffe03047836 */ /* 0x001fe40000000000 */
[----:B------:R-:W-:-:S04]  /*1b90*/  IMAD.MOV R3, RZ, RZ, -R12 ;  /* 0x000000ffff037224 */ /* 0x000fc800078e0a0c */
[----:B------:R0:W1:Y:S02]  /*1ba0*/  F2I.FTZ.U32.TRUNC.NTZ R5, R4 ;  /* 0x0000000400057305 */ /* 0x000064000021f000 */
[----:B0-----:R-:W-:Y:S02]  /*1bb0*/  IMAD.MOV.U32 R4, RZ, RZ, RZ ;  /* 0x000000ffff047224 */ /* 0x001fe400078e00ff */
[----:B-1----:R-:W-:-:S04]  /*1bc0*/  IMAD.MOV R7, RZ, RZ, -R5 ;  /* 0x000000ffff077224 */ /* 0x002fc800078e0a05 */
[----:B------:R-:W-:-:S04]  /*1bd0*/  IMAD R7, R7, R6, RZ ;  /* 0x0000000607077224 */ /* 0x000fc800078e02ff */
[----:B------:R-:W-:-:S04]  /*1be0*/  IMAD.HI.U32 R5, R5, R7, R4 ;  /* 0x0000000705057227 */ /* 0x000fc800078e0004 */
[----:B------:R-:W-:-:S04]  /*1bf0*/  IMAD.MOV.U32 R4, RZ, RZ, R10 ;  /* 0x000000ffff047224 */ /* 0x000fc800078e000a */
        /* <DEDUP_REMOVED lines=11> */
.L_x_1807:
[----:B------:R-:W-:Y:S05]  /*1cb0*/  BSYNC B0 ;  /* 0x0000000000007941 */ /* 0x000fea0003800000 */
.L_x_1806:
[----:B------:R-:W-:-:S05]  /*1cc0*/  IMAD R3, R227, R0, R9 ;  /* 0x00000000e3037224 */ /* 0x000fca00078e0209 */
[C---:B------:R-:W-:Y:S01]  /*1cd0*/  VIADDMNMX R0, R3.reuse, R0, R8, PT ;  /* 0x0000000003007246 */ /* 0x040fe20003800108 */
[----:B------:R-:W-:-:S04]  /*1ce0*/  IMAD R3, R3, 0xa0, -R11 ;  /* 0x000000a003037824 */ /* 0x000fc800078e0a0b */
[----:B------:R-:W-:Y:S01]  /*1cf0*/  IMAD R5, R0, 0xa0, -R11 ;  /* 0x000000a000057824 */ /* 0x000fe200078e0a0b */
[----:B------:R-:W-:-:S04]  /*1d00*/  VIMNMX R3, RZ, R3, !PT ;  /* 0x00000003ff037248 */ /* 0x000fc80007fe0100 */
[----:B------:R-:W-:Y:S01]  /*1d10*/  VIMNMX R0, R5, R2, PT ;  /* 0x0000000205007248 */ /* 0x000fe20003fe0100 */
[----:B------:R-:W-:-:S03]  /*1d20*/  IMAD.WIDE.U32 R4, R3, -0x33333333, RZ ;  /* 0xcccccccd03047825 */ /* 0x000fc600078e00ff */
[----:B------:R-:W-:Y:S02]  /*1d30*/  ISETP.GT.AND P0, PT, R0, R3, PT ;  /* 0x000000030000720c */ /* 0x000fe40003f04270 */
[----:B------:R-:W-:-:S05]  /*1d40*/  SHF.R.U32.HI R26, RZ, 0x7, R5 ;  /* 0x00000007ff1a7819 */ /* 0x000fca0000011605 */
[----:B------:R-:W-:-:S06]  /*1d50*/  IMAD.MOV.U32 R25, RZ, RZ, R26 ;  /* 0x000000ffff197224 */ /* 0x000fcc00078e001a */
        /* <DEDUP_REMOVED lines=26> */
[----:B-1---5:R-:W-:Y:S05]  /*1f00*/  CALL.ABS.NOINC R14 ;  /* 0x000000000e007343 */ /* 0x022fea0003c00000 */
.L_x_1810:
[----:B------:R-:W-:Y:S05]  /*1f10*/  BSYNC B6 ;  /* 0x0000000000067941 */ /* 0x000fea0003800000 */
.L_x_1809:
        /* <DEDUP_REMOVED lines=20> */
.L_x_1812:
[----:B------:R-:W-:Y:S05]  /*2060*/  BSYNC B6 ;  /* 0x0000000000067941 */ /* 0x000fea0003800000 */
.L_x_1811:
[----:B------:R-:W-:Y:S01]  /*2070*/  ULDC.64 UR4, c[0x0][0x9f8] ;  /* 0x00027e0000047ab9 */ /* 0x000fe20000000a00 */
[----:B------:R-:W-:Y:S01]  /*2080*/  IMAD.MOV.U32 R85, RZ, RZ, R207 ;  /* 0x000000ffff557224 */ /* 0x000fe200078e00cf */
[----:B------:R-:W-:Y:S01]  /*2090*/  ISETP.NE.U32.AND P0, PT, RZ, UR4, PT ;  /* 0x00000004ff007c0c */ /* 0x000fe2000bf05070 */
[----:B------:R-:W-:Y:S01]  /*20a0*/  ULDC.64 UR6, c[0x0][0x208] ;  /* 0x0000820000067ab9 */ /* 0x000fe20000000a00 */
[----:B------:R-:W0:Y:S02]  /*20b0*/  LDC.64 R50, c[0x0][0x3f8] ;  /* 0x0000fe00ff327b82 */ /* 0x000e240000000a00 */
[----:B------:R-:W-:-:S06]  /*20c0*/  ISETP.NE.AND.EX P0, PT, RZ, UR5, PT, P0 ;  /* 0x00000005ff007c0c */ /* 0x000fcc000bf05300 */
[----:B------:R-:W1:Y:S08]  /*20d0*/  LDC.64 R56, c[0x0][0x408] ;  /* 0x00010200ff387b82 */ /* 0x000e700000000a00 */
[----:B------:R-:W2:Y:S08]  /*20e0*/  @P0 LDC.64 R4, c[0x0][0x9f8] ;  /* 0x00027e00ff040b82 */ /* 0x000eb00000000a00 */
[----:B------:R-:W3:Y:S01]  /*20f0*/  LDC R31, c[0x0][0x3f4] ;  /* 0x0000fd00ff1f7b82 */ /* 0x000ee20000000800 */
[----:B--2---:R-:W-:-:S05]  /*2100*/  @P0 IMAD.WIDE R4, R207, 0x4, R4 ;  /* 0x00000004cf040825 */ /* 0x004fca00078e0204 */
[----:B------:R2:W4:Y:S01]  /*2110*/  @P0 LDG.E R85, desc[UR6][R4.64] ;  /* 0x0000000604550981 */ /* 0x000522000c1e1900 */
[----:B------:R-:W-:Y:S01]  /*2120*/  SHF.R.S32.HI R3, RZ, 0x1f, R194 ;  /* 0x0000001fff037819 */ /* 0x000fe200000114c2 */
[-C--:B0-----:R-:W-:Y:S01]  /*2130*/  IMAD.WIDE.U32 R8, R194, R50.reuse, R18 ;  /* 0x00000032c2087225 */ /* 0x081fe200078e0012 */
[----:B------:R-:W-:Y:S01]  /*2140*/  SHF.R.S32.HI R189, RZ, 0x1f, R188 ;  /* 0x0000001fffbd7819 */ /* 0x000fe200000114bc */
[----:B------:R-:W0:Y:S01]  /*2150*/  S2R R30, SR_TID.X ;  /* 0x00000000001e7919 */ /* 0x000e220000002100 */
[----:B---3--:R-:W-:Y:S01]  /*2160*/  ISETP.GE.AND P0, PT, R18, R31, PT ;  /* 0x0000001f1200720c */ /* 0x008fe20003f06270 */
[C---:B------:R-:W-:Y:S01]  /*2170*/  IMAD R0, R3.reuse, R50, RZ ;  /* 0x0000003203007224 */ /* 0x040fe200078e02ff */
[C-C-:B-1----:R-:W-:Y:S01]  /*2180*/  SHF.L.U64.HI R79, R56.reuse, 0x6, R57.reuse ;  /* 0x00000006384f7819 */ /* 0x142fe20000010239 */
[----:B------:R-:W-:Y:S01]  /*2190*/  IMAD R3, R3, R56, RZ ;  /* 0x0000003803037224 */ /* 0x000fe200078e02ff */
[----:B------:R-:W-:Y:S01]  /*21a0*/  SHF.L.U64.HI R78, R56, 0x7, R57 ;  /* 0x00000007384e7819 */ /* 0x000fe20000010239 */
[C---:B------:R-:W-:Y:S01]  /*21b0*/  IMAD R13, R194.reuse, R51, R0 ;  /* 0x00000033c20d7224 */ /* 0x040fe200078e0200 */
[----:B------:R-:W-:Y:S01]  /*21c0*/  SHF.R.U32.HI R74, RZ, 0x3, R211 ;  /* 0x00000003ff4a7819 */ /* 0x000fe200000116d3 */
[----:B------:R-:W-:Y:S01]  /*21d0*/  IMAD.WIDE.U32 R6, R194, R50, R188 ;  /* 0x00000032c2067225 */ /* 0x000fe200078e00bc */
[----:B------:R-:W-:-:S02]  /*21e0*/  SHF.L.U64.HI R83, R50, 0x6, R51 ;  /* 0x0000000632537819 */ /* 0x000fc40000010233 */
[----:B------:R-:W-:Y:S01]  /*21f0*/  SHF.L.U64.HI R82, R50, 0x7, R51 ;  /* 0x0000000732527819 */ /* 0x000fe20000010233 */
[C---:B------:R-:W-:Y:S01]  /*2200*/  IMAD R15, R194.reuse, R57, R3 ;  /* 0x00000039c20f7224 */ /* 0x040fe200078e0203 */
[----:B------:R-:W-:Y:S01]  /*2210*/  SEL R3, R31, RZ, P0 ;  /* 0x000000ff1f037207 */ /* 0x000fe20000000000 */
[----:B------:R-:W-:Y:S01]  /*2220*/  IMAD.IADD R7, R7, 0x1, R13 ;  /* 0x0000000107077824 */ /* 0x000fe200078e020d */
[----:B------:R-:W-:Y:S01]  /*2230*/  LOP3.LUT P1, RZ, R213, 0x4, RZ, 0xc0, !PT ;  /* 0x00000004d5ff7812 */ /* 0x000fe2000782c0ff */
[----:B------:R-:W-:Y:S01]  /*2240*/  IMAD.IADD R9, R13, 0x1, R9 ;  /* 0x000000010d097824 */ /* 0x000fe200078e0209 */
[----:B-----5:R-:W-:Y:S01]  /*2250*/  SHF.R.S32.HI R13, RZ, 0x1f, R24 ;  /* 0x0000001fff0d7819 */ /* 0x020fe20000011418 */
[----:B--2---:R-:W-:-:S04]  /*2260*/  IMAD.WIDE.U32 R4, R194, R56, R188 ;  /* 0x00000038c2047225 */ /* 0x004fc800078e00bc */
[----:B------:R-:W-:Y:S02]  /*2270*/  IMAD.SHL.U32 R75, R213, 0x80, RZ ;  /* 0x00000080d54b7824 */ /* 0x000fe400078e00ff */
[----:B------:R-:W-:-:S03]  /*2280*/  IMAD.WIDE.U32 R10, R194, R56, R18 ;  /* 0x00000038c20a7225 */ /* 0x000fc600078e0012 */
[----:B------:R-:W-:Y:S01]  /*2290*/  LOP3.LUT R75, R75, 0x380, RZ, 0xc0, !PT ;  /* 0x000003804b4b7812 */ /* 0x000fe200078ec0ff */
[----:B------:R-:W-:Y:S02]  /*22a0*/  IMAD.IADD R3, R18, 0x1, R3 ;  /* 0x0000000112037824 */ /* 0x000fe400078e0203 */
[----:B------:R-:W-:Y:S01]  /*22b0*/  IMAD.IADD R5, R5, 0x1, R15 ;  /* 0x0000000105057824 */ /* 0x000fe200078e020f */
[----:B------:R-:W-:Y:S01]  /*22c0*/  SHF.R.U32.HI R71, RZ, 0x3, R75 ;  /* 0x00000003ff477819 */ /* 0x000fe2000001164b */
[----:B------:R-:W-:Y:S01]  /*22d0*/  IMAD R12, R13, R50, RZ ;  /* 0x000000320d0c7224 */ /* 0x000fe200078e02ff */
[----:B0-----:R-:W-:Y:S01]  /*22e0*/  SHF.R.U32.HI R30, RZ, 0x7, R30 ;  /* 0x00000007ff1e7819 */ /* 0x001fe2000001161e */
[----:B------:R-:W-:Y:S01]  /*22f0*/  IMAD.IADD R11, R15, 0x1, R11 ;  /* 0x000000010f0b7824 */ /* 0x000fe200078e020b */
[----:B------:R-:W-:Y:S01]  /*2300*/  SHF.R.S32.HI R0, RZ, 0x1f, R3 ;  /* 0x0000001fff007819 */ /* 0x000fe20000011403 */
[----:B------:R-:W-:Y:S01]  /*2310*/  IMAD R13, R13, R56, RZ ;  /* 0x000000380d0d7224 */ /* 0x000fe200078e02ff */
[----:B------:R-:W-:Y:S01]  /*2320*/  ISETP.NE.AND P6, PT, R30, 0x1, PT ;  /* 0x000000011e00780c */ /* 0x000fe20003fc5270 */
[----:B------:R-:W-:Y:S01]  /*2330*/  IMAD.WIDE.U32 R20, R24, R50, R6 ;  /* 0x0000003218147225 */ /* 0x000fe200078e0006 */
[----:B------:R-:W-:-:S03]  /*2340*/  LEA.HI R0, R0, R3, RZ, 0x4 ;  /* 0x0000000300007211 */ /* 0x000fc600078f20ff */
[-C--:B------:R-:W-:Y:S01]  /*2350*/  IMAD.WIDE.U32 R52, R24, R56.reuse, R4 ;  /* 0x0000003818347225 */ /* 0x080fe200078e0004 */
[----:B------:R-:W-:Y:S02]  /*2360*/  LOP3.LUT R4, R75, 0x30, R18, 0xf8, !PT ;  /* 0x000000304b047812 */ /* 0x000fe400078ef812 */
[--C-:B------:R-:W-:Y:S01]  /*2370*/  LOP3.LUT R5, R210, 0x70, R0.reuse, 0xf8, !PT ;  /* 0x00000070d2057812 */ /* 0x100fe200078ef800 */
[----:B------:R-:W-:Y:S01]  /*2380*/  IMAD R13, R24, R57, R13 ;  /* 0x00000039180d7224 */ /* 0x000fe200078e020d */
[----:B------:R-:W-:Y:S01]  /*2390*/  LOP3.LUT R67, R4, R71, RZ, 0x3c, !PT ;  /* 0x0000004704437212 */ /* 0x000fe200078e3cff */
[----:B------:R-:W-:Y:S01]  /*23a0*/  IMAD R7, R57, 0xa0, RZ ;  /* 0x000000a039077824 */ /* 0x000fe200078e02ff */
[--C-:B------:R-:W-:Y:S01]  /*23b0*/  LOP3.LUT R4, R75, 0x70, R0.reuse, 0xf8, !PT ;  /* 0x000000704b047812 */ /* 0x100fe200078ef800 */
[----:B------:R-:W-:Y:S05]  /*23c0*/  @!P6 WARPSYNC.ALL ;  /* 0x000000000000e948 */ /* 0x000fea0003800000 */
[C---:B------:R-:W-:Y:S01]  /*23d0*/  IMAD.SHL.U32 R77, R56.reuse, 0x40, RZ ;  /* 0x00000040384d7824 */ /* 0x040fe200078e00ff */
[----:B------:R-:W-:Y:S01]  /*23e0*/  ULDC UR4, c[0x0][0x2f4] ;  /* 0x0000bd0000047ab9 */ /* 0x000fe20000000800 */
[----:B------:R-:W-:Y:S01]  /*23f0*/  IMAD.SHL.U32 R76, R56, 0x80, RZ ;  /* 0x00000080384c7824 */ /* 0x000fe200078e00ff */
[----:B------:R-:W-:Y:S01]  /*2400*/  SHF.R.S32.HI R61, RZ, 0x4, R0 ;  /* 0x00000004ff3d7819 */ /* 0x000fe20000011400 */
[----:B------:R-:W-:Y:S01]  /*2410*/  IMAD.WIDE.U32 R54, R24, R56, R10 ;  /* 0x0000003818367225 */ /* 0x000fe200078e000a */
[----:B------:R-:W-:-:S02]  /*2420*/  LOP3.LUT R60, R0, 0xfffffff0, RZ, 0xc0, !PT ;  /* 0xfffffff0003c7812 */ /* 0x000fc400078ec0ff */
[----:B------:R-:W-:Y:S01]  /*2430*/  ISETP.GE.AND P2, PT, R23, UR4, PT ;  /* 0x0000000417007c0c */ /* 0x000fe2000bf46270 */
[----:B------:R-:W-:Y:S01]  /*2440*/  IMAD.WIDE.U32 R56, R56, 0xa0, RZ ;  /* 0x000000a038387825 */ /* 0x000fe200078e00ff */
[----:B------:R-:W-:Y:S02]  /*2450*/  ISETP.GE.AND P1, PT, R18, UR4, PT ;  /* 0x0000000412007c0c */ /* 0x000fe4000bf26270 */
[----:B------:R-:W-:Y:S01]  /*2460*/  P2R R87, PR, RZ, 0x4 ;  /* 0x00000004ff577803 */ /* 0x000fe20000000000 */
[C---:B------:R-:W-:Y:S01]  /*2470*/  IMAD R3, R24.reuse, R51, R12 ;  /* 0x0000003318037224 */ /* 0x040fe200078e020c */
[----:B------:R-:W-:Y:S01]  /*2480*/  SHF.R.S32.HI R59, RZ, 0x1f, R60 ;  /* 0x0000001fff3b7819 */ /* 0x000fe2000001143c */
[----:B------:R-:W-:-:S04]  /*2490*/  IMAD.WIDE.U32 R48, R24, R50, R8 ;  /* 0x0000003218307225 */ /* 0x000fc800078e0008 */
[----:B------:R-:W-:Y:S01]  /*24a0*/  VIADD R73, R30, 0x8 ;  /* 0x000000081e497836 */ /* 0x000fe20000000000 */
[----:B------:R-:W-:Y:S01]  /*24b0*/  SHF.R.U32.HI R30, RZ, 0x3, R210 ;  /* 0x00000003ff1e7819 */ /* 0x000fe200000116d2 */
[----:B------:R-:W-:Y:S01]  /*24c0*/  IMAD.IADD R68, R57, 0x1, R7 ;  /* 0x0000000139447824 */ /* 0x000fe200078e0207 */
[----:B------:R-:W-:Y:S01]  /*24d0*/  LOP3.LUT R7, R211, 0x70, R0, 0xf8, !PT ;  /* 0x00000070d3077812 */ /* 0x000fe200078ef800 */
[----:B------:R-:W-:Y:S01]  /*24e0*/  IMAD.IADD R65, R21, 0x1, R3 ;  /* 0x0000000115417824 */ /* 0x000fe200078e0203 */
[----:B------:R-:W-:Y:S01]  /*24f0*/  LOP3.LUT R5, R5, R30, RZ, 0x3c, !PT ;  /* 0x0000001e05057212 */ /* 0x000fe200078e3cff */
[----:B------:R-:W-:Y:S01]  /*2500*/  IMAD.IADD R64, R3, 0x1, R49 ;  /* 0x0000000103407824 */ /* 0x000fe200078e0231 */
[----:B------:R-:W-:Y:S01]  /*2510*/  LOP3.LUT R3, R4, R71, RZ, 0x3c, !PT ;  /* 0x0000004704037212 */ /* 0x000fe200078e3cff */
[----:B------:R-:W-:Y:S01]  /*2520*/  IMAD R69, R51, 0xa0, RZ ;  /* 0x000000a033457824 */ /* 0x000fe200078e02ff */
[----:B------:R-:W-:Y:S01]  /*2530*/  LOP3.LUT R0, R7, R74, RZ, 0x3c, !PT ;  /* 0x0000004a07007212 */ /* 0x000fe200078e3cff */
[----:B------:R-:W-:-:S02]  /*2540*/  IMAD.SHL.U32 R81, R50, 0x40, RZ ;  /* 0x0000004032517824 */ /* 0x000fc400078e00ff */
[C---:B------:R-:W-:Y:S02]  /*2550*/  IMAD.SHL.U32 R80, R50.reuse, 0x80, RZ ;  /* 0x0000008032507824 */ /* 0x040fe400078e00ff */
[----:B------:R-:W-:-:S04]  /*2560*/  IMAD.WIDE.U32 R50, R50, 0xa0, RZ ;  /* 0x000000a032327825 */ /* 0x000fc800078e00ff */
[C---:B------:R-:W-:Y:S02]  /*2570*/  IMAD.IADD R58, R212.reuse, 0x1, R3 ;  /* 0x00000001d43a7824 */ /* 0x040fe400078e0203 */
[----:B------:R-:W-:Y:S02]  /*2580*/  IMAD.IADD R84, R29, 0x1, R28 ;  /* 0x000000011d547824 */ /* 0x000fe400078e021c */
[----:B------:R-:W-:Y:S02]  /*2590*/  IMAD R72, R229, 0x40, R194 ;  /* 0x00000040e5487824 */ /* 0x000fe400078e02c2 */
[----:B------:R-:W-:Y:S02]  /*25a0*/  IMAD.SHL.U32 R70, R31, 0x2, RZ ;  /* 0x000000021f467824 */ /* 0x000fe400078e00ff */
[----:B------:R-:W-:Y:S02]  /*25b0*/  IMAD.IADD R69, R51, 0x1, R69 ;  /* 0x0000000133457824 */ /* 0x000fe400078e0245 */
[----:B------:R-:W-:-:S02]  /*25c0*/  IMAD.IADD R67, R212, 0x1, R67 ;  /* 0x00000001d4437824 */ /* 0x000fc400078e0243 */
[----:B------:R-:W-:Y:S02]  /*25d0*/  IMAD.IADD R63, R53, 0x1, R13 ;  /* 0x00000001353f7824 */ /* 0x000fe400078e020d */
[----:B------:R-:W-:Y:S02]  /*25e0*/  IMAD.IADD R62, R13, 0x1, R55 ;  /* 0x000000010d3e7824 */ /* 0x000fe400078e0237 */
[----:B------:R-:W-:Y:S02]  /*25f0*/  IMAD.IADD R3, R214, 0x1, R5 ;  /* 0x00000001d6037824 */ /* 0x000fe400078e0205 */
[----:B------:R-:W-:Y:S01]  /*2600*/  IMAD.IADD R0, R215, 0x1, R0 ;  /* 0x00000001d7007824 */ /* 0x000fe200078e0200 */
[----:B----4-:R-:W-:Y:S01]  /*2610*/  SHF.R.S32.HI R66, RZ, 0x1f, R85 ;  /* 0x0000001fff427819 */ /* 0x010fe20000011455 */
[----:B------:R-:W-:Y:S06]  /*2620*/  @!P6 BAR.SYNC.DEFER_BLOCKING 0x9, 0x100 ;  /* 0x024400000000eb1d */ /* 0x000fec0000010000 */
.L_x_1887:
[----:B0-----:R-:W0:Y:S01]  /*2630*/  LDC R92, c[0x0][0x430] ;  /* 0x00010c00ff5c7b82 */ /* 0x001e220000000800 */
[----:B------:R-:W-:Y:S01]  /*2640*/  VIADD R25, R25, 0xffffffff ;  /* 0xffffffff19197836 */ /* 0x000fe20000000000 */
[----:B------:R-:W-:Y:S01]  /*2650*/  ULDC.64 UR4, c[0x0][0x208] ;  /* 0x0000820000047ab9 */ /* 0x000fe20000000a00 */
[----:B------:R-:W-:Y:S02]  /*2660*/  IMAD.MOV.U32 R91, RZ, RZ, RZ ;  /* 0x000000ffff5b7224 */ /* 0x000fe400078e00ff */
[----:B--23--:R-:W-:-:S03]  /*2670*/  IMAD R9, R25, 0xa0, R72 ;  /* 0x000000a019097824 */ /* 0x00cfc600078e0248 */
[----:B------:R-:W1:Y:S01]  /*2680*/  LDC R103, c[0x0][0x3f4] ;  /* 0x0000fd00ff677b82 */ /* 0x000e620000000800 */
[----:B------:R-:W-:Y:S01]  /*2690*/  IMAD.IADD R11, R84, 0x1, R9 ;  /* 0x00000001540b7824 */ /* 0x000fe200078e0209 */
[----:B------:R-:W-:-:S03]  /*26a0*/  ISETP.GE.AND P2, PT, R9, R2, PT ;  /* 0x000000020900720c */ /* 0x000fc60003f46270 */
[----:B------:R-:W-:Y:S01]  /*26b0*/  IMAD.MOV.U32 R9, RZ, RZ, R11 ;  /* 0x000000ffff097224 */ /* 0x000fe200078e000b */
[----:B------:R-:W-:Y:S02]  /*26c0*/  ISETP.GT.OR P2, PT, R72, 0x9f, P2 ;  /* 0x0000009f4800780c */ /* 0x000fe40001744670 */
[----:B0-----:R-:W-:-:S11]  /*26d0*/  ISETP.NE.AND P3, PT, R92, 0x1, PT ;  /* 0x000000015c00780c */ /* 0x001fd60003f65270 */
[----:B------:R-:W0:Y:S08]  /*26e0*/  @!P2 LDC.64 R6, c[0x0][0x428] ;  /* 0x00010a00ff06ab82 */ /* 0x000e300000000a00 */
[----:B------:R-:W2:Y:S08]  /*26f0*/  @!P2 LDC.64 R12, c[0x0][0x418] ;  /* 0x00010600ff0cab82 */ /* 0x000eb00000000a00 */
[----:B------:R-:W3:Y:S08]  /*2700*/  @P3 LDC R4, c[0x0][0x434] ;  /* 0x00010d00ff043b82 */ /* 0x000ef00000000800 */
[----:B------:R-:W4:Y:S01]  /*2710*/  @P3 LDC R5, c[0x0][0x438] ;  /* 0x00010e00ff053b82 */ /* 0x000f220000000800 */
[----:B---3--:R-:W-:-:S05]  /*2720*/  @P3 IMAD.HI.U32 R4, R11, R4, RZ ;  /* 0x000000040b043227 */ /* 0x008fca00078e00ff */
[----:B----4-:R-:W-:Y:S01]  /*2730*/  @P3 SHF.R.U32.HI R9, RZ, R5, R4 ;  /* 0x00000005ff093219 */ /* 0x010fe20000011604 */
[----:B0-----:R-:W-:-:S03]  /*2740*/  @!P2 IMAD R4, R66, R6, RZ ;  /* 0x000000064204a224 */ /* 0x001fc600078e02ff */
[--C-:B------:R-:W-:Y:S01]  /*2750*/  @!P2 SHF.R.S32.HI R5, RZ, 0x1f, R9.reuse ;  /* 0x0000001fff05a819 */ /* 0x100fe20000011409 */
[----:B------:R-:W-:Y:S02]  /*2760*/  @!P2 IMAD R7, R85, R7, R4 ;  /* 0x000000075507a224 */ /* 0x000fe400078e0204 */
[----:B------:R-:W-:-:S04]  /*2770*/  @!P2 IMAD.MOV.U32 R4, RZ, RZ, R9 ;  /* 0x000000ffff04a224 */ /* 0x000fc800078e0009 */
[----:B------:R-:W-:-:S04]  /*2780*/  @!P2 IMAD.WIDE.U32 R4, R85, R6, R4 ;  /* 0x000000065504a225 */ /* 0x000fc800078e0004 */
[----:B------:R-:W-:Y:S01]  /*2790*/  @!P2 IMAD.IADD R5, R5, 0x1, R7 ;  /* 0x000000010505a824 */ /* 0x000fe200078e0207 */
[----:B--2---:R-:W-:-:S04]  /*27a0*/  @!P2 LEA R6, P3, R4, R12, 0x2 ;  /* 0x0000000c0406a211 */ /* 0x004fc800078610ff */
[----:B------:R-:W-:-:S05]  /*27b0*/  @!P2 LEA.HI.X R7, R4, R13, R5, 0x2, P3 ;  /* 0x0000000d0407a211 */ /* 0x000fca00018f1405 */
[----:B------:R0:W5:Y:S01]  /*27c0*/  @!P2 LDG.E R91, desc[UR4][R6.64] ;  /* 0x00000004065ba981 */ /* 0x000162000c1e1900 */
[----:B------:R-:W-:Y:S01]  /*27d0*/  ISETP.GT.AND P2, PT, R25, R26, PT ;  /* 0x0000001a1900720c */ /* 0x000fe20003f44270 */
[----:B------:R-:W-:Y:S01]  /*27e0*/  IMAD R90, R191, 0x5000, R67 ;  /* 0x00005000bf5a7824 */ /* 0x000fe200078e0243 */
[----:B------:R-:W-:Y:S01]  /*27f0*/  LOP3.LUT P4, RZ, R213, 0x4, RZ, 0xc0, !PT ;  /* 0x00000004d5ff7812 */ /* 0x000fe2000788c0ff */
[----:B------:R-:W-:Y:S01]  /*2800*/  IMAD.MOV R5, RZ, RZ, -R9 ;  /* 0x000000ffff057224 */ /* 0x000fe200078e0a09 */
[----:B------:R-:W-:Y:S01]  /*2810*/  P2R R88, PR, RZ, 0x4 ;  /* 0x00000004ff587803 */ /* 0x000fe20000000000 */
[----:B------:R-:W-:Y:S01]  /*2820*/  VIADD R4, R90, 0x40 ;  /* 0x000000405a047836 */ /* 0x000fe20000000000 */
[----:B-1----:R-:W-:Y:S01]  /*2830*/  ISETP.GE.AND P2, PT, R103, 0x1, PT ;  /* 0x000000016700780c */ /* 0x002fe20003f46270 */
[----:B------:R-:W-:Y:S05]  /*2840*/  YIELD ;  /* 0x0000000000007946 */ /* 0x000fea0003800000 */
[----:B------:R-:W-:Y:S01]  /*2850*/  BSSY B0, `(.L_x_1813) ;  /* 0x00006e4000007945 */ /* 0x000fe20003800000 */
[----:B------:R-:W-:-:S02]  /*2860*/  IMAD R92, R92, R5, R11 ;  /* 0x000000055c5c7224 */ /* 0x000fc400078e020b */
[----:B------:R-:W-:Y:S02]  /*2870*/  @P4 VIADD R4, R90, 0xffffffc0 ;  /* 0xffffffc05a044836 */ /* 0x000fe40000000000 */
[C---:B------:R-:W-:Y:S02]  /*2880*/  IMAD.IADD R90, R17.reuse, 0x1, R90 ;  /* 0x00000001115a7824 */ /* 0x040fe400078e025a */
[----:B------:R-:W-:Y:S01]  /*2890*/  IMAD.IADD R89, R17, 0x1, R4 ;  /* 0x0000000111597824 */ /* 0x000fe200078e0204 */
[----:B0-----:R-:W-:Y:S06]  /*28a0*/  @!P2 BRA `(.L_x_1814) ;  /* 0x00000068000ca947 */ /* 0x001fec0003800000 */
[----:B------:R-:W-:Y:S01]  /*28b0*/  SHF.R.S32.HI R93, RZ, 0x1f, R92 ;  /* 0x0000001fff5d7819 */ /* 0x000fe2000001145c */
[----:B------:R-:W-:Y:S01]  /*28c0*/  ULDC.64 UR4, c[0x0][0x300] ;  /* 0x0000c00000047ab9 */ /* 0x000fe20000000a00 */
[----:B-----5:R-:W-:Y:S01]  /*28d0*/  SHF.R.S32.HI R94, RZ, 0x1f, R91 ;  /* 0x0000001fff5e7819 */ /* 0x020fe2000001145b */
[----:B------:R-:W-:-:S04]  /*28e0*/  IMAD.WIDE.U32 R4, R92, UR4, RZ ;  /* 0x000000045c047c25 */ /* 0x000fc8000f8e00ff */
[----:B------:R-:W-:Y:S02]  /*28f0*/  IMAD R7, R93, UR4, RZ ;  /* 0x000000045d077c24 */ /* 0x000fe4000f8e02ff */
[----:B------:R-:W-:Y:S02]  /*2900*/  IMAD R95, R25, -0xa0, R2 ;  /* 0xffffff60195f7824 */ /* 0x000fe400078e0202 */
[----:B------:R-:W-:Y:S01]  /*2910*/  IMAD R7, R92, UR5, R7 ;  /* 0x000000055c077c24 */ /* 0x000fe2000f8e0207 */
[----:B------:R-:W-:Y:S02]  /*2920*/  ULDC.64 UR4, c[0x0][0x310] ;  /* 0x0000c40000047ab9 */ /* 0x000fe40000000a00 */
[----:B------:R-:W-:Y:S01]  /*2930*/  IMAD R6, R94, UR4, RZ ;  /* 0x000000045e067c24 */ /* 0x000fe2000f8e02ff */
[----:B------:R-:W-:Y:S01]  /*2940*/  VIMNMX R95, R95, 0xa0, PT ;  /* 0x000000a05f5f7848 */ /* 0x000fe20003fe0100 */
[----:B------:R-:W-:Y:S02]  /*2950*/  IMAD.IADD R5, R5, 0x1, R7 ;  /* 0x0000000105057824 */ /* 0x000fe400078e0207 */
[----:B------:R-:W-:-:S02]  /*2960*/  IMAD R7, R91, UR5, R6 ;  /* 0x000000055b077c24 */ /* 0x000fc4000f8e0206 */
[----:B------:R-:W-:Y:S01]  /*2970*/  IMAD.WIDE.U32 R4, R91, UR4, R4 ;  /* 0x000000045b047c25 */ /* 0x000fe2000f8e0004 */
[----:B------:R-:W-:-:S03]  /*2980*/  ULDC.64 UR4, c[0x0][0x308] ;  /* 0x0000c20000047ab9 */ /* 0x000fc60000000a00 */
[----:B------:R-:W-:Y:S02]  /*2990*/  IMAD.IADD R5, R5, 0x1, R7 ;  /* 0x0000000105057824 */ /* 0x000fe400078e0207 */
[----:B------:R-:W-:Y:S02]  /*29a0*/  IMAD R6, R68, R25, RZ ;  /* 0x0000001944067224 */ /* 0x000fe400078e02ff */
[----:B------:R-:W-:Y:S01]  /*29b0*/  IMAD.WIDE.U32 R100, R195, UR4, R4 ;  /* 0x00000004c3647c25 */ /* 0x000fe2000f8e0004 */
[----:B------:R-:W-:-:S03]  /*29c0*/  SHF.R.S32.HI R5, RZ, 0x1f, R25 ;  /* 0x0000001fff057819 */ /* 0x000fc60000011419 */
[----:B------:R-:W-:Y:S01]  /*29d0*/  IMAD R99, R195, UR5, R101 ;  /* 0x00000005c3637c24 */ /* 0x000fe2000f8e0265 */
[----:B------:R-:W-:Y:S01]  /*29e0*/  ULDC.64 UR4, c[0x0][0x2e8] ;  /* 0x0000ba0000047ab9 */ /* 0x000fe20000000a00 */
[-C--:B------:R-:W-:Y:S01]  /*29f0*/  IMAD R4, R69, R25.reuse, RZ ;  /* 0x0000001945047224 */ /* 0x080fe200078e02ff */
[----:B------:R-:W-:Y:S01]  /*2a00*/  IADD3 R100, P2, R100, UR4, RZ ;  /* 0x0000000464647c10 */ /* 0x000fe2000ff5e0ff */
[----:B------:R-:W-:Y:S01]  /*2a10*/  ULDC.U8 UR4, c[0x0][0x410] ;  /* 0x0001040000047ab9 */ /* 0x000fe20000000000 */
[----:B------:R-:W-:Y:S02]  /*2a20*/  IMAD R11, R5, R56, R6 ;  /* 0x00000038050b7224 */ /* 0x000fe400078e0206 */
[----:B------:R-:W-:Y:S01]  /*2a30*/  IADD3.X R99, R99, UR5, RZ, P2, !PT ;  /* 0x0000000563637c10 */ /* 0x000fe200097fe4ff */
[----:B------:R-:W-:Y:S01]  /*2a40*/  IMAD R9, R5, R50, R4 ;  /* 0x0000003205097224 */ /* 0x000fe200078e0204 */
[----:B------:R-:W-:Y:S01]  /*2a50*/  ISETP.NE.AND P2, PT, RZ, UR4, PT ;  /* 0x00000004ff007c0c */ /* 0x000fe2000bf45270 */
[----:B------:R-:W-:-:S04]  /*2a60*/  IMAD.WIDE.U32 R4, R50, R25, RZ ;  /* 0x0000001932047225 */ /* 0x000fc800078e00ff */
[----:B------:R-:W-:-:S04]  /*2a70*/  IMAD.WIDE.U32 R6, R56, R25, RZ ;  /* 0x0000001938067225 */ /* 0x000fc800078e00ff */
[----:B------:R-:W-:Y:S02]  /*2a80*/  IMAD.IADD R86, R5, 0x1, R9 ;  /* 0x0000000105567824 */ /* 0x000fe400078e0209 */
[----:B------:R-:W-:Y:S02]  /*2a90*/  IMAD.IADD R98, R7, 0x1, R11 ;  /* 0x0000000107627824 */ /* 0x000fe400078e020b */
[----:B------:R-:W-:Y:S05]  /*2aa0*/  @!P2 BRA `(.L_x_1815) ;  /* 0x0000003000d8a947 */ /* 0x000fea0003800000 */
        /* <DEDUP_REMOVED lines=18> */
[----:B------:R-:W-:Y:S01]  /*2bd0*/  CS2R R46, SRZ ;  /* 0x00000000002e7805 */ /* 0x000fe2000001ff00 */
[----:B------:R-:W-:Y:S01]  /*2be0*/  ULDC.64 UR6, c[0x0][0x208] ;  /* 0x0000820000067ab9 */ /* 0x000fe20000000a00 */
        /* <DEDUP_REMOVED lines=12> */
.L_x_1817:
[----:B------:R-:W-:Y:S05]  /*2cb0*/  BSYNC B1 ;  /* 0x0000000000017941 */ /* 0x000fea0003800000 */
.L_x_1816:
        /* <DEDUP_REMOVED lines=10> */
[----:B------:R-:W-:Y:S01]  /*2d60*/  IADD3.X R11, R65, R86, R83, P4, P5 ;  /* 0x00000056410b7210 */ /* 0x000fe200027ea453 */
[----:B------:R-:W-:Y:S01]  /*2d70*/  ULDC.64 UR6, c[0x0][0x208] ;  /* 0x0000820000067ab9 */ /* 0x000fe20000000a00 */
        /* <DEDUP_REMOVED lines=15> */
.L_x_1819:
[----:B------:R-:W-:Y:S05]  /*2e70*/  BSYNC B1 ;  /* 0x0000000000017941 */ /* 0x000fea0003800000 */
.L_x_1818:
[----:B0-----:R-:W-:Y:S01]  /*2e80*/  VIADD R10, R194, 0x80 ;  /* 0x00000080c20a7836 */ /* 0x001fe20000000000 */
[----:B------:R-:W-:Y:S04]  /*2e90*/  BSSY B1, `(.L_x_1820) ;  /* 0x0000016000017945 */ /* 0x000fe80003800000 */
[----:B------:R-:W-:-:S13]  /*2ea0*/  ISETP.GE.AND P4, PT, R10, R95, PT ;  /* 0x0000005f0a00720c */ /* 0x000fda0003f86270 */
[----:B------:R-:W-:Y:S05]  /*2eb0*/  @P4 BRA `(.L_x_1821) ;  /* 0x00000000004c4947 */ /* 0x000fea0003800000 */
[----:B------:R-:W-:Y:S01]  /*2ec0*/  IADD3 R4, P5, P6, R20, R80, R4 ;  /* 0x0000005014047210 */ /* 0x000fe20007ebe004 */
[----:B------:R-:W-:Y:S01]  /*2ed0*/  ULDC.64 UR4, c[0x0][0x3e8] ;  /* 0x0000fa0000047ab9 */ /* 0x000fe20000000a00 */
[----:B------:R-:W-:Y:S02]  /*2ee0*/  ULDC.64 UR6, c[0x0][0x208] ;  /* 0x0000820000067ab9 */ /* 0x000fe40000000a00 */
        /* <DEDUP_REMOVED lines=16> */
.L_x_1821:
[----:B------:R-:W-:Y:S05]  /*2ff0*/  BSYNC B1 ;  /* 0x0000000000017941 */ /* 0x000fea0003800000 */
.L_x_1820:
[----:B0-----:R-:W2:Y:S01]  /*3000*/  LDL R4, [R1] ;  /* 0x0000000001047983 */ /* 0x001ea20000100800 */
[----:B------:R-:W-:Y:S02]  /*3010*/  IMAD.MOV.U32 R113, RZ, RZ, R42 ;  /* 0x000000ffff717224 */ /* 0x000fe400078e002a */
[----:B------:R-:W-:Y:S02]  /*3020*/  IMAD.MOV.U32 R119, RZ, RZ, R46 ;  /* 0x000000ffff777224 */ /* 0x000fe400078e002e */
[----:B-----5:R-:W-:Y:S02]  /*3030*/  IMAD.MOV.U32 R108, RZ, RZ, R34 ;  /* 0x000000ffff6c7224 */ /* 0x020fe400078e0022 */
[----:B------:R-:W-:Y:S02]  /*3040*/  IMAD.MOV.U32 R111, RZ, RZ, R38 ;  /* 0x000000ffff6f7224 */ /* 0x000fe400078e0026 */
[----:B------:R-:W-:Y:S02]  /*3050*/  IMAD.MOV.U32 R109, RZ, RZ, R36 ;  /* 0x000000ffff6d7224 */ /* 0x000fe400078e0024 */
[----:B------:R-:W-:-:S02]  /*3060*/  IMAD.MOV.U32 R112, RZ, RZ, R40 ;  /* 0x000000ffff707224 */ /* 0x000fc400078e0028 */
[----:B------:R-:W-:Y:S02]  /*3070*/  IMAD.MOV.U32 R102, RZ, RZ, R8 ;  /* 0x000000ffff667224 */ /* 0x000fe400078e0008 */
[----:B------:R-:W-:Y:S02]  /*3080*/  IMAD.MOV.U32 R106, RZ, RZ, R30 ;  /* 0x000000ffff6a7224 */ /* 0x000fe400078e001e */
[----:B------:R-:W-:Y:S02]  /*3090*/  IMAD.MOV.U32 R105, RZ, RZ, R28 ;  /* 0x000000ffff697224 */ /* 0x000fe400078e001c */
[----:B------:R-:W-:Y:S01]  /*30a0*/  IMAD.MOV.U32 R107, RZ, RZ, R32 ;  /* 0x000000ffff6b7224 */ /* 0x000fe200078e0020 */
[----:B--2---:R-:W-:-:S13]  /*30b0*/  R2UR UR4, R4 ;  /* 0x00000000040472ca */ /* 0x004fda00000e0000 */
[----:B------:R-:W-:-:S06]  /*30c0*/  UISETP.NE.AND UP0, UPT, UR4, 0x3, UPT ;  /* 0x000000030400788c */ /* 0x000fcc000bf05270 */
[----:B------:R-:W-:-:S13]  /*30d0*/  PLOP3.LUT P5, PT, PT, PT, UP0, 0x80, 0x0 ;  /* 0x000000000000781c */ /* 0x000fda0003faf008 */
[----:B------:R-:W-:Y:S05]  /*30e0*/  @!P5 BRA `(.L_x_1822) ;  /* 0x000000000004d947 */ /* 0x000fea0003800000 */
[----:B------:R-:W-:Y:S01]  /*30f0*/  BPT.TRAP 0x1 ;  /* 0x000000040000795c */ /* 0x000fe20000300000 */
.L_x_1822:
[----:B------:R-:W-:Y:S01]  /*3100*/  IMAD R86, R191, 0x8, R17 ;  /* 0x00000008bf567824 */ /* 0x000fe200078e0211 */
[----:B------:R-:W-:Y:S01]  /*3110*/  SHF.L.U32 R98, R200, 0x1f, RZ ;  /* 0x0000001fc8627819 */ /* 0x000fe200000006ff */
[----:B------:R-:W-:Y:S03]  /*3120*/  BSSY B1, `(.L_x_1823) ;  /* 0x0000003000017945 */ /* 0x000fe60003800000 */
[----:B------:R-:W0:Y:S02]  /*3130*/  SYNCS.PHASECHK.TRANS64.TRYWAIT P6, [R86+URZ+0x22890], R98 ;  /* 0x02289062560075a7 */ /* 0x000e2400080c017f */
[----:B0-----:R-:W-:Y:S05]  /*3140*/  @!P6 BRA `(.L_x_1824) ;  /* 0x000002dc001ce947 */ /* 0x001fea0003800000 */
.L_x_2201:
[----:B------:R-:W-:Y:S05]  /*3150*/  BSYNC B1 ;  /* 0x0000000000017941 */ /* 0x000fea0003800000 */
.L_x_1823:
[----:B------:R-:W-:-:S03]  /*3160*/  UMOV UR4, 0xffffffff ;  /* 0xffffffff00047882 */ /* 0x000fc60000000000 */
[----:B------:R-:W-:Y:S05]  /*3170*/  BRA.DIV UR4, `(.L_x_1825) ;  /* 0x000002de04247947 */ /* 0x000fea000b800000 */
[----:B------:R1:W2:Y:S04]  /*3180*/  SHFL.IDX PT, R101, R99, RZ, 0x1c1f ;  /* 0x001c1fff63657589 */ /* 0x0002a800000e0000 */
[----:B------:R1:W3:Y:S02]  /*3190*/  SHFL.IDX PT, R14, R100, RZ, 0x1c1f ;  /* 0x001c1fff640e7589 */ /* 0x0002e400000e0000 */
.L_x_2205:
[----:B------:R-:W-:Y:S04]  /*31a0*/  BSSY B1, `(.L_x_1826) ;  /* 0x00000e9000017945 */ /* 0x000fe80003800000 */
[----:B------:R-:W-:Y:S05]  /*31b0*/  @P2 BRA `(.L_x_1827) ;  /* 0x0000000c009c2947 */ /* 0x000fea0003800000 */
[----:B------:R-:W-:Y:S04]  /*31c0*/  BSSY B2, `(.L_x_1828) ;  /* 0x0000072000027945 */ /* 0x000fe80003800000 */
[----:B------:R-:W-:Y:S05]  /*31d0*/  @P1 BRA `(.L_x_1829) ;  /* 0x0000000400c01947 */ /* 0x000fea0003800000 */
[----:B------:R4:W0:Y:S01]  /*31e0*/  LDS.128 R4, [R90+0x18400] ;  /* 0x018400005a047984 */ /* 0x0008220000000c00 */
[----:B---3--:R-:W-:Y:S01]  /*31f0*/  IADD3 R10, P2, R18, R14, RZ ;  /* 0x0000000e120a7210 */ /* 0x008fe20007f5e0ff */
[----:B------:R-:W-:Y:S04]  /*3200*/  BSSY B3, `(.L_x_1830) ;  /* 0x000006b000037945 */ /* 0x000fe80003800000 */
[----:B--2---:R-:W-:Y:S01]  /*3210*/  IMAD.X R11, R101, 0x1, R19, P2 ;  /* 0x00000001650b7824 */ /* 0x004fe200010e0613 */
[----:B------:R-:W-:-:S13]  /*3220*/  ISETP.GE.AND P2, PT, R188, R103, PT ;  /* 0x00000067bc00720c */ /* 0x000fda0003f46270 */
[----:B----4-:R-:W-:Y:S05]  /*3230*/  @P2 BRA `(.L_x_1831) ;  /* 0x00000004009c2947 */ /* 0x010fea0003800000 */
[----:B------:R-:W-:Y:S01]  /*3240*/  SHF.R.U32.HI R13, RZ, 0x8, R97 ;  /* 0x00000008ff0d7819 */ /* 0x000fe20000011661 */
[----:B0-----:R-:W-:Y:S01]  /*3250*/  IMAD.MOV.U32 R12, RZ, RZ, R4 ;  /* 0x000000ffff0c7224 */ /* 0x001fe200078e0004 */
        /* <DEDUP_REMOVED lines=11> */
[----:B------:R-:W-:Y:S02]  /*3310*/  F2FP.F16.E4M3.UNPACK_B R15, R119.H1 ;  /* 0x00000077ff0f723e */ /* 0x000fe400030006ff */
[-C--:B------:R-:W-:Y:S02]  /*3320*/  F2FP.F16.E4M3.UNPACK_B R4, R5.reuse ;  /* 0x00000005ff04723e */ /* 0x080fe400020006ff */
[----:B------:R-:W-:Y:S01]  /*3330*/  F2FP.F16.E4M3.UNPACK_B R5, R5.H1 ;  /* 0x00000005ff05723e */ /* 0x000fe200030006ff */
[--C-:B------:R-:W-:Y:S01]  /*3340*/  HADD2.F32 R114, -RZ, R15.reuse.H1_H1 ;  /* 0x3000000fff727230 */ /* 0x100fe20000004100 */
[----:B------:R-:W-:Y:S01]  /*3350*/  LOP3.LUT R97, R46, 0xff0000, R13, 0xf8, !PT ;  /* 0x00ff00002e617812 */ /* 0x000fe200078ef80d */
[----:B------:R-:W-:Y:S01]  /*3360*/  HADD2.F32 R13, -RZ, R4.H1_H1 ;  /* 0x30000004ff0d7230 */ /* 0x000fe20000004100 */
[----:B------:R-:W-:Y:S01]  /*3370*/  LOP3.LUT R115, R96, 0xff0000, R47, 0xf8, !PT ;  /* 0x00ff000060737812 */ /* 0x000fe200078ef82f */
[----:B------:R-:W-:Y:S01]  /*3380*/  HADD2.F32 R96, -RZ, R15.H0_H0 ;  /* 0x2000000fff607230 */ /* 0x000fe20000004100 */
[----:B------:R-:W-:Y:S01]  /*3390*/  F2FP.F16.E4M3.UNPACK_B R46, R122.H1 ;  /* 0x0000007aff2e723e */ /* 0x000fe200030006ff */
[----:B------:R-:W-:-:S02]  /*33a0*/  HADD2.F32 R15, -RZ, R5.H1_H1 ;  /* 0x30000005ff0f7230 */ /* 0x000fc40000004100 */
[----:B------:R-:W-:Y:S02]  /*33b0*/  HADD2.F32 R5, -RZ, R5.H0_H0 ;  /* 0x20000005ff057230 */ /* 0x000fe40000004100 */
[----:B------:R-:W-:Y:S01]  /*33c0*/  FMUL.FTZ R117, R13, R96 ;  /* 0x000000600d757220 */ /* 0x000fe20000410000 */
[--C-:B------:R-:W-:Y:S02]  /*33d0*/  HADD2.F32 R47, -RZ, R46.reuse.H0_H0 ;  /* 0x2000002eff2f7230 */ /* 0x100fe40000004100 */
[-C--:B------:R-:W-:Y:S01]  /*33e0*/  FMUL.FTZ R118, R15, R114.reuse ;  /* 0x000000720f767220 */ /* 0x080fe20000410000 */
[----:B------:R-:W-:Y:S02]  /*33f0*/  HADD2.F32 R46, -RZ, R46.H1_H1 ;  /* 0x3000002eff2e7230 */ /* 0x000fe40000004100 */
[C---:B------:R-:W-:Y:S01]  /*3400*/  FMUL.FTZ R114, R5.reuse, R114 ;  /* 0x0000007205727220 */ /* 0x040fe20000410000 */
[----:B------:R-:W-:Y:S02]  /*3410*/  HADD2.F32 R4, -RZ, R4.H0_H0 ;  /* 0x20000004ff047230 */ /* 0x000fe40000004100 */
[----:B------:R-:W-:Y:S01]  /*3420*/  FFMA.FTZ R120, R5, R46, -R118 ;  /* 0x0000002e05787223 */ /* 0x000fe20000010876 */
[----:B------:R-:W-:-:S02]  /*3430*/  F2FP.F16.E4M3.UNPACK_B R5, R12.H1 ;  /* 0x0000000cff05723e */ /* 0x000fc400030006ff */
[C---:B------:R-:W-:Y:S01]  /*3440*/  FMUL.FTZ R116, R4.reuse, R96 ;  /* 0x0000006004747220 */ /* 0x040fe20000410000 */
[----:B------:R-:W-:Y:S01]  /*3450*/  F2FP.F16.E4M3.UNPACK_B R96, R119 ;  /* 0x00000077ff60723e */ /* 0x000fe200020006ff */
[----:B------:R-:W-:Y:S01]  /*3460*/  FFMA.FTZ R121, R15, R46, R114 ;  /* 0x0000002e0f797223 */ /* 0x000fe20000010072 */
[----:B------:R-:W-:Y:S01]  /*3470*/  F2FP.F16.E4M3.UNPACK_B R12, R12 ;  /* 0x0000000cff0c723e */ /* 0x000fe200020006ff */
[-C--:B------:R-:W-:Y:S01]  /*3480*/  FFMA.FTZ R119, R13, R47.reuse, R116 ;  /* 0x0000002f0d777223 */ /* 0x080fe20000010074 */
[--C-:B------:R-:W-:Y:S02]  /*3490*/  HADD2.F32 R13, -RZ, R5.reuse.H0_H0 ;  /* 0x20000005ff0d7230 */ /* 0x100fe40000004100 */
[----:B------:R-:W-:Y:S01]  /*34a0*/  FFMA.FTZ R4, R4, R47, -R117 ;  /* 0x0000002f04047223 */ /* 0x000fe20000010875 */
[----:B------:R-:W-:Y:S01]  /*34b0*/  HADD2.F32 R15, -RZ, R5.H1_H1 ;  /* 0x30000005ff0f7230 */ /* 0x000fe20000004100 */
[----:B------:R-:W-:Y:S01]  /*34c0*/  F2FP.F16.E4M3.UNPACK_B R46, R122 ;  /* 0x0000007aff2e723e */ /* 0x000fe200020006ff */
[----:B------:R-:W-:Y:S01]  /*34d0*/  HADD2.F32 R114, -RZ, R96.H1_H1 ;  /* 0x30000060ff727230 */ /* 0x000fe20000004100 */
[----:B------:R-:W-:Y:S01]  /*34e0*/  F2FP.SATFINITE.E4M3.F32.PACK_AB_MERGE_C R124, R121, R120, RZ ;  /* 0x00000078797c723e */ /* 0x000fe200048070ff */
[----:B------:R-:W-:-:S02]  /*34f0*/  HADD2.F32 R5, -RZ, R12.H0_H0 ;  /* 0x2000000cff057230 */ /* 0x000fc40000004100 */
[----:B------:R-:W-:Y:S02]  /*3500*/  HADD2.F32 R47, -RZ, R96.H0_H0 ;  /* 0x20000060ff2f7230 */ /* 0x000fe40000004100 */
[-C--:B------:R-:W-:Y:S01]  /*3510*/  FMUL.FTZ R116, R15, R114.reuse ;  /* 0x000000720f747220 */ /* 0x080fe20000410000 */
[----:B------:R-:W-:Y:S02]  /*3520*/  HADD2.F32 R12, -RZ, R12.H1_H1 ;  /* 0x3000000cff0c7230 */ /* 0x000fe40000004100 */
[----:B------:R-:W-:Y:S01]  /*3530*/  FMUL.FTZ R118, R13, R114 ;  /* 0x000000720d767220 */ /* 0x000fe20000410000 */
[--C-:B------:R-:W-:Y:S02]  /*3540*/  HADD2.F32 R96, -RZ, R46.reuse.H1_H1 ;  /* 0x3000002eff607230 */ /* 0x100fe40000004100 */
[----:B------:R-:W-:Y:S02]  /*3550*/  HADD2.F32 R46, -RZ, R46.H0_H0 ;  /* 0x2000002eff2e7230 */ /* 0x000fe40000004100 */
[CC--:B------:R-:W-:Y:S01]  /*3560*/  FMUL.FTZ R114, R12.reuse, R47.reuse ;  /* 0x0000002f0c727220 */ /* 0x0c0fe20000410000 */
[----:B------:R-:W-:Y:S01]  /*3570*/  FMUL.FTZ R47, R5, R47 ;  /* 0x0000002f052f7220 */ /* 0x000fe20000410000 */
[-C--:B------:R-:W-:Y:S01]  /*3580*/  FFMA.FTZ R15, R15, R96.reuse, R118 ;  /* 0x000000600f0f7223 */ /* 0x080fe20000010076 */
[----:B------:R-:W-:Y:S01]  /*3590*/  FFMA.FTZ R116, R13, R96, -R116 ;  /* 0x000000600d747223 */ /* 0x000fe20000010874 */
[-C--:B------:R-:W-:Y:S01]  /*35a0*/  FFMA.FTZ R117, R5, R46.reuse, -R114 ;  /* 0x0000002e05757223 */ /* 0x080fe20000010872 */
[----:B------:R-:W-:Y:S01]  /*35b0*/  FFMA.FTZ R118, R12, R46, R47 ;  /* 0x0000002e0c767223 */ /* 0x000fe2000001002f */
[----:B------:R-:W-:-:S02]  /*35c0*/  F2FP.F16.E4M3.UNPACK_B R12, R7.H1 ;  /* 0x00000007ff0c723e */ /* 0x000fc400030006ff */
        /* <DEDUP_REMOVED lines=18> */
[-C--:B------:R-:W-:Y:S01]  /*36f0*/  FMUL.FTZ R116, R12, R114.reuse ;  /* 0x000000720c747220 */ /* 0x080fe20000410000 */
[----:B------:R-:W-:Y:S01]  /*3700*/  F2FP.F16.E4M3.UNPACK_B R7, R7 ;  /* 0x00000007ff07723e */ /* 0x000fe200020006ff */
[----:B------:R-:W-:Y:S01]  /*3710*/  FMUL.FTZ R121, R5, R114 ;  /* 0x0000007205797220 */ /* 0x000fe20000410000 */
[----:B------:R-:W-:-:S02]  /*3720*/  HADD2.F32 R115, -RZ, R115.H0_H0 ;  /* 0x20000073ff737230 */ /* 0x000fc40000004100 */
[-C--:B------:R-:W-:Y:S01]  /*3730*/  FFMA.FTZ R116, R5, R13.reuse, -R116 ;  /* 0x0000000d05747223 */ /* 0x080fe20000010874 */
[--C-:B------:R-:W-:Y:S02]  /*3740*/  HADD2.F32 R5, -RZ, R6.reuse.H0_H0 ;  /* 0x20000006ff057230 */ /* 0x100fe40000004100 */
[----:B------:R-:W-:Y:S01]  /*3750*/  FFMA.FTZ R121, R12, R13, R121 ;  /* 0x0000000d0c797223 */ /* 0x000fe20000010079 */
[--C-:B------:R-:W-:Y:S02]  /*3760*/  HADD2.F32 R12, -RZ, R7.reuse.H0_H0 ;  /* 0x20000007ff0c7230 */ /* 0x100fe40000004100 */
[----:B------:R-:W-:Y:S01]  /*3770*/  FFMA.FTZ R15, R15, R96, R122 ;  /* 0x000000600f0f7223 */ /* 0x000fe2000001007a */
[----:B------:R-:W-:Y:S02]  /*3780*/  HADD2.F32 R6, -RZ, R6.H1_H1 ;  /* 0x30000006ff067230 */ /* 0x000fe40000004100 */
        /* <DEDUP_REMOVED lines=8> */
[C---:B------:R-:W-:Y:S01]  /*3810*/  FMUL.FTZ R114, R12.reuse, R47 ;  /* 0x0000002f0c727220 */ /* 0x040fe20000410000 */
[----:B------:R-:W-:Y:S02]  /*3820*/  F2FP.SATFINITE.E4M3.F32.PACK_AB_MERGE_C R15, R15, R120, RZ ;  /* 0x000000780f0f723e */ /* 0x000fe400048070ff */
[-C--:B------:R-:W-:Y:S01]  /*3830*/  FFMA.FTZ R13, R12, R46.reuse, -R13 ;  /* 0x0000002e0c0d7223 */ /* 0x080fe2000001080d */
[----:B------:R-:W-:Y:S01]  /*3840*/  FFMA.FTZ R114, R7, R46, R114 ;  /* 0x0000002e07727223 */ /* 0x000fe20000010072 */
[-C--:B------:R-:W-:Y:S01]  /*3850*/  FFMA.FTZ R96, R5, R97.reuse, -R96 ;  /* 0x0000006105607223 */ /* 0x080fe20000010860 */
[----:B------:R-:W-:Y:S01]  /*3860*/  FFMA.FTZ R115, R6, R97, R115 ;  /* 0x0000006106737223 */ /* 0x000fe20000010073 */
[----:B------:R-:W-:-:S02]  /*3870*/  F2FP.SATFINITE.E4M3.F32.PACK_AB_MERGE_C R5, R119, R4, R124 ;  /* 0x000000047705723e */ /* 0x000fc4000480707c */
[----:B------:R-:W-:Y:S02]  /*3880*/  F2FP.SATFINITE.E4M3.F32.PACK_AB_MERGE_C R4, R118, R117, R123 ;  /* 0x000000757604723e */ /* 0x000fe4000480707b */
[----:B------:R-:W-:Y:S02]  /*3890*/  F2FP.SATFINITE.E4M3.F32.PACK_AB_MERGE_C R6, R115, R96, R116 ;  /* 0x000000607306723e */ /* 0x000fe40004807074 */
[----:B------:R-:W-:-:S07]  /*38a0*/  F2FP.SATFINITE.E4M3.F32.PACK_AB_MERGE_C R7, R114, R13, R15 ;  /* 0x0000000d7207723e */ /* 0x000fce000480700f */
.L_x_1831:
[----:B------:R-:W-:Y:S05]  /*38b0*/  BSYNC B3 ;  /* 0x0000000000037941 */ /* 0x000fea0003800000 */
.L_x_1830:
[----:B------:R-:W-:Y:S02]  /*38c0*/  ULDC.64 UR4, c[0x0][0x208] ;  /* 0x0000820000047ab9 */ /* 0x000fe40000000a00 */
[----:B0-----:R4:W-:Y:S03]  /*38d0*/  ST.E.128 desc[UR4][R10.64], R4 ;  /* 0x000000040a007985 */ /* 0x0019e6000c101d04 */
.L_x_1829:
[----:B------:R-:W-:Y:S05]  /*38e0*/  BSYNC B2 ;  /* 0x0000000000027941 */ /* 0x000fea0003800000 */
.L_x_1828:
[----:B------:R-:W-:-:S13]  /*38f0*/  ISETP.NE.AND P2, PT, R87, RZ, PT ;  /* 0x000000ff5700720c */ /* 0x000fda0003f45270 */
[----:B------:R-:W-:Y:S05]  /*3900*/  @P2 BRA `(.L_x_1827) ;  /* 0x0000000400c82947 */ /* 0x000fea0003800000 */
[----:B----4-:R4:W0:Y:S01]  /*3910*/  LDS.128 R4, [R89+0x18400] ;  /* 0x0184000059047984 */ /* 0x0108220000000c00 */
[----:B---3--:R-:W-:Y:S01]  /*3920*/  IADD3 R10, P2, R23, R14, RZ ;  /* 0x0000000e170a7210 */ /* 0x008fe20007f5e0ff */
[----:B------:R-:W-:Y:S04]  /*3930*/  BSSY B2, `(.L_x_1832) ;  /* 0x000006d000027945 */ /* 0x000fe80003800000 */
[----:B--2---:R-:W-:Y:S01]  /*3940*/  IMAD.X R11, R101, 0x1, R193, P2 ;  /* 0x00000001650b7824 */ /* 0x004fe200010e06c1 */
[----:B------:R-:W-:-:S13]  /*3950*/  ISETP.GE.AND P2, PT, R196, R103, PT ;  /* 0x00000067c400720c */ /* 0x000fda0003f46270 */
[----:B----4-:R-:W-:Y:S05]  /*3960*/  @P2 BRA `(.L_x_1833) ;  /* 0x0000000400a42947 */ /* 0x010fea0003800000 */
[----:B------:R-:W-:Y:S01]  /*3970*/  SHF.R.U32.HI R46, RZ, 0x8, R45 ;  /* 0x00000008ff2e7819 */ /* 0x000fe2000001162d */
[----:B0-----:R-:W-:Y:S01]  /*3980*/  IMAD.MOV.U32 R14, RZ, RZ, R7 ;  /* 0x000000ffff0e7224 */ /* 0x001fe200078e0007 */
[--C-:B------:R-:W-:Y:S01]  /*3990*/  SHF.R.U32.HI R42, RZ, 0x8, R43.reuse ;  /* 0x00000008ff2a7819 */ /* 0x100fe2000001162b */
[----:B------:R-:W-:Y:S01]  /*39a0*/  IMAD.MOV.U32 R13, RZ, RZ, R6 ;  /* 0x000000ffff0d7224 */ /* 0x000fe200078e0006 */
[----:B------:R-:W-:Y:S01]  /*39b0*/  LOP3.LUT R12, R45, 0xff0000ff, RZ, 0xc0, !PT ;  /* 0xff0000ff2d0c7812 */ /* 0x000fe200078ec0ff */
[----:B------:R-:W-:Y:S01]  /*39c0*/  IMAD.SHL.U32 R7, R46, 0x100, RZ ;  /* 0x000001002e077824 */ /* 0x000fe200078e00ff */
[----:B------:R-:W-:Y:S01]  /*39d0*/  SHF.R.U32.HI R44, RZ, 0x10, R43 ;  /* 0x00000010ff2c7819 */ /* 0x000fe2000001162b */
[----:B------:R-:W-:Y:S01]  /*39e0*/  IMAD.SHL.U32 R6, R42, 0x100, RZ ;  /* 0x000001002a067824 */ /* 0x000fe200078e00ff */
[----:B------:R-:W-:Y:S02]  /*39f0*/  SHF.R.U32.HI R45, RZ, 0x10, R45 ;  /* 0x00000010ff2d7819 */ /* 0x000fe4000001162d */
[----:B------:R-:W-:Y:S01]  /*3a00*/  LOP3.LUT R15, R43, 0xff0000ff, RZ, 0xc0, !PT ;  /* 0xff0000ff2b0f7812 */ /* 0x000fe200078ec0ff */
[----:B------:R-:W-:Y:S01]  /*3a10*/  IMAD.U32 R44, R44, 0x10000, RZ ;  /* 0x000100002c2c7824 */ /* 0x000fe200078e00ff */
[----:B------:R-:W-:Y:S01]  /*3a20*/  LOP3.LUT R7, R12, 0xff00, R7, 0xf8, !PT ;  /* 0x0000ff000c077812 */ /* 0x000fe200078ef807 */
[----:B------:R-:W-:Y:S01]  /*3a30*/  IMAD.U32 R12, R45, 0x10000, RZ ;  /* 0x000100002d0c7824 */ /* 0x000fe200078e00ff */
[----:B------:R-:W-:-:S02]  /*3a40*/  LOP3.LUT R15, R15, 0xff00, R6, 0xf8, !PT ;  /* 0x0000ff000f0f7812 */ /* 0x000fc400078ef806 */
[----:B------:R-:W-:Y:S02]  /*3a50*/  F2FP.F16.E4M3.UNPACK_B R42, R113.H1 ;  /* 0x00000071ff2a723e */ /* 0x000fe400030006ff */
[-C--:B------:R-:W-:Y:S02]  /*3a60*/  F2FP.F16.E4M3.UNPACK_B R6, R5.reuse ;  /* 0x00000005ff06723e */ /* 0x080fe400020006ff */
        /* <DEDUP_REMOVED lines=8> */
[CC--:B------:R-:W-:Y:S01]  /*3af0*/  FMUL.FTZ R47, R7.reuse, R44.reuse ;  /* 0x0000002c072f7220 */ /* 0x0c0fe20000410000 */
        /* <DEDUP_REMOVED lines=19> */
[--C-:B------:R-:W-:Y:S02]  /*3c30*/  HADD2.F32 R5, -RZ, R4.reuse.H0_H0 ;  /* 0x20000004ff057230 */ /* 0x100fe40000004100 */
[-C--:B------:R-:W-:Y:S01]  /*3c40*/  FMUL.FTZ R44, R6, R15.reuse ;  /* 0x0000000f062c7220 */ /* 0x080fe20000410000 */
[----:B------:R-:W-:Y:S02]  /*3c50*/  HADD2.F32 R113, -RZ, R113.H0_H0 ;  /* 0x20000071ff717230 */ /* 0x000fe40000004100 */
[----:B------:R-:W-:Y:S01]  /*3c60*/  FMUL.FTZ R45, R7, R15 ;  /* 0x0000000f072d7220 */ /* 0x000fe20000410000 */
[----:B------:R-:W-:-:S02]  /*3c70*/  HADD2.F32 R4, -RZ, R4.H1_H1 ;  /* 0x30000004ff047230 */ /* 0x000fc40000004100 */
[--C-:B------:R-:W-:Y:S02]  /*3c80*/  HADD2.F32 R12, -RZ, R110.reuse.H1_H1 ;  /* 0x3000006eff0c7230 */ /* 0x100fe40000004100 */
[----:B------:R-:W-:Y:S02]  /*3c90*/  HADD2.F32 R110, -RZ, R110.H0_H0 ;  /* 0x2000006eff6e7230 */ /* 0x000fe40000004100 */
[-C--:B------:R-:W-:Y:S01]  /*3ca0*/  FMUL.FTZ R42, R4, R113.reuse ;  /* 0x00000071042a7220 */ /* 0x080fe20000410000 */
[----:B------:R-:W-:Y:S01]  /*3cb0*/  FMUL.FTZ R113, R5, R113 ;  /* 0x0000007105717220 */ /* 0x000fe20000410000 */
[-C--:B------:R-:W-:Y:S01]  /*3cc0*/  FFMA.FTZ R45, R6, R12.reuse, -R45 ;  /* 0x0000000c062d7223 */ /* 0x080fe2000001082d */
[----:B------:R-:W-:Y:S01]  /*3cd0*/  FFMA.FTZ R44, R7, R12, R44 ;  /* 0x0000000c072c7223 */ /* 0x000fe2000001002c */
[----:B------:R-:W-:Y:S01]  /*3ce0*/  FFMA.FTZ R47, R5, R110, -R42 ;  /* 0x0000006e052f7223 */ /* 0x000fe2000001082a */
        /* <DEDUP_REMOVED lines=49> */
.L_x_1833:
[----:B------:R-:W-:Y:S05]  /*4000*/  BSYNC B2 ;  /* 0x0000000000027941 */ /* 0x000fea0003800000 */
.L_x_1832:
[----:B------:R-:W-:Y:S02]  /*4010*/  ULDC.64 UR4, c[0x0][0x208] ;  /* 0x0000820000047ab9 */ /* 0x000fe40000000a00 */
[----:B0-----:R0:W-:Y:S03]  /*4020*/  ST.E.128 desc[UR4][R10.64], R4 ;  /* 0x000000040a007985 */ /* 0x0011e6000c101d04 */
.L_x_1827:
[----:B------:R-:W-:Y:S05]  /*4030*/  BSYNC B1 ;  /* 0x0000000000017941 */ /* 0x000fea0003800000 */
.L_x_1826:
[----:B------:R-:W-:-:S03]  /*4040*/  UMOV UR4, 0xffffffff ;  /* 0xffffffff00047882 */ /* 0x000fc60000000000 */
[----:B------:R-:W-:Y:S05]  /*4050*/  BRA.DIV UR4, `(.L_x_1834) ;  /* 0x000002ce04b47947 */ /* 0x000fea000b800000 */
[----:B------:R0:W0:Y:S04]  /*4060*/  SHFL.IDX PT, R42, R99, 0x1, 0x1c1f ;  /* 0x003c1f00632a7f89 */ /* 0x00002800000e0000 */
[----:B---3--:R3:W0:Y:S02]  /*4070*/  SHFL.IDX PT, R14, R100, 0x1, 0x1c1f ;  /* 0x003c1f00640e7f89 */ /* 0x00862400000e0000 */
.L_x_2209:
[----:B------:R-:W-:Y:S04]  /*4080*/  BSSY B1, `(.L_x_1835) ;  /* 0x00000ea000017945 */ /* 0x000fe80003800000 */
[----:B------:R-:W-:Y:S05]  /*4090*/  @P3 BRA `(.L_x_1836) ;  /* 0x0000000c00a03947 */ /* 0x000fea0003800000 */
[----:B------:R-:W-:Y:S04]  /*40a0*/  BSSY B2, `(.L_x_1837) ;  /* 0x0000073000027945 */ /* 0x000fe80003800000 */
[----:B------:R-:W-:Y:S05]  /*40b0*/  @P1 BRA `(.L_x_1838) ;  /* 0x0000000400c41947 */ /* 0x000fea0003800000 */
[----:B0---4-:R0:W4:Y:S01]  /*40c0*/  LDS.128 R4, [R90+0x1a400] ;  /* 0x01a400005a047984 */ /* 0x0111220000000c00 */
[----:B------:R-:W-:Y:S01]  /*40d0*/  IADD3 R10, P2, R18, R14, RZ ;  /* 0x0000000e120a7210 */ /* 0x000fe20007f5e0ff */
[----:B------:R-:W-:Y:S04]  /*40e0*/  BSSY B3, `(.L_x_1839) ;  /* 0x000006c000037945 */ /* 0x000fe80003800000 */
[----:B------:R-:W-:Y:S01]  /*40f0*/  IMAD.X R11, R42, 0x1, R19, P2 ;  /* 0x000000012a0b7824 */ /* 0x000fe200010e0613 */
[----:B------:R-:W-:-:S13]  /*4100*/  ISETP.GE.AND P2, PT, R188, R103, PT ;  /* 0x00000067bc00720c */ /* 0x000fda0003f46270 */
[----:B0-----:R-:W-:Y:S05]  /*4110*/  @P2 BRA `(.L_x_1840) ;  /* 0x0000000400a02947 */ /* 0x001fea0003800000 */
[----:B------:R-:W-:Y:S01]  /*4120*/  SHF.R.U32.HI R43, RZ, 0x8, R39 ;  /* 0x00000008ff2b7819 */ /* 0x000fe20000011627 */
[----:B----4-:R-:W-:Y:S01]  /*4130*/  IMAD.MOV.U32 R15, RZ, RZ, R7 ;  /* 0x000000ffff0f7224 */ /* 0x010fe200078e0007 */
[----:B------:R-:W-:Y:S01]  /*4140*/  LOP3.LUT R12, R39, 0xff0000ff, RZ, 0xc0, !PT ;  /* 0xff0000ff270c7812 */ /* 0x000fe200078ec0ff */
[----:B------:R-:W-:Y:S01]  /*4150*/  IMAD.MOV.U32 R13, RZ, RZ, R6 ;  /* 0x000000ffff0d7224 */ /* 0x000fe200078e0006 */
[----:B------:R-:W-:Y:S01]  /*4160*/  SHF.R.U32.HI R40, RZ, 0x10, R39 ;  /* 0x00000010ff287819 */ /* 0x000fe20000011627 */
[----:B------:R-:W-:Y:S01]  /*4170*/  IMAD.SHL.U32 R7, R43, 0x100, RZ ;  /* 0x000001002b077824 */ /* 0x000fe200078e00ff */
[--C-:B------:R-:W-:Y:S02]  /*4180*/  SHF.R.U32.HI R39, RZ, 0x8, R41.reuse ;  /* 0x00000008ff277819 */ /* 0x100fe40000011629 */
[----:B------:R-:W-:Y:S02]  /*4190*/  LOP3.LUT R38, R41, 0xff0000ff, RZ, 0xc0, !PT ;  /* 0xff0000ff29267812 */ /* 0x000fe400078ec0ff */
[----:B------:R-:W-:Y:S01]  /*41a0*/  SHF.R.U32.HI R41, RZ, 0x10, R41 ;  /* 0x00000010ff297819 */ /* 0x000fe20000011629 */
[----:B------:R-:W-:Y:S01]  /*41b0*/  IMAD.SHL.U32 R39, R39, 0x100, RZ ;  /* 0x0000010027277824 */ /* 0x000fe200078e00ff */
[----:B------:R-:W-:Y:S01]  /*41c0*/  LOP3.LUT R7, R12, 0xff00, R7, 0xf8, !PT ;  /* 0x0000ff000c077812 */ /* 0x000fe200078ef807 */
[----:B------:R-:W-:Y:S01]  /*41d0*/  IMAD.U32 R12, R40, 0x10000, RZ ;  /* 0x00010000280c7824 */ /* 0x000fe200078e00ff */
[----:B------:R-:W-:Y:S01]  /*41e0*/  F2FP.F16.E4M3.UNPACK_B R6, R5 ;  /* 0x00000005ff06723e */ /* 0x000fe200020006ff */
[----:B------:R-:W-:Y:S01]  /*41f0*/  IMAD.U32 R41, R41, 0x10000, RZ ;  /* 0x0001000029297824 */ /* 0x000fe200078e00ff */
[----:B------:R-:W-:-:S02]  /*4200*/  LOP3.LUT R38, R38, 0xff00, R39, 0xf8, !PT ;  /* 0x0000ff0026267812 */ /* 0x000fc400078ef827 */
[-C--:B------:R-:W-:Y:S02]  /*4210*/  F2FP.F16.E4M3.UNPACK_B R39, R112.reuse.H1 ;  /* 0x00000070ff27723e */ /* 0x080fe400030006ff */
[----:B------:R-:W-:Y:S02]  /*4220*/  LOP3.LUT R44, R38, 0xff0000, R41, 0xf8, !PT ;  /* 0x00ff0000262c7812 */ /* 0x000fe400078ef829 */
[----:B------:R-:W-:Y:S01]  /*4230*/  LOP3.LUT R40, R7, 0xff0000, R12, 0xf8, !PT ;  /* 0x00ff000007287812 */ /* 0x000fe200078ef80c */
[--C-:B------:R-:W-:Y:S01]  /*4240*/  HADD2.F32 R41, -RZ, R39.reuse.H0_H0 ;  /* 0x20000027ff297230 */ /* 0x100fe20000004100 */
[----:B------:R-:W-:Y:S01]  /*4250*/  F2FP.F16.E4M3.UNPACK_B R38, R111.H1 ;  /* 0x0000006fff26723e */ /* 0x000fe200030006ff */
[--C-:B------:R-:W-:Y:S01]  /*4260*/  HADD2.F32 R7, -RZ, R6.reuse.H1_H1 ;  /* 0x30000006ff077230 */ /* 0x100fe20000004100 */
[----:B------:R-:W-:Y:S01]  /*4270*/  F2FP.F16.E4M3.UNPACK_B R5, R5.H1 ;  /* 0x00000005ff05723e */ /* 0x000fe200030006ff */
[----:B------:R-:W-:Y:S01]  /*4280*/  HADD2.F32 R43, -RZ, R39.H1_H1 ;  /* 0x30000027ff2b7230 */ /* 0x000fe20000004100 */
[----:B------:R-:W-:Y:S01]  /*4290*/  F2FP.F16.E4M3.UNPACK_B R112, R112 ;  /* 0x00000070ff70723e */ /* 0x000fe200020006ff */
[----:B------:R-:W-:-:S02]  /*42a0*/  HADD2.F32 R6, -RZ, R6.H0_H0 ;  /* 0x20000006ff067230 */ /* 0x000fc40000004100 */
[C---:B------:R-:W-:Y:S01]  /*42b0*/  FMUL.FTZ R45, R7.reuse, R41 ;  /* 0x00000029072d7220 */ /* 0x040fe20000410000 */
[--C-:B------:R-:W-:Y:S01]  /*42c0*/  HADD2.F32 R39, -RZ, R38.reuse.H0_H0 ;  /* 0x20000026ff277230 */ /* 0x100fe20000004100 */
[----:B------:R-:W-:Y:S01]  /*42d0*/  F2FP.F16.E4M3.UNPACK_B R111, R111 ;  /* 0x0000006fff6f723e */ /* 0x000fe200020006ff */
[--C-:B------:R-:W-:Y:S02]  /*42e0*/  HADD2.F32 R12, -RZ, R5.reuse.H1_H1 ;  /* 0x30000005ff0c7230 */ /* 0x100fe40000004100 */
[C---:B------:R-:W-:Y:S01]  /*42f0*/  FMUL.FTZ R46, R6.reuse, R41 ;  /* 0x00000029062e7220 */ /* 0x040fe20000410000 */
[----:B------:R-:W-:Y:S02]  /*4300*/  HADD2.F32 R5, -RZ, R5.H0_H0 ;  /* 0x20000005ff057230 */ /* 0x000fe40000004100 */
[----:B------:R-:W-:Y:S01]  /*4310*/  FFMA.FTZ R47, R6, R39, -R45 ;  /* 0x00000027062f7223 */ /* 0x000fe2000001082d */
[----:B------:R-:W-:Y:S02]  /*4320*/  HADD2.F32 R38, -RZ, R38.H1_H1 ;  /* 0x30000026ff267230 */ /* 0x000fe40000004100 */
[----:B------:R-:W-:Y:S01]  /*4330*/  FMUL.FTZ R6, R12, R43 ;  /* 0x0000002b0c067220 */ /* 0x000fe20000410000 */
[----:B------:R-:W-:Y:S01]  /*4340*/  FFMA.FTZ R96, R7, R39, R46 ;  /* 0x0000002707607223 */ /* 0x000fe2000001002e */
[----:B------:R-:W-:-:S02]  /*4350*/  FMUL.FTZ R41, R5, R43 ;  /* 0x0000002b05297220 */ /* 0x000fc40000410000 */
[----:B------:R-:W-:Y:S01]  /*4360*/  FFMA.FTZ R43, R5, R38, -R6 ;  /* 0x00000026052b7223 */ /* 0x000fe20000010806 */
[----:B------:R-:W-:Y:S01]  /*4370*/  F2FP.F16.E4M3.UNPACK_B R5, R4.H1 ;  /* 0x00000004ff05723e */ /* 0x000fe200030006ff */
[----:B------:R-:W-:Y:S01]  /*4380*/  FFMA.FTZ R110, R12, R38, R41 ;  /* 0x000000260c6e7223 */ /* 0x000fe20000010029 */
[----:B------:R-:W-:Y:S01]  /*4390*/  F2FP.F16.E4M3.UNPACK_B R4, R4 ;  /* 0x00000004ff04723e */ /* 0x000fe200020006ff */
[----:B------:R-:W-:Y:S02]  /*43a0*/  HADD2.F32 R38, -RZ, R112.H1_H1 ;  /* 0x30000070ff267230 */ /* 0x000fe40000004100 */
[--C-:B------:R-:W-:Y:S02]  /*43b0*/  HADD2.F32 R6, -RZ, R5.reuse.H0_H0 ;  /* 0x20000005ff067230 */ /* 0x100fe40000004100 */
[----:B------:R-:W-:Y:S02]  /*43c0*/  HADD2.F32 R7, -RZ, R5.H1_H1 ;  /* 0x30000005ff077230 */ /* 0x000fe40000004100 */
[----:B------:R-:W-:-:S02]  /*43d0*/  HADD2.F32 R5, -RZ, R4.H0_H0 ;  /* 0x20000004ff057230 */ /* 0x000fc40000004100 */
[-C--:B------:R-:W-:Y:S01]  /*43e0*/  FMUL.FTZ R46, R6, R38.reuse ;  /* 0x00000026062e7220 */ /* 0x080fe20000410000 */
[----:B------:R-:W-:Y:S02]  /*43f0*/  HADD2.F32 R112, -RZ, R112.H0_H0 ;  /* 0x20000070ff707230 */ /* 0x000fe40000004100 */
[----:B------:R-:W-:Y:S01]  /*4400*/  FMUL.FTZ R41, R7, R38 ;  /* 0x0000002607297220 */ /* 0x000fe20000410000 */
[----:B------:R-:W-:Y:S02]  /*4410*/  HADD2.F32 R4, -RZ, R4.H1_H1 ;  /* 0x30000004ff047230 */ /* 0x000fe40000004100 */
[--C-:B------:R-:W-:Y:S02]  /*4420*/  HADD2.F32 R12, -RZ, R111.reuse.H1_H1 ;  /* 0x3000006fff0c7230 */ /* 0x100fe40000004100 */
[-C--:B------:R-:W-:Y:S01]  /*4430*/  FMUL.FTZ R39, R5, R112.reuse ;  /* 0x0000007005277220 */ /* 0x080fe20000410000 */
[----:B------:R-:W-:Y:S02]  /*4440*/  HADD2.F32 R111, -RZ, R111.H0_H0 ;  /* 0x2000006fff6f7230 */ /* 0x000fe40000004100 */
[----:B------:R-:W-:Y:S01]  /*4450*/  FMUL.FTZ R38, R4, R112 ;  /* 0x0000007004267220 */ /* 0x000fe20000410000 */
[-C--:B------:R-:W-:Y:S01]  /*4460*/  FFMA.FTZ R41, R6, R12.reuse, -R41 ;  /* 0x0000000c06297223 */ /* 0x080fe20000010829 */
[----:B------:R-:W-:-:S02]  /*4470*/  FFMA.FTZ R12, R7, R12, R46 ;  /* 0x0000000c070c7223 */ /* 0x000fc4000001002e */
[-C--:B------:R-:W-:Y:S01]  /*4480*/  FFMA.FTZ R45, R5, R111.reuse, -R38 ;  /* 0x0000006f052d7223 */ /* 0x080fe20000010826 */
[----:B------:R-:W-:Y:S01]  /*4490*/  FFMA.FTZ R46, R4, R111, R39 ;  /* 0x0000006f042e7223 */ /* 0x000fe20000010027 */
[----:B------:R-:W-:Y:S02]  /*44a0*/  F2FP.F16.E4M3.UNPACK_B R5, R15.H1 ;  /* 0x0000000fff05723e */ /* 0x000fe400030006ff */
[----:B------:R-:W-:Y:S02]  /*44b0*/  F2FP.F16.E4M3.UNPACK_B R39, R44.H1 ;  /* 0x0000002cff27723e */ /* 0x000fe400030006ff */
[----:B--2---:R-:W-:Y:S01]  /*44c0*/  F2FP.SATFINITE.E4M3.F32.PACK_AB_MERGE_C R101, R12, R41, RZ ;  /* 0x000000290c65723e */ /* 0x004fe200048070ff */
[----:B------:R-:W-:Y:S01]  /*44d0*/  HADD2.F32 R7, -RZ, R5.H1_H1 ;  /* 0x30000005ff077230 */ /* 0x000fe20000004100 */
[----:B------:R-:W-:Y:S01]  /*44e0*/  F2FP.SATFINITE.E4M3.F32.PACK_AB_MERGE_C R111, R110, R43, RZ ;  /* 0x0000002b6e6f723e */ /* 0x000fe200048070ff */
[----:B------:R-:W-:Y:S01]  /*44f0*/  HADD2.F32 R43, -RZ, R39.H1_H1 ;  /* 0x30000027ff2b7230 */ /* 0x000fe20000004100 */
[----:B------:R-:W-:Y:S01]  /*4500*/  F2FP.F16.E4M3.UNPACK_B R12, R40.H1 ;  /* 0x00000028ff0c723e */ /* 0x000fe200030006ff */
[----:B------:R-:W-:Y:S01]  /*4510*/  HADD2.F32 R6, -RZ, R5.H0_H0 ;  /* 0x20000005ff067230 */ /* 0x000fe20000004100 */
[----:B------:R-:W-:-:S02]  /*4520*/  F2FP.F16.E4M3.UNPACK_B R4, R13.H1 ;  /* 0x0000000dff04723e */ /* 0x000fc400030006ff */
[----:B------:R-:W-:Y:S01]  /*4530*/  F2FP.F16.E4M3.UNPACK_B R44, R44 ;  /* 0x0000002cff2c723e */ /* 0x000fe200020006ff */
[----:B------:R-:W-:Y:S01]  /*4540*/  HADD2.F32 R38, -RZ, R12.H1_H1 ;  /* 0x3000000cff267230 */ /* 0x000fe20000004100 */
[----:B------:R-:W-:Y:S01]  /*4550*/  F2FP.F16.E4M3.UNPACK_B R40, R40 ;  /* 0x00000028ff28723e */ /* 0x000fe200020006ff */
[-C--:B------:R-:W-:Y:S01]  /*4560*/  FMUL.FTZ R97, R7, R43.reuse ;  /* 0x0000002b07617220 */ /* 0x080fe20000410000 */
[----:B------:R-:W-:Y:S02]  /*4570*/  HADD2.F32 R5, -RZ, R4.H1_H1 ;  /* 0x30000004ff057230 */ /* 0x000fe40000004100 */
[C---:B------:R-:W-:Y:S01]  /*4580*/  FMUL.FTZ R112, R6.reuse, R43 ;  /* 0x0000002b06707220 */ /* 0x040fe20000410000 */
[----:B------:R-:W-:Y:S02]  /*4590*/  HADD2.F32 R41, -RZ, R44.H1_H1 ;  /* 0x3000002cff297230 */ /* 0x000fe40000004100 */
[----:B------:R-:W-:Y:S01]  /*45a0*/  FFMA.FTZ R97, R6, R38, -R97 ;  /* 0x0000002606617223 */ /* 0x000fe20000010861 */
[----:B------:R-:W-:Y:S01]  /*45b0*/  HADD2.F32 R4, -RZ, R4.H0_H0 ;  /* 0x20000004ff047230 */ /* 0x000fe20000004100 */
[----:B------:R-:W-:Y:S01]  /*45c0*/  F2FP.F16.E4M3.UNPACK_B R13, R13 ;  /* 0x0000000dff0d723e */ /* 0x000fe200020006ff */
[----:B------:R-:W-:-:S02]  /*45d0*/  HADD2.F32 R6, -RZ, R40.H1_H1 ;  /* 0x30000028ff067230 */ /* 0x000fc40000004100 */
[C---:B------:R-:W-:Y:S01]  /*45e0*/  FMUL.FTZ R43, R5.reuse, R41 ;  /* 0x00000029052b7220 */ /* 0x040fe20000410000 */
[----:B------:R-:W-:Y:S01]  /*45f0*/  F2FP.F16.E4M3.UNPACK_B R15, R15 ;  /* 0x0000000fff0f723e */ /* 0x000fe200020006ff */
[C---:B------:R-:W-:Y:S01]  /*4600*/  FMUL.FTZ R110, R4.reuse, R41 ;  /* 0x00000029046e7220 */ /* 0x040fe20000410000 */
[----:B------:R-:W-:Y:S02]  /*4610*/  HADD2.F32 R44, -RZ, R44.H0_H0 ;  /* 0x2000002cff2c7230 */ /* 0x000fe40000004100 */
[-C--:B------:R-:W-:Y:S01]  /*4620*/  FFMA.FTZ R43, R4, R6.reuse, -R43 ;  /* 0x00000006042b7223 */ /* 0x080fe2000001082b */
[----:B------:R-:W-:Y:S02]  /*4630*/  HADD2.F32 R4, -RZ, R13.H0_H0 ;  /* 0x2000000dff047230 */ /* 0x000fe40000004100 */
[----:B------:R-:W-:Y:S01]  /*4640*/  FFMA.FTZ R110, R5, R6, R110 ;  /* 0x00000006056e7223 */ /* 0x000fe2000001006e */
[----:B------:R-:W-:Y:S02]  /*4650*/  HADD2.F32 R5, -RZ, R15.H0_H0 ;  /* 0x2000000fff057230 */ /* 0x000fe40000004100 */
[----:B------:R-:W-:Y:S01]  /*4660*/  FFMA.FTZ R112, R7, R38, R112 ;  /* 0x0000002607707223 */ /* 0x000fe20000010070 */
[----:B------:R-:W-:-:S02]  /*4670*/  HADD2.F32 R13, -RZ, R13.H1_H1 ;  /* 0x3000000dff0d7230 */ /* 0x000fc40000004100 */
[----:B------:R-:W-:Y:S01]  /*4680*/  HADD2.F32 R15, -RZ, R15.H1_H1 ;  /* 0x3000000fff0f7230 */ /* 0x000fe20000004100 */
[----:B------:R-:W-:Y:S01]  /*4690*/  F2FP.SATFINITE.E4M3.F32.PACK_AB_MERGE_C R43, R110, R43, RZ ;  /* 0x0000002b6e2b723e */ /* 0x000fe200048070ff */
[----:B------:R-:W-:Y:S02]  /*46a0*/  HADD2.F32 R6, -RZ, R39.H0_H0 ;  /* 0x20000027ff067230 */ /* 0x000fe40000004100 */
[-C--:B------:R-:W-:Y:S01]  /*46b0*/  FMUL.FTZ R7, R13, R44.reuse ;  /* 0x0000002c0d077220 */ /* 0x080fe20000410000 */
[----:B------:R-:W-:Y:S02]  /*46c0*/  HADD2.F32 R40, -RZ, R40.H0_H0 ;  /* 0x20000028ff287230 */ /* 0x000fe40000004100 */
[C---:B------:R-:W-:Y:S01]  /*46d0*/  FMUL.FTZ R44, R4.reuse, R44 ;  /* 0x0000002c042c7220 */ /* 0x040fe20000410000 */
        /* <DEDUP_REMOVED lines=10> */
[----:B------:R-:W-:Y:S02]  /*4780*/  F2FP.SATFINITE.E4M3.F32.PACK_AB_MERGE_C R4, R46, R45, R101 ;  /* 0x0000002d2e04723e */ /* 0x000fe40004807065 */
[----:B------:R-:W-:-:S07]  /*4790*/  F2FP.SATFINITE.E4M3.F32.PACK_AB_MERGE_C R7, R15, R38, R97 ;  /* 0x000000260f07723e */ /* 0x000fce0004807061 */
.L_x_1840:
[----:B------:R-:W-:Y:S05]  /*47a0*/  BSYNC B3 ;  /* 0x0000000000037941 */ /* 0x000fea0003800000 */
.L_x_1839:
[----:B------:R-:W-:Y:S02]  /*47b0*/  ULDC.64 UR4, c[0x0][0x208] ;  /* 0x0000820000047ab9 */ /* 0x000fe40000000a00 */
[----:B----4-:R0:W-:Y:S03]  /*47c0*/  ST.E.128 desc[UR4][R10.64], R4 ;  /* 0x000000040a007985 */ /* 0x0101e6000c101d04 */
.L_x_1838:
[----:B------:R-:W-:Y:S05]  /*47d0*/  BSYNC B2 ;  /* 0x0000000000027941 */ /* 0x000fea0003800000 */
.L_x_1837:
[----:B------:R-:W-:-:S13]  /*47e0*/  ISETP.NE.AND P2, PT, R87, RZ, PT ;  /* 0x000000ff5700720c */ /* 0x000fda0003f45270 */
        /* <DEDUP_REMOVED lines=9> */
[----:B------:R-:W-:Y:S01]  /*4880*/  SHF.R.U32.HI R10, RZ, 0x8, R37 ;  /* 0x00000008ff0a7819 */ /* 0x000fe20000011625 */
[----:B------:R-:W-:Y:S01]  /*4890*/  IMAD.MOV.U32 R12, RZ, RZ, R7 ;  /* 0x000000ffff0c7224 */ /* 0x000fe200078e0007 */
        /* <DEDUP_REMOVED lines=101> */
.L_x_1842:
[----:B------:R-:W-:Y:S05]  /*4ef0*/  BSYNC B2 ;  /* 0x0000000000027941 */ /* 0x000fea0003800000 */
.L_x_1841:
[----:B------:R-:W-:Y:S02]  /*4f00*/  ULDC.64 UR4, c[0x0][0x208] ;  /* 0x0000820000047ab9 */ /* 0x000fe40000000a00 */
[----:B----4-:R0:W-:Y:S03]  /*4f10*/  ST.E.128 desc[UR4][R14.64], R4 ;  /* 0x000000040e007985 */ /* 0x0101e6000c101d04 */
.L_x_1836:
[----:B------:R-:W-:Y:S05]  /*4f20*/  BSYNC B1 ;  /* 0x0000000000017941 */ /* 0x000fea0003800000 */
.L_x_1835:
[----:B------:R-:W-:-:S03]  /*4f30*/  UMOV UR4, 0xffffffff ;  /* 0xffffffff00047882 */ /* 0x000fc60000000000 */
[----:B------:R-:W-:Y:S05]  /*4f40*/  BRA.DIV UR4, `(.L_x_1843) ;  /* 0x000002c204407947 */ /* 0x000fea000b800000 */
[----:B01----:R-:W0:Y:S04]  /*4f50*/  SHFL.IDX PT, R99, R99, 0x2, 0x1c1f ;  /* 0x005c1f0063637f89 */ /* 0x003e2800000e0000 */
[----:B------:R1:W0:Y:S02]  /*4f60*/  SHFL.IDX PT, R14, R100, 0x2, 0x1c1f ;  /* 0x005c1f00640e7f89 */ /* 0x00022400000e0000 */
.L_x_2213:
[----:B------:R-:W-:Y:S05]  /*4f70*/  @P4 BRA `(.L_x_1844) ;  /* 0x0000004400c44947 */ /* 0x000fea0003800000 */
[----:B------:R-:W-:Y:S04]  /*4f80*/  BSSY B1, `(.L_x_1845) ;  /* 0x0000073000017945 */ /* 0x000fe80003800000 */
[----:B------:R-:W-:Y:S05]  /*4f90*/  @P1 BRA `(.L_x_1846) ;  /* 0x0000000400c41947 */ /* 0x000fea0003800000 */
[----:B----4-:R4:W1:Y:S01]  /*4fa0*/  LDS.128 R4, [R90+0x1c400] ;  /* 0x01c400005a047984 */ /* 0x0108620000000c00 */
[----:B0-----:R-:W-:Y:S01]  /*4fb0*/  IADD3 R10, P2, R18, R14, RZ ;  /* 0x0000000e120a7210 */ /* 0x001fe20007f5e0ff */
[----:B------:R-:W-:Y:S04]  /*4fc0*/  BSSY B2, `(.L_x_1847) ;  /* 0x000006c000027945 */ /* 0x000fe80003800000 */
[----:B------:R-:W-:Y:S01]  /*4fd0*/  IMAD.X R11, R99, 0x1, R19, P2 ;  /* 0x00000001630b7824 */ /* 0x000fe200010e0613 */
[----:B------:R-:W-:-:S13]  /*4fe0*/  ISETP.GE.AND P2, PT, R188, R103, PT ;  /* 0x00000067bc00720c */ /* 0x000fda0003f46270 */
[----:B----4-:R-:W-:Y:S05]  /*4ff0*/  @P2 BRA `(.L_x_1848) ;  /* 0x0000000400a02947 */ /* 0x010fea0003800000 */
[----:B------:R-:W-:Y:S01]  /*5000*/  SHF.R.U32.HI R12, RZ, 0x8, R33 ;  /* 0x00000008ff0c7819 */ /* 0x000fe20000011621 */
[----:B-1----:R-:W-:Y:S01]  /*5010*/  IMAD.MOV.U32 R15, RZ, RZ, R7 ;  /* 0x000000ffff0f7224 */ /* 0x002fe200078e0007 */
        /* <DEDUP_REMOVED lines=15> */
[--C-:B------:R-:W-:Y:S01]  /*5110*/  HADD2.F32 R33, -RZ, R31.reuse.H0_H0 ;  /* 0x2000001fff217230 */ /* 0x100fe20000004100 */
[----:B------:R-:W-:Y:S01]  /*5120*/  LOP3.LUT R32, R12, 0xff0000, R7, 0xf8, !PT ;  /* 0x00ff00000c207812 */ /* 0x000fe200078ef807 */
[--C-:B------:R-:W-:Y:S01]  /*5130*/  HADD2.F32 R7, -RZ, R6.reuse.H1_H1 ;  /* 0x30000006ff077230 */ /* 0x100fe20000004100 */
[----:B------:R-:W-:Y:S01]  /*5140*/  F2FP.F16.E4M3.UNPACK_B R30, R106.H1 ;  /* 0x0000006aff1e723e */ /* 0x000fe200030006ff */
[----:B------:R-:W-:Y:S01]  /*5150*/  HADD2.F32 R34, -RZ, R31.H1_H1 ;  /* 0x3000001fff227230 */ /* 0x000fe20000004100 */
[----:B------:R-:W-:Y:S01]  /*5160*/  F2FP.F16.E4M3.UNPACK_B R5, R5.H1 ;  /* 0x00000005ff05723e */ /* 0x000fe200030006ff */
[----:B------:R-:W-:-:S02]  /*5170*/  HADD2.F32 R6, -RZ, R6.H0_H0 ;  /* 0x20000006ff067230 */ /* 0x000fc40000004100 */
[C---:B------:R-:W-:Y:S01]  /*5180*/  FMUL.FTZ R37, R7.reuse, R33 ;  /* 0x0000002107257220 */ /* 0x040fe20000410000 */
[--C-:B------:R-:W-:Y:S01]  /*5190*/  HADD2.F32 R31, -RZ, R30.reuse.H0_H0 ;  /* 0x2000001eff1f7230 */ /* 0x100fe20000004100 */
        /* <DEDUP_REMOVED lines=27> */
[-C--:B------:R-:W-:Y:S01]  /*5350*/  F2FP.F16.E4M3.UNPACK_B R12, R32.reuse.H1 ;  /* 0x00000020ff0c723e */ /* 0x080fe200030006ff */
[-C--:B------:R-:W-:Y:S01]  /*5360*/  FMUL.FTZ R30, R4, R107.reuse ;  /* 0x0000006b041e7220 */ /* 0x080fe20000410000 */
[C---:B------:R-:W-:Y:S01]  /*5370*/  FMUL.FTZ R107, R5.reuse, R107 ;  /* 0x0000006b056b7220 */ /* 0x040fe20000410000 */
[----:B------:R-:W-:Y:S02]  /*5380*/  F2FP.F16.E4M3.UNPACK_B R32, R32 ;  /* 0x00000020ff20723e */ /* 0x000fe400020006ff */
[-C--:B------:R-:W-:Y:S01]  /*5390*/  FFMA.FTZ R36, R5, R106.reuse, -R30 ;  /* 0x0000006a05247223 */ /* 0x080fe2000001081e */
[----:B------:R-:W-:Y:S01]  /*53a0*/  F2FP.SATFINITE.E4M3.F32.PACK_AB_MERGE_C R43, R34, R31, RZ ;  /* 0x0000001f222b723e */ /* 0x000fe200048070ff */
[----:B------:R-:W-:Y:S01]  /*53b0*/  FFMA.FTZ R107, R4, R106, R107 ;  /* 0x0000006a046b7223 */ /* 0x000fe2000001006b */
[----:B------:R-:W-:Y:S01]  /*53c0*/  F2FP.F16.E4M3.UNPACK_B R5, R15.H1 ;  /* 0x0000000fff05723e */ /* 0x000fe200030006ff */
[--C-:B------:R-:W-:Y:S01]  /*53d0*/  HADD2.F32 R30, -RZ, R12.reuse.H1_H1 ;  /* 0x3000000cff1e7230 */ /* 0x100fe20000004100 */
[----:B------:R-:W-:Y:S01]  /*53e0*/  F2FP.F16.E4M3.UNPACK_B R31, R35.H1 ;  /* 0x00000023ff1f723e */ /* 0x000fe200030006ff */
[----:B------:R-:W-:Y:S01]  /*53f0*/  HADD2.F32 R12, -RZ, R12.H0_H0 ;  /* 0x2000000cff0c7230 */ /* 0x000fe20000004100 */
        /* <DEDUP_REMOVED lines=15> */
[----:B------:R-:W-:-:S02]  /*54f0*/  HADD2.F32 R35, -RZ, R35.H0_H0 ;  /* 0x20000023ff237230 */ /* 0x000fc40000004100 */
[C---:B------:R-:W-:Y:S01]  /*5500*/  FMUL.FTZ R34, R4.reuse, R33 ;  /* 0x0000002104227220 */ /* 0x040fe20000410000 */
[----:B------:R-:W-:Y:S01]  /*5510*/  FFMA.FTZ R42, R7, R30, R40 ;  /* 0x0000001e072a7223 */ /* 0x000fe20000010028 */
[-C--:B------:R-:W-:Y:S01]  /*5520*/  FFMA.FTZ R39, R4, R6.reuse, -R39 ;  /* 0x0000000604277223 */ /* 0x080fe20000010827 */
[----:B------:R-:W-:Y:S02]  /*5530*/  HADD2.F32 R4, -RZ, R13.H0_H0 ;  /* 0x2000000dff047230 */ /* 0x000fe40000004100 */
[----:B------:R-:W-:Y:S01]  /*5540*/  FFMA.FTZ R34, R5, R6, R34 ;  /* 0x0000000605227223 */ /* 0x000fe20000010022 */
[--C-:B------:R-:W-:Y:S01]  /*5550*/  HADD2.F32 R5, -RZ, R15.reuse.H0_H0 ;  /* 0x2000000fff057230 */ /* 0x100fe20000004100 */
[----:B------:R-:W-:Y:S01]  /*5560*/  F2FP.SATFINITE.E4M3.F32.PACK_AB_MERGE_C R41, R42, R41, RZ ;  /* 0x000000292a29723e */ /* 0x000fe200048070ff */
[----:B------:R-:W-:Y:S02]  /*5570*/  HADD2.F32 R15, -RZ, R15.H1_H1 ;  /* 0x3000000fff0f7230 */ /* 0x000fe40000004100 */
[----:B------:R-:W-:Y:S01]  /*5580*/  HADD2.F32 R6, -RZ, R31.H0_H0 ;  /* 0x2000001fff067230 */ /* 0x000fe20000004100 */
[----:B------:R-:W-:Y:S01]  /*5590*/  F2FP.SATFINITE.E4M3.F32.PACK_AB_MERGE_C R34, R34, R39, RZ ;  /* 0x000000272222723e */ /* 0x000fe200048070ff */
[----:B------:R-:W-:-:S02]  /*55a0*/  HADD2.F32 R13, -RZ, R13.H1_H1 ;  /* 0x3000000dff0d7230 */ /* 0x000fc40000004100 */
[----:B------:R-:W-:Y:S02]  /*55b0*/  HADD2.F32 R32, -RZ, R32.H0_H0 ;  /* 0x20000020ff207230 */ /* 0x000fe40000004100 */
[-C--:B------:R-:W-:Y:S01]  /*55c0*/  FMUL.FTZ R30, R15, R6.reuse ;  /* 0x000000060f1e7220 */ /* 0x080fe20000410000 */
[----:B------:R-:W-:Y:S01]  /*55d0*/  FMUL.FTZ R40, R5, R6 ;  /* 0x0000000605287220 */ /* 0x000fe20000410000 */
[-C--:B------:R-:W-:Y:S01]  /*55e0*/  FMUL.FTZ R7, R13, R35.reuse ;  /* 0x000000230d077220 */ /* 0x080fe20000410000 */
[C---:B------:R-:W-:Y:S01]  /*55f0*/  FMUL.FTZ R6, R4.reuse, R35 ;  /* 0x0000002304067220 */ /* 0x040fe20000410000 */
        /* <DEDUP_REMOVED lines=8> */
.L_x_1848:
[----:B------:R-:W-:Y:S05]  /*5680*/  BSYNC B2 ;  /* 0x0000000000027941 */ /* 0x000fea0003800000 */
.L_x_1847:
[----:B------:R-:W-:Y:S02]  /*5690*/  ULDC.64 UR4, c[0x0][0x208] ;  /* 0x0000820000047ab9 */ /* 0x000fe40000000a00 */
[----:B-1----:R0:W-:Y:S03]  /*56a0*/  ST.E.128 desc[UR4][R10.64], R4 ;  /* 0x000000040a007985 */ /* 0x0021e6000c101d04 */
.L_x_1846:
[----:B------:R-:W-:Y:S05]  /*56b0*/  BSYNC B1 ;  /* 0x0000000000017941 */ /* 0x000fea0003800000 */
.L_x_1845:
        /* <DEDUP_REMOVED lines=10> */
[----:B------:R-:W-:Y:S02]  /*5760*/  SHF.R.U32.HI R12, RZ, 0x8, R29 ;  /* 0x00000008ff0c7819 */ /* 0x000fe4000001161d */
[----:B------:R-:W-:Y:S01]  /*5770*/  LOP3.LUT R8, R9, 0xff0000ff, RZ, 0xc0, !PT ;  /* 0xff0000ff09087812 */ /* 0x000fe200078ec0ff */
[----:B------:R-:W-:Y:S01]  /*5780*/  IMAD.SHL.U32 R7, R30, 0x100, RZ ;  /* 0x000001001e077824 */ /* 0x000fe200078e00ff */
[----:B------:R-:W-:Y:S01]  /*5790*/  SHF.R.U32.HI R13, RZ, 0x10, R9 ;  /* 0x00000010ff0d7819 */ /* 0x000fe20000011609 */
[----:B------:R-:W-:Y:S01]  /*57a0*/  IMAD.MOV.U32 R9, RZ, RZ, R6 ;  /* 0x000000ffff097224 */ /* 0x000fe200078e0006 */
[----:B------:R-:W-:Y:S01]  /*57b0*/  SHF.R.U32.HI R28, RZ, 0x10, R29 ;  /* 0x00000010ff1c7819 */ /* 0x000fe2000001161d */
[----:B------:R-:W-:Y:S01]  /*57c0*/  IMAD.SHL.U32 R6, R12, 0x100, RZ ;  /* 0x000001000c067824 */ /* 0x000fe200078e00ff */
        /* <DEDUP_REMOVED lines=96> */
.L_x_1850:
[----:B------:R-:W-:Y:S05]  /*5dd0*/  BSYNC B1 ;  /* 0x0000000000017941 */ /* 0x000fea0003800000 */
.L_x_1849:
[----:B------:R-:W-:Y:S02]  /*5de0*/  ULDC.64 UR4, c[0x0][0x208] ;  /* 0x0000820000047ab9 */ /* 0x000fe40000000a00 */
[----:B----4-:R0:W-:Y:S01]  /*5df0*/  ST.E.128 desc[UR4][R14.64], R4 ;  /* 0x000000040e007985 */ /* 0x0101e2000c101d04 */
[----:B------:R-:W-:Y:S05]  /*5e00*/  BRA `(.L_x_1844) ;  /* 0x0000003800207947 */ /* 0x000fea0003800000 */
.L_x_1815:
[----:B------:R-:W2:Y:S01]  /*5e10*/  LDL R9, [R1] ;  /* 0x0000000001097983 */ /* 0x000ea20000100800 */
[----:B------:R-:W-:Y:S01]  /*5e20*/  VIADD R8, R194, 0x40 ;  /* 0x00000040c2087836 */ /* 0x000fe20000000000 */
[----:B------:R-:W-:Y:S01]  /*5e30*/  ULDC.64 UR6, c[0x0][0x208] ;  /* 0x0000820000067ab9 */ /* 0x000fe20000000a00 */
[----:B------:R-:W-:-:S03]  /*5e40*/  CS2R R30, SRZ ;  /* 0x00000000001e7805 */ /* 0x000fc6000001ff00 */
        /* <DEDUP_REMOVED lines=9> */
[----:B------:R-:W3:Y:S01]  /*5ee0*/  @!P4 LDC.64 R96, c[0x0][0x400] ;  /* 0x00010000ff60cb82 */ /* 0x000ee20000000a00 */
[----:B-1----:R-:W-:-:S04]  /*5ef0*/  @!P4 IADD3 R44, P2, P5, R48, R44, R4 ;  /* 0x0000002c302cc210 */ /* 0x002fc80007d5e004 */
[----:B------:R-:W-:Y:S02]  /*5f00*/  @!P4 IADD3.X R45, R64, R45, R86, P2, P5 ;  /* 0x0000002d402dc210 */ /* 0x000fe400017ea456 */
[----:B---3--:R-:W-:-:S04]  /*5f10*/  @!P4 IADD3 R96, P2, P5, R54, R96, R6 ;  /* 0x000000603660c210 */ /* 0x008fc80007d5e006 */
[----:B------:R-:W-:Y:S02]  /*5f20*/  @!P4 IADD3.X R97, R62, R97, R98, P2, P5 ;  /* 0x000000613e61c210 */ /* 0x000fe400017ea462 */
[----:B------:R-:W-:-:S04]  /*5f30*/  ISETP.GE.AND P2, PT, R8, R95, PT ;  /* 0x0000005f0800720c */ /* 0x000fc80003f46270 */
        /* <DEDUP_REMOVED lines=11> */
[----:B------:R-:W-:Y:S01]  /*5ff0*/  @!P3 IMAD.X R15, R8, 0x1, R29, P5 ;  /* 0x00000001080fb824 */ /* 0x000fe200028e061d */
        /* <DEDUP_REMOVED lines=8> */
[----:B------:R-:W3:Y:S04]  /*6080*/  @!P4 LDG.E.128 R28, desc[UR6][R96.64] ;  /* 0x00000006601cc981 */ /* 0x000ee8000c1e1d00 */
[----:B------:R-:W4:Y:S04]  /*6090*/  @!P3 LDG.E.128 R32, desc[UR6][R12.64] ;  /* 0x000000060c20b981 */ /* 0x000f28000c1e1d00 */
[----:B------:R-:W5:Y:S01]  /*60a0*/  @!P3 LDG.E.128 R36, desc[UR6][R14.64] ;  /* 0x000000060e24b981 */ /* 0x000f62000c1e1d00 */
[----:B--2---:R-:W-:-:S02]  /*60b0*/  R2UR UR4, R9 ;  /* 0x00000000090472ca */ /* 0x004fc400000e0000 */
[----:B------:R-:W0:Y:S02]  /*60c0*/  @!P2 LDC.64 R8, c[0x0][0x3e8] ;  /* 0x0000fa00ff08ab82 */ /* 0x000e240000000a00 */
[----:B0-----:R-:W-:-:S05]  /*60d0*/  @!P2 IADD3 R8, P5, R5, R8, RZ ;  /* 0x000000080508a210 */ /* 0x001fca0007fbe0ff */
[----:B------:R-:W-:Y:S02]  /*60e0*/  @!P2 IMAD.X R9, R10, 0x1, R9, P5 ;  /* 0x000000010a09a824 */ /* 0x000fe400028e0609 */
[----:B------:R-:W0:Y:S03]  /*60f0*/  @!P2 LDC.64 R10, c[0x0][0x400] ;  /* 0x00010000ff0aab82 */ /* 0x000e260000000a00 */
[----:B------:R-:W2:Y:S01]  /*6100*/  @!P2 LDG.E.128 R40, desc[UR6][R8.64] ;  /* 0x000000060828a981 */ /* 0x000ea2000c1e1d00 */
[----:B0-----:R-:W-:Y:S02]  /*6110*/  @!P2 IADD3 R10, P5, R7, R10, RZ ;  /* 0x0000000a070aa210 */ /* 0x001fe40007fbe0ff */
[----:B------:R-:W-:-:S03]  /*6120*/  CS2R R6, SRZ ;  /* 0x0000000000067805 */ /* 0x000fc6000001ff00 */
[----:B------:R-:W-:Y:S01]  /*6130*/  @!P2 IMAD.X R11, R4, 0x1, R11, P5 ;  /* 0x00000001040ba824 */ /* 0x000fe200028e060b */
[----:B------:R-:W-:-:S06]  /*6140*/  CS2R R4, SRZ ;  /* 0x0000000000047805 */ /* 0x000fcc000001ff00 */
[----:B------:R0:W2:Y:S02]  /*6150*/  @!P4 LDG.E.128 R4, desc[UR6][R44.64] ;  /* 0x000000062c04c981 */ /* 0x0000a4000c1e1d00 */
[----:B0-----:R-:W-:-:S06]  /*6160*/  CS2R R44, SRZ ;  /* 0x00000000002c7805 */ /* 0x001fcc000001ff00 */
[----:B------:R-:W2:Y:S01]  /*6170*/  @!P2 LDG.E.128 R44, desc[UR6][R10.64] ;  /* 0x000000060a2ca981 */ /* 0x000ea2000c1e1d00 */
[----:B------:R-:W-:-:S06]  /*6180*/  UISETP.NE.AND UP0, UPT, UR4, 0x3, UPT ;  /* 0x000000030400788c */ /* 0x000fcc000bf05270 */
[----:B------:R-:W-:Y:S02]  /*6190*/  PLOP3.LUT P5, PT, PT, PT, UP0, 0x80, 0x0 ;  /* 0x000000000000781c */ /* 0x000fe40003faf008 */
[----:B------:R-:W-:Y:S01]  /*61a0*/  ISETP.GE.AND P2, PT, R18, R103, PT ;  /* 0x000000671200720c */ /* 0x000fe20003f46270 */
[----:B---3--:R-:W-:Y:S02]  /*61b0*/  IMAD.MOV.U32 R116, RZ, RZ, R30 ;  /* 0x000000ffff747224 */ /* 0x008fe400078e001e */
[----:B------:R-:W-:Y:S02]  /*61c0*/  IMAD.MOV.U32 R128, RZ, RZ, R28 ;  /* 0x000000ffff807224 */ /* 0x000fe400078e001c */
[----:B----4-:R-:W-:Y:S02]  /*61d0*/  IMAD.MOV.U32 R110, RZ, RZ, R34 ;  /* 0x000000ffff6e7224 */ /* 0x010fe400078e0022 */
[----:B------:R-:W-:Y:S02]  /*61e0*/  IMAD.MOV.U32 R111, RZ, RZ, R32 ;  /* 0x000000ffff6f7224 */ /* 0x000fe400078e0020 */
[----:B-----5:R-:W-:-:S02]  /*61f0*/  IMAD.MOV.U32 R112, RZ, RZ, R38 ;  /* 0x000000ffff707224 */ /* 0x020fc400078e0026 */
[----:B------:R-:W-:Y:S02]  /*6200*/  IMAD.MOV.U32 R113, RZ, RZ, R36 ;  /* 0x000000ffff717224 */ /* 0x000fe400078e0024 */
[----:B--2---:R-:W-:Y:S02]  /*6210*/  IMAD.MOV.U32 R107, RZ, RZ, R42 ;  /* 0x000000ffff6b7224 */ /* 0x004fe400078e002a */
[----:B------:R-:W-:Y:S02]  /*6220*/  IMAD.MOV.U32 R108, RZ, RZ, R40 ;  /* 0x000000ffff6c7224 */ /* 0x000fe400078e0028 */
[----:B------:R-:W-:Y:S02]  /*6230*/  IMAD.MOV.U32 R115, RZ, RZ, R6 ;  /* 0x000000ffff737224 */ /* 0x000fe400078e0006 */
[----:B------:R-:W-:Y:S02]  /*6240*/  IMAD.MOV.U32 R117, RZ, RZ, R4 ;  /* 0x000000ffff757224 */ /* 0x000fe400078e0004 */
[----:B------:R-:W-:-:S02]  /*6250*/  IMAD.MOV.U32 R106, RZ, RZ, R46 ;  /* 0x000000ffff6a7224 */ /* 0x000fc400078e002e */
[----:B------:R-:W-:Y:S01]  /*6260*/  IMAD.MOV.U32 R105, RZ, RZ, R44 ;  /* 0x000000ffff697224 */ /* 0x000fe200078e002c */
[----:B------:R-:W-:Y:S06]  /*6270*/  @!P5 BRA `(.L_x_1851) ;  /* 0x000000000004d947 */ /* 0x000fec0003800000 */
[----:B------:R-:W-:Y:S01]  /*6280*/  BPT.TRAP 0x1 ;  /* 0x000000040000795c */ /* 0x000fe20000300000 */
.L_x_1851:
[----:B------:R-:W-:Y:S01]  /*6290*/  IMAD R86, R191, 0x8, R17 ;  /* 0x00000008bf567824 */ /* 0x000fe200078e0211 */
[----:B------:R-:W-:Y:S01]  /*62a0*/  SHF.L.U32 R98, R200, 0x1f, RZ ;  /* 0x0000001fc8627819 */ /* 0x000fe200000006ff */
[----:B------:R-:W0:Y:S01]  /*62b0*/  LDC R103, c[0x0][0x2f4] ;  /* 0x0000bd00ff677b82 */ /* 0x000e220000000800 */
[----:B------:R-:W-:Y:S02]  /*62c0*/  BSSY B1, `(.L_x_1852) ;  /* 0x0000003000017945 */ /* 0x000fe40003800000 */
[----:B------:R-:W1:Y:S02]  /*62d0*/  SYNCS.PHASECHK.TRANS64.TRYWAIT P3, [R86+URZ+0x22890], R98 ;  /* 0x02289062560075a7 */ /* 0x000e64000806017f */
[----:B-1----:R-:W-:Y:S05]  /*62e0*/  @!P3 BRA `(.L_x_1853) ;  /* 0x000002ac00a0b947 */ /* 0x002fea0003800000 */
.L_x_2214:
[----:B------:R-:W-:Y:S05]  /*62f0*/  BSYNC B1 ;  /* 0x0000000000017941 */ /* 0x000fea0003800000 */
.L_x_1852:
[----:B------:R-:W-:Y:S01]  /*6300*/  UMOV UR4, 0xffffffff ;  /* 0xffffffff00047882 */ /* 0x000fe20000000000 */
[----:B0-----:R-:W-:Y:S02]  /*6310*/  IMAD.IADD R109, R103, 0x1, -R70 ;  /* 0x00000001676d7824 */ /* 0x001fe400078e0a46 */
[----:B------:R-:W-:Y:S05]  /*6320*/  BRA.DIV UR4, `(.L_x_1854) ;  /* 0x000002ae04a47947 */ /* 0x000fea000b800000 */
[----:B------:R0:W2:Y:S04]  /*6330*/  SHFL.IDX PT, R102, R99, RZ, 0x1c1f ;  /* 0x001c1fff63667589 */ /* 0x0000a800000e0000 */
[----:B------:R0:W3:Y:S02]  /*6340*/  SHFL.IDX PT, R101, R100, RZ, 0x1c1f ;  /* 0x001c1fff64657589 */ /* 0x0000e400000e0000 */
.L_x_2218:
[----:B------:R-:W-:Y:S01]  /*6350*/  ISETP.GE.OR P3, PT, R194, R95, P1 ;  /* 0x0000005fc200720c */ /* 0x000fe20000f66670 */
[----:B------:R-:W-:-:S12]  /*6360*/  BSSY B1, `(.L_x_1855) ;  /* 0x00000e9000017945 */ /* 0x000fd80003800000 */
[----:B------:R-:W-:Y:S05]  /*6370*/  @P3 BRA `(.L_x_1856) ;  /* 0x0000000c009c3947 */ /* 0x000fea0003800000 */
[----:B------:R-:W-:Y:S01]  /*6380*/  SEL R8, R70, R109, !P0 ;  /* 0x0000006d46087207 */ /* 0x000fe20004000000 */
[----:B------:R-:W-:Y:S01]  /*6390*/  BSSY B2, `(.L_x_1857) ;  /* 0x00000df000027945 */ /* 0x000fe20003800000 */
[----:B---3--:R-:W-:Y:S02]  /*63a0*/  IADD3 R96, P3, R60, R101, RZ ;  /* 0x000000653c607210 */ /* 0x008fe40007f7e0ff */
[----:B------:R-:W-:-:S03]  /*63b0*/  SHF.R.S32.HI R9, RZ, 0x1f, R8 ;  /* 0x0000001fff097819 */ /* 0x000fc60000011408 */
[----:B--2---:R-:W-:Y:S01]  /*63c0*/  IMAD.X R97, R102, 0x1, R59, P3 ;  /* 0x0000000166617824 */ /* 0x004fe200018e063b */
        /* <DEDUP_REMOVED lines=13> */
[----:B------:R-:W-:Y:S01]  /*64a0*/  SHF.R.U32.HI R126, RZ, 0x8, R5 ;  /* 0x00000008ff7e7819 */ /* 0x000fe20000011605 */
[----:B--2---:R-:W-:Y:S01]  /*64b0*/  IMAD.MOV.U32 R28, RZ, RZ, R8 ;  /* 0x000000ffff1c7224 */ /* 0x004fe200078e0008 */
[----:B------:R-:W-:Y:S02]  /*64c0*/  SHF.R.U32.HI R120, RZ, 0x8, R29 ;  /* 0x00000008ff787819 */ /* 0x000fe4000001161d */
[----:B------:R-:W-:Y:S02]  /*64d0*/  SHF.R.U32.HI R119, RZ, 0x8, R31 ;  /* 0x00000008ff777819 */ /* 0x000fe4000001161f */
[----:B------:R-:W-:Y:S02]  /*64e0*/  LOP3.LUT R4, R5, 0xff0000ff, RZ, 0xc0, !PT ;  /* 0xff0000ff05047812 */ /* 0x000fe400078ec0ff */
[----:B------:R-:W-:Y:S01]  /*64f0*/  SHF.R.U32.HI R123, RZ, 0x10, R5 ;  /* 0x00000010ff7b7819 */ /* 0x000fe20000011605 */
[----:B------:R-:W-:Y:S01]  /*6500*/  IMAD.SHL.U32 R5, R126, 0x100, RZ ;  /* 0x000001007e057824 */ /* 0x000fe200078e00ff */
[----:B------:R-:W-:Y:S01]  /*6510*/  SHF.R.U32.HI R121, RZ, 0x8, R7 ;  /* 0x00000008ff797819 */ /* 0x000fe20000011607 */
[----:B------:R-:W-:Y:S01]  /*6520*/  IMAD.SHL.U32 R119, R119, 0x100, RZ ;  /* 0x0000010077777824 */ /* 0x000fe200078e00ff */
[----:B------:R-:W-:-:S02]  /*6530*/  LOP3.LUT R30, R29, 0xff0000ff, RZ, 0xc0, !PT ;  /* 0xff0000ff1d1e7812 */ /* 0x000fc400078ec0ff */
[----:B------:R-:W-:Y:S01]  /*6540*/  SHF.R.U32.HI R122, RZ, 0x10, R29 ;  /* 0x00000010ff7a7819 */ /* 0x000fe2000001161d */
[----:B------:R-:W-:Y:S01]  /*6550*/  IMAD.SHL.U32 R29, R120, 0x100, RZ ;  /* 0x00000100781d7824 */ /* 0x000fe200078e00ff */
[----:B------:R-:W-:Y:S02]  /*6560*/  LOP3.LUT R118, R31, 0xff0000ff, RZ, 0xc0, !PT ;  /* 0xff0000ff1f767812 */ /* 0x000fe400078ec0ff */
[----:B------:R-:W-:Y:S01]  /*6570*/  SHF.R.U32.HI R124, RZ, 0x10, R31 ;  /* 0x00000010ff7c7819 */ /* 0x000fe2000001161f */
[----:B---3--:R-:W-:Y:S01]  /*6580*/  IMAD.MOV.U32 R31, RZ, RZ, R12 ;  /* 0x000000ffff1f7224 */ /* 0x008fe200078e000c */
[----:B------:R-:W-:Y:S01]  /*6590*/  LOP3.LUT R6, R7, 0xff0000ff, RZ, 0xc0, !PT ;  /* 0xff0000ff07067812 */ /* 0x000fe200078ec0ff */
[----:B------:R-:W-:Y:S01]  /*65a0*/  IMAD.U32 R122, R122, 0x10000, RZ ;  /* 0x000100007a7a7824 */ /* 0x000fe200078e00ff */
[----:B------:R-:W-:Y:S01]  /*65b0*/  SHF.R.U32.HI R125, RZ, 0x10, R7 ;  /* 0x00000010ff7d7819 */ /* 0x000fe20000011607 */
[----:B------:R-:W-:Y:S01]  /*65c0*/  IMAD.SHL.U32 R7, R121, 0x100, RZ ;  /* 0x0000010079077824 */ /* 0x000fe200078e00ff */
[----:B------:R-:W-:Y:S01]  /*65d0*/  LOP3.LUT R4, R4, 0xff00, R5, 0xf8, !PT ;  /* 0x0000ff0004047812 */ /* 0x000fe200078ef805 */
[----:B------:R-:W-:Y:S01]  /*65e0*/  IMAD.U32 R5, R123, 0x10000, RZ ;  /* 0x000100007b057824 */ /* 0x000fe200078e00ff */
[----:B------:R-:W-:Y:S01]  /*65f0*/  LOP3.LUT R121, R30, 0xff00, R29, 0xf8, !PT ;  /* 0x0000ff001e797812 */ /* 0x000fe200078ef81d */
[----:B------:R-:W-:Y:S01]  /*6600*/  IMAD.U32 R124, R124, 0x10000, RZ ;  /* 0x000100007c7c7824 */ /* 0x000fe200078e00ff */
[----:B------:R-:W-:-:S02]  /*6610*/  LOP3.LUT R123, R118, 0xff00, R119, 0xf8, !PT ;  /* 0x0000ff00767b7812 */ /* 0x000fc400078ef877 */
[----:B------:R-:W-:Y:S02]  /*6620*/  F2FP.F16.E4M3.UNPACK_B R120, R128.H1 ;  /* 0x00000080ff78723e */ /* 0x000fe400030006ff */
[----:B------:R-:W-:Y:S02]  /*6630*/  F2FP.F16.E4M3.UNPACK_B R118, R31.H1 ;  /* 0x0000001fff76723e */ /* 0x000fe400030006ff */
[----:B------:R-:W-:Y:S02]  /*6640*/  F2FP.F16.E4M3.UNPACK_B R29, R28.H1 ;  /* 0x0000001cff1d723e */ /* 0x000fe400030006ff */
[----:B------:R-:W-:Y:S01]  /*6650*/  LOP3.LUT R7, R6, 0xff00, R7, 0xf8, !PT ;  /* 0x0000ff0006077812 */ /* 0x000fe200078ef807 */
[----:B------:R-:W-:Y:S01]  /*6660*/  HADD2.F32 R12, -RZ, R118.H0_H0 ;  /* 0x20000076ff0c7230 */ /* 0x000fe20000004100 */
[----:B------:R-:W-:Y:S01]  /*6670*/  LOP3.LUT R6, R4, 0xff0000, R5, 0xf8, !PT ;  /* 0x00ff000004067812 */ /* 0x000fe200078ef805 */
[----:B------:R-:W-:Y:S01]  /*6680*/  IMAD.U32 R4, R125, 0x10000, RZ ;  /* 0x000100007d047824 */ /* 0x000fe200078e00ff */
[----:B------:R-:W-:Y:S01]  /*6690*/  F2FP.F16.E4M3.UNPACK_B R30, R117.H1 ;  /* 0x00000075ff1e723e */ /* 0x000fe200030006ff */
[----:B------:R-:W-:Y:S01]  /*66a0*/  HADD2.F32 R5, -RZ, R120.H0_H0 ;  /* 0x20000078ff057230 */ /* 0x000fe20000004100 */
[----:B------:R-:W-:Y:S01]  /*66b0*/  F2FP.F16.E4M3.UNPACK_B R31, R31 ;  /* 0x0000001fff1f723e */ /* 0x000fe200020006ff */
[----:B------:R-:W-:Y:S01]  /*66c0*/  HADD2.F32 R8, -RZ, R29.H0_H0 ;  /* 0x2000001dff087230 */ /* 0x000fe20000004100 */
[----:B------:R-:W-:Y:S01]  /*66d0*/  LOP3.LUT R4, R7, 0xff0000, R4, 0xf8, !PT ;  /* 0x00ff000007047812 */ /* 0x000fe200078ef804 */
[----:B------:R-:W-:-:S02]  /*66e0*/  HADD2.F32 R119, -RZ, R30.H0_H0 ;  /* 0x2000001eff777230 */ /* 0x000fc40000004100 */
[-C--:B------:R-:W-:Y:S01]  /*66f0*/  FMUL.FTZ R125, R12, R5.reuse ;  /* 0x000000050c7d7220 */ /* 0x080fe20000410000 */
[----:B------:R-:W-:Y:S01]  /*6700*/  LOP3.LUT R7, R121, 0xff0000, R122, 0xf8, !PT ;  /* 0x00ff000079077812 */ /* 0x000fe200078ef87a */
[C---:B------:R-:W-:Y:S01]  /*6710*/  FMUL.FTZ R127, R8.reuse, R5 ;  /* 0x00000005087f7220 */ /* 0x040fe20000410000 */
[----:B------:R-:W-:Y:S01]  /*6720*/  LOP3.LUT R5, R123, 0xff0000, R124, 0xf8, !PT ;  /* 0x00ff00007b057812 */ /* 0x000fe200078ef87c */
[----:B------:R-:W-:Y:S01]  /*6730*/  HADD2.F32 R121, -RZ, R30.H1_H1 ;  /* 0x3000001eff797230 */ /* 0x000fe20000004100 */
[----:B------:R-:W-:Y:S01]  /*6740*/  F2FP.F16.E4M3.UNPACK_B R28, R28 ;  /* 0x0000001cff1c723e */ /* 0x000fe200020006ff */
[----:B------:R-:W-:Y:S01]  /*6750*/  HADD2.F32 R123, -RZ, R120.H1_H1 ;  /* 0x30000078ff7b7230 */ /* 0x000fe20000004100 */
[----:B------:R-:W-:Y:S01]  /*6760*/  F2FP.F16.E4M3.UNPACK_B R120, R128 ;  /* 0x00000080ff78723e */ /* 0x000fe200020006ff */
[----:B------:R-:W-:Y:S02]  /*6770*/  HADD2.F32 R118, -RZ, R118.H1_H1 ;  /* 0x30000076ff767230 */ /* 0x000fe40000004100 */
[----:B------:R-:W-:Y:S01]  /*6780*/  FFMA.FTZ R8, R8, R119, -R125 ;  /* 0x0000007708087223 */ /* 0x000fe2000001087d */
[----:B------:R-:W-:-:S02]  /*6790*/  HADD2.F32 R30, -RZ, R29.H1_H1 ;  /* 0x3000001dff1e7230 */ /* 0x000fc40000004100 */
[----:B------:R-:W-:Y:S01]  /*67a0*/  FFMA.FTZ R12, R12, R119, R127 ;  /* 0x000000770c0c7223 */ /* 0x000fe2000001007f */
[----:B------:R-:W-:Y:S01]  /*67b0*/  F2FP.F16.E4M3.UNPACK_B R119, R117 ;  /* 0x00000075ff77723e */ /* 0x000fe200020006ff */
[-C--:B------:R-:W-:Y:S01]  /*67c0*/  FMUL.FTZ R125, R118, R123.reuse ;  /* 0x0000007b767d7220 */ /* 0x080fe20000410000 */
[----:B------:R-:W-:Y:S02]  /*67d0*/  HADD2.F32 R122, -RZ, R120.H0_H0 ;  /* 0x20000078ff7a7230 */ /* 0x000fe40000004100 */
[C---:B------:R-:W-:Y:S01]  /*67e0*/  FMUL.FTZ R123, R30.reuse, R123 ;  /* 0x0000007b1e7b7220 */ /* 0x040fe20000410000 */
[----:B------:R-:W-:Y:S02]  /*67f0*/  HADD2.F32 R117, -RZ, R31.H0_H0 ;  /* 0x2000001fff757230 */ /* 0x000fe40000004100 */
[-C--:B------:R-:W-:Y:S01]  /*6800*/  FFMA.FTZ R125, R30, R121.reuse, -R125 ;  /* 0x000000791e7d7223 */ /* 0x080fe2000001087d */
[----:B------:R-:W-:Y:S02]  /*6810*/  HADD2.F32 R29, -RZ, R28.H0_H0 ;  /* 0x2000001cff1d7230 */ /* 0x000fe40000004100 */
[----:B------:R-:W-:Y:S01]  /*6820*/  FFMA.FTZ R127, R118, R121, R123 ;  /* 0x00000079767f7223 */ /* 0x000fe2000001007b */
[----:B------:R-:W-:-:S02]  /*6830*/  HADD2.F32 R30, -RZ, R119.H0_H0 ;  /* 0x20000077ff1e7230 */ /* 0x000fc40000004100 */
        /* <DEDUP_REMOVED lines=8> */
[C---:B------:R-:W-:Y:S01]  /*68c0*/  FMUL.FTZ R117, R31.reuse, R120 ;  /* 0x000000781f757220 */ /* 0x040fe20000410000 */
        /* <DEDUP_REMOVED lines=14> */
[----:B------:R-:W-:Y:S01]  /*69b0*/  F2FP.F16.E4M3.UNPACK_B R10, R10 ;  /* 0x0000000aff0a723e */ /* 0x000fe200020006ff */
[----:B------:R-:W-:Y:S02]  /*69c0*/  HADD2.F32 R30, -RZ, R30.H1_H1 ;  /* 0x3000001eff1e7230 */ /* 0x000fe40000004100 */
[C---:B------:R-:W-:Y:S01]  /*69d0*/  FMUL.FTZ R122, R29.reuse, R122 ;  /* 0x0000007a1d7a7220 */ /* 0x040fe20000410000 */
[----:B------:R-:W-:Y:S02]  /*69e0*/  HADD2.F32 R28, -RZ, R28.H1_H1 ;  /* 0x3000001cff1c7230 */ /* 0x000fe40000004100 */
[-C--:B------:R-:W-:Y:S01]  /*69f0*/  FFMA.FTZ R128, R29, R120.reuse, -R128 ;  /* 0x000000781d807223 */ /* 0x080fe20000010880 */
[----:B------:R-:W-:Y:S02]  /*6a00*/  HADD2.F32 R29, -RZ, R118.H1_H1 ;  /* 0x30000076ff1d7230 */ /* 0x000fe40000004100 */
[----:B------:R-:W-:Y:S01]  /*6a10*/  FMUL.FTZ R119, R30, R31 ;  /* 0x0000001f1e777220 */ /* 0x000fe20000410000 */
[----:B------:R-:W-:Y:S01]  /*6a20*/  F2FP.F16.E4M3.UNPACK_B R115, R115 ;  /* 0x00000073ff73723e */ /* 0x000fe200020006ff */
[C---:B------:R-:W-:Y:S01]  /*6a30*/  FMUL.FTZ R31, R28.reuse, R31 ;  /* 0x0000001f1c1f7220 */ /* 0x040fe20000410000 */
[----:B------:R-:W-:Y:S01]  /*6a40*/  FFMA.FTZ R122, R117, R120, R122 ;  /* 0x00000078757a7223 */ /* 0x000fe2000001007a */
[-C--:B------:R-:W-:Y:S01]  /*6a50*/  FFMA.FTZ R133, R28, R29.reuse, -R119 ;  /* 0x0000001d1c857223 */ /* 0x080fe20000010877 */
[----:B------:R-:W-:Y:S01]  /*6a60*/  F2FP.F16.E4M3.UNPACK_B R28, R14 ;  /* 0x0000000eff1c723e */ /* 0x000fe200020006ff */
[----:B------:R-:W-:Y:S01]  /*6a70*/  FFMA.FTZ R135, R30, R29, R31 ;  /* 0x0000001d1e877223 */ /* 0x000fe2000001001f */
[----:B------:R-:W-:Y:S01]  /*6a80*/  HADD2.F32 R31, -RZ, R116.H0_H0 ;  /* 0x20000074ff1f7230 */ /* 0x000fe20000004100 */
[----:B------:R-:W-:Y:S01]  /*6a90*/  F2FP.F16.E4M3.UNPACK_B R118, R7 ;  /* 0x00000007ff76723e */ /* 0x000fe200020006ff */
[----:B------:R-:W-:Y:S01]  /*6aa0*/  HADD2.F32 R14, -RZ, R10.H0_H0 ;  /* 0x2000000aff0e7230 */ /* 0x000fe20000004100 */
[----:B------:R-:W-:Y:S01]  /*6ab0*/  F2FP.SATFINITE.E4M3.F32.PACK_AB_MERGE_C R8, R125, R8, RZ ;  /* 0x000000087d08723e */ /* 0x000fe200048070ff */
[----:B------:R-:W-:Y:S01]  /*6ac0*/  HADD2.F32 R29, -RZ, R28.H0_H0 ;  /* 0x2000001cff1d7230 */ /* 0x000fe20000004100 */
[----:B------:R-:W-:Y:S01]  /*6ad0*/  F2FP.SATFINITE.E4M3.F32.PACK_AB_MERGE_C R122, R135, R122, RZ ;  /* 0x0000007a877a723e */ /* 0x000fe200048070ff */
[----:B------:R-:W-:-:S02]  /*6ae0*/  HADD2.F32 R117, -RZ, R116.H1_H1 ;  /* 0x30000074ff757230 */ /* 0x000fc40000004100 */
[-C--:B------:R-:W-:Y:S01]  /*6af0*/  FMUL.FTZ R116, R14, R31.reuse ;  /* 0x0000001f0e747220 */ /* 0x080fe20000410000 */
[----:B------:R-:W-:Y:S02]  /*6b00*/  HADD2.F32 R10, -RZ, R10.H1_H1 ;  /* 0x3000000aff0a7230 */ /* 0x000fe40000004100 */
[----:B------:R-:W-:Y:S01]  /*6b10*/  FMUL.FTZ R119, R29, R31 ;  /* 0x0000001f1d777220 */ /* 0x000fe20000410000 */
[----:B------:R-:W-:Y:S01]  /*6b20*/  HADD2.F32 R28, -RZ, R28.H1_H1 ;  /* 0x3000001cff1c7230 */ /* 0x000fe20000004100 */
[----:B------:R-:W-:Y:S01]  /*6b30*/  F2FP.SATFINITE.E4M3.F32.PACK_AB_MERGE_C R8, R124, R121, R8 ;  /* 0x000000797c08723e */ /* 0x000fe20004807008 */
[--C-:B------:R-:W-:Y:S02]  /*6b40*/  HADD2.F32 R30, -RZ, R115.reuse.H0_H0 ;  /* 0x20000073ff1e7230 */ /* 0x100fe40000004100 */
[-C--:B------:R-:W-:Y:S01]  /*6b50*/  FMUL.FTZ R131, R10, R117.reuse ;  /* 0x000000750a837220 */ /* 0x080fe20000410000 */
[----:B------:R-:W-:Y:S02]  /*6b60*/  HADD2.F32 R115, -RZ, R115.H1_H1 ;  /* 0x30000073ff737230 */ /* 0x000fe40000004100 */
[----:B------:R-:W-:Y:S01]  /*6b70*/  FMUL.FTZ R31, R28, R117 ;  /* 0x000000751c1f7220 */ /* 0x000fe20000410000 */
[----:B------:R-:W-:Y:S01]  /*6b80*/  F2FP.SATFINITE.E4M3.F32.PACK_AB_MERGE_C R12, R127, R12, RZ ;  /* 0x0000000c7f0c723e */ /* 0x000fe200048070ff */
[-C--:B------:R-:W-:Y:S01]  /*6b90*/  FFMA.FTZ R117, R29, R30.reuse, R116 ;  /* 0x0000001e1d757223 */ /* 0x080fe20000010074 */
[----:B------:R-:W-:Y:S01]  /*6ba0*/  F2FP.F16.E4M3.UNPACK_B R29, R9 ;  /* 0x00000009ff1d723e */ /* 0x000fe200020006ff */
[----:B------:R-:W-:Y:S01]  /*6bb0*/  FFMA.FTZ R14, R14, R30, -R119 ;  /* 0x0000001e0e0e7223 */ /* 0x000fe20000010877 */
[-C--:B------:R-:W-:Y:S01]  /*6bc0*/  FFMA.FTZ R129, R10, R115.reuse, -R31 ;  /* 0x000000730a817223 */ /* 0x080fe2000001081f */
[----:B------:R-:W-:Y:S01]  /*6bd0*/  FFMA.FTZ R120, R28, R115, R131 ;  /* 0x000000731c787223 */ /* 0x000fe20000010083 */
[----:B------:R-:W-:Y:S01]  /*6be0*/  F2FP.SATFINITE.E4M3.F32.PACK_AB_MERGE_C R10, R133, R128, RZ ;  /* 0x00000080850a723e */ /* 0x000fe200048070ff */
[--C-:B------:R-:W-:Y:S01]  /*6bf0*/  HADD2.F32 R119, -RZ, R118.reuse.H0_H0 ;  /* 0x20000076ff777230 */ /* 0x100fe20000004100 */
[----:B------:R-:W-:Y:S01]  /*6c00*/  F2FP.F16.E4M3.UNPACK_B R30, R13 ;  /* 0x0000000dff1e723e */ /* 0x000fe200020006ff */
[----:B------:R-:W-:Y:S01]  /*6c10*/  HADD2.F32 R28, -RZ, R29.H0_H0 ;  /* 0x2000001dff1c7230 */ /* 0x000fe20000004100 */
[----:B------:R-:W-:Y:S01]  /*6c20*/  F2FP.F16.E4M3.UNPACK_B R116, R6 ;  /* 0x00000006ff74723e */ /* 0x000fe200020006ff */
[----:B------:R-:W-:Y:S01]  /*6c30*/  HADD2.F32 R118, -RZ, R118.H1_H1 ;  /* 0x30000076ff767230 */ /* 0x000fe20000004100 */
[----:B------:R-:W-:Y:S01]  /*6c40*/  F2FP.SATFINITE.E4M3.F32.PACK_AB_MERGE_C R10, R129, R14, R10 ;  /* 0x0000000e810a723e */ /* 0x000fe2000480700a */
[----:B------:R-:W-:Y:S01]  /*6c50*/  HADD2.F32 R31, -RZ, R30.H0_H0 ;  /* 0x2000001eff1f7230 */ /* 0x000fe20000004100 */
[----:B------:R-:W-:Y:S01]  /*6c60*/  F2FP.SATFINITE.E4M3.F32.PACK_AB_MERGE_C R14, R120, R117, R122 ;  /* 0x00000075780e723e */ /* 0x000fe2000480707a */
[----:B------:R-:W-:-:S02]  /*6c70*/  HADD2.F32 R117, -RZ, R116.H0_H0 ;  /* 0x20000074ff757230 */ /* 0x000fc40000004100 */
[CC--:B------:R-:W-:Y:S01]  /*6c80*/  FMUL.FTZ R120, R28.reuse, R119.reuse ;  /* 0x000000771c787220 */ /* 0x0c0fe20000410000 */
[----:B------:R-:W-:Y:S02]  /*6c90*/  HADD2.F32 R115, -RZ, R30.H1_H1 ;  /* 0x3000001eff737230 */ /* 0x000fe40000004100 */
[C---:B------:R-:W-:Y:S01]  /*6ca0*/  FMUL.FTZ R121, R31.reuse, R119 ;  /* 0x000000771f797220 */ /* 0x040fe20000410000 */
[----:B------:R-:W-:Y:S02]  /*6cb0*/  HADD2.F32 R30, -RZ, R29.H1_H1 ;  /* 0x3000001dff1e7230 */ /* 0x000fe40000004100 */
[-C--:B------:R-:W-:Y:S01]  /*6cc0*/  FFMA.FTZ R29, R31, R117.reuse, R120 ;  /* 0x000000751f1d7223 */ /* 0x080fe20000010078 */
[----:B------:R-:W-:Y:S02]  /*6cd0*/  HADD2.F32 R116, -RZ, R116.H1_H1 ;  /* 0x30000074ff747230 */ /* 0x000fe40000004100 */
[CC--:B------:R-:W-:Y:S01]  /*6ce0*/  FMUL.FTZ R31, R115.reuse, R118.reuse ;  /* 0x00000076731f7220 */ /* 0x0c0fe20000410000 */
[----:B------:R-:W-:Y:S01]  /*6cf0*/  FFMA.FTZ R28, R28, R117, -R121 ;  /* 0x000000751c1c7223 */ /* 0x000fe20000010879 */
[C---:B------:R-:W-:Y:S01]  /*6d00*/  FMUL.FTZ R118, R30.reuse, R118 ;  /* 0x000000761e767220 */ /* 0x040fe20000410000 */
[----:B------:R-:W-:Y:S01]  /*6d10*/  F2FP.F16.E4M3.UNPACK_B R13, R13.H1 ;  /* 0x0000000dff0d723e */ /* 0x000fe200030006ff */
[-C--:B------:R-:W-:Y:S01]  /*6d20*/  FFMA.FTZ R121, R30, R116.reuse, -R31 ;  /* 0x000000741e797223 */ /* 0x080fe2000001081f */
[----:B------:R-:W-:Y:S01]  /*6d30*/  F2FP.F16.E4M3.UNPACK_B R31, R7.H1 ;  /* 0x00000007ff1f723e */ /* 0x000fe200030006ff */
[----:B------:R-:W-:Y:S01]  /*6d40*/  FFMA.FTZ R122, R115, R116, R118 ;  /* 0x00000074737a7223 */ /* 0x000fe20000010076 */
[----:B------:R-:W-:Y:S01]  /*6d50*/  F2FP.F16.E4M3.UNPACK_B R9, R9.H1 ;  /* 0x00000009ff09723e */ /* 0x000fe200030006ff */
[----:B------:R-:W-:Y:S01]  /*6d60*/  HADD2.F32 R30, -RZ, R13.H0_H0 ;  /* 0x2000000dff1e7230 */ /* 0x000fe20000004100 */
[----:B------:R-:W-:Y:S01]  /*6d70*/  F2FP.F16.E4M3.UNPACK_B R6, R6.H1 ;  /* 0x00000006ff06723e */ /* 0x000fe200030006ff */
[----:B------:R-:W-:Y:S01]  /*6d80*/  HADD2.F32 R115, -RZ, R31.H0_H0 ;  /* 0x2000001fff737230 */ /* 0x000fe20000004100 */
[----:B------:R-:W-:Y:S01]  /*6d90*/  F2FP.SATFINITE.E4M3.F32.PACK_AB_MERGE_C R12, R126, R123, R12 ;  /* 0x0000007b7e0c723e */ /* 0x000fe2000480700c */
[----:B------:R-:W-:Y:S01]  /*6da0*/  HADD2.F32 R7, -RZ, R9.H0_H0 ;  /* 0x20000009ff077230 */ /* 0x000fe20000004100 */
[----:B------:R-:W-:Y:S01]  /*6db0*/  F2FP.F16.E4M3.UNPACK_B R117, R5 ;  /* 0x00000005ff75723e */ /* 0x000fe200020006ff */
[----:B------:R-:W-:-:S02]  /*6dc0*/  HADD2.F32 R13, -RZ, R13.H1_H1 ;  /* 0x3000000dff0d7230 */ /* 0x000fc40000004100 */
[CC--:B------:R-:W-:Y:S01]  /*6dd0*/  FMUL.FTZ R120, R30.reuse, R115.reuse ;  /* 0x000000731e787220 */ /* 0x0c0fe20000410000 */
        /* <DEDUP_REMOVED lines=10> */
[----:B------:R-:W-:Y:S01]  /*6e80*/  FFMA.FTZ R125, R13, R116, R118 ;  /* 0x000000740d7d7223 */ /* 0x000fe20000010076 */
[----:B------:R-:W-:Y:S01]  /*6e90*/  F2FP.F16.E4M3.UNPACK_B R6, R11 ;  /* 0x0000000bff06723e */ /* 0x000fe200020006ff */
[----:B------:R-:W-:Y:S01]  /*6ea0*/  FFMA.FTZ R123, R7, R31, -R120 ;  /* 0x0000001f077b7223 */ /* 0x000fe20000010878 */
[----:B------:R-:W-:Y:S01]  /*6eb0*/  F2FP.F16.E4M3.UNPACK_B R15, R15.H1 ;  /* 0x0000000fff0f723e */ /* 0x000fe200030006ff */
[----:B------:R-:W-:Y:S01]  /*6ec0*/  HADD2.F32 R13, -RZ, R30.H0_H0 ;  /* 0x2000001eff0d7230 */ /* 0x000fe20000004100 */
[----:B------:R-:W-:Y:S01]  /*6ed0*/  F2FP.F16.E4M3.UNPACK_B R118, R5.H1 ;  /* 0x00000005ff76723e */ /* 0x000fe200030006ff */
[----:B------:R-:W-:Y:S01]  /*6ee0*/  HADD2.F32 R120, -RZ, R117.H0_H0 ;  /* 0x20000075ff787230 */ /* 0x000fe20000004100 */
        /* <DEDUP_REMOVED lines=9> */
[----:B------:R-:W-:Y:S02]  /*6f80*/  HADD2.F32 R116, -RZ, R5.H0_H0 ;  /* 0x20000005ff747230 */ /* 0x000fe40000004100 */
[-C--:B------:R-:W-:Y:S01]  /*6f90*/  FMUL.FTZ R130, R4, R119.reuse ;  /* 0x0000007704827220 */ /* 0x080fe20000410000 */
[----:B------:R-:W-:Y:S02]  /*6fa0*/  HADD2.F32 R115, -RZ, R31.H0_H0 ;  /* 0x2000001fff737230 */ /* 0x000fe40000004100 */
[----:B------:R-:W-:Y:S01]  /*6fb0*/  FMUL.FTZ R119, R9, R119 ;  /* 0x0000007709777220 */ /* 0x000fe20000410000 */
[----:B------:R-:W-:-:S02]  /*6fc0*/  HADD2.F32 R15, -RZ, R15.H1_H1 ;  /* 0x3000000fff0f7230 */ /* 0x000fc40000004100 */
[-C--:B------:R-:W-:Y:S01]  /*6fd0*/  FFMA.FTZ R128, R7, R116.reuse, -R128 ;  /* 0x0000007407807223 */ /* 0x080fe20000010880 */
[----:B------:R-:W-:Y:S02]  /*6fe0*/  HADD2.F32 R118, -RZ, R118.H1_H1 ;  /* 0x30000076ff767230 */ /* 0x000fe40000004100 */
[----:B------:R-:W-:Y:S01]  /*6ff0*/  FFMA.FTZ R120, R13, R116, R120 ;  /* 0x000000740d787223 */ /* 0x000fe20000010078 */
[----:B------:R-:W-:Y:S02]  /*7000*/  HADD2.F32 R11, -RZ, R11.H1_H1 ;  /* 0x3000000bff0b7230 */ /* 0x000fe40000004100 */
[----:B------:R-:W-:Y:S01]  /*7010*/  FFMA.FTZ R119, R4, R115, R119 ;  /* 0x0000007304777223 */ /* 0x000fe20000010077 */
[----:B------:R-:W-:Y:S02]  /*7020*/  HADD2.F32 R30, -RZ, R30.H1_H1 ;  /* 0x3000001eff1e7230 */ /* 0x000fe40000004100 */
[----:B------:R-:W-:Y:S01]  /*7030*/  FMUL.FTZ R116, R15, R118 ;  /* 0x000000760f747220 */ /* 0x000fe20000410000 */
[----:B------:R-:W-:-:S02]  /*7040*/  HADD2.F32 R117, -RZ, R117.H1_H1 ;  /* 0x30000075ff757230 */ /* 0x000fc40000004100 */
[----:B------:R-:W-:Y:S01]  /*7050*/  FMUL.FTZ R118, R11, R118 ;  /* 0x000000760b767220 */ /* 0x000fe20000410000 */
[----:B------:R-:W-:Y:S02]  /*7060*/  HADD2.F32 R6, -RZ, R6.H1_H1 ;  /* 0x30000006ff067230 */ /* 0x000fe40000004100 */
[----:B------:R-:W-:Y:S01]  /*7070*/  FFMA.FTZ R130, R9, R115, -R130 ;  /* 0x0000007309827223 */ /* 0x000fe20000010882 */
[----:B------:R-:W-:Y:S02]  /*7080*/  HADD2.F32 R4, -RZ, R31.H1_H1 ;  /* 0x3000001fff047230 */ /* 0x000fe40000004100 */
[-C--:B------:R-:W-:Y:S01]  /*7090*/  FMUL.FTZ R7, R30, R117.reuse ;  /* 0x000000751e077220 */ /* 0x080fe20000410000 */
[----:B------:R-:W-:Y:S02]  /*70a0*/  HADD2.F32 R5, -RZ, R5.H1_H1 ;  /* 0x30000005ff057230 */ /* 0x000fe40000004100 */
[----:B------:R-:W-:Y:S01]  /*70b0*/  FMUL.FTZ R117, R6, R117 ;  /* 0x0000007506757220 */ /* 0x000fe20000410000 */
[----:B------:R-:W-:Y:S01]  /*70c0*/  F2FP.SATFINITE.E4M3.F32.PACK_AB_MERGE_C R123, R126, R123, RZ ;  /* 0x0000007b7e7b723e */ /* 0x000fe200048070ff */
[-C--:B------:R-:W-:Y:S01]  /*70d0*/  FFMA.FTZ R11, R11, R4.reuse, -R116 ;  /* 0x000000040b0b7223 */ /* 0x080fe20000010874 */
[----:B------:R-:W-:Y:S01]  /*70e0*/  FFMA.FTZ R118, R15, R4, R118 ;  /* 0x000000040f767223 */ /* 0x000fe20000010076 */
[-C--:B------:R-:W-:Y:S01]  /*70f0*/  FFMA.FTZ R7, R6, R5.reuse, -R7 ;  /* 0x0000000506077223 */ /* 0x080fe20000010807 */
[----:B------:R-:W-:Y:S01]  /*7100*/  FFMA.FTZ R117, R30, R5, R117 ;  /* 0x000000051e757223 */ /* 0x000fe20000010075 */
[----:B------:R-:W-:-:S02]  /*7110*/  F2FP.SATFINITE.E4M3.F32.PACK_AB_MERGE_C R124, R125, R124, RZ ;  /* 0x0000007c7d7c723e */ /* 0x000fc400048070ff */
[----:B------:R-:W-:Y:S02]  /*7120*/  F2FP.SATFINITE.E4M3.F32.PACK_AB_MERGE_C R11, R11, R130, RZ ;  /* 0x000000820b0b723e */ /* 0x000fe400048070ff */
[----:B------:R-:W-:Y:S02]  /*7130*/  F2FP.SATFINITE.E4M3.F32.PACK_AB_MERGE_C R118, R118, R119, RZ ;  /* 0x000000777676723e */ /* 0x000fe400048070ff */
[----:B------:R-:W-:Y:S02]  /*7140*/  F2FP.SATFINITE.E4M3.F32.PACK_AB_MERGE_C R9, R121, R28, R123 ;  /* 0x0000001c7909723e */ /* 0x000fe4000480707b */
[----:B------:R-:W-:Y:S02]  /*7150*/  F2FP.SATFINITE.E4M3.F32.PACK_AB_MERGE_C R11, R7, R128, R11 ;  /* 0x00000080070b723e */ /* 0x000fe4000480700b */
[----:B------:R-:W-:Y:S02]  /*7160*/  F2FP.SATFINITE.E4M3.F32.PACK_AB_MERGE_C R13, R122, R29, R124 ;  /* 0x0000001d7a0d723e */ /* 0x000fe4000480707c */
[----:B------:R-:W-:-:S07]  /*7170*/  F2FP.SATFINITE.E4M3.F32.PACK_AB_MERGE_C R15, R117, R120, R118 ;  /* 0x00000078750f723e */ /* 0x000fce0004807076 */
.L_x_1858:
[----:B------:R-:W-:Y:S05]  /*7180*/  BSYNC B2 ;  /* 0x0000000000027941 */ /* 0x000fea0003800000 */
.L_x_1857:
[----:B------:R-:W-:Y:S01]  /*7190*/  ISETP.GE.AND P3, PT, R114, R103, PT ;  /* 0x000000677200720c */ /* 0x000fe20003f66270 */
[----:B------:R-:W-:Y:S02]  /*71a0*/  ULDC.64 UR4, c[0x0][0x208] ;  /* 0x0000820000047ab9 */ /* 0x000fe40000000a00 */
[----:B--2---:R4:W-:Y:S10]  /*71b0*/  ST.E.128 desc[UR4][R96.64], R8 ;  /* 0x0000000860007985 */ /* 0x0049f4000c101d04 */
[----:B------:R-:W-:-:S04]  /*71c0*/  @!P3 IADD3 R4, P4, R101, R114, RZ ;  /* 0x000000726504b210 */ /* 0x000fc80007f9e0ff */
[----:B------:R-:W-:-:S05]  /*71d0*/  @!P3 LEA.HI.X.SX32 R5, R114, R102, 0x1, P4 ;  /* 0x000000667205b211 */ /* 0x000fca00020f0eff */
[----:B---3--:R4:W-:Y:S04]  /*71e0*/  @!P3 ST.E.128 desc[UR4][R4.64], R12 ;  /* 0x0000000c0400b985 */ /* 0x0089e8000c101d04 */
.L_x_1856:
[----:B------:R-:W-:Y:S05]  /*71f0*/  BSYNC B1 ;  /* 0x0000000000017941 */ /* 0x000fea0003800000 */
.L_x_1855:
[----:B------:R-:W-:-:S03]  /*7200*/  UMOV UR4, 0xffffffff ;  /* 0xffffffff00047882 */ /* 0x000fc60000000000 */
[----:B------:R-:W-:Y:S05]  /*7210*/  BRA.DIV UR4, `(.L_x_1859) ;  /* 0x000002a204347947 */ /* 0x000fea000b800000 */
[----:B------:R0:W0:Y:S04]  /*7220*/  SHFL.IDX PT, R28, R99, 0x1, 0x1c1f ;  /* 0x003c1f00631c7f89 */ /* 0x00002800000e0000 */
[----:B----4-:R4:W0:Y:S02]  /*7230*/  SHFL.IDX PT, R14, R100, 0x1, 0x1c1f ;  /* 0x003c1f00640e7f89 */ /* 0x01082400000e0000 */
.L_x_2222:
[----:B------:R-:W-:Y:S01]  /*7240*/  VIADD R4, R194, 0x40 ;  /* 0x00000040c2047836 */ /* 0x000fe20000000000 */
[----:B------:R-:W-:Y:S04]  /*7250*/  BSSY B1, `(.L_x_1860) ;  /* 0x00000f1000017945 */ /* 0x000fe80003800000 */
[----:B------:R-:W-:-:S13]  /*7260*/  ISETP.GE.OR P3, PT, R4, R95, P1 ;  /* 0x0000005f0400720c */ /* 0x000fda0000f66670 */
[----:B------:R-:W-:Y:S05]  /*7270*/  @P3 BRA `(.L_x_1861) ;  /* 0x0000000c00b83947 */ /* 0x000fea0003800000 */
[----:B------:R-:W-:Y:S01]  /*7280*/  SEL R4, R70, R109, !P0 ;  /* 0x0000006d46047207 */ /* 0x000fe20004000000 */
[----:B------:R-:W-:Y:S01]  /*7290*/  BSSY B2, `(.L_x_1862) ;  /* 0x00000e6000027945 */ /* 0x000fe20003800000 */
[----:B------:R-:W-:Y:S02]  /*72a0*/  SHF.R.U32.HI R6, RZ, 0x3, R210 ;  /* 0x00000003ff067819 */ /* 0x000fe400000116d2 */
[----:B------:R-:W-:Y:S02]  /*72b0*/  SHF.R.S32.HI R5, RZ, 0x1f, R4 ;  /* 0x0000001fff057819 */ /* 0x000fe40000011404 */
[----:B0-----:R-:W-:Y:S02]  /*72c0*/  IADD3 R12, P3, R60, R14, RZ ;  /* 0x0000000e3c0c7210 */ /* 0x001fe40007f7e0ff */
[----:B------:R-:W-:-:S03]  /*72d0*/  LEA.HI R4, R5, R4, RZ, 0x5 ;  /* 0x0000000405047211 */ /* 0x000fc600078f28ff */
[----:B------:R-:W-:Y:S01]  /*72e0*/  IMAD.X R13, R28, 0x1, R59, P3 ;  /* 0x000000011c0d7824 */ /* 0x000fe200018e063b */
        /* <DEDUP_REMOVED lines=9> */
[----:B------:R-:W0:Y:S04]  /*7380*/  LDS.128 R4, [R4+0x18400] ;  /* 0x0184000004047984 */ /* 0x000e280000000c00 */
[----:B------:R-:W0:Y:S01]  /*7390*/  LDS.128 R8, [R8+0x18400] ;  /* 0x0184000008087984 */ /* 0x000e220000000c00 */
[----:B------:R-:W-:Y:S05]  /*73a0*/  @P2 BRA `(.L_x_1863) ;  /* 0x0000000c00502947 */ /* 0x000fea0003800000 */
[--C-:B------:R-:W-:Y:S01]  /*73b0*/  SHF.R.U32.HI R29, RZ, 0x8, R33.reuse ;  /* 0x00000008ff1d7819 */ /* 0x100fe20000011621 */
[----:B0-----:R-:W-:Y:S01]  /*73c0*/  IMAD.MOV.U32 R31, RZ, RZ, R4 ;  /* 0x000000ffff1f7224 */ /* 0x001fe200078e0004 */
[----:B------:R-:W-:Y:S01]  /*73d0*/  SHF.R.U32.HI R114, RZ, 0x10, R33 ;  /* 0x00000010ff727819 */ /* 0x000fe20000011621 */
[----:B------:R-:W-:Y:S01]  /*73e0*/  IMAD.MOV.U32 R30, RZ, RZ, R10 ;  /* 0x000000ffff1e7224 */ /* 0x000fe200078e000a */
[----:B------:R-:W-:Y:S01]  /*73f0*/  LOP3.LUT R33, R33, 0xff0000ff, RZ, 0xc0, !PT ;  /* 0xff0000ff21217812 */ /* 0x000fe200078ec0ff */
[----:B------:R-:W-:Y:S01]  /*7400*/  IMAD.SHL.U32 R4, R29, 0x100, RZ ;  /* 0x000001001d047824 */ /* 0x000fe200078e00ff */
[----:B---3--:R-:W-:Y:S01]  /*7410*/  SHF.R.U32.HI R101, RZ, 0x8, R35 ;  /* 0x00000008ff657819 */ /* 0x008fe20000011623 */
[----:B------:R-:W-:Y:S01]  /*7420*/  IMAD.MOV.U32 R34, RZ, RZ, R8 ;  /* 0x000000ffff227224 */ /* 0x000fe200078e0008 */
[----:B------:R-:W-:Y:S01]  /*7430*/  SHF.R.U32.HI R32, RZ, 0x8, R39 ;  /* 0x00000008ff207819 */ /* 0x000fe20000011627 */
[----:B------:R-:W-:Y:S01]  /*7440*/  IMAD.MOV.U32 R29, RZ, RZ, R6 ;  /* 0x000000ffff1d7224 */ /* 0x000fe200078e0006 */
[----:B------:R-:W-:Y:S01]  /*7450*/  LOP3.LUT R33, R33, 0xff00, R4, 0xf8, !PT ;  /* 0x0000ff0021217812 */ /* 0x000fe200078ef804 */
[----:B------:R-:W-:Y:S01]  /*7460*/  IMAD.SHL.U32 R4, R101, 0x100, RZ ;  /* 0x0000010065047824 */ /* 0x000fe200078e00ff */
[----:B--2---:R-:W-:Y:S01]  /*7470*/  SHF.R.U32.HI R102, RZ, 0x10, R35 ;  /* 0x00000010ff667819 */ /* 0x004fe20000011623 */
[----:B------:R-:W-:Y:S01]  /*7480*/  IMAD.SHL.U32 R10, R32, 0x100, RZ ;  /* 0x00000100200a7824 */ /* 0x000fe200078e00ff */
[----:B------:R-:W-:Y:S01]  /*7490*/  LOP3.LUT R35, R35, 0xff0000ff, RZ, 0xc0, !PT ;  /* 0xff0000ff23237812 */ /* 0x000fe200078ec0ff */
[----:B------:R-:W-:Y:S01]  /*74a0*/  IMAD.U32 R8, R114, 0x10000, RZ ;  /* 0x0001000072087824 */ /* 0x000fe200078e00ff */
[----:B------:R-:W-:-:S02]  /*74b0*/  SHF.R.U32.HI R36, RZ, 0x8, R37 ;  /* 0x00000008ff247819 */ /* 0x000fc40000011625 */
[----:B------:R-:W-:Y:S02]  /*74c0*/  SHF.R.U32.HI R96, RZ, 0x10, R39 ;  /* 0x00000010ff607819 */ /* 0x000fe40000011627 */
[----:B------:R-:W-:Y:S01]  /*74d0*/  LOP3.LUT R39, R39, 0xff0000ff, RZ, 0xc0, !PT ;  /* 0xff0000ff27277812 */ /* 0x000fe200078ec0ff */
[----:B------:R-:W-:Y:S01]  /*74e0*/  IMAD.SHL.U32 R6, R36, 0x100, RZ ;  /* 0x0000010024067824 */ /* 0x000fe200078e00ff */
[----:B------:R-:W-:Y:S01]  /*74f0*/  SHF.R.U32.HI R38, RZ, 0x10, R37 ;  /* 0x00000010ff267819 */ /* 0x000fe20000011625 */
[----:B------:R-:W-:Y:S01]  /*7500*/  IMAD.U32 R96, R96, 0x10000, RZ ;  /* 0x0001000060607824 */ /* 0x000fe200078e00ff */
[----:B------:R-:W-:Y:S02]  /*7510*/  LOP3.LUT R97, R37, 0xff0000ff, RZ, 0xc0, !PT ;  /* 0xff0000ff25617812 */ /* 0x000fe400078ec0ff */
[----:B------:R-:W-:Y:S01]  /*7520*/  LOP3.LUT R37, R35, 0xff00, R4, 0xf8, !PT ;  /* 0x0000ff0023257812 */ /* 0x000fe200078ef804 */
[----:B------:R-:W-:Y:S01]  /*7530*/  IMAD.U32 R4, R102, 0x10000, RZ ;  /* 0x0001000066047824 */ /* 0x000fe200078e00ff */
[----:B------:R-:W-:Y:S01]  /*7540*/  LOP3.LUT R101, R39, 0xff00, R10, 0xf8, !PT ;  /* 0x0000ff0027657812 */ /* 0x000fe200078ef80a */
[----:B------:R-:W-:Y:S01]  /*7550*/  IMAD.U32 R10, R38, 0x10000, RZ ;  /* 0x00010000260a7824 */ /* 0x000fe200078e00ff */
[----:B------:R-:W-:-:S02]  /*7560*/  F2FP.F16.E4M3.UNPACK_B R39, R113.H1 ;  /* 0x00000071ff27723e */ /* 0x000fc400030006ff */
[----:B------:R-:W-:Y:S02]  /*7570*/  F2FP.F16.E4M3.UNPACK_B R32, R31.H1 ;  /* 0x0000001fff20723e */ /* 0x000fe400030006ff */
[----:B------:R-:W-:Y:S02]  /*7580*/  F2FP.F16.E4M3.UNPACK_B R35, R34.H1 ;  /* 0x00000022ff23723e */ /* 0x000fe400030006ff */
[----:B------:R-:W-:Y:S02]  /*7590*/  LOP3.LUT R4, R37, 0xff0000, R4, 0xf8, !PT ;  /* 0x00ff000025047812 */ /* 0x000fe400078ef804 */
[----:B------:R-:W-:Y:S01]  /*75a0*/  LOP3.LUT R97, R97, 0xff00, R6, 0xf8, !PT ;  /* 0x0000ff0061617812 */ /* 0x000fe200078ef806 */
[----:B------:R-:W-:Y:S01]  /*75b0*/  HADD2.F32 R6, -RZ, R39.H0_H0 ;  /* 0x20000027ff067230 */ /* 0x000fe20000004100 */
[----:B------:R-:W-:Y:S01]  /*75c0*/  LOP3.LUT R8, R33, 0xff0000, R8, 0xf8, !PT ;  /* 0x00ff000021087812 */ /* 0x000fe200078ef808 */
[----:B------:R-:W-:Y:S01]  /*75d0*/  HADD2.F32 R33, -RZ, R32.H0_H0 ;  /* 0x20000020ff217230 */ /* 0x000fe20000004100 */
[----:B------:R-:W-:Y:S01]  /*75e0*/  F2FP.F16.E4M3.UNPACK_B R37, R111.H1 ;  /* 0x0000006fff25723e */ /* 0x000fe200030006ff */
[----:B------:R-:W-:Y:S01]  /*75f0*/  HADD2.F32 R36, -RZ, R35.H0_H0 ;  /* 0x20000023ff247230 */ /* 0x000fe20000004100 */
[----:B------:R-:W-:Y:S01]  /*7600*/  LOP3.LUT R10, R97, 0xff0000, R10, 0xf8, !PT ;  /* 0x00ff0000610a7812 */ /* 0x000fe200078ef80a */
[----:B------:R-:W-:-:S02]  /*7610*/  HADD2.F32 R39, -RZ, R39.H1_H1 ;  /* 0x30000027ff277230 */ /* 0x000fc40000004100 */
[CC--:B------:R-:W-:Y:S01]  /*7620*/  FMUL.FTZ R115, R33.reuse, R6.reuse ;  /* 0x0000000621737220 */ /* 0x0c0fe20000410000 */
[--C-:B------:R-:W-:Y:S02]  /*7630*/  HADD2.F32 R38, -RZ, R37.reuse.H0_H0 ;  /* 0x20000025ff267230 */ /* 0x100fe40000004100 */
[C---:B------:R-:W-:Y:S01]  /*7640*/  FMUL.FTZ R102, R36.reuse, R6 ;  /* 0x0000000624667220 */ /* 0x040fe20000410000 */
[----:B------:R-:W-:Y:S01]  /*7650*/  F2FP.F16.E4M3.UNPACK_B R113, R113 ;  /* 0x00000071ff71723e */ /* 0x000fe200020006ff */
[----:B------:R-:W-:Y:S01]  /*7660*/  HADD2.F32 R37, -RZ, R37.H1_H1 ;  /* 0x30000025ff257230 */ /* 0x000fe20000004100 */
[----:B------:R-:W-:Y:S01]  /*7670*/  F2FP.F16.E4M3.UNPACK_B R34, R34 ;  /* 0x00000022ff22723e */ /* 0x000fe200020006ff */
[-C--:B------:R-:W-:Y:S01]  /*7680*/  FFMA.FTZ R115, R36, R38.reuse, R115 ;  /* 0x0000002624737223 */ /* 0x080fe20000010073 */
[----:B------:R-:W-:Y:S01]  /*7690*/  FFMA.FTZ R97, R33, R38, -R102 ;  /* 0x0000002621617223 */ /* 0x000fe20000010866 */
[----:B------:R-:W-:Y:S01]  /*76a0*/  HADD2.F32 R36, -RZ, R35.H1_H1 ;  /* 0x30000023ff247230 */ /* 0x000fe20000004100 */
[----:B------:R-:W-:Y:S01]  /*76b0*/  F2FP.F16.E4M3.UNPACK_B R31, R31 ;  /* 0x0000001fff1f723e */ /* 0x000fe200020006ff */
[----:B------:R-:W-:Y:S01]  /*76c0*/  HADD2.F32 R33, -RZ, R32.H1_H1 ;  /* 0x30000020ff217230 */ /* 0x000fe20000004100 */
[----:B------:R-:W-:Y:S01]  /*76d0*/  LOP3.LUT R6, R101, 0xff0000, R96, 0xf8, !PT ;  /* 0x00ff000065067812 */ /* 0x000fe200078ef860 */
[----:B------:R-:W-:-:S02]  /*76e0*/  HADD2.F32 R38, -RZ, R113.H0_H0 ;  /* 0x20000071ff267230 */ /* 0x000fc40000004100 */
        /* <DEDUP_REMOVED lines=22> */
[----:B------:R-:W-:Y:S01]  /*7850*/  HADD2.F32 R37, -RZ, R32.H0_H0 ;  /* 0x20000020ff257230 */ /* 0x000fe20000004100 */
[----:B------:R-:W-:Y:S01]  /*7860*/  F2FP.F16.E4M3.UNPACK_B R31, R29.H1 ;  /* 0x0000001dff1f723e */ /* 0x000fe200030006ff */
[----:B------:R-:W-:-:S02]  /*7870*/  HADD2.F32 R35, -RZ, R33.H0_H0 ;  /* 0x20000021ff237230 */ /* 0x000fc40000004100 */
[----:B------:R-:W-:Y:S01]  /*7880*/  FFMA.FTZ R113, R34, R111, R113 ;  /* 0x0000006f22717223 */ /* 0x000fe20000010071 */
[----:B------:R-:W-:Y:S01]  /*7890*/  HADD2.F32 R38, -RZ, R32.H1_H1 ;  /* 0x30000020ff267230 */ /* 0x000fe20000004100 */
[----:B------:R-:W-:Y:S01]  /*78a0*/  F2FP.F16.E4M3.UNPACK_B R112, R112 ;  /* 0x00000070ff70723e */ /* 0x000fe200020006ff */
[----:B------:R-:W-:Y:S02]  /*78b0*/  HADD2.F32 R32, -RZ, R31.H0_H0 ;  /* 0x2000001fff207230 */ /* 0x000fe40000004100 */
[----:B------:R-:W-:Y:S01]  /*78c0*/  FMUL.FTZ R101, R35, R37 ;  /* 0x0000002523657220 */ /* 0x000fe20000410000 */
[----:B------:R-:W-:Y:S01]  /*78d0*/  HADD2.F32 R34, -RZ, R36.H0_H0 ;  /* 0x20000024ff227230 */ /* 0x000fe20000004100 */
[----:B------:R-:W-:Y:S01]  /*78e0*/  F2FP.F16.E4M3.UNPACK_B R29, R29 ;  /* 0x0000001dff1d723e */ /* 0x000fe200020006ff */
[----:B------:R-:W-:Y:S02]  /*78f0*/  HADD2.F32 R33, -RZ, R33.H1_H1 ;  /* 0x30000021ff217230 */ /* 0x000fe40000004100 */
[----:B------:R-:W-:Y:S01]  /*7900*/  FMUL.FTZ R118, R32, R37 ;  /* 0x0000002520767220 */ /* 0x000fe20000410000 */
[----:B------:R-:W-:-:S02]  /*7910*/  HADD2.F32 R31, -RZ, R31.H1_H1 ;  /* 0x3000001fff1f7230 */ /* 0x000fc40000004100 */
[----:B------:R-:W-:Y:S01]  /*7920*/  FFMA.FTZ R111, R32, R34, -R101 ;  /* 0x00000022206f7223 */ /* 0x000fe20000010865 */
[----:B------:R-:W-:Y:S02]  /*7930*/  HADD2.F32 R36, -RZ, R36.H1_H1 ;  /* 0x30000024ff247230 */ /* 0x000fe40000004100 */
[----:B------:R-:W-:Y:S01]  /*7940*/  FMUL.FTZ R32, R33, R38 ;  /* 0x0000002621207220 */ /* 0x000fe20000410000 */
[----:B------:R-:W-:Y:S01]  /*7950*/  FFMA.FTZ R118, R35, R34, R118 ;  /* 0x0000002223767223 */ /* 0x000fe20000010076 */
[C---:B------:R-:W-:Y:S01]  /*7960*/  FMUL.FTZ R120, R31.reuse, R38 ;  /* 0x000000261f787220 */ /* 0x040fe20000410000 */
[--C-:B------:R-:W-:Y:S02]  /*7970*/  HADD2.F32 R35, -RZ, R112.reuse.H0_H0 ;  /* 0x20000070ff237230 */ /* 0x100fe40000004100 */
[----:B------:R-:W-:Y:S01]  /*7980*/  FFMA.FTZ R38, R31, R36, -R32 ;  /* 0x000000241f267223 */ /* 0x000fe20000010820 */
[----:B------:R-:W-:Y:S01]  /*7990*/  F2FP.F16.E4M3.UNPACK_B R31, R30 ;  /* 0x0000001eff1f723e */ /* 0x000fe200020006ff */
[----:B------:R-:W-:Y:S01]  /*79a0*/  HADD2.F32 R30, -RZ, R29.H0_H0 ;  /* 0x2000001dff1e7230 */ /* 0x000fe20000004100 */
[----:B------:R-:W-:Y:S01]  /*79b0*/  F2FP.F16.E4M3.UNPACK_B R110, R110 ;  /* 0x0000006eff6e723e */ /* 0x000fe200020006ff */
[----:B------:R-:W-:Y:S01]  /*79c0*/  FFMA.FTZ R117, R33, R36, R120 ;  /* 0x0000002421757223 */ /* 0x000fe20000010078 */
        /* <DEDUP_REMOVED lines=11> */
[-C--:B------:R-:W-:Y:S01]  /*7a80*/  FMUL.FTZ R34, R31, R112.reuse ;  /* 0x000000701f227220 */ /* 0x080fe20000410000 */
[-C--:B------:R-:W-:Y:S01]  /*7a90*/  FFMA.FTZ R30, R30, R33.reuse, -R37 ;  /* 0x000000211e1e7223 */ /* 0x080fe20000010825 */
[----:B------:R-:W-:Y:S01]  /*7aa0*/  FFMA.FTZ R101, R32, R33, R35 ;  /* 0x0000002120657223 */ /* 0x000fe20000010023 */
[C---:B------:R-:W-:Y:S01]  /*7ab0*/  FMUL.FTZ R112, R29.reuse, R112 ;  /* 0x000000701d707220 */ /* 0x040fe20000410000 */
[----:B------:R-:W-:Y:S01]  /*7ac0*/  F2FP.F16.E4M3.UNPACK_B R35, R9 ;  /* 0x00000009ff23723e */ /* 0x000fe200020006ff */
[-C--:B------:R-:W-:Y:S01]  /*7ad0*/  FFMA.FTZ R29, R29, R110.reuse, -R34 ;  /* 0x0000006e1d1d7223 */ /* 0x080fe20000010822 */
[----:B------:R-:W-:Y:S01]  /*7ae0*/  F2FP.F16.E4M3.UNPACK_B R33, R5 ;  /* 0x00000005ff21723e */ /* 0x000fe200020006ff */
[----:B------:R-:W-:Y:S01]  /*7af0*/  FFMA.FTZ R112, R31, R110, R112 ;  /* 0x0000006e1f707223 */ /* 0x000fe20000010070 */
[----:B------:R-:W-:Y:S01]  /*7b00*/  F2FP.SATFINITE.E4M3.F32.PACK_AB_MERGE_C R32, R114, R97, RZ ;  /* 0x000000617220723e */ /* 0x000fe200048070ff */
[----:B------:R-:W-:Y:S01]  /*7b10*/  HADD2.F32 R36, -RZ, R35.H0_H0 ;  /* 0x20000023ff247230 */ /* 0x000fe20000004100 */
[----:B------:R-:W-:Y:S01]  /*7b20*/  F2FP.F16.E4M3.UNPACK_B R37, R8 ;  /* 0x00000008ff25723e */ /* 0x000fe200020006ff */
[----:B------:R-:W-:Y:S01]  /*7b30*/  HADD2.F32 R97, -RZ, R38.H0_H0 ;  /* 0x20000026ff617230 */ /* 0x000fe20000004100 */
[----:B------:R-:W-:Y:S01]  /*7b40*/  F2FP.SATFINITE.E4M3.F32.PACK_AB_MERGE_C R30, R29, R30, R111 ;  /* 0x0000001e1d1e723e */ /* 0x000fe2000480706f */
[----:B------:R-:W-:Y:S01]  /*7b50*/  HADD2.F32 R34, -RZ, R33.H0_H0 ;  /* 0x20000021ff227230 */ /* 0x000fe20000004100 */
[----:B------:R-:W-:Y:S01]  /*7b60*/  F2FP.SATFINITE.E4M3.F32.PACK_AB_MERGE_C R32, R102, R39, R32 ;  /* 0x000000276620723e */ /* 0x000fe20004807020 */
[----:B------:R-:W-:Y:S01]  /*7b70*/  HADD2.F32 R39, -RZ, R37.H0_H0 ;  /* 0x20000025ff277230 */ /* 0x000fe20000004100 */
[----:B------:R-:W-:Y:S01]  /*7b80*/  F2FP.SATFINITE.E4M3.F32.PACK_AB_MERGE_C R29, R112, R101, R117 ;  /* 0x00000065701d723e */ /* 0x000fe20004807075 */
[-C--:B------:R-:W-:Y:S01]  /*7b90*/  FMUL.FTZ R101, R36, R97.reuse ;  /* 0x0000006124657220 */ /* 0x080fe20000410000 */
[----:B------:R-:W-:Y:S01]  /*7ba0*/  FMUL.FTZ R97, R34, R97 ;  /* 0x0000006122617220 */ /* 0x000fe20000410000 */
[----:B------:R-:W-:Y:S01]  /*7bb0*/  F2FP.SATFINITE.E4M3.F32.PACK_AB_MERGE_C R31, R116, R115, RZ ;  /* 0x00000073741f723e */ /* 0x000fe200048070ff */
[----:B------:R-:W-:-:S02]  /*7bc0*/  HADD2.F32 R35, -RZ, R35.H1_H1 ;  /* 0x30000023ff237230 */ /* 0x000fc40000004100 */
[-C--:B------:R-:W-:Y:S01]  /*7bd0*/  FFMA.FTZ R101, R34, R39.reuse, -R101 ;  /* 0x0000002722657223 */ /* 0x080fe20000010865 */
[----:B------:R-:W-:Y:S02]  /*7be0*/  HADD2.F32 R38, -RZ, R38.H1_H1 ;  /* 0x30000026ff267230 */ /* 0x000fe40000004100 */
[----:B------:R-:W-:Y:S01]  /*7bf0*/  FFMA.FTZ R97, R36, R39, R97 ;  /* 0x0000002724617223 */ /* 0x000fe20000010061 */
[----:B------:R-:W-:Y:S01]  /*7c00*/  F2FP.SATFINITE.E4M3.F32.PACK_AB_MERGE_C R31, R113, R96, R31 ;  /* 0x00000060711f723e */ /* 0x000fe2000480701f */
[----:B------:R-:W-:Y:S01]  /*7c10*/  HADD2.F32 R33, -RZ, R33.H1_H1 ;  /* 0x30000021ff217230 */ /* 0x000fe20000004100 */
[----:B------:R-:W-:Y:S01]  /*7c20*/  F2FP.F16.E4M3.UNPACK_B R34, R9.H1 ;  /* 0x00000009ff22723e */ /* 0x000fe200030006ff */
        /* <DEDUP_REMOVED lines=8> */
[----:B------:R-:W-:Y:S01]  /*7cb0*/  HADD2.F32 R10, -RZ, R34.H0_H0 ;  /* 0x20000022ff0a7230 */ /* 0x000fe20000004100 */
[----:B------:R-:W-:Y:S01]  /*7cc0*/  F2FP.F16.E4M3.UNPACK_B R37, R6 ;  /* 0x00000006ff25723e */ /* 0x000fe200020006ff */
[----:B------:R-:W-:-:S02]  /*7cd0*/  HADD2.F32 R9, -RZ, R5.H0_H0 ;  /* 0x20000005ff097230 */ /* 0x000fc40000004100 */
[--C-:B------:R-:W-:Y:S02]  /*7ce0*/  HADD2.F32 R35, -RZ, R33.reuse.H0_H0 ;  /* 0x20000021ff237230 */ /* 0x100fe40000004100 */
[----:B------:R-:W-:Y:S02]  /*7cf0*/  HADD2.F32 R34, -RZ, R34.H1_H1 ;  /* 0x30000022ff227230 */ /* 0x000fe40000004100 */
[----:B------:R-:W-:Y:S02]  /*7d00*/  HADD2.F32 R36, -RZ, R33.H1_H1 ;  /* 0x30000021ff247230 */ /* 0x000fe40000004100 */
[-C--:B------:R-:W-:Y:S01]  /*7d10*/  FMUL.FTZ R38, R10, R35.reuse ;  /* 0x000000230a267220 */ /* 0x080fe20000410000 */
[----:B------:R-:W-:Y:S02]  /*7d20*/  HADD2.F32 R33, -RZ, R8.H0_H0 ;  /* 0x20000008ff217230 */ /* 0x000fe40000004100 */
[----:B------:R-:W-:Y:S01]  /*7d30*/  FMUL.FTZ R35, R9, R35 ;  /* 0x0000002309237220 */ /* 0x000fe20000410000 */
[----:B------:R-:W-:-:S02]  /*7d40*/  HADD2.F32 R5, -RZ, R5.H1_H1 ;  /* 0x30000005ff057230 */ /* 0x000fc40000004100 */
        /* <DEDUP_REMOVED lines=54> */
[----:B------:R-:W-:Y:S01]  /*80b0*/  F2FP.SATFINITE.E4M3.F32.PACK_AB_MERGE_C R5, R102, R101, R111 ;  /* 0x000000656605723e */ /* 0x000fe2000480706f */
[----:B------:R-:W-:Y:S01]  /*80c0*/  IMAD.MOV.U32 R10, RZ, RZ, R29 ;  /* 0x000000ffff0a7224 */ /* 0x000fe200078e001d */
[----:B------:R-:W-:-:S02]  /*80d0*/  F2FP.SATFINITE.E4M3.F32.PACK_AB_MERGE_C R9, R110, R97, R112 ;  /* 0x000000616e09723e */ /* 0x000fc40004807070 */
[----:B------:R-:W-:-:S07]  /*80e0*/  F2FP.SATFINITE.E4M3.F32.PACK_AB_MERGE_C R11, R37, R116, R38 ;  /* 0x00000074250b723e */ /* 0x000fce0004807026 */
.L_x_1863:
[----:B------:R-:W-:Y:S05]  /*80f0*/  BSYNC B2 ;  /* 0x0000000000027941 */ /* 0x000fea0003800000 */
.L_x_1862:
[C---:B------:R-:W-:Y:S01]  /*8100*/  ISETP.GE.AND P3, PT, R15.reuse, R103, PT ;  /* 0x000000670f00720c */ /* 0x040fe20003f66270 */
[----:B------:R-:W-:Y:S02]  /*8110*/  ULDC.64 UR4, c[0x0][0x208] ;  /* 0x0000820000047ab9 */ /* 0x000fe40000000a00 */
[----:B0-----:R0:W-:Y:S10]  /*8120*/  ST.E.128 desc[UR4][R12.64], R4 ;  /* 0x000000040c007985 */ /* 0x0011f4000c101d04 */
[----:B------:R-:W-:-:S04]  /*8130*/  @!P3 IADD3 R14, P4, R15, R14, RZ ;  /* 0x0000000e0f0eb210 */ /* 0x000fc80007f9e0ff */
[----:B------:R-:W-:-:S05]  /*8140*/  @!P3 LEA.HI.X.SX32 R15, R15, R28, 0x1, P4 ;  /* 0x0000001c0f0fb211 */ /* 0x000fca00020f0eff */
[----:B------:R0:W-:Y:S04]  /*8150*/  @!P3 ST.E.128 desc[UR4][R14.64], R8 ;  /* 0x000000080e00b985 */ /* 0x0001e8000c101d04 */
.L_x_1861:
[----:B------:R-:W-:Y:S05]  /*8160*/  BSYNC B1 ;  /* 0x0000000000017941 */ /* 0x000fea0003800000 */
.L_x_1860:
[----:B------:R-:W-:-:S03]  /*8170*/  UMOV UR4, 0xffffffff ;  /* 0xffffffff00047882 */ /* 0x000fc60000000000 */
[----:B------:R-:W-:Y:S05]  /*8180*/  BRA.DIV UR4, `(.L_x_1864) ;  /* 0x0000029204a07947 */ /* 0x000fea000b800000 */
[----:B0-----:R0:W0:Y:S04]  /*8190*/  SHFL.IDX PT, R28, R99, 0x2, 0x1c1f ;  /* 0x005c1f00631c7f89 */ /* 0x00102800000e0000 */
[----:B------:R0:W0:Y:S02]  /*81a0*/  SHFL.IDX PT, R14, R100, 0x2, 0x1c1f ;  /* 0x005c1f00640e7f89 */ /* 0x00002400000e0000 */
.L_x_2226:
        /* <DEDUP_REMOVED lines=12> */
[----:B------:R-:W-:-:S05]  /*8270*/  LOP3.LUT R4, R5, R74, RZ, 0x3c, !PT ;  /* 0x0000004a05047212 */ /* 0x000fca00078e3cff */
[----:B------:R-:W-:Y:S02]  /*8280*/  IMAD.IADD R6, R215, 0x1, R4 ;  /* 0x00000001d7067824 */ /* 0x000fe400078e0204 */
[C---:B------:R-:W-:Y:S02]  /*8290*/  IMAD R4, R191.reuse, 0x5000, R0 ;  /* 0x00005000bf047824 */ /* 0x040fe400078e0200 */
        /* <DEDUP_REMOVED lines=11> */
[----:B------:R-:W-:Y:S01]  /*8350*/  IMAD.SHL.U32 R31, R31, 0x100, RZ ;  /* 0x000001001f1f7824 */ /* 0x000fe200078e00ff */
[----:B------:R-:W-:Y:S01]  /*8360*/  SHF.R.U32.HI R39, RZ, 0x8, R47 ;  /* 0x00000008ff277819 */ /* 0x000fe2000001162f */
[----:B------:R-:W-:Y:S01]  /*8370*/  IMAD.MOV.U32 R32, RZ, RZ, R6 ;  /* 0x000000ffff207224 */ /* 0x000fe200078e0006 */
[----:B------:R-:W-:Y:S01]  /*8380*/  SHF.R.U32.HI R35, RZ, 0x8, R43 ;  /* 0x00000008ff237819 */ /* 0x000fe2000001162b */
[----:B------:R-:W-:Y:S01]  /*8390*/  IMAD.MOV.U32 R36, RZ, RZ, R10 ;  /* 0x000000ffff247224 */ /* 0x000fe200078e000a */
[----:B------:R-:W-:Y:S01]  /*83a0*/  LOP3.LUT R8, R30, 0xff00, R31, 0xf8, !PT ;  /* 0x0000ff001e087812 */ /* 0x000fe200078ef81f */
[----:B------:R-:W-:Y:S01]  /*83b0*/  IMAD.U32 R31, R44, 0x10000, RZ ;  /* 0x000100002c1f7824 */ /* 0x000fe200078e00ff */
[----:B------:R-:W-:Y:S01]  /*83c0*/  SHF.R.U32.HI R40, RZ, 0x8, R45 ;  /* 0x00000008ff287819 */ /* 0x000fe2000001162d */
[----:B------:R-:W-:Y:S01]  /*83d0*/  IMAD.SHL.U32 R39, R39, 0x100, RZ ;  /* 0x0000010027277824 */ /* 0x000fe200078e00ff */
[----:B------:R-:W-:Y:S01]  /*83e0*/  SHF.R.U32.HI R42, RZ, 0x10, R43 ;  /* 0x00000010ff2a7819 */ /* 0x000fe2000001162b */
[----:B------:R-:W-:Y:S01]  /*83f0*/  IMAD.SHL.U32 R35, R35, 0x100, RZ ;  /* 0x0000010023237824 */ /* 0x000fe200078e00ff */
[----:B------:R-:W-:Y:S01]  /*8400*/  LOP3.LUT R38, R47, 0xff0000ff, RZ, 0xc0, !PT ;  /* 0xff0000ff2f267812 */ /* 0x000fe200078ec0ff */
[----:B------:R-:W-:Y:S01]  /*8410*/  IMAD.SHL.U32 R6, R40, 0x100, RZ ;  /* 0x0000010028067824 */ /* 0x000fe200078e00ff */
[----:B------:R-:W-:-:S02]  /*8420*/  LOP3.LUT R34, R43, 0xff0000ff, RZ, 0xc0, !PT ;  /* 0xff0000ff2b227812 */ /* 0x000fc400078ec0ff */
[----:B------:R-:W-:Y:S01]  /*8430*/  LOP3.LUT R8, R8, 0xff0000, R31, 0xf8, !PT ;  /* 0x00ff000008087812 */ /* 0x000fe200078ef81f */
[----:B------:R-:W-:Y:S01]  /*8440*/  IMAD.U32 R31, R42, 0x10000, RZ ;  /* 0x000100002a1f7824 */ /* 0x000fe200078e00ff */
[----:B------:R-:W-:Y:S02]  /*8450*/  LOP3.LUT R37, R45, 0xff0000ff, RZ, 0xc0, !PT ;  /* 0xff0000ff2d257812 */ /* 0x000fe400078ec0ff */
[----:B------:R-:W-:Y:S02]  /*8460*/  LOP3.LUT R40, R38, 0xff00, R39, 0xf8, !PT ;  /* 0x0000ff0026287812 */ /* 0x000fe400078ef827 */
[----:B------:R-:W-:Y:S02]  /*8470*/  LOP3.LUT R4, R34, 0xff00, R35, 0xf8, !PT ;  /* 0x0000ff0022047812 */ /* 0x000fe400078ef823 */
[----:B------:R-:W-:Y:S02]  /*8480*/  F2FP.F16.E4M3.UNPACK_B R39, R105.H1 ;  /* 0x00000069ff27723e */ /* 0x000fe400030006ff */
[----:B------:R-:W-:-:S02]  /*8490*/  F2FP.F16.E4M3.UNPACK_B R30, R29.H1 ;  /* 0x0000001dff1e723e */ /* 0x000fc400030006ff */
[----:B------:R-:W-:Y:S02]  /*84a0*/  F2FP.F16.E4M3.UNPACK_B R34, R33.H1 ;  /* 0x00000021ff22723e */ /* 0x000fe400030006ff */
[----:B------:R-:W-:Y:S01]  /*84b0*/  LOP3.LUT R10, R37, 0xff00, R6, 0xf8, !PT ;  /* 0x0000ff00250a7812 */ /* 0x000fe200078ef806 */
[----:B------:R-:W-:Y:S01]  /*84c0*/  HADD2.F32 R6, -RZ, R39.H0_H0 ;  /* 0x20000027ff067230 */ /* 0x000fe20000004100 */
[----:B------:R-:W-:Y:S01]  /*84d0*/  SHF.R.U32.HI R43, RZ, 0x10, R47 ;  /* 0x00000010ff2b7819 */ /* 0x000fe2000001162f */
[----:B------:R-:W-:Y:S01]  /*84e0*/  HADD2.F32 R35, -RZ, R34.H0_H0 ;  /* 0x20000022ff237230 */ /* 0x000fe20000004100 */
[----:B------:R-:W-:Y:S01]  /*84f0*/  LOP3.LUT R4, R4, 0xff0000, R31, 0xf8, !PT ;  /* 0x00ff000004047812 */ /* 0x000fe200078ef81f */
[----:B------:R-:W-:Y:S01]  /*8500*/  HADD2.F32 R31, -RZ, R30.H0_H0 ;  /* 0x2000001eff1f7230 */ /* 0x000fe20000004100 */
[----:B------:R-:W-:Y:S01]  /*8510*/  F2FP.F16.E4M3.UNPACK_B R37, R108.H1 ;  /* 0x0000006cff25723e */ /* 0x000fe200030006ff */
[----:B------:R-:W-:Y:S02]  /*8520*/  IMAD.U32 R43, R43, 0x10000, RZ ;  /* 0x000100002b2b7824 */ /* 0x000fe400078e00ff */
[-C--:B------:R-:W-:Y:S01]  /*8530*/  FMUL.FTZ R42, R35, R6.reuse ;  /* 0x00000006232a7220 */ /* 0x080fe20000410000 */
[----:B------:R-:W-:Y:S01]  /*8540*/  F2FP.F16.E4M3.UNPACK_B R105, R105 ;  /* 0x00000069ff69723e */ /* 0x000fe200020006ff */
[----:B------:R-:W-:Y:S01]  /*8550*/  FMUL.FTZ R44, R31, R6 ;  /* 0x000000061f2c7220 */ /* 0x000fe20000410000 */
[----:B------:R-:W-:Y:S01]  /*8560*/  HADD2.F32 R38, -RZ, R37.H0_H0 ;  /* 0x20000025ff267230 */ /* 0x000fe20000004100 */
[----:B------:R-:W-:Y:S01]  /*8570*/  LOP3.LUT R6, R40, 0xff0000, R43, 0xf8, !PT ;  /* 0x00ff000028067812 */ /* 0x000fe200078ef82b */
[----:B------:R-:W-:Y:S01]  /*8580*/  HADD2.F32 R40, -RZ, R39.H1_H1 ;  /* 0x30000027ff287230 */ /* 0x000fe20000004100 */
[----:B------:R-:W-:-:S02]  /*8590*/  F2FP.F16.E4M3.UNPACK_B R33, R33 ;  /* 0x00000021ff21723e */ /* 0x000fc400020006ff */
[-C--:B------:R-:W-:Y:S01]  /*85a0*/  FFMA.FTZ R44, R35, R38.reuse, R44 ;  /* 0x00000026232c7223 */ /* 0x080fe2000001002c */
[----:B------:R-:W-:Y:S01]  /*85b0*/  FFMA.FTZ R43, R31, R38, -R42 ;  /* 0x000000261f2b7223 */ /* 0x000fe2000001082a */
[----:B------:R-:W-:Y:S01]  /*85c0*/  HADD2.F32 R35, -RZ, R34.H1_H1 ;  /* 0x30000022ff237230 */ /* 0x000fe20000004100 */
[----:B------:R-:W-:Y:S01]  /*85d0*/  F2FP.F16.E4M3.UNPACK_B R29, R29 ;  /* 0x0000001dff1d723e */ /* 0x000fe200020006ff */
[----:B------:R-:W-:Y:S01]  /*85e0*/  HADD2.F32 R31, -RZ, R30.H1_H1 ;  /* 0x3000001eff1f7230 */ /* 0x000fe20000004100 */
[----:B------:R-:W-:Y:S01]  /*85f0*/  F2FP.F16.E4M3.UNPACK_B R108, R108 ;  /* 0x0000006cff6c723e */ /* 0x000fe200020006ff */
[----:B------:R-:W-:Y:S02]  /*8600*/  HADD2.F32 R38, -RZ, R37.H1_H1 ;  /* 0x30000025ff267230 */ /* 0x000fe40000004100 */
[-C--:B------:R-:W-:Y:S01]  /*8610*/  FMUL.FTZ R42, R35, R40.reuse ;  /* 0x00000028232a7220 */ /* 0x080fe20000410000 */
[----:B------:R-:W-:Y:S02]  /*8620*/  HADD2.F32 R37, -RZ, R105.H0_H0 ;  /* 0x20000069ff257230 */ /* 0x000fe40000004100 */
[----:B------:R-:W-:Y:S01]  /*8630*/  FMUL.FTZ R40, R31, R40 ;  /* 0x000000281f287220 */ /* 0x000fe20000410000 */
[----:B------:R-:W-:Y:S01]  /*8640*/  HADD2.F32 R34, -RZ, R33.H0_H0 ;  /* 0x20000021ff227230 */ /* 0x000fe20000004100 */
[----:B------:R-:W-:Y:S01]  /*8650*/  SHF.R.U32.HI R41, RZ, 0x10, R45 ;  /* 0x00000010ff297819 */ /* 0x000fe2000001162d */
[----:B------:R-:W-:-:S02]  /*8660*/  HADD2.F32 R30, -RZ, R29.H0_H0 ;  /* 0x2000001dff1e7230 */ /* 0x000fc40000004100 */
[-C--:B------:R-:W-:Y:S01]  /*8670*/  FFMA.FTZ R46, R31, R38.reuse, -R42 ;  /* 0x000000261f2e7223 */ /* 0x080fe2000001082a */
[----:B------:R-:W-:Y:S01]  /*8680*/  FFMA.FTZ R45, R35, R38, R40 ;  /* 0x00000026232d7223 */ /* 0x000fe20000010028 */
[----:B------:R-:W-:Y:S02]  /*8690*/  HADD2.F32 R31, -RZ, R108.H0_H0 ;  /* 0x2000006cff1f7230 */ /* 0x000fe40000004100 */
[-C--:B------:R-:W-:Y:S01]  /*86a0*/  FMUL.FTZ R35, R34, R37.reuse ;  /* 0x0000002522237220 */ /* 0x080fe20000410000 */
[----:B------:R-:W-:Y:S01]  /*86b0*/  FMUL.FTZ R37, R30, R37 ;  /* 0x000000251e257220 */ /* 0x000fe20000410000 */
[----:B------:R-:W-:Y:S01]  /*86c0*/  HADD2.F32 R38, -RZ, R105.H1_H1 ;  /* 0x30000069ff267230 */ /* 0x000fe20000004100 */
[----:B------:R-:W-:Y:S01]  /*86d0*/  F2FP.SATFINITE.E4M3.F32.PACK_AB_MERGE_C R43, R46, R43, RZ ;  /* 0x0000002b2e2b723e */ /* 0x000fe200048070ff */
[----:B------:R-:W-:Y:S02]  /*86e0*/  HADD2.F32 R33, -RZ, R33.H1_H1 ;  /* 0x30000021ff217230 */ /* 0x000fe40000004100 */
[----:B------:R-:W-:Y:S01]  /*86f0*/  FFMA.FTZ R40, R34, R31, R37 ;  /* 0x0000001f22287223 */ /* 0x000fe20000010025 */
[----:B------:R-:W-:-:S02]  /*8700*/  HADD2.F32 R29, -RZ, R29.H1_H1 ;  /* 0x3000001dff1d7230 */ /* 0x000fc40000004100 */
[----:B------:R-:W-:Y:S01]  /*8710*/  FFMA.FTZ R39, R30, R31, -R35 ;  /* 0x0000001f1e277223 */ /* 0x000fe20000010823 */
[----:B------:R-:W-:Y:S02]  /*8720*/  HADD2.F32 R108, -RZ, R108.H1_H1 ;  /* 0x3000006cff6c7230 */ /* 0x000fe40000004100 */
[----:B------:R-:W-:Y:S01]  /*8730*/  FMUL.FTZ R34, R33, R38 ;  /* 0x0000002621227220 */ /* 0x000fe20000410000 */
[----:B------:R-:W-:Y:S01]  /*8740*/  F2FP.F16.E4M3.UNPACK_B R30, R106.H1 ;  /* 0x0000006aff1e723e */ /* 0x000fe200030006ff */
[----:B------:R-:W-:Y:S01]  /*8750*/  IMAD.U32 R41, R41, 0x10000, RZ ;  /* 0x0001000029297824 */ /* 0x000fe200078e00ff */
[----:B------:R-:W-:Y:S01]  /*8760*/  F2FP.F16.E4M3.UNPACK_B R31, R36.H1 ;  /* 0x00000024ff1f723e */ /* 0x000fe200030006ff */
[C---:B------:R-:W-:Y:S01]  /*8770*/  FMUL.FTZ R38, R29.reuse, R38 ;  /* 0x000000261d267220 */ /* 0x040fe20000410000 */
[----:B------:R-:W-:Y:S01]  /*8780*/  FFMA.FTZ R42, R29, R108, -R34 ;  /* 0x0000006c1d2a7223 */ /* 0x000fe20000010822 */
[----:B------:R-:W-:Y:S01]  /*8790*/  F2FP.F16.E4M3.UNPACK_B R35, R107.H1 ;  /* 0x0000006bff23723e */ /* 0x000fe200030006ff */
[--C-:B------:R-:W-:Y:S01]  /*87a0*/  HADD2.F32 R37, -RZ, R30.reuse.H0_H0 ;  /* 0x2000001eff257230 */ /* 0x100fe20000004100 */
[----:B------:R-:W-:Y:S01]  /*87b0*/  F2FP.F16.E4M3.UNPACK_B R29, R32.H1 ;  /* 0x00000020ff1d723e */ /* 0x000fe200030006ff */
[----:B------:R-:W-:Y:S01]  /*87c0*/  HADD2.F32 R34, -RZ, R31.H0_H0 ;  /* 0x2000001fff227230 */ /* 0x000fe20000004100 */
[----:B------:R-:W-:Y:S01]  /*87d0*/  LOP3.LUT R10, R10, 0xff0000, R41, 0xf8, !PT ;  /* 0x00ff00000a0a7812 */ /* 0x000fe200078ef829 */
[----:B------:R-:W-:Y:S01]  /*87e0*/  FFMA.FTZ R41, R33, R108, R38 ;  /* 0x0000006c21297223 */ /* 0x000fe20000010026 */
[----:B------:R-:W-:Y:S01]  /*87f0*/  HADD2.F32 R38, -RZ, R30.H1_H1 ;  /* 0x3000001eff267230 */ /* 0x000fe20000004100 */
[----:B------:R-:W-:Y:S01]  /*8800*/  F2FP.F16.E4M3.UNPACK_B R106, R106 ;  /* 0x0000006aff6a723e */ /* 0x000fe200020006ff */
[----:B------:R-:W-:-:S02]  /*8810*/  HADD2.F32 R30, -RZ, R29.H0_H0 ;  /* 0x2000001dff1e7230 */ /* 0x000fc40000004100 */
[-C--:B------:R-:W-:Y:S01]  /*8820*/  FMUL.FTZ R47, R34, R37.reuse ;  /* 0x00000025222f7220 */ /* 0x080fe20000410000 */
[----:B------:R-:W-:Y:S01]  /*8830*/  HADD2.F32 R33, -RZ, R35.H0_H0 ;  /* 0x20000023ff217230 */ /* 0x000fe20000004100 */
[----:B------:R-:W-:Y:S01]  /*8840*/  F2FP.F16.E4M3.UNPACK_B R36, R36 ;  /* 0x00000024ff24723e */ /* 0x000fe200020006ff */
[----:B------:R-:W-:Y:S02]  /*8850*/  HADD2.F32 R31, -RZ, R31.H1_H1 ;  /* 0x3000001fff1f7230 */ /* 0x000fe40000004100 */
[C---:B------:R-:W-:Y:S01]  /*8860*/  FMUL.FTZ R37, R30.reuse, R37 ;  /* 0x000000251e257220 */ /* 0x040fe20000410000 */
[----:B------:R-:W-:Y:S02]  /*8870*/  HADD2.F32 R29, -RZ, R29.H1_H1 ;  /* 0x3000001dff1d7230 */ /* 0x000fe40000004100 */
[-C--:B------:R-:W-:Y:S01]  /*8880*/  FFMA.FTZ R96, R30, R33.reuse, -R47 ;  /* 0x000000211e607223 */ /* 0x080fe2000001082f */
[----:B------:R-:W-:Y:S02]  /*8890*/  HADD2.F32 R30, -RZ, R35.H1_H1 ;  /* 0x30000023ff1e7230 */ /* 0x000fe40000004100 */
[----:B----4-:R-:W-:Y:S01]  /*88a0*/  FMUL.FTZ R100, R31, R38 ;  /* 0x000000261f647220 */ /* 0x010fe20000410000 */
[----:B------:R-:W-:Y:S01]  /*88b0*/  F2FP.F16.E4M3.UNPACK_B R32, R32 ;  /* 0x00000020ff20723e */ /* 0x000fe200020006ff */
[C---:B------:R-:W-:Y:S01]  /*88c0*/  FMUL.FTZ R38, R29.reuse, R38 ;  /* 0x000000261d267220 */ /* 0x040fe20000410000 */
[----:B------:R-:W-:Y:S01]  /*88d0*/  FFMA.FTZ R97, R34, R33, R37 ;  /* 0x0000002122617223 */ /* 0x000fe20000010025 */
[----:B------:R-:W-:Y:S01]  /*88e0*/  FFMA.FTZ R99, R29, R30, -R100 ;  /* 0x0000001e1d637223 */ /* 0x000fe20000010864 */
[----:B------:R-:W-:-:S02]  /*88f0*/  HADD2.F32 R33, -RZ, R106.H0_H0 ;  /* 0x2000006aff217230 */ /* 0x000fc40000004100 */
[----:B------:R-:W-:Y:S01]  /*8900*/  FFMA.FTZ R100, R31, R30, R38 ;  /* 0x0000001e1f647223 */ /* 0x000fe20000010026 */
[----:B------:R-:W-:Y:S01]  /*8910*/  F2FP.F16.E4M3.UNPACK_B R107, R107 ;  /* 0x0000006bff6b723e */ /* 0x000fe200020006ff */
[----:B------:R-:W-:Y:S01]  /*8920*/  HADD2.F32 R30, -RZ, R36.H0_H0 ;  /* 0x20000024ff1e7230 */ /* 0x000fe20000004100 */
[----:B------:R-:W-:Y:S01]  /*8930*/  F2FP.SATFINITE.E4M3.F32.PACK_AB_MERGE_C R96, R99, R96, RZ ;  /* 0x000000606360723e */ /* 0x000fe200048070ff */
[----:B------:R-:W-:Y:S01]  /*8940*/  HADD2.F32 R29, -RZ, R32.H0_H0 ;  /* 0x20000020ff1d7230 */ /* 0x000fe20000004100 */
[----:B------:R-:W-:Y:S01]  /*8950*/  F2FP.SATFINITE.E4M3.F32.PACK_AB_MERGE_C R44, R45, R44, RZ ;  /* 0x0000002c2d2c723e */ /* 0x000fe200048070ff */
[----:B------:R-:W-:Y:S02]  /*8960*/  HADD2.F32 R35, -RZ, R106.H1_H1 ;  /* 0x3000006aff237230 */ /* 0x000fe40000004100 */
[-C--:B------:R-:W-:Y:S01]  /*8970*/  FMUL.FTZ R34, R30, R33.reuse ;  /* 0x000000211e227220 */ /* 0x080fe20000410000 */
[----:B------:R-:W-:Y:S02]  /*8980*/  HADD2.F32 R36, -RZ, R36.H1_H1 ;  /* 0x30000024ff247230 */ /* 0x000fe40000004100 */
[----:B------:R-:W-:Y:S01]  /*8990*/  FMUL.FTZ R33, R29, R33 ;  /* 0x000000211d217220 */ /* 0x000fe20000410000 */
[----:B------:R-:W-:-:S02]  /*89a0*/  HADD2.F32 R32, -RZ, R32.H1_H1 ;  /* 0x30000020ff207230 */ /* 0x000fc40000004100 */
[--C-:B------:R-:W-:Y:S02]  /*89b0*/  HADD2.F32 R31, -RZ, R107.reuse.H0_H0 ;  /* 0x2000006bff1f7230 */ /* 0x100fe40000004100 */
[-C--:B------:R-:W-:Y:S01]  /*89c0*/  FMUL.FTZ R37, R36, R35.reuse ;  /* 0x0000002324257220 */ /* 0x080fe20000410000 */
[----:B------:R-:W-:Y:S02]  /*89d0*/  HADD2.F32 R107, -RZ, R107.H1_H1 ;  /* 0x3000006bff6b7230 */ /* 0x000fe40000004100 */
[----:B------:R-:W-:Y:S01]  /*89e0*/  FMUL.FTZ R47, R32, R35 ;  /* 0x00000023202f7220 */ /* 0x000fe20000410000 */
[-C--:B------:R-:W-:Y:S01]  /*89f0*/  FFMA.FTZ R35, R29, R31.reuse, -R34 ;  /* 0x0000001f1d237223 */ /* 0x080fe20000010822 */
[----:B------:R-:W-:Y:S01]  /*8a00*/  FFMA.FTZ R38, R30, R31, R33 ;  /* 0x0000001f1e267223 */ /* 0x000fe20000010021 */
[----:B------:R-:W-:Y:S01]  /*8a10*/  FFMA.FTZ R30, R32, R107, -R37 ;  /* 0x0000006b201e7223 */ /* 0x000fe20000010825 */
[----:B------:R-:W-:Y:S01]  /*8a20*/  F2FP.F16.E4M3.UNPACK_B R31, R9 ;  /* 0x00000009ff1f723e */ /* 0x000fe200020006ff */
[----:B------:R-:W-:Y:S01]  /*8a30*/  FFMA.FTZ R47, R36, R107, R47 ;  /* 0x0000006b242f7223 */ /* 0x000fe2000001002f */
[----:B------:R-:W-:-:S02]  /*8a40*/  F2FP.F16.E4M3.UNPACK_B R34, R10 ;  /* 0x0000000aff22723e */ /* 0x000fc400020006ff */
[----:B------:R-:W-:Y:S01]  /*8a50*/  F2FP.F16.E4M3.UNPACK_B R29, R5 ;  /* 0x00000005ff1d723e */ /* 0x000fe200020006ff */
[----:B------:R-:W-:Y:S01]  /*8a60*/  HADD2.F32 R32, -RZ, R31.H0_H0 ;  /* 0x2000001fff207230 */ /* 0x000fe20000004100 */
[----:B------:R-:W-:Y:S01]  /*8a70*/  F2FP.F16.E4M3.UNPACK_B R33, R8 ;  /* 0x00000008ff21723e */ /* 0x000fe200020006ff */
[--C-:B------:R-:W-:Y:S01]  /*8a80*/  HADD2.F32 R37, -RZ, R34.reuse.H0_H0 ;  /* 0x20000022ff257230 */ /* 0x100fe20000004100 */
[----:B------:R-:W-:Y:S01]  /*8a90*/  F2FP.SATFINITE.E4M3.F32.PACK_AB_MERGE_C R99, R30, R35, R96 ;  /* 0x000000231e63723e */ /* 0x000fe20004807060 */
[----:B------:R-:W-:Y:S01]  /*8aa0*/  HADD2.F32 R30, -RZ, R29.H0_H0 ;  /* 0x2000001dff1e7230 */ /* 0x000fe20000004100 */
[----:B------:R-:W-:Y:S01]  /*8ab0*/  F2FP.SATFINITE.E4M3.F32.PACK_AB_MERGE_C R36, R100, R97, RZ ;  /* 0x000000616424723e */ /* 0x000fe200048070ff */
[----:B------:R-:W-:Y:S01]  /*8ac0*/  HADD2.F32 R35, -RZ, R33.H0_H0 ;  /* 0x20000021ff237230 */ /* 0x000fe20000004100 */
[----:B------:R-:W-:Y:S01]  /*8ad0*/  F2FP.SATFINITE.E4M3.F32.PACK_AB_MERGE_C R97, R42, R39, R43 ;  /* 0x000000272a61723e */ /* 0x000fe2000480702b */
[-C--:B------:R-:W-:Y:S01]  /*8ae0*/  FMUL.FTZ R39, R32, R37.reuse ;  /* 0x0000002520277220 */ /* 0x080fe20000410000 */
[----:B------:R-:W-:Y:S01]  /*8af0*/  FMUL.FTZ R37, R30, R37 ;  /* 0x000000251e257220 */ /* 0x000fe20000410000 */
[----:B------:R-:W-:Y:S01]  /*8b00*/  HADD2.F32 R31, -RZ, R31.H1_H1 ;  /* 0x3000001fff1f7230 */ /* 0x000fe20000004100 */
[----:B------:R-:W-:Y:S01]  /*8b10*/  F2FP.SATFINITE.E4M3.F32.PACK_AB_MERGE_C R47, R47, R38, R36 ;  /* 0x000000262f2f723e */ /* 0x000fe20004807024 */
[----:B------:R-:W-:-:S02]  /*8b20*/  HADD2.F32 R34, -RZ, R34.H1_H1 ;  /* 0x30000022ff227230 */ /* 0x000fc40000004100 */
[-C--:B------:R-:W-:Y:S01]  /*8b30*/  FFMA.FTZ R37, R32, R35.reuse, R37 ;  /* 0x0000002320257223 */ /* 0x080fe20000010025 */
[----:B------:R-:W-:Y:S02]  /*8b40*/  HADD2.F32 R29, -RZ, R29.H1_H1 ;  /* 0x3000001dff1d7230 */ /* 0x000fe40000004100 */
[----:B------:R-:W-:Y:S01]  /*8b50*/  FFMA.FTZ R39, R30, R35, -R39 ;  /* 0x000000231e277223 */ /* 0x000fe20000010827 */
        /* <DEDUP_REMOVED lines=8> */
[----:B------:R-:W-:Y:S01]  /*8be0*/  F2FP.SATFINITE.E4M3.F32.PACK_AB_MERGE_C R100, R41, R40, R44 ;  /* 0x000000282964723e */ /* 0x000fe2000480702c */
[----:B------:R-:W-:Y:S01]  /*8bf0*/  FFMA.FTZ R40, R31, R32, R34 ;  /* 0x000000201f287223 */ /* 0x000fe20000010022 */
[----:B------:R-:W-:Y:S01]  /*8c00*/  F2FP.F16.E4M3.UNPACK_B R8, R8.H1 ;  /* 0x00000008ff08723e */ /* 0x000fe200030006ff */
[----:B------:R-:W-:Y:S01]  /*8c10*/  HADD2.F32 R31, -RZ, R29.H0_H0 ;  /* 0x2000001dff1f7230 */ /* 0x000fe20000004100 */
[----:B------:R-:W-:Y:S01]  /*8c20*/  F2FP.F16.E4M3.UNPACK_B R33, R6 ;  /* 0x00000006ff21723e */ /* 0x000fe200020006ff */
[----:B------:R-:W-:-:S02]  /*8c30*/  HADD2.F32 R9, -RZ, R5.H0_H0 ;  /* 0x20000005ff097230 */ /* 0x000fc40000004100 */
[----:B------:R-:W-:Y:S02]  /*8c40*/  HADD2.F32 R30, -RZ, R30.H1_H1 ;  /* 0x3000001eff1e7230 */ /* 0x000fe40000004100 */
[-C--:B------:R-:W-:Y:S01]  /*8c50*/  FMUL.FTZ R34, R10, R31.reuse ;  /* 0x0000001f0a227220 */ /* 0x080fe20000410000 */
[----:B------:R-:W-:Y:S02]  /*8c60*/  HADD2.F32 R32, -RZ, R29.H1_H1 ;  /* 0x3000001dff207230 */ /* 0x000fe40000004100 */
[----:B------:R-:W-:Y:S01]  /*8c70*/  FMUL.FTZ R31, R9, R31 ;  /* 0x0000001f091f7220 */ /* 0x000fe20000410000 */
[--C-:B------:R-:W-:Y:S02]  /*8c80*/  HADD2.F32 R29, -RZ, R8.reuse.H0_H0 ;  /* 0x20000008ff1d7230 */ /* 0x100fe40000004100 */
[----:B------:R-:W-:Y:S02]  /*8c90*/  HADD2.F32 R5, -RZ, R5.H1_H1 ;  /* 0x30000005ff057230 */ /* 0x000fe40000004100 */
[----:B------:R-:W-:Y:S01]  /*8ca0*/  FMUL.FTZ R36, R30, R32 ;  /* 0x000000201e247220 */ /* 0x000fe20000410000 */
[----:B------:R-:W-:-:S02]  /*8cb0*/  HADD2.F32 R8, -RZ, R8.H1_H1 ;  /* 0x30000008ff087230 */ /* 0x000fc40000004100 */
        /* <DEDUP_REMOVED lines=56> */
.L_x_1866:
[----:B------:R-:W-:Y:S05]  /*9040*/  BSYNC B1 ;  /* 0x0000000000017941 */ /* 0x000fea0003800000 */
.L_x_1865:
[----:B------:R-:W-:Y:S01]  /*9050*/  ISETP.GE.AND P2, PT, R15, R103, PT ;  /* 0x000000670f00720c */ /* 0x000fe20003f46270 */
[----:B------:R-:W-:Y:S02]  /*9060*/  ULDC.64 UR4, c[0x0][0x208] ;  /* 0x0000820000047ab9 */ /* 0x000fe40000000a00 */
[----:B0-----:R0:W-:Y:S10]  /*9070*/  ST.E.128 desc[UR4][R12.64], R4 ;  /* 0x000000040c007985 */ /* 0x0011f4000c101d04 */
[----:B------:R-:W-:Y:S05]  /*9080*/  @P2 BRA `(.L_x_1844) ;  /* 0x0000000400802947 */ /* 0x000fea0003800000 */
[----:B------:R-:W-:Y:S01]  /*9090*/  IADD3 R14, P2, R15, R14, RZ ;  /* 0x0000000e0f0e7210 */ /* 0x000fe20007f5e0ff */
[----:B------:R-:W-:-:S03]  /*90a0*/  ULDC.64 UR4, c[0x0][0x208] ;  /* 0x0000820000047ab9 */ /* 0x000fc60000000a00 */
[----:B------:R-:W-:-:S05]  /*90b0*/  LEA.HI.X.SX32 R15, R15, R28, 0x1, P2 ;  /* 0x0000001c0f0f7211 */ /* 0x000fca00010f0eff */
[----:B------:R0:W-:Y:S01]  /*90c0*/  ST.E.128 desc[UR4][R14.64], R8 ;  /* 0x000000080e007985 */ /* 0x0001e2000c101d04 */
[----:B------:R-:W-:Y:S05]  /*90d0*/  BRA `(.L_x_1844) ;  /* 0x00000004006c7947 */ /* 0x000fea0003800000 */
.L_x_1814:
[----:B------:R-:W2:Y:S02]  /*90e0*/  LDL R4, [R1] ;  /* 0x0000000001047983 */ /* 0x000ea40000100800 */
[----:B--2---:R-:W-:-:S13]  /*90f0*/  R2UR UR4, R4 ;  /* 0x00000000040472ca */ /* 0x004fda00000e0000 */
[----:B------:R-:W-:-:S06]  /*9100*/  UISETP.NE.AND UP0, UPT, UR4, 0x3, UPT ;  /* 0x000000030400788c */ /* 0x000fcc000bf05270 */
[----:B------:R-:W-:-:S13]  /*9110*/  PLOP3.LUT P5, PT, PT, PT, UP0, 0x80, 0x0 ;  /* 0x000000000000781c */ /* 0x000fda0003faf008 */
[----:B------:R-:W-:Y:S05]  /*9120*/  @!P5 BRA `(.L_x_1867) ;  /* 0x000000000004d947 */ /* 0x000fea0003800000 */
[----:B------:R-:W-:Y:S01]  /*9130*/  BPT.TRAP 0x1 ;  /* 0x000000040000795c */ /* 0x000fe20000300000 */
.L_x_1867:
[----:B------:R-:W-:Y:S01]  /*9140*/  IMAD R86, R191, 0x8, R17 ;  /* 0x00000008bf567824 */ /* 0x000fe200078e0211 */
[----:B------:R-:W-:Y:S01]  /*9150*/  SHF.L.U32 R98, R200, 0x1f, RZ ;  /* 0x0000001fc8627819 */ /* 0x000fe200000006ff */
[----:B------:R-:W-:Y:S01]  /*9160*/  BSSY B1, `(.L_x_1868) ;  /* 0x0000004000017945 */ /* 0x000fe20003800000 */
[----:B------:R-:W-:Y:S02]  /*9170*/  SHF.R.S32.HI R93, RZ, 0x1f, R92 ;  /* 0x0000001fff5d7819 */ /* 0x000fe4000001145c */
[----:B------:R-:W0:Y:S02]  /*9180*/  SYNCS.PHASECHK.TRANS64.TRYWAIT P2, [R86+URZ+0x22890], R98 ;  /* 0x02289062560075a7 */ /* 0x000e24000804017f */
[----:B0-----:R-:W-:Y:S05]  /*9190*/  @!P2 BRA `(.L_x_1869) ;  /* 0x0000028000e4a947 */ /* 0x001fea0003800000 */
.L_x_2227:
[----:B------:R-:W-:Y:S05]  /*91a0*/  BSYNC B1 ;  /* 0x0000000000017941 */ /* 0x000fea0003800000 */
.L_x_1868:
        /* <DEDUP_REMOVED lines=8> */
[----:B------:R-:W-:Y:S02]  /*9230*/  IMAD R6, R94, UR4, RZ ;  /* 0x000000045e067c24 */ /* 0x000fe4000f8e02ff */
[----:B------:R-:W-:Y:S01]  /*9240*/  IMAD.IADD R5, R5, 0x1, R7 ;  /* 0x0000000105057824 */ /* 0x000fe200078e0207 */
        /* <DEDUP_REMOVED lines=15> */
.L_x_2231:
[----:B------:R-:W-:Y:S04]  /*9340*/  BSSY B1, `(.L_x_1871) ;  /* 0x000000e000017945 */ /* 0x000fe80003800000 */
[----:B------:R-:W-:Y:S05]  /*9350*/  @!P2 BRA `(.L_x_1872) ;  /* 0x000000000030a947 */ /* 0x000fea0003800000 */
[----:B------:R-:W-:Y:S01]  /*9360*/  ULDC UR4, c[0x0][0x2f4] ;  /* 0x0000bd0000047ab9 */ /* 0x000fe20000000800 */
[----:B------:R-:W-:Y:S01]  /*9370*/  ULDC.64 UR6, c[0x0][0x208] ;  /* 0x0000820000067ab9 */ /* 0x000fe20000000a00 */
        /* <DEDUP_REMOVED lines=10> */
.L_x_1872:
[----:B------:R-:W-:Y:S05]  /*9420*/  BSYNC B1 ;  /* 0x0000000000017941 */ /* 0x000fea0003800000 */
.L_x_1871:
[----:B------:R-:W-:-:S03]  /*9430*/  UMOV UR4, 0xffffffff ;  /* 0xffffffff00047882 */ /* 0x000fc60000000000 */
[----:B------:R-:W-:Y:S05]  /*9440*/  BRA.DIV UR4, `(.L_x_1873) ;  /* 0x0000028204947947 */ /* 0x000fea000b800000 */
[----:B--2-4-:R2:W4:Y:S04]  /*9450*/  SHFL.IDX PT, R4, R9, 0x1, 0x1c1f ;  /* 0x003c1f0009047f89 */ /* 0x01452800000e0000 */
[----:B---3--:R2:W3:Y:S02]  /*9460*/  SHFL.IDX PT, R14, R8, 0x1, 0x1c1f ;  /* 0x003c1f00080e7f89 */ /* 0x0084e400000e0000 */
.L_x_2235:
[----:B------:R-:W-:Y:S01]  /*9470*/  ISETP.GE.AND P2, PT, R28, 0x41, PT ;  /* 0x000000411c00780c */ /* 0x000fe20003f46270 */
[----:B------:R-:W-:-:S12]  /*9480*/  BSSY B1, `(.L_x_1874) ;  /* 0x000000e000017945 */ /* 0x000fd80003800000 */
[----:B------:R-:W-:Y:S05]  /*9490*/  @!P2 BRA `(.L_x_1875) ;  /* 0x000000000030a947 */ /* 0x000fea0003800000 */
[----:B------:R-:W-:Y:S01]  /*94a0*/  ULDC UR4, c[0x0][0x2f4] ;  /* 0x0000bd0000047ab9 */ /* 0x000fe20000000800 */
[----:B------:R-:W-:Y:S01]  /*94b0*/  ULDC.64 UR6, c[0x0][0x208] ;  /* 0x0000820000067ab9 */ /* 0x000fe20000000a00 */
[----:B------:R-:W-:-:S13]  /*94c0*/  ISETP.GE.AND P2, PT, R18, UR4, PT ;  /* 0x0000000412007c0c */ /* 0x000fda000bf46270 */
[----:B---3--:R-:W-:-:S05]  /*94d0*/  @!P2 IADD3 R10, P3, R18, R14, RZ ;  /* 0x0000000e120aa210 */ /* 0x008fca0007f7e0ff */
[----:B----4-:R-:W-:Y:S01]  /*94e0*/  @!P2 IMAD.X R11, R4, 0x1, R19, P3 ;  /* 0x00000001040ba824 */ /* 0x010fe200018e0613 */
[----:B------:R-:W-:-:S13]  /*94f0*/  ISETP.GE.AND P3, PT, R23, UR4, PT ;  /* 0x0000000417007c0c */ /* 0x000fda000bf66270 */
[----:B------:R-:W-:-:S05]  /*9500*/  @!P3 IADD3 R14, P4, R23, R14, RZ ;  /* 0x0000000e170eb210 */ /* 0x000fca0007f9e0ff */
[----:B------:R-:W-:Y:S02]  /*9510*/  @!P3 IMAD.X R15, R4, 0x1, R193, P4 ;  /* 0x00000001040fb824 */ /* 0x000fe400020e06c1 */
[----:B------:R-:W3:Y:S04]  /*9520*/  @!P2 LDS.128 R4, [R90+0x1a400] ;  /* 0x01a400005a04a984 */ /* 0x000ee80000000c00 */
[----:B---3--:R-:W-:Y:S04]  /*9530*/  @!P2 ST.E.128 desc[UR6][R10.64], R4 ;  /* 0x000000040a00a985 */ /* 0x008fe8000c101d06 */
[----:B------:R-:W3:Y:S04]  /*9540*/  @!P3 LDS.128 R4, [R89+0x1a400] ;  /* 0x01a400005904b984 */ /* 0x000ee80000000c00 */
[----:B---3--:R3:W-:Y:S02]  /*9550*/  @!P3 ST.E.128 desc[UR6][R14.64], R4 ;  /* 0x000000040e00b985 */ /* 0x0087e4000c101d06 */
.L_x_1875:
[----:B------:R-:W-:Y:S05]  /*9560*/  BSYNC B1 ;  /* 0x0000000000017941 */ /* 0x000fea0003800000 */
.L_x_1874:
[----:B------:R-:W-:-:S03]  /*9570*/  UMOV UR4, 0xffffffff ;  /* 0xffffffff00047882 */ /* 0x000fc60000000000 */
[----:B------:R-:W-:Y:S05]  /*9580*/  BRA.DIV UR4, `(.L_x_1876) ;  /* 0x00000282048c7947 */ /* 0x000fea000b800000 */
[----:B---34-:R3:W4:Y:S04]  /*9590*/  SHFL.IDX PT, R4, R9, 0x2, 0x1c1f ;  /* 0x005c1f0009047f89 */ /* 0x01872800000e0000 */
[----:B------:R3:W0:Y:S02]  /*95a0*/  SHFL.IDX PT, R14, R8, 0x2, 0x1c1f ;  /* 0x005c1f00080e7f89 */ /* 0x00062400000e0000 */
.L_x_2239:
[----:B------:R-:W-:-:S13]  /*95b0*/  ISETP.GE.AND P2, PT, R28, 0x81, PT ;  /* 0x000000811c00780c */ /* 0x000fda0003f46270 */
[----:B------:R-:W-:Y:S05]  /*95c0*/  @!P2 BRA `(.L_x_1844) ;  /* 0x000000000030a947 */ /* 0x000fea0003800000 */
[----:B------:R-:W-:Y:S01]  /*95d0*/  ULDC UR4, c[0x0][0x2f4] ;  /* 0x0000bd0000047ab9 */ /* 0x000fe20000000800 */
[----:B------:R-:W-:Y:S01]  /*95e0*/  ULDC.64 UR6, c[0x0][0x208] ;  /* 0x0000820000067ab9 */ /* 0x000fe20000000a00 */
[----:B------:R-:W-:-:S13]  /*95f0*/  ISETP.GE.AND P2, PT, R18, UR4, PT ;  /* 0x0000000412007c0c */ /* 0x000fda000bf46270 */
[----:B0123--:R-:W-:-:S05]  /*9600*/  @!P2 IADD3 R8, P3, R18, R14, RZ ;  /* 0x0000000e1208a210 */ /* 0x00ffca0007f7e0ff */
        /* <DEDUP_REMOVED lines=8> */
.L_x_1844:
[----:B------:R-:W-:Y:S05]  /*9690*/  BSYNC B0 ;  /* 0x0000000000007941 */ /* 0x000fea0003800000 */
.L_x_1813:
        /* <DEDUP_REMOVED lines=16> */
.L_x_1878:
[----:B------:R-:W-:Y:S05]  /*97a0*/  BSYNC B0 ;  /* 0x0000000000007941 */ /* 0x000fea0003800000 */
.L_x_1877:
[----:B------:R-:W0:Y:S01]  /*97b0*/  SYNCS.PHASECHK.TRANS64.TRYWAIT P3, [R86+URZ+0x228b0], R98 ;  /* 0x0228b062560075a7 */ /* 0x000e22000806017f */
[----:B------:R-:W-:Y:S04]  /*97c0*/  BSSY B0, `(.L_x_1879) ;  /* 0x0000002000007945 */ /* 0x000fe80003800000 */
[----:B0-----:R-:W-:Y:S05]  /*97d0*/  @!P3 BRA `(.L_x_1880) ;  /* 0x000002800040b947 */ /* 0x001fea0003800000 */
.L_x_2240:
[----:B------:R-:W-:Y:S05]  /*97e0*/  BSYNC B0 ;  /* 0x0000000000007941 */ /* 0x000fea0003800000 */
.L_x_1879:
        /* <DEDUP_REMOVED lines=8> */
[----:B------:R-:W-:Y:S02]  /*9870*/  IMAD R94, R94, UR4, RZ ;  /* 0x000000045e5e7c24 */ /* 0x000fe4000f8e02ff */
[----:B------:R-:W-:Y:S02]  /*9880*/  IMAD.IADD R5, R5, 0x1, R93 ;  /* 0x0000000105057824 */ /* 0x000fe400078e025d */
        /* <DEDUP_REMOVED lines=12> */
[----:B------:R-:W-:Y:S02]  /*9950*/  ULDC UR4, c[0x0][0x2f4] ;  /* 0x0000bd0000047ab9 */ /* 0x000fe40000000800 */
[----:B------:R-:W-:-:S13]  /*9960*/  ISETP.GE.AND P3, PT, R18, UR4, PT ;  /* 0x0000000412007c0c */ /* 0x000fda000bf66270 */
[----:B-1234-:R-:W-:-:S05]  /*9970*/  @!P3 IADD3 R8, P4, R18, R10, RZ ;  /* 0x0000000a1208b210 */ /* 0x01efca0007f9e0ff */
[----:B0-----:R-:W-:Y:S01]  /*9980*/  @!P3 IMAD.X R9, R4, 0x1, R19, P4 ;  /* 0x000000010409b824 */ /* 0x001fe200020e0613 */
[----:B------:R-:W-:Y:S01]  /*9990*/  ISETP.GE.AND P4, PT, R23, UR4, PT ;  /* 0x0000000417007c0c */ /* 0x000fe2000bf86270 */
[----:B------:R-:W-:-:S12]  /*99a0*/  ULDC.64 UR4, c[0x0][0x208] ;  /* 0x0000820000047ab9 */ /* 0x000fd80000000a00 */
[----:B------:R-:W-:-:S05]  /*99b0*/  @!P4 IADD3 R10, P5, R23, R10, RZ ;  /* 0x0000000a170ac210 */ /* 0x000fca0007fbe0ff */
[----:B------:R-:W-:Y:S02]  /*99c0*/  @!P4 IMAD.X R11, R4, 0x1, R193, P5 ;  /* 0x00000001040bc824 */ /* 0x000fe400028e06c1 */
[----:B------:R-:W0:Y:S04]  /*99d0*/  @!P3 LDS.128 R4, [R90+0xa400] ;  /* 0x00a400005a04b984 */ /* 0x000e280000000c00 */
[----:B0-----:R-:W-:Y:S04]  /*99e0*/  @!P3 ST.E.128 desc[UR4][R8.64], R4 ;  /* 0x000000040800b985 */ /* 0x001fe8000c101d04 */
[----:B------:R-:W0:Y:S04]  /*99f0*/  @!P4 LDS.128 R4, [R89+0xa400] ;  /* 0x00a400005904c984 */ /* 0x000e280000000c00 */
[----:B0-----:R0:W-:Y:S02]  /*9a00*/  @!P4 ST.E.128 desc[UR4][R10.64], R4 ;  /* 0x000000040a00c985 */ /* 0x0011e4000c101d04 */
.L_x_1882:
[----:B------:R-:W-:Y:S05]  /*9a10*/  BSYNC B0 ;  /* 0x0000000000007941 */ /* 0x000fea0003800000 */
.L_x_1881:
[----:B------:R-:W-:Y:S01]  /*9a20*/  ISETP.GE.AND P3, PT, R95, 0x41, PT ;  /* 0x000000415f00780c */ /* 0x000fe20003f66270 */
[----:B0-----:R0:W0:Y:S01]  /*9a30*/  SHFL.IDX PT, R4, R13, 0x1, 0x1c1f ;  /* 0x003c1f000d047f89 */ /* 0x00102200000e0000 */
[----:B------:R-:W-:Y:S03]  /*9a40*/  BSSY B0, `(.L_x_1883) ;  /* 0x000000f000007945 */ /* 0x000fe60003800000 */
[----:B----4-:R4:W0:Y:S08]  /*9a50*/  SHFL.IDX PT, R10, R12, 0x1, 0x1c1f ;  /* 0x003c1f000c0a7f89 */ /* 0x01083000000e0000 */
[----:B----4-:R-:W-:Y:S05]  /*9a60*/  @!P3 BRA `(.L_x_1884) ;  /* 0x000000000030b947 */ /* 0x010fea0003800000 */
[----:B------:R-:W-:Y:S02]  /*9a70*/  ULDC UR4, c[0x0][0x2f4] ;  /* 0x0000bd0000047ab9 */ /* 0x000fe40000000800 */
[----:B------:R-:W-:-:S13]  /*9a80*/  ISETP.GE.AND P3, PT, R18, UR4, PT ;  /* 0x0000000412007c0c */ /* 0x000fda000bf66270 */
[----:B0123--:R-:W-:-:S05]  /*9a90*/  @!P3 IADD3 R8, P4, R18, R10, RZ ;  /* 0x0000000a1208b210 */ /* 0x00ffca0007f9e0ff */
[----:B------:R-:W-:Y:S01]  /*9aa0*/  @!P3 IMAD.X R9, R4, 0x1, R19, P4 ;  /* 0x000000010409b824 */ /* 0x000fe200020e0613 */
        /* <DEDUP_REMOVED lines=8> */
.L_x_1884:
[----:B------:R-:W-:Y:S05]  /*9b30*/  BSYNC B0 ;  /* 0x0000000000007941 */ /* 0x000fea0003800000 */
.L_x_1883:
[----:B------:R-:W-:Y:S01]  /*9b40*/  ISETP.GE.AND P3, PT, R95, 0x81, PT ;  /* 0x000000815f00780c */ /* 0x000fe20003f66270 */
[----:B0-----:R-:W0:Y:S01]  /*9b50*/  SHFL.IDX PT, R13, R13, 0x2, 0x1c1f ;  /* 0x005c1f000d0d7f89 */ /* 0x001e2200000e0000 */
[----:B------:R-:W-:Y:S03]  /*9b60*/  BSSY B0, `(.L_x_1885) ;  /* 0x000000f000007945 */ /* 0x000fe60003800000 */
[----:B----4-:R4:W0:Y:S08]  /*9b70*/  SHFL.IDX PT, R10, R12, 0x2, 0x1c1f ;  /* 0x005c1f000c0a7f89 */ /* 0x01083000000e0000 */
[----:B----4-:R-:W-:Y:S05]  /*9b80*/  @!P3 BRA `(.L_x_1886) ;  /* 0x000000000030b947 */ /* 0x010fea0003800000 */
[----:B------:R-:W-:Y:S02]  /*9b90*/  ULDC UR4, c[0x0][0x2f4] ;  /* 0x0000bd0000047ab9 */ /* 0x000fe40000000800 */
[----:B------:R-:W-:-:S13]  /*9ba0*/  ISETP.GE.AND P3, PT, R18, UR4, PT ;  /* 0x0000000412007c0c */ /* 0x000fda000bf66270 */
[----:B------:R-:W4:Y:S01]  /*9bb0*/  @!P3 LDS.128 R4, [R90+0xe400] ;  /* 0x00e400005a04b984 */ /* 0x000f220000000c00 */
[----:B0123--:R-:W-:-:S05]  /*9bc0*/  @!P3 IADD3 R8, P4, R18, R10, RZ ;  /* 0x0000000a1208b210 */ /* 0x00ffca0007f9e0ff */
[----:B------:R-:W-:Y:S01]  /*9bd0*/  @!P3 IMAD.X R9, R13, 0x1, R19, P4 ;  /* 0x000000010d09b824 */ /* 0x000fe200020e0613 */
[----:B------:R-:W-:Y:S01]  /*9be0*/  ISETP.GE.AND P4, PT, R23, UR4, PT ;  /* 0x0000000417007c0c */ /* 0x000fe2000bf86270 */
[----:B------:R-:W-:-:S12]  /*9bf0*/  ULDC.64 UR4, c[0x0][0x208] ;  /* 0x0000820000047ab9 */ /* 0x000fd80000000a00 */
[----:B------:R-:W-:-:S05]  /*9c00*/  @!P4 IADD3 R10, P5, R23, R10, RZ ;  /* 0x0000000a170ac210 */ /* 0x000fca0007fbe0ff */
[----:B------:R-:W-:Y:S01]  /*9c10*/  @!P4 IMAD.X R11, R13, 0x1, R193, P5 ;  /* 0x000000010d0bc824 */ /* 0x000fe200028e06c1 */
[----:B----4-:R-:W-:Y:S04]  /*9c20*/  @!P3 ST.E.128 desc[UR4][R8.64], R4 ;  /* 0x000000040800b985 */ /* 0x010fe8000c101d04 */
[----:B------:R-:W0:Y:S04]  /*9c30*/  @!P4 LDS.128 R4, [R89+0xe400] ;  /* 0x00e400005904c984 */ /* 0x000e280000000c00 */
[----:B0-----:R4:W-:Y:S02]  /*9c40*/  @!P4 ST.E.128 desc[UR4][R10.64], R4 ;  /* 0x000000040a00c985 */ /* 0x0019e4000c101d04 */
.L_x_1886:
[----:B------:R-:W-:Y:S05]  /*9c50*/  BSYNC B0 ;  /* 0x0000000000007941 */ /* 0x000fea0003800000 */
.L_x_1885:
        /* <DEDUP_REMOVED lines=8> */
[----:B------:R-:W-:Y:S01]  /*9ce0*/  ISETP.NE.AND P3, PT, R88, RZ, PT ;  /* 0x000000ff5800720c */ /* 0x000fe20003f65270 */
[----:B------:R-:W-:-:S02]  /*9cf0*/  VIADD R191, R191, 0x1 ;  /* 0x00000001bfbf7836 */ /* 0x000fc40000000000 */
[----:B------:R-:W-:-:S04]  /*9d00*/  @!P2 PRMT R86, RZ, 0x654, R86 ;  /* 0x00000654ff56a816 */ /* 0x000fc80000000056 */
[----:B------:R1:W-:Y:S01]  /*9d10*/  @!P2 SYNCS.ARRIVE.TRANS64.RED.A1T0 RZ, [R86+URZ], RZ ;  /* 0x000000ff56ffa9a7 */ /* 0x0003e2000810043f */
        /* <DEDUP_REMOVED lines=10> */
.L_x_1808:
[----:B------:R-:W1:Y:S01]  /*9dc0*/  LDC R0, c[0x0][0x448] ;  /* 0x00011200ff007b82 */ /* 0x000e620000000800 */
[----:B------:R-:W-:-:S07]  /*9dd0*/  IADD3 R5, R198, 0x1, -R197 ;  /* 0x00000001c6057810 */ /* 0x000fce0007ffe8c5 */
[----:B------:R-:W4:Y:S01]  /*9de0*/  LDC.64 R6, c[0x0][0x9e0] ;  /* 0x00027800ff067b82 */ /* 0x000f220000000a00 */
[----:B-1----:R-:W-:Y:S01]  /*9df0*/  ISETP.NE.AND P1, PT, R0, 0x1, PT ;  /* 0x000000010000780c */ /* 0x002fe20003f25270 */
[----:B------:R-:W-:Y:S01]  /*9e00*/  VIADD R0, R201, 0x7f ;  /* 0x0000007fc9007836 */ /* 0x000fe20000000000 */
[----:B----4-:R-:W-:-:S11]  /*9e10*/  ISETP.GE.AND P2, PT, R7, 0x1, PT ;  /* 0x000000010700780c */ /* 0x010fd60003f46270 */
[----:B------:R-:W1:Y:S08]  /*9e20*/  @P1 LDC R3, c[0x0][0x44c] ;  /* 0x00011300ff031b82 */ /* 0x000e700000000800 */
[----:B------:R-:W4:Y:S01]  /*9e30*/  @P1 LDC R2, c[0x0][0x450] ;  /* 0x00011400ff021b82 */ /* 0x000f220000000800 */
[----:B-1----:R-:W-:-:S05]  /*9e40*/  @P1 IMAD.HI.U32 R3, R0, R3, RZ ;  /* 0x0000000300031227 */ /* 0x002fca00078e00ff */
[----:B----4-:R-:W-:-:S05]  /*9e50*/  @P1 SHF.R.U32.HI R0, RZ, R2, R3 ;  /* 0x00000002ff001219 */ /* 0x010fca0000011603 */
[----:B------:R-:W-:Y:S01]  /*9e60*/  IMAD.IADD R3, R5, 0x1, R0 ;  /* 0x0000000105037824 */ /* 0x000fe200078e0200 */
[----:B------:R-:W-:Y:S06]  /*9e70*/  @P0 BRA `(.L_x_1888) ;  /* 0x00000000000c0947 */ /* 0x000fec0003800000 */
[----:B------:R-:W1:Y:S01]  /*9e80*/  FENCE.VIEW.ASYNC.G ;  /* 0x00000000000073c6 */ /* 0x000e620000000100 */
[----:B------:R-:W-:Y:S05]  /*9e90*/  WARPSYNC.ALL ;  /* 0x0000000000007948 */ /* 0x000fea0003800000 */
[----:B-1----:R-:W-:Y:S06]  /*9ea0*/  BAR.ARV 0xc, 0x180 ;  /* 0x0306000000007b1d */ /* 0x002fec0000002000 */
.L_x_1888:
        /* <DEDUP_REMOVED lines=8> */
[----:B------:R-:W1:Y:S02]  /*9f30*/  @P0 LDC.64 R4, c[0x0][0x9e8] ;  /* 0x00027a00ff040b82 */ /* 0x000e640000000a00 */
[----:B-1----:R-:W-:-:S05]  /*9f40*/  @P0 IMAD.HI.U32 R2, R3, R4, RZ ;  /* 0x0000000403020227 */ /* 0x002fca00078e00ff */
[----:B------:R-:W-:-:S04]  /*9f50*/  @P0 SHF.R.U32.HI R3, RZ, R5, R2 ;  /* 0x00000005ff030219 */ /* 0x000fc80000011602 */
[----:B------:R-:W-:Y:S01]  /*9f60*/  LOP3.LUT R2, RZ, R3, RZ, 0x33, !PT ;  /* 0x00000003ff027212 */ /* 0x000fe200078e33ff */
[----:B------:R-:W-:Y:S06]  /*9f70*/  BRA `(.L_x_1892) ;  /* 0x0000000000107947 */ /* 0x000fec0003800000 */
.L_x_1891:
[----:B------:R-:W-:-:S13]  /*9f80*/  ISETP.NE.AND P0, PT, R7, 0x1, PT ;  /* 0x000000010700780c */ /* 0x000fda0003f05270 */
[----:B------:R-:W1:Y:S02]  /*9f90*/  @P0 LDC.64 R4, c[0x0][0x9e8] ;  /* 0x00027a00ff040b82 */ /* 0x000e640000000a00 */
[----:B-1----:R-:W-:-:S05]  /*9fa0*/  @P0 IMAD.HI.U32 R4, R2, R4, RZ ;  /* 0x0000000402040227 */ /* 0x002fca00078e00ff */
[----:B------:R-:W-:-:S07]  /*9fb0*/  @P0 SHF.R.U32.HI R2, RZ, R5, R4 ;  /* 0x00000005ff020219 */ /* 0x000fce0000011604 */
.L_x_1892:
[----:B------:R-:W-:Y:S05]  /*9fc0*/  BSYNC B0 ;  /* 0x0000000000007941 */ /* 0x000fea0003800000 */
.L_x_1890:
[----:B------:R-:W-:-:S05]  /*9fd0*/  IMAD R3, R2, R7, R7 ;  /* 0x0000000702037224 */ /* 0x000fca00078e0207 */
[----:B------:R-:W-:-:S07]  /*9fe0*/  VIMNMX R0, R0, R3, PT ;  /* 0x0000000300007248 */ /* 0x000fce0003fe0100 */
.L_x_1889:
[----:B------:R-:W1:Y:S01]  /*9ff0*/  @P1 LDC R2, c[0x0][0x44c] ;  /* 0x00011300ff021b82 */ /* 0x000e620000000800 */
[----:B------:R-:W-:Y:S01]  /*a000*/  VIADD R0, R0, 0x9f ;  /* 0x0000009f00007836 */ /* 0x000fe20000000000 */
[----:B------:R-:W-:Y:S01]  /*a010*/  ULDC UR4, c[0x0][0x9dc] ;  /* 0x0002770000047ab9 */ /* 0x000fe20000000800 */
[----:B------:R-:W-:Y:S02]  /*a020*/  IMAD.MOV.U32 R5, RZ, RZ, R201 ;  /* 0x000000ffff057224 */ /* 0x000fe400078e00c9 */
[----:B------:R-:W-:-:S03]  /*a030*/  IMAD.HI R0, R0, 0x66666667, RZ ;  /* 0x6666666700007827 */ /* 0x000fc600078e02ff */
[----:B--23--:R-:W2:Y:S02]  /*a040*/  @P1 LDC R9, c[0x0][0x450] ;  /* 0x00011400ff091b82 */ /* 0x00cea40000000800 */
[----:B------:R-:W-:-:S04]  /*a050*/  SHF.R.U32.HI R3, RZ, 0x1f, R0 ;  /* 0x0000001fff037819 */ /* 0x000fc80000011600 */
[----:B------:R-:W-:-:S04]  /*a060*/  LEA.HI.SX32 R0, R0, R3, 0x1a ;  /* 0x0000000300007211 */ /* 0x000fc800078fd2ff */
[----:B------:R-:W-:Y:S01]  /*a070*/  VIMNMX R27, R27, R0, PT ;  /* 0x000000001b1b7248 */ /* 0x000fe20003fe0100 */
[----:B-1----:R-:W-:-:S05]  /*a080*/  @P1 IMAD.HI.U32 R2, R201, R2, RZ ;  /* 0x00000002c9021227 */ /* 0x002fca00078e00ff */
[----:B--2---:R-:W-:-:S05]  /*a090*/  @P1 SHF.R.U32.HI R5, RZ, R9, R2 ;  /* 0x00000009ff051219 */ /* 0x004fca0000011602 */
        /* <DEDUP_REMOVED lines=8> */
[----:B------:R-:W1:Y:S02]  /*a120*/  @P0 LDC.64 R4, c[0x0][0x9e8] ;  /* 0x00027a00ff040b82 */ /* 0x000e640000000a00 */
[----:B-1----:R-:W-:-:S05]  /*a130*/  @P0 IMAD.HI.U32 R2, R3, R4, RZ ;  /* 0x0000000403020227 */ /* 0x002fca00078e00ff */
[----:B------:R-:W-:-:S04]  /*a140*/  @P0 SHF.R.U32.HI R3, RZ, R5, R2 ;  /* 0x00000005ff030219 */ /* 0x000fc80000011602 */
[----:B------:R-:W-:Y:S01]  /*a150*/  LOP3.LUT R2, RZ, R3, RZ, 0x33, !PT ;  /* 0x00000003ff027212 */ /* 0x000fe200078e33ff */
[----:B------:R-:W-:Y:S06]  /*a160*/  BRA `(.L_x_1896) ;  /* 0x0000000000107947 */ /* 0x000fec0003800000 */
.L_x_1895:
[----:B------:R-:W-:-:S13]  /*a170*/  ISETP.NE.AND P0, PT, R7, 0x1, PT ;  /* 0x000000010700780c */ /* 0x000fda0003f05270 */
[----:B------:R-:W1:Y:S02]  /*a180*/  @P0 LDC.64 R4, c[0x0][0x9e8] ;  /* 0x00027a00ff040b82 */ /* 0x000e640000000a00 */
[----:B-1----:R-:W-:-:S05]  /*a190*/  @P0 IMAD.HI.U32 R4, R2, R4, RZ ;  /* 0x0000000402040227 */ /* 0x002fca00078e00ff */
[----:B------:R-:W-:-:S07]  /*a1a0*/  @P0 SHF.R.U32.HI R2, RZ, R5, R4 ;  /* 0x00000005ff020219 */ /* 0x000fce0000011604 */
.L_x_1896:
[----:B------:R-:W-:Y:S05]  /*a1b0*/  BSYNC B0 ;  /* 0x0000000000007941 */ /* 0x000fea0003800000 */
.L_x_1894:
[----:B------:R-:W-:-:S05]  /*a1c0*/  IMAD R3, R2, R7, RZ ;  /* 0x0000000702037224 */ /* 0x000fca00078e02ff */
[----:B------:R-:W-:-:S07]  /*a1d0*/  VIMNMX R0, R0, R3, !PT ;  /* 0x0000000300007248 */ /* 0x000fce0007fe0100 */
.L_x_1893:
[----:B------:R-:W-:Y:S01]  /*a1e0*/  IMAD.HI R0, R0, 0x66666667, RZ ;  /* 0x6666666700007827 */ /* 0x000fe200078e02ff */
[----:B------:R-:W-:Y:S03]  /*a1f0*/  BSSY B0, `(.L_x_1897) ;  /* 0x0000026000007945 */ /* 0x000fe60003800000 */
[----:B------:R-:W-:Y:S01]  /*a200*/  IMAD.MOV.U32 R105, RZ, RZ, RZ ;  /* 0x000000ffff697224 */ /* 0x000fe200078e00ff */
[----:B------:R-:W-:-:S04]  /*a210*/  SHF.R.U32.HI R3, RZ, 0x1f, R0 ;  /* 0x0000001fff037819 */ /* 0x000fc80000011600 */
[----:B------:R-:W-:-:S04]  /*a220*/  LEA.HI.SX32 R3, R0, R3, 0x1a ;  /* 0x0000000300037211 */ /* 0x000fc800078fd2ff */
        /* <DEDUP_REMOVED lines=8> */
[----:B------:R-:W1:Y:S01]  /*a2b0*/  I2F.RP R4, R5 ;  /* 0x0000000500047306 */ /* 0x000e620000209400 */
[----:B------:R-:W-:Y:S02]  /*a2c0*/  IABS R9, R6 ;  /* 0x0000000600097213 */ /* 0x000fe40000000000 */
[----:B------:R-:W-:-:S05]  /*a2d0*/  IMAD.IADD R0, R0, 0x1, -R204 ;  /* 0x0000000100007824 */ /* 0x000fca00078e0acc */
[----:B-1----:R-:W1:Y:S02]  /*a2e0*/  MUFU.RCP R4, R4 ;  /* 0x0000000400047308 */ /* 0x002e640000001000 */
[----:B-1----:R-:W-:Y:S02]  /*a2f0*/  VIADD R2, R4, 0xffffffe ;  /* 0x0ffffffe04027836 */ /* 0x002fe40000000000 */
[----:B------:R-:W-:-:S04]  /*a300*/  IMAD.MOV R4, RZ, RZ, -R9 ;  /* 0x000000ffff047224 */ /* 0x000fc800078e0a09 */
[----:B------:R1:W2:Y:S02]  /*a310*/  F2I.FTZ.U32.TRUNC.NTZ R3, R2 ;  /* 0x0000000200037305 */ /* 0x0002a4000021f000 */
[----:B-1----:R-:W-:Y:S02]  /*a320*/  IMAD.MOV.U32 R2, RZ, RZ, RZ ;  /* 0x000000ffff027224 */ /* 0x002fe400078e00ff */
[----:B--2---:R-:W-:-:S04]  /*a330*/  IMAD.MOV R8, RZ, RZ, -R3 ;  /* 0x000000ffff087224 */ /* 0x004fc800078e0a03 */
[----:B------:R-:W-:Y:S01]  /*a340*/  IMAD R7, R8, R5, RZ ;  /* 0x0000000508077224 */ /* 0x000fe200078e02ff */
[----:B------:R-:W-:Y:S02]  /*a350*/  IABS R8, R0 ;  /* 0x0000000000087213 */ /* 0x000fe40000000000 */
[----:B------:R-:W-:Y:S01]  /*a360*/  LOP3.LUT R0, R0, R6, RZ, 0x3c, !PT ;  /* 0x0000000600007212 */ /* 0x000fe200078e3cff */
[----:B------:R-:W-:-:S03]  /*a370*/  IMAD.HI.U32 R3, R3, R7, R2 ;  /* 0x0000000703037227 */ /* 0x000fc600078e0002 */
[----:B------:R-:W-:Y:S01]  /*a380*/  ISETP.GE.AND P2, PT, R0, RZ, PT ;  /* 0x000000ff0000720c */ /* 0x000fe20003f46270 */
        /* <DEDUP_REMOVED lines=10> */
[----:B------:R-:W-:-:S05]  /*a430*/  @!P1 LOP3.LUT R3, RZ, R6, RZ, 0x33, !PT ;  /* 0x00000006ff039212 */ /* 0x000fca00078e33ff */
[----:B------:R-:W-:-:S07]  /*a440*/  IMAD.MOV.U32 R105, RZ, RZ, R3 ;  /* 0x000000ffff697224 */ /* 0x000fce00078e0003 */
.L_x_1898:
[----:B------:R-:W-:Y:S05]  /*a450*/  BSYNC B0 ;  /* 0x0000000000007941 */ /* 0x000fea0003800000 */
.L_x_1897:
[-C--:B------:R-:W-:Y:S01]  /*a460*/  IMAD R204, R227, R105.reuse, R204 ;  /* 0x00000069e3cc7224 */ /* 0x080fe200078e02cc */
[----:B------:R-:W-:Y:S02]  /*a470*/  PLOP3.LUT P0, PT, PT, PT, PT, 0x80, 0x0 ;  /* 0x000000000000781c */ /* 0x000fe40003f0f070 */
[----:B------:R-:W-:Y:S02]  /*a480*/  CS2R R4, SRZ ;  /* 0x0000000000047805 */ /* 0x000fe4000001ff00 */
[----:B------:R-:W-:Y:S02]  /*a490*/  CS2R R88, SRZ ;  /* 0x0000000000587805 */ /* 0x000fe4000001ff00 */
[----:B------:R-:W-:Y:S02]  /*a4a0*/  CS2R R2, SRZ ;  /* 0x0000000000027805 */ /* 0x000fe4000001ff00 */
[----:B------:R-:W-:Y:S01]  /*a4b0*/  VIADDMNMX R105, R204, R105, R27, PT ;  /* 0x00000069cc697246 */ /* 0x000fe2000380011b */
[----:B------:R-:W-:Y:S01]  /*a4c0*/  IMAD.MOV.U32 R50, RZ, RZ, RZ ;  /* 0x000000ffff327224 */ /* 0x000fe200078e00ff */
[----:B------:R-:W-:Y:S01]  /*a4d0*/  CS2R R48, SRZ ;  /* 0x0000000000307805 */ /* 0x000fe2000001ff00 */
[----:B------:R-:W-:Y:S01]  /*a4e0*/  IMAD.MOV.U32 R90, RZ, RZ, RZ ;  /* 0x000000ffff5a7224 */ /* 0x000fe200078e00ff */
[----:B------:R-:W-:-:S02]  /*a4f0*/  ISETP.GT.AND P1, PT, R105, R204, PT ;  /* 0x000000cc6900720c */ /* 0x000fc40003f24270 */
[----:B------:R-:W-:Y:S01]  /*a500*/  CS2R R94, SRZ ;  /* 0x00000000005e7805 */ /* 0x000fe2000001ff00 */
[----:B------:R-:W-:Y:S01]  /*a510*/  IMAD.MOV.U32 R111, RZ, RZ, RZ ;  /* 0x000000ffff6f7224 */ /* 0x000fe200078e00ff */
[----:B------:R-:W-:Y:S01]  /*a520*/  CS2R R92, SRZ ;  /* 0x00000000005c7805 */ /* 0x000fe2000001ff00 */
[----:B------:R-:W-:Y:S01]  /*a530*/  IMAD.MOV.U32 R58, RZ, RZ, RZ ;  /* 0x000000ffff3a7224 */ /* 0x000fe200078e00ff */
[----:B------:R-:W-:Y:S01]  /*a540*/  CS2R R38, SRZ ;  /* 0x0000000000267805 */ /* 0x000fe2000001ff00 */
[----:B------:R-:W-:Y:S01]  /*a550*/  IMAD.MOV.U32 R12, RZ, RZ, RZ ;  /* 0x000000ffff0c7224 */ /* 0x000fe200078e00ff */
[----:B------:R-:W-:Y:S02]  /*a560*/  CS2R R14, SRZ ;  /* 0x00000000000e7805 */ /* 0x000fe4000001ff00 */
        /* <DEDUP_REMOVED lines=24> */
[----:B------:R-:W-:-:S02]  /*a6f0*/  CS2R R72, SRZ ;  /* 0x0000000000487805 */ /* 0x000fc4000001ff00 */
[----:B------:R-:W-:Y:S02]  /*a700*/  CS2R R34, SRZ ;  /* 0x0000000000227805 */ /* 0x000fe4000001ff00 */
[----:B------:R-:W-:Y:S01]  /*a710*/  CS2R R32, SRZ ;  /* 0x0000000000207805 */ /* 0x000fe2000001ff00 */
[----:B------:R-:W-:Y:S02]  /*a720*/  IMAD.MOV.U32 R109, RZ, RZ, RZ ;  /* 0x000000ffff6d7224 */ /* 0x000fe400078e00ff */
[----:B------:R-:W-:Y:S02]  /*a730*/  IMAD.MOV.U32 R25, RZ, RZ, RZ ;  /* 0x000000ffff197224 */ /* 0x000fe400078e00ff */
[----:B------:R-:W-:Y:S01]  /*a740*/  IMAD.MOV.U32 R107, RZ, RZ, RZ ;  /* 0x000000ffff6b7224 */ /* 0x000fe200078e00ff */
[----:B------:R-:W-:Y:S06]  /*a750*/  @!P1 BRA `(.L_x_1899) ;  /* 0x0000019400109947 */ /* 0x000fec0003800000 */
[----:B------:R-:W-:-:S03]  /*a760*/  UMOV UR4, 0xffffffff ;  /* 0xffffffff00047882 */ /* 0x000fc60000000000 */
[----:B------:R-:W-:Y:S05]  /*a770*/  BRA.DIV UR4, `(.L_x_1900) ;  /* 0x00000272046c7947 */ /* 0x000fea000b800000 */
[----:B------:R-:W0:Y:S02]  /*a780*/  S2R R0, SR_TID.X ;  /* 0x0000000000007919 */ /* 0x000e240000002100 */
[----:B0-----:R-:W-:-:S05]  /*a790*/  VIADD R2, R0, 0xffffff80 ;  /* 0xffffff8000027836 */ /* 0x001fca0000000000 */
[----:B------:R-:W-:-:S04]  /*a7a0*/  SHF.R.S32.HI R0, RZ, 0x1f, R2 ;  /* 0x0000001fff007819 */ /* 0x000fc80000011402 */
[----:B------:R-:W-:-:S04]  /*a7b0*/  LEA.HI R0, R0, R2, RZ, 0x7 ;  /* 0x0000000200007211 */ /* 0x000fc800078f38ff */
[----:B------:R-:W-:-:S05]  /*a7c0*/  SHF.R.S32.HI R0, RZ, 0x7, R0 ;  /* 0x00000007ff007819 */ /* 0x000fca0000011400 */
[----:B------:R0:W1:Y:S02]  /*a7d0*/  SHFL.IDX PT, R202, R0, RZ, 0x1f ;  /* 0x00001fff00ca7589 */ /* 0x00006400000e0000 */
.L_x_2243:
        /* <DEDUP_REMOVED lines=26> */
.L_x_1902:
[----:B------:R-:W-:Y:S05]  /*a980*/  BSYNC B6 ;  /* 0x0000000000067941 */ /* 0x000fea0003800000 */
.L_x_1901:
[----:B------:R-:W-:Y:S01]  /*a990*/  ULDC.64 UR6, c[0x0][0x998] ;  /* 0x0002660000067ab9 */ /* 0x000fe20000000a00 */
[----:B------:R-:W-:Y:S01]  /*a9a0*/  ULDC.64 UR4, c[0x0][0x990] ;  /* 0x0002640000047ab9 */ /* 0x000fe20000000a00 */
[----:B------:R-:W-:Y:S01]  /*a9b0*/  ISETP.NE.U32.AND P1, PT, RZ, UR6, PT ;  /* 0x00000006ff007c0c */ /* 0x000fe2000bf25070 */
[----:B------:R-:W-:Y:S01]  /*a9c0*/  ULDC.64 UR8, c[0x0][0x208] ;  /* 0x0000820000087ab9 */ /* 0x000fe20000000a00 */
[----:B------:R-:W-:Y:S02]  /*a9d0*/  ISETP.NE.U32.AND P0, PT, RZ, UR4, PT ;  /* 0x00000004ff007c0c */ /* 0x000fe4000bf05070 */
[----:B------:R-:W-:Y:S02]  /*a9e0*/  ISETP.NE.AND.EX P1, PT, RZ, UR7, PT, P1 ;  /* 0x00000007ff007c0c */ /* 0x000fe4000bf25310 */
[----:B------:R-:W-:-:S11]  /*a9f0*/  ISETP.NE.AND.EX P0, PT, RZ, UR5, PT, P0 ;  /* 0x00000005ff007c0c */ /* 0x000fd6000bf05300 */
[----:B------:R-:W0:Y:S01]  /*aa00*/  @P1 LDC.64 R8, c[0x0][0x9b8] ;  /* 0x00026e00ff081b82 */ /* 0x000e220000000a00 */
[--C-:B------:R-:W-:Y:S02]  /*aa10*/  @P1 SHF.R.S32.HI R5, RZ, 0x1f, R207.reuse ;  /* 0x0000001fff051819 */ /* 0x100fe400000114cf */
[----:B------:R-:W-:-:S05]  /*aa20*/  @P0 SHF.R.S32.HI R3, RZ, 0x1f, R207 ;  /* 0x0000001fff030819 */ /* 0x000fca00000114cf */
[----:B------:R-:W1:Y:S08]  /*aa30*/  @P0 LDC.64 R6, c[0x0][0x9a8] ;  /* 0x00026a00ff060b82 */ /* 0x000e700000000a00 */
[----:B------:R-:W2:Y:S08]  /*aa40*/  @P0 LDC.64 R10, c[0x0][0x9b0] ;  /* 0x00026c00ff0a0b82 */ /* 0x000eb00000000a00 */
[----:B------:R-:W3:Y:S01]  /*aa50*/  @P1 LDC.64 R12, c[0x0][0x9c0] ;  /* 0x00027000ff0c1b82 */ /* 0x000ee20000000a00 */
[----:B0-----:R-:W-:-:S02]  /*aa60*/  @P1 IMAD R2, R5, R8, RZ ;  /* 0x0000000805021224 */ /* 0x001fc400078e02ff */
[----:B------:R-:W-:-:S04]  /*aa70*/  @P1 IMAD.WIDE.U32 R4, R207, R8, RZ ;  /* 0x00000008cf041225 */ /* 0x000fc800078e00ff */
[----:B------:R-:W-:Y:S02]  /*aa80*/  @P1 IMAD R9, R207, R9, R2 ;  /* 0x00000009cf091224 */ /* 0x000fe400078e0202 */
[-C--:B-1----:R-:W-:Y:S02]  /*aa90*/  @P0 IMAD R0, R3, R6.reuse, RZ ;  /* 0x0000000603000224 */ /* 0x082fe400078e02ff */
[----:B------:R-:W-:-:S04]  /*aaa0*/  @P0 IMAD.WIDE.U32 R2, R207, R6, RZ ;  /* 0x00000006cf020225 */ /* 0x000fc800078e00ff */
[----:B------:R-:W-:Y:S02]  /*aab0*/  @P0 IMAD R7, R207, R7, R0 ;  /* 0x00000007cf070224 */ /* 0x000fe400078e0200 */
[----:B------:R-:W-:Y:S02]  /*aac0*/  @P1 IMAD.IADD R5, R5, 0x1, R9 ;  /* 0x0000000105051824 */ /* 0x000fe400078e0209 */
[----:B------:R-:W-:Y:S02]  /*aad0*/  @P0 IMAD.IADD R3, R3, 0x1, R7 ;  /* 0x0000000103030824 */ /* 0x000fe400078e0207 */
[----:B------:R-:W-:Y:S02]  /*aae0*/  IMAD.MOV.U32 R0, RZ, RZ, 0x3f800000 ;  /* 0x3f800000ff007424 */ /* 0x000fe400078e00ff */
[----:B--2---:R-:W-:-:S04]  /*aaf0*/  @P0 IMAD.WIDE.U32 R2, R195, R10, R2 ;  /* 0x0000000ac3020225 */ /* 0x004fc800078e0002 */
[C---:B---3--:R-:W-:Y:S01]  /*ab00*/  @P1 IMAD.WIDE.U32 R6, R195.reuse, R12, R4 ;  /* 0x0000000cc3061225 */ /* 0x048fe200078e0004 */
[----:B------:R-:W-:Y:S01]  /*ab10*/  @P0 LEA R4, P2, R2, UR4, 0x2 ;  /* 0x0000000402040c11 */ /* 0x000fe2000f8410ff */
[----:B------:R-:W-:Y:S02]  /*ab20*/  ULDC UR4, c[0x0][0x3f4] ;  /* 0x0000fd0000047ab9 */ /* 0x000fe40000000800 */
[C---:B------:R-:W-:Y:S01]  /*ab30*/  @P0 IMAD R5, R195.reuse, R11, R3 ;  /* 0x0000000bc3050224 */ /* 0x040fe200078e0203 */
[----:B------:R-:W-:Y:S01]  /*ab40*/  @P1 LEA R8, P3, R6, UR6, 0x2 ;  /* 0x0000000606081c11 */ /* 0x000fe2000f8610ff */
[----:B------:R-:W-:-:S03]  /*ab50*/  @P1 IMAD R3, R195, R13, R7 ;  /* 0x0000000dc3031224 */ /* 0x000fc600078e0207 */
[----:B------:R-:W-:Y:S02]  /*ab60*/  @P0 LEA.HI.X R5, R2, UR5, R5, 0x2, P2 ;  /* 0x0000000502050c11 */ /* 0x000fe400090f1405 */
[----:B------:R-:W-:Y:S01]  /*ab70*/  @P1 LEA.HI.X R9, R6, UR7, R3, 0x2, P3 ;  /* 0x0000000706091c11 */ /* 0x000fe200098f1403 */
[----:B------:R-:W-:-:S04]  /*ab80*/  IMAD.MOV.U32 R3, RZ, RZ, 0x3f800000 ;  /* 0x3f800000ff037424 */ /* 0x000fc800078e00ff */
        /* <DEDUP_REMOVED lines=19> */
.L_x_1906:
[----:B-1----:R1:W2:Y:S02]  /*acc0*/  SYNCS.PHASECHK.TRANS64.TRYWAIT P0, [R17+URZ+0x22800], R0 ;  /* 0x02280000110075a7 */ /* 0x0022a4000800017f */
[----:B--2---:R-:W-:Y:S05]  /*acd0*/  @!P0 NANOSLEEP.SYNCS 0x989680 ;  /* 0x009896800000895d */ /* 0x004fea0003900000 */
[----:B------:R-:W2:Y:S02]  /*ace0*/  @!P0 SYNCS.PHASECHK.TRANS64 P0, [R17+URZ+0x22800], R0 ;  /* 0x02280000110085a7 */ /* 0x000ea4000800007f */
[----:B--2---:R-:W-:Y:S05]  /*acf0*/  @!P0 BRA `(.L_x_1906) ;  /* 0xfffffffc00f08947 */ /* 0x004fea000383ffff */
.L_x_1905:
[----:B------:R-:W-:Y:S05]  /*ad00*/  BSYNC B0 ;  /* 0x0000000000007941 */ /* 0x000fea0003800000 */
.L_x_1904:
[----:B------:R-:W-:Y:S05]  /*ad10*/  BRA `(.L_x_1907) ;  /* 0x0000004c00c47947 */ /* 0x000fea0003800000 */
.L_x_1903:
[----:B------:R-:W-:Y:S01]  /*ad20*/  LOP3.LUT P0, RZ, R26, 0x3ff, RZ, 0xc0, !PT ;  /* 0x000003ff1aff7812 */ /* 0x000fe2000780c0ff */
[----:B------:R-:W-:Y:S01]  /*ad30*/  ULDC.64 UR4, c[0x0][0x3f8] ;  /* 0x0000fe0000047ab9 */ /* 0x000fe20000000a00 */
[----:B-----5:R-:W-:Y:S01]  /*ad40*/  SHF.R.S32.HI R0, RZ, 0x1f, R24 ;  /* 0x0000001fff007819 */ /* 0x020fe20000011418 */
[----:B------:R-:W-:Y:S01]  /*ad50*/  ULDC.64 UR6, c[0x0][0x408] ;  /* 0x0001020000067ab9 */ /* 0x000fe20000000a00 */
[----:B------:R-:W-:Y:S01]  /*ad60*/  IMAD.WIDE.U32 R26, R24, UR4, RZ ;  /* 0x00000004181a7c25 */ /* 0x000fe2000f8e00ff */
[----:B------:R-:W-:Y:S03]  /*ad70*/  BSSY B6, `(.L_x_1908) ;  /* 0x0000019000067945 */ /* 0x000fe60003800000 */
[C---:B------:R-:W-:Y:S02]  /*ad80*/  IMAD R3, R0.reuse, UR4, RZ ;  /* 0x0000000400037c24 */ /* 0x040fe4000f8e02ff */
[----:B------:R-:W-:-:S02]  /*ad90*/  IMAD R5, R0, UR6, RZ ;  /* 0x0000000600057c24 */ /* 0x000fc4000f8e02ff */
[C---:B------:R-:W-:Y:S02]  /*ada0*/  IMAD R3, R24.reuse, UR5, R3 ;  /* 0x0000000518037c24 */ /* 0x040fe4000f8e0203 */
[C---:B------:R-:W-:Y:S02]  /*adb0*/  IMAD R5, R24.reuse, UR7, R5 ;  /* 0x0000000718057c24 */ /* 0x040fe4000f8e0205 */
[----:B------:R-:W-:-:S04]  /*adc0*/  IMAD.WIDE.U32 R24, R24, UR6, RZ ;  /* 0x0000000618187c25 */ /* 0x000fc8000f8e00ff */
[----:B------:R-:W-:Y:S02]  /*add0*/  IMAD.IADD R29, R3, 0x1, R27 ;  /* 0x00000001031d7824 */ /* 0x000fe400078e021b */
[----:B------:R-:W-:Y:S01]  /*ade0*/  IMAD.IADD R31, R5, 0x1, R25 ;  /* 0x00000001051f7824 */ /* 0x000fe200078e0219 */
        /* <DEDUP_REMOVED lines=17> */
.L_x_1909:
[----:B------:R-:W-:Y:S05]  /*af00*/  BSYNC B6 ;  /* 0x0000000000067941 */ /* 0x000fea0003800000 */
.L_x_1908:
[----:B------:R-:W-:Y:S01]  /*af10*/  ULDC.U8 UR4, c[0x0][0x410] ;  /* 0x0001040000047ab9 */ /* 0x000fe20000000000 */
[----:B------:R-:W-:Y:S01]  /*af20*/  BSSY B0, `(.L_x_1910) ;  /* 0x00004c8000007945 */ /* 0x000fe20003800000 */
[----:B------:R-:W-:Y:S01]  /*af30*/  ISETP.NE.AND P0, PT, RZ, UR4, PT ;  /* 0x00000004ff007c0c */ /* 0x000fe2000bf05270 */
[----:B------:R-:W-:-:S12]  /*af40*/  IMAD.IADD R38, R194, 0x1, R201 ;  /* 0x00000001c2267824 */ /* 0x000fd800078e02c9 */
[----:B------:R-:W-:Y:S05]  /*af50*/  @!P0 BRA `(.L_x_1911) ;  /* 0x0000002400bc8947 */ /* 0x000fea0003800000 */
[----:B------:R-:W0:Y:S01]  /*af60*/  LDC R40, c[0x0][0x448] ;  /* 0x00011200ff287b82 */ /* 0x000e220000000800 */
[----:B------:R-:W-:Y:S01]  /*af70*/  IMAD R3, R229, 0x40, R38 ;  /* 0x00000040e5037824 */ /* 0x000fe200078e0226 */
[----:B------:R-:W-:Y:S01]  /*af80*/  ULDC.64 UR4, c[0x0][0x3f8] ;  /* 0x0000fe0000047ab9 */ /* 0x000fe20000000a00 */
[----:B------:R-:W-:Y:S01]  /*af90*/  IMAD.MOV.U32 R8, RZ, RZ, R26 ;  /* 0x000000ffff087224 */ /* 0x000fe200078e001a */
[----:B------:R-:W-:Y:S01]  /*afa0*/  ULDC.64 UR6, c[0x0][0x408] ;  /* 0x0001020000067ab9 */ /* 0x000fe20000000a00 */
[----:B------:R-:W-:Y:S01]  /*afb0*/  IMAD.MOV.U32 R9, RZ, RZ, R29 ;  /* 0x000000ffff097224 */ /* 0x000fe200078e001d */
[----:B------:R-:W-:Y:S01]  /*afc0*/  ULDC.64 UR8, c[0x0][0x400] ;  /* 0x0001000000087ab9 */ /* 0x000fe20000000a00 */
[----:B------:R-:W-:Y:S01]  /*afd0*/  IMAD.MOV.U32 R10, RZ, RZ, R24 ;  /* 0x000000ffff0a7224 */ /* 0x000fe200078e0018 */
[----:B------:R-:W-:Y:S01]  /*afe0*/  SHF.R.S32.HI R37, RZ, 0x1f, R196 ;  /* 0x0000001fff257819 */ /* 0x000fe200000114c4 */
[----:B------:R-:W-:Y:S01]  /*aff0*/  IMAD.MOV.U32 R11, RZ, RZ, R31 ;  /* 0x000000ffff0b7224 */ /* 0x000fe200078e001f */
[----:B0-----:R-:W-:-:S13]  /*b000*/  ISETP.NE.AND P0, PT, R40, 0x1, PT ;  /* 0x000000012800780c */ /* 0x001fda0003f05270 */
[----:B------:R-:W0:Y:S08]  /*b010*/  @P0 LDC R0, c[0x0][0x44c] ;  /* 0x00011300ff000b82 */ /* 0x000e300000000800 */
[----:B------:R-:W1:Y:S01]  /*b020*/  @P0 LDC R5, c[0x0][0x450] ;  /* 0x00011400ff050b82 */ /* 0x000e620000000800 */
[----:B0-----:R-:W-:-:S05]  /*b030*/  @P0 IMAD.HI.U32 R0, R3, R0, RZ ;  /* 0x0000000003000227 */ /* 0x001fca00078e00ff */
[----:B-1----:R-:W-:-:S04]  /*b040*/  @P0 SHF.R.U32.HI R3, RZ, R5, R0 ;  /* 0x00000005ff030219 */ /* 0x002fc80000011600 */
[----:B------:R-:W-:Y:S01]  /*b050*/  SHF.R.S32.HI R0, RZ, 0x1f, R3 ;  /* 0x0000001fff007819 */ /* 0x000fe20000011403 */
[----:B------:R-:W-:-:S04]  /*b060*/  IMAD.WIDE.U32 R8, R3, UR4, R8 ;  /* 0x0000000403087c25 */ /* 0x000fc8000f8e0008 */
[----:B------:R-:W-:Y:S02]  /*b070*/  IMAD R4, R0, UR4, RZ ;  /* 0x0000000400047c24 */ /* 0x000fe4000f8e02ff */
[----:B------:R-:W-:-:S04]  /*b080*/  IMAD.WIDE.U32 R10, R3, UR6, R10 ;  /* 0x00000006030a7c25 */ /* 0x000fc8000f8e000a */
[----:B------:R-:W-:Y:S01]  /*b090*/  IMAD R0, R0, UR6, RZ ;  /* 0x0000000600007c24 */ /* 0x000fe2000f8e02ff */
[----:B------:R-:W-:Y:S01]  /*b0a0*/  IADD3 R7, P1, R10, UR8, RZ ;  /* 0x000000080a077c10 */ /* 0x000fe2000ff3e0ff */
[C---:B------:R-:W-:Y:S01]  /*b0b0*/  IMAD R13, R3.reuse, UR5, R4 ;  /* 0x00000005030d7c24 */ /* 0x040fe2000f8e0204 */
[----:B------:R-:W-:Y:S01]  /*b0c0*/  ULDC.64 UR4, c[0x0][0x3e8] ;  /* 0x0000fa0000047ab9 */ /* 0x000fe20000000a00 */
[----:B------:R-:W-:Y:S01]  /*b0d0*/  IMAD R3, R3, UR7, R0 ;  /* 0x0000000703037c24 */ /* 0x000fe2000f8e0200 */
[----:B------:R-:W-:Y:S01]  /*b0e0*/  IADD3 R5, P0, R8, UR4, RZ ;  /* 0x0000000408057c10 */ /* 0x000fe2000ff1e0ff */
[----:B------:R-:W-:-:S03]  /*b0f0*/  UMOV UR4, 0xffffffff ;  /* 0xffffffff00047882 */ /* 0x000fc60000000000 */
[----:B------:R-:W-:Y:S02]  /*b100*/  IADD3.X R6, R9, UR5, R13, P0, !PT ;  /* 0x0000000509067c10 */ /* 0x000fe400087fe40d */
[----:B------:R-:W-:Y:S01]  /*b110*/  IADD3.X R8, R11, UR9, R3, P1, !PT ;  /* 0x000000090b087c10 */ /* 0x000fe20008ffe403 */
[----:B------:R-:W-:Y:S06]  /*b120*/  BRA.DIV UR4, `(.L_x_1912) ;  /* 0x0000026a04407947 */ /* 0x000fec000b800000 */
[----:B------:R0:W1:Y:S04]  /*b130*/  SHFL.IDX PT, R0, R6, RZ, 0x1c1f ;  /* 0x001c1fff06007589 */ /* 0x00006800000e0000 */
[----:B------:R0:W2:Y:S04]  /*b140*/  SHFL.IDX PT, R3, R5, RZ, 0x1c1f ;  /* 0x001c1fff05037589 */ /* 0x0000a800000e0000 */
[----:B------:R0:W3:Y:S04]  /*b150*/  SHFL.IDX PT, R4, R8, RZ, 0x1c1f ;  /* 0x001c1fff08047589 */ /* 0x0000e800000e0000 */
[----:B------:R0:W4:Y:S02]  /*b160*/  SHFL.IDX PT, R14, R7, RZ, 0x1c1f ;  /* 0x001c1fff070e7589 */ /* 0x00012400000e0000 */
.L_x_2249:
[----:B------:R-:W-:Y:S01]  /*b170*/  IMAD R40, R197, R40, RZ ;  /* 0x00000028c5287224 */ /* 0x000fe200078e02ff */
[----:B------:R-:W-:Y:S01]  /*b180*/  BSSY B1, `(.L_x_1913) ;  /* 0x000001c000017945 */ /* 0x000fe20003800000 */
[----:B------:R-:W-:Y:S02]  /*b190*/  CS2R R20, SRZ ;  /* 0x0000000000147805 */ /* 0x000fe4000001ff00 */
[----:B------:R-:W-:Y:S02]  /*b1a0*/  CS2R R30, SRZ ;  /* 0x00000000001e7805 */ /* 0x000fe4000001ff00 */
[----:B------:R-:W-:Y:S02]  /*b1b0*/  CS2R R26, SRZ ;  /* 0x00000000001a7805 */ /* 0x000fe4000001ff00 */
[----:B------:R-:W-:Y:S02]  /*b1c0*/  ISETP.GE.AND P0, PT, R38, R40, PT ;  /* 0x000000282600720c */ /* 0x000fe40003f06270 */
[----:B------:R-:W-:-:S11]  /*b1d0*/  CS2R R28, SRZ ;  /* 0x00000000001c7805 */ /* 0x000fd6000001ff00 */
[----:B------:R-:W-:Y:S05]  /*b1e0*/  @P0 BRA `(.L_x_1914) ;  /* 0x0000000000540947 */ /* 0x000fea0003800000 */
[----:B------:R-:W-:Y:S01]  /*b1f0*/  ULDC UR4, c[0x0][0x3f4] ;  /* 0x0000fd0000047ab9 */ /* 0x000fe20000000800 */
[----:B------:R-:W-:Y:S02]  /*b200*/  CS2R R20, SRZ ;  /* 0x0000000000147805 */ /* 0x000fe4000001ff00 */
[----:B------:R-:W-:Y:S01]  /*b210*/  ISETP.GE.AND P4, PT, R196, UR4, PT ;  /* 0x00000004c4007c0c */ /* 0x000fe2000bf86270 */
[----:B------:R-:W-:Y:S01]  /*b220*/  ULDC.64 UR6, c[0x0][0x208] ;  /* 0x0000820000067ab9 */ /* 0x000fe20000000a00 */
[----:B------:R-:W-:-:S11]  /*b230*/  ISETP.GE.AND P3, PT, R188, UR4, PT ;  /* 0x00000004bc007c0c */ /* 0x000fd6000bf66270 */
[----:B--2---:R-:W-:Y:S02]  /*b240*/  @!P4 IADD3 R24, P0, R196, R3, RZ ;  /* 0x00000003c418c210 */ /* 0x004fe40007f1e0ff */
[----:B----4-:R-:W-:-:S03]  /*b250*/  @!P3 IADD3 R12, P1, R188, R14, RZ ;  /* 0x0000000ebc0cb210 */ /* 0x010fc60007f3e0ff */
[----:B-1----:R-:W-:Y:S01]  /*b260*/  @!P4 IMAD.X R25, R0, 0x1, R37, P0 ;  /* 0x000000010019c824 */ /* 0x002fe200000e0625 */
[----:B------:R-:W-:Y:S02]  /*b270*/  @!P3 IADD3 R10, P0, R188, R3, RZ ;  /* 0x00000003bc0ab210 */ /* 0x000fe40007f1e0ff */
[----:B------:R-:W-:Y:S02]  /*b280*/  @!P3 SHF.R.S32.HI R3, RZ, 0x1f, R188 ;  /* 0x0000001fff03b819 */ /* 0x000fe400000114bc */
[----:B------:R-:W-:Y:S02]  /*b290*/  @!P4 IADD3 R14, P2, R196, R14, RZ ;  /* 0x0000000ec40ec210 */ /* 0x000fe40007f5e0ff */
[----:B------:R-:W-:Y:S02]  /*b2a0*/  CS2R R30, SRZ ;  /* 0x00000000001e7805 */ /* 0x000fe4000001ff00 */
[----:B------:R-:W-:Y:S02]  /*b2b0*/  CS2R R28, SRZ ;  /* 0x00000000001c7805 */ /* 0x000fe4000001ff00 */
[----:B------:R-:W-:Y:S01]  /*b2c0*/  CS2R R26, SRZ ;  /* 0x00000000001a7805 */ /* 0x000fe2000001ff00 */
[--C-:B------:R-:W-:Y:S01]  /*b2d0*/  @!P3 IMAD.X R11, R0, 0x1, R3.reuse, P0 ;  /* 0x00000001000bb824 */ /* 0x100fe200000e0603 */
[----:B------:R1:W5:Y:S01]  /*b2e0*/  @!P4 LD.E.64 R20, desc[UR6][R24.64] ;  /* 0x000000061814c980 */ /* 0x000362000c101b00 */
[----:B---3--:R-:W-:-:S02]  /*b2f0*/  @!P3 IMAD.X R13, R4, 0x1, R3, P1 ;  /* 0x00000001040db824 */ /* 0x008fc400008e0603 */
[----:B------:R-:W-:Y:S01]  /*b300*/  @!P4 IMAD.X R15, R4, 0x1, R37, P2 ;  /* 0x00000001040fc824 */ /* 0x000fe200010e0625 */
[----:B------:R1:W5:Y:S04]  /*b310*/  @!P3 LD.E.64 R30, desc[UR6][R10.64] ;  /* 0x000000060a1eb980 */ /* 0x000368000c101b00 */
[----:B------:R1:W5:Y:S04]  /*b320*/  @!P3 LD.E.64 R28, desc[UR6][R12.64] ;  /* 0x000000060c1cb980 */ /* 0x000368000c101b00 */
[----:B------:R1:W5:Y:S02]  /*b330*/  @!P4 LD.E.64 R26, desc[UR6][R14.64] ;  /* 0x000000060e1ac980 */ /* 0x000364000c101b00 */
.L_x_1914:
[----:B------:R-:W-:Y:S05]  /*b340*/  BSYNC B1 ;  /* 0x0000000000017941 */ /* 0x000fea0003800000 */
.L_x_1913:
[----:B------:R-:W-:Y:S01]  /*b350*/  UMOV UR4, 0xffffffff ;  /* 0xffffffff00047882 */ /* 0x000fe20000000000 */
[----:B-1----:R-:W-:Y:S02]  /*b360*/  CS2R R24, SRZ ;  /* 0x0000000000187805 */ /* 0x002fe4000001ff00 */
[----:B------:R-:W-:Y:S05]  /*b370*/  BRA.DIV UR4, `(.L_x_1915) ;  /* 0x0000026a041c7947 */ /* 0x000fea000b800000 */
[----:B------:R1:W0:Y:S04]  /*b380*/  SHFL.IDX PT, R0, R6, 0x1, 0x1c1f ;  /* 0x003c1f0006007f89 */ /* 0x00022800000e0000 */
[----:B--2---:R1:W2:Y:S04]  /*b390*/  SHFL.IDX PT, R3, R5, 0x1, 0x1c1f ;  /* 0x003c1f0005037f89 */ /* 0x0042a800000e0000 */
[----:B---3--:R1:W3:Y:S04]  /*b3a0*/  SHFL.IDX PT, R4, R8, 0x1, 0x1c1f ;  /* 0x003c1f0008047f89 */ /* 0x0082e800000e0000 */
[----:B----4-:R1:W4:Y:S02]  /*b3b0*/  SHFL.IDX PT, R14, R7, 0x1, 0x1c1f ;  /* 0x003c1f00070e7f89 */ /* 0x01032400000e0000 */
.L_x_2255:
[----:B01----:R-:W-:Y:S01]  /*b3c0*/  VIADD R5, R38, 0x40 ;  /* 0x0000004026057836 */ /* 0x003fe20000000000 */
[----:B------:R-:W-:Y:S01]  /*b3d0*/  BSSY B1, `(.L_x_1916) ;  /* 0x000001b000017945 */ /* 0x000fe20003800000 */
[----:B------:R-:W-:Y:S02]  /*b3e0*/  CS2R R10, SRZ ;  /* 0x00000000000a7805 */ /* 0x000fe4000001ff00 */
[----:B------:R-:W-:Y:S02]  /*b3f0*/  CS2R R8, SRZ ;  /* 0x0000000000087805 */ /* 0x000fe4000001ff00 */
[----:B------:R-:W-:Y:S02]  /*b400*/  CS2R R12, SRZ ;  /* 0x00000000000c7805 */ /* 0x000fe4000001ff00 */
[----:B------:R-:W-:-:S13]  /*b410*/  ISETP.GE.AND P0, PT, R5, R40, PT ;  /* 0x000000280500720c */ /* 0x000fda0003f06270 */
[----:B------:R-:W-:Y:S05]  /*b420*/  @P0 BRA `(.L_x_1917) ;  /* 0x0000000000540947 */ /* 0x000fea0003800000 */
[----:B------:R-:W-:Y:S01]  /*b430*/  ULDC UR4, c[0x0][0x3f4] ;  /* 0x0000fd0000047ab9 */ /* 0x000fe20000000800 */
[----:B------:R-:W-:Y:S02]  /*b440*/  CS2R R24, SRZ ;  /* 0x0000000000187805 */ /* 0x000fe4000001ff00 */
[----:B------:R-:W-:Y:S02]  /*b450*/  ISETP.GE.AND P4, PT, R188, UR4, PT ;  /* 0x00000004bc007c0c */ /* 0x000fe4000bf86270 */
[----:B------:R-:W-:Y:S02]  /*b460*/  CS2R R10, SRZ ;  /* 0x00000000000a7805 */ /* 0x000fe4000001ff00 */
[----:B------:R-:W-:Y:S02]  /*b470*/  ISETP.GE.AND P5, PT, R196, UR4, PT ;  /* 0x00000004c4007c0c */ /* 0x000fe4000bfa6270 */
[----:B------:R-:W-:Y:S02]  /*b480*/  CS2R R12, SRZ ;  /* 0x00000000000c7805 */ /* 0x000fe4000001ff00 */
[----:B------:R-:W-:Y:S01]  /*b490*/  CS2R R8, SRZ ;  /* 0x0000000000087805 */ /* 0x000fe2000001ff00 */
[----:B------:R-:W-:-:S04]  /*b4a0*/  ULDC.64 UR6, c[0x0][0x208] ;  /* 0x0000820000067ab9 */ /* 0x000fc80000000a00 */
[----:B--2---:R-:W-:-:S04]  /*b4b0*/  @!P4 IADD3 R6, P0, R188, R3, RZ ;  /* 0x00000003bc06c210 */ /* 0x004fc80007f1e0ff */
[----:B------:R-:W-:Y:S02]  /*b4c0*/  @!P5 IADD3 R34, P2, R196, R3, RZ ;  /* 0x00000003c422d210 */ /* 0x000fe40007f5e0ff */
[-C--:B----4-:R-:W-:Y:S02]  /*b4d0*/  @!P4 IADD3 R32, P1, R188, R14.reuse, RZ ;  /* 0x0000000ebc20c210 */ /* 0x090fe40007f3e0ff */
[----:B------:R-:W-:Y:S01]  /*b4e0*/  @!P4 SHF.R.S32.HI R3, RZ, 0x1f, R188 ;  /* 0x0000001fff03c819 */ /* 0x000fe200000114bc */
[----:B------:R-:W-:Y:S01]  /*b4f0*/  @!P5 IMAD.X R35, R0, 0x1, R37, P2 ;  /* 0x000000010023d824 */ /* 0x000fe200010e0625 */
[----:B------:R-:W-:-:S03]  /*b500*/  @!P5 IADD3 R14, P3, R196, R14, RZ ;  /* 0x0000000ec40ed210 */ /* 0x000fc60007f7e0ff */
[--C-:B------:R-:W-:Y:S01]  /*b510*/  @!P4 IMAD.X R7, R0, 0x1, R3.reuse, P0 ;  /* 0x000000010007c824 */ /* 0x100fe200000e0603 */
[----:B------:R0:W5:Y:S01]  /*b520*/  @!P5 LD.E.64 R24, desc[UR6][R34.64] ;  /* 0x000000062218d980 */ /* 0x000162000c101b00 */
[C---:B---3--:R-:W-:Y:S02]  /*b530*/  @!P4 IMAD.X R33, R4.reuse, 0x1, R3, P1 ;  /* 0x000000010421c824 */ /* 0x048fe400008e0603 */
[----:B------:R-:W-:Y:S01]  /*b540*/  @!P5 IMAD.X R15, R4, 0x1, R37, P3 ;  /* 0x00000001040fd824 */ /* 0x000fe200018e0625 */
[----:B------:R0:W5:Y:S04]  /*b550*/  @!P4 LD.E.64 R10, desc[UR6][R6.64] ;  /* 0x00000006060ac980 */ /* 0x000168000c101b00 */
[----:B------:R0:W5:Y:S04]  /*b560*/  @!P4 LD.E.64 R12, desc[UR6][R32.64] ;  /* 0x00000006200cc980 */ /* 0x000168000c101b00 */
[----:B------:R0:W5:Y:S02]  /*b570*/  @!P5 LD.E.64 R8, desc[UR6][R14.64] ;  /* 0x000000060e08d980 */ /* 0x000164000c101b00 */
.L_x_1917:
[----:B------:R-:W-:Y:S05]  /*b580*/  BSYNC B1 ;  /* 0x0000000000017941 */ /* 0x000fea0003800000 */
.L_x_1916:
[----:B------:R-:W2:Y:S01]  /*b590*/  LDL R0, [R1+0x8] ;  /* 0x0000080001007983 */ /* 0x000ea20000100800 */
[----:B0-----:R-:W-:Y:S01]  /*b5a0*/  VIADDMNMX R15, R40, -R201, 0x80, PT ;  /* 0x00000080280f7446 */ /* 0x001fe200038009c9 */
[----:B------:R-:W-:Y:S01]  /*b5b0*/  BSSY B1, `(.L_x_1918) ;  /* 0x0000013000017945 */ /* 0x000fe20003800000 */
[C---:B------:R-:W-:Y:S02]  /*b5c0*/  LOP3.LUT P2, RZ, R213.reuse, 0x4, RZ, 0xc0, !PT ;  /* 0x00000004d5ff7812 */ /* 0x040fe4000784c0ff */
[----:B------:R-:W-:Y:S02]  /*b5d0*/  ISETP.GE.AND P1, PT, R194, R15, PT ;  /* 0x0000000fc200720c */ /* 0x000fe40003f26270 */
[----:B--2---:R-:W-:Y:S01]  /*b5e0*/  R2UR UR5, R0 ;  /* 0x00000000000572ca */ /* 0x004fe200000e0000 */
[----:B------:R-:W-:-:S05]  /*b5f0*/  IMAD.SHL.U32 R0, R213, 0x80, RZ ;  /* 0x00000080d5007824 */ /* 0x000fca00078e00ff */
[----:B------:R-:W-:-:S04]  /*b600*/  LOP3.LUT R3, R0, 0x380, RZ, 0xc0, !PT ;  /* 0x0000038000037812 */ /* 0x000fc800078ec0ff */
[----:B------:R-:W-:Y:S02]  /*b610*/  LOP3.LUT R0, R3, 0x30, R18, 0xf8, !PT ;  /* 0x0000003003007812 */ /* 0x000fe400078ef812 */
[----:B------:R-:W-:Y:S01]  /*b620*/  SHF.R.U32.HI R3, RZ, 0x3, R3 ;  /* 0x00000003ff037819 */ /* 0x000fe20000011603 */
[----:B------:R-:W-:-:S03]  /*b630*/  ULEA.HI UR4, UR5, UR5, URZ, 0x1 ;  /* 0x0000000505047291 */ /* 0x000fc6000f8f083f */
[----:B------:R-:W-:Y:S01]  /*b640*/  LOP3.LUT R3, R0, R3, RZ, 0x3c, !PT ;  /* 0x0000000300037212 */ /* 0x000fe200078e3cff */
[----:B------:R-:W-:-:S03]  /*b650*/  ULOP3.LUT UR4, UR4, 0xfffffffe, URZ, 0xc0, !UPT ;  /* 0xfffffffe04047892 */ /* 0x000fc6000f8ec03f */
[----:B------:R-:W-:Y:S01]  /*b660*/  IADD3 R3, R17, R3, R212 ;  /* 0x0000000311037210 */ /* 0x000fe20007ffe0d4 */
[----:B------:R-:W-:-:S04]  /*b670*/  UIADD3 UR4, UR5, -UR4, URZ ;  /* 0x8000000405047290 */ /* 0x000fc8000fffe03f */
[C---:B---3--:R-:W-:Y:S02]  /*b680*/  VIADD R4, R3.reuse, 0x14400 ;  /* 0x0001440003047836 */ /* 0x048fe40000000000 */
[----:B------:R-:W-:Y:S02]  /*b690*/  IMAD.U32 R6, RZ, RZ, UR4 ;  /* 0x00000004ff067e24 */ /* 0x000fe4000f8e00ff */
[----:B------:R-:W-:-:S03]  /*b6a0*/  VIADD R0, R3, 0x14440 ;  /* 0x0001444003007836 */ /* 0x000fc60000000000 */
[----:B------:R-:W-:-:S04]  /*b6b0*/  SHF.L.U32 R6, R6, 0x1f, RZ ;  /* 0x0000001f06067819 */ /* 0x000fc800000006ff */
[----:B------:R-:W0:Y:S02]  /*b6c0*/  SYNCS.PHASECHK.TRANS64.TRYWAIT P0, [R17+URZ+0x22800], R6 ;  /* 0x02280006110075a7 */ /* 0x000e24000800017f */
[----:B0-----:R-:W-:Y:S05]  /*b6d0*/  @!P0 BRA `(.L_x_1919) ;  /* 0x0000026400b48947 */ /* 0x001fea0003800000 */
.L_x_2256:
[----:B------:R-:W-:Y:S05]  /*b6e0*/  BSYNC B1 ;  /* 0x0000000000017941 */ /* 0x000fea0003800000 */
.L_x_1918:
[----:B------:R-:W-:Y:S01]  /*b6f0*/  BSSY B1, `(.L_x_1920) ;  /* 0x00000fa000017945 */ /* 0x000fe20003800000 */
[----:B------:R-:W-:-:S03]  /*b700*/  @P2 VIADD R0, R4, 0xffffffc0 ;  /* 0xffffffc004002836 */ /* 0x000fc60000000000 */
[----:B------:R-:W-:Y:S05]  /*b710*/  @P1 BRA `(.L_x_1921) ;  /* 0x0000000c00dc1947 */ /* 0x000fea0003800000 */
[----:B------:R-:W1:Y:S01]  /*b720*/  LDC R5, c[0x0][0x3f4] ;  /* 0x0000fd00ff057b82 */ /* 0x000e620000000800 */
[----:B------:R-:W-:Y:S01]  /*b730*/  BSSY B2, `(.L_x_1922) ;  /* 0x000007a000027945 */ /* 0x000fe20003800000 */
[-C--:B-1----:R-:W-:Y:S02]  /*b740*/  ISETP.GE.AND P0, PT, R188, R5.reuse, PT ;  /* 0x00000005bc00720c */ /* 0x082fe40003f06270 */
[----:B------:R-:W-:-:S11]  /*b750*/  ISETP.GE.AND P1, PT, R196, R5, PT ;  /* 0x00000005c400720c */ /* 0x000fd60003f26270 */
[----:B------:R-:W-:Y:S05]  /*b760*/  @P0 BRA `(.L_x_1923) ;  /* 0x0000000400d80947 */ /* 0x000fea0003800000 */
[----:B0-----:R-:W0:Y:S01]  /*b770*/  LDS.128 R4, [R3+0x14400] ;  /* 0x0144000003047984 */ /* 0x001e220000000c00 */
[----:B-----5:R-:W-:Y:S02]  /*b780*/  SHF.R.U32.HI R35, RZ, 0x8, R31 ;  /* 0x00000008ff237819 */ /* 0x020fe4000001161f */
[----:B------:R-:W-:Y:S02]  /*b790*/  LOP3.LUT R34, R31, 0xff, RZ, 0xc0, !PT ;  /* 0x000000ff1f227812 */ /* 0x000fe400078ec0ff */
[----:B------:R-:W-:Y:S02]  /*b7a0*/  LOP3.LUT R35, R35, 0xff, RZ, 0xc0, !PT ;  /* 0x000000ff23237812 */ /* 0x000fe400078ec0ff */
[----:B------:R-:W-:Y:S02]  /*b7b0*/  SHF.R.U32.HI R39, RZ, 0x8, R29 ;  /* 0x00000008ff277819 */ /* 0x000fe4000001161d */
[----:B------:R-:W-:Y:S02]  /*b7c0*/  PRMT R34, R35, 0x7604, R34 ;  /* 0x0000760423227816 */ /* 0x000fe40000000022 */
[----:B------:R-:W-:-:S02]  /*b7d0*/  SHF.R.U32.HI R35, RZ, 0x10, R31 ;  /* 0x00000010ff237819 */ /* 0x000fc4000001161f */
[----:B------:R-:W-:Y:S02]  /*b7e0*/  LOP3.LUT R38, R29, 0xff, RZ, 0xc0, !PT ;  /* 0x000000ff1d267812 */ /* 0x000fe400078ec0ff */
[----:B------:R-:W-:Y:S01]  /*b7f0*/  LOP3.LUT R39, R39, 0xff, RZ, 0xc0, !PT ;  /* 0x000000ff27277812 */ /* 0x000fe200078ec0ff */
[----:B------:R-:W-:Y:S01]  /*b800*/  IMAD.U32 R35, R35, 0x10000, RZ ;  /* 0x0001000023237824 */ /* 0x000fe200078e00ff */
[----:B------:R-:W-:Y:S02]  /*b810*/  SHF.R.U32.HI R40, RZ, 0x10, R29 ;  /* 0x00000010ff287819 */ /* 0x000fe4000001161d */
[----:B------:R-:W-:Y:S02]  /*b820*/  SHF.R.U32.HI R32, RZ, 0x8, R30 ;  /* 0x00000008ff207819 */ /* 0x000fe4000001161e */
[----:B------:R-:W-:Y:S01]  /*b830*/  PRMT R38, R39, 0x7604, R38 ;  /* 0x0000760427267816 */ /* 0x000fe20000000026 */
[----:B------:R-:W-:Y:S01]  /*b840*/  IMAD.U32 R39, R40, 0x10000, RZ ;  /* 0x0001000028277824 */ /* 0x000fe200078e00ff */
[----:B----4-:R-:W-:-:S02]  /*b850*/  LOP3.LUT R14, R30, 0xff, RZ, 0xc0, !PT ;  /* 0x000000ff1e0e7812 */ /* 0x010fc400078ec0ff */
[----:B------:R-:W-:Y:S02]  /*b860*/  LOP3.LUT R33, R32, 0xff, RZ, 0xc0, !PT ;  /* 0x000000ff20217812 */ /* 0x000fe400078ec0ff */
[----:B------:R-:W-:Y:S02]  /*b870*/  SHF.R.U32.HI R32, RZ, 0x8, R28 ;  /* 0x00000008ff207819 */ /* 0x000fe4000001161c */
[----:B------:R-:W-:Y:S02]  /*b880*/  PRMT R33, R33, 0x7604, R14 ;  /* 0x0000760421217816 */ /* 0x000fe4000000000e */
[----:B------:R-:W-:Y:S02]  /*b890*/  LOP3.LUT R14, R28, 0xff, RZ, 0xc0, !PT ;  /* 0x000000ff1c0e7812 */ /* 0x000fe400078ec0ff */
[----:B------:R-:W-:Y:S02]  /*b8a0*/  LOP3.LUT R37, R32, 0xff, RZ, 0xc0, !PT ;  /* 0x000000ff20257812 */ /* 0x000fe400078ec0ff */
[----:B------:R-:W-:-:S02]  /*b8b0*/  LOP3.LUT R35, R34, 0xff0000, R35, 0xf8, !PT ;  /* 0x00ff000022237812 */ /* 0x000fc400078ef823 */
[----:B------:R-:W-:Y:S02]  /*b8c0*/  LOP3.LUT R39, R38, 0xff0000, R39, 0xf8, !PT ;  /* 0x00ff000026277812 */ /* 0x000fe400078ef827 */
[----:B------:R-:W-:Y:S02]  /*b8d0*/  PRMT R37, R37, 0x7604, R14 ;  /* 0x0000760425257816 */ /* 0x000fe4000000000e */
[----:B------:R-:W-:Y:S02]  /*b8e0*/  LOP3.LUT R39, R39, 0xff000000, R29, 0xf8, !PT ;  /* 0xff00000027277812 */ /* 0x000fe400078ef81d */
[----:B------:R-:W-:Y:S02]  /*b8f0*/  LOP3.LUT R35, R35, 0xff000000, R31, 0xf8, !PT ;  /* 0xff00000023237812 */ /* 0x000fe400078ef81f */
[----:B------:R-:W-:Y:S02]  /*b900*/  LOP3.LUT R33, R33, 0xff0000, R30, 0xf8, !PT ;  /* 0x00ff000021217812 */ /* 0x000fe400078ef81e */
[----:B0-----:R-:W-:-:S02]  /*b910*/  F2FP.F16.E4M3.UNPACK_B R14, R6.H1 ;  /* 0x00000006ff0e723e */ /* 0x001fc400030006ff */
[----:B------:R-:W-:Y:S02]  /*b920*/  LOP3.LUT R37, R37, 0xff0000, R28, 0xf8, !PT ;  /* 0x00ff000025257812 */ /* 0x000fe400078ef81c */
[----:B------:R-:W-:Y:S02]  /*b930*/  F2FP.F16.E4M3.UNPACK_B R38, R39 ;  /* 0x00000027ff26723e */ /* 0x000fe400020006ff */
[----:B------:R-:W-:Y:S02]  /*b940*/  F2FP.F16.E4M3.UNPACK_B R32, R35 ;  /* 0x00000023ff20723e */ /* 0x000fe400020006ff */
[----:B------:R-:W-:Y:S01]  /*b950*/  LOP3.LUT R33, R33, 0xff000000, R30, 0xf8, !PT ;  /* 0xff00000021217812 */ /* 0x000fe200078ef81e */
[--C-:B------:R-:W-:Y:S01]  /*b960*/  HADD2.F32 R30, -RZ, R14.reuse.H0_H0 ;  /* 0x2000000eff1e7230 */ /* 0x100fe20000004100 */
[----:B------:R-:W-:Y:S01]  /*b970*/  LOP3.LUT R34, R37, 0xff000000, R28, 0xf8, !PT ;  /* 0xff00000025227812 */ /* 0x000fe200078ef81c */
[----:B------:R-:W-:Y:S01]  /*b980*/  HADD2.F32 R14, -RZ, R14.H1_H1 ;  /* 0x3000000eff0e7230 */ /* 0x000fe20000004100 */
[----:B------:R-:W-:Y:S01]  /*b990*/  F2FP.F16.E4M3.UNPACK_B R29, R6 ;  /* 0x00000006ff1d723e */ /* 0x000fe200020006ff */
[----:B------:R-:W-:Y:S01]  /*b9a0*/  HADD2.F32 R41, -RZ, R38.H1_H1 ;  /* 0x30000026ff297230 */ /* 0x000fe20000004100 */
[----:B------:R-:W-:Y:S01]  /*b9b0*/  F2FP.F16.E4M3.UNPACK_B R28, R5.H1 ;  /* 0x00000005ff1c723e */ /* 0x000fe200030006ff */
[----:B------:R-:W-:Y:S01]  /*b9c0*/  HADD2.F32 R37, -RZ, R32.H1_H1 ;  /* 0x30000020ff257230 */ /* 0x000fe20000004100 */
[----:B------:R-:W-:Y:S01]  /*b9d0*/  F2FP.F16.E4M3.UNPACK_B R31, R7 ;  /* 0x00000007ff1f723e */ /* 0x000fe200020006ff */
[----:B------:R-:W-:-:S02]  /*b9e0*/  HADD2.F32 R38, -RZ, R38.H0_H0 ;  /* 0x20000026ff267230 */ /* 0x000fc40000004100 */
[C---:B------:R-:W-:Y:S01]  /*b9f0*/  FMUL.FTZ R43, R14.reuse, R41 ;  /* 0x000000290e2b7220 */ /* 0x040fe20000410000 */
[----:B------:R-:W-:Y:S02]  /*ba00*/  HADD2.F32 R32, -RZ, R32.H0_H0 ;  /* 0x20000020ff207230 */ /* 0x000fe40000004100 */
[----:B------:R-:W-:Y:S01]  /*ba10*/  FMUL.FTZ R40, R14, R37 ;  /* 0x000000250e287220 */ /* 0x000fe20000410000 */
[----:B------:R-:W-:Y:S01]  /*ba20*/  F2FP.F16.E4M3.UNPACK_B R14, R5 ;  /* 0x00000005ff0e723e */ /* 0x000fe200020006ff */
[--C-:B------:R-:W-:Y:S01]  /*ba30*/  HADD2.F32 R5, -RZ, R29.reuse.H1_H1 ;  /* 0x3000001dff057230 */ /* 0x100fe20000004100 */
[----:B------:R-:W-:Y:S01]  /*ba40*/  F2FP.F16.E4M3.UNPACK_B R39, R39.H1 ;  /* 0x00000027ff27723e */ /* 0x000fe200030006ff */
[C---:B------:R-:W-:Y:S01]  /*ba50*/  FFMA.FTZ R43, R30.reuse, R37, -R43 ;  /* 0x000000251e2b7223 */ /* 0x040fe2000001082b */
[----:B------:R-:W-:Y:S01]  /*ba60*/  FFMA.FTZ R44, R30, R41, R40 ;  /* 0x000000291e2c7223 */ /* 0x000fe20000010028 */
[----:B------:R-:W-:Y:S01]  /*ba70*/  HADD2.F32 R29, -RZ, R29.H0_H0 ;  /* 0x2000001dff1d7230 */ /* 0x000fe20000004100 */
[----:B------:R-:W-:Y:S01]  /*ba80*/  F2FP.F16.E4M3.UNPACK_B R35, R35.H1 ;  /* 0x00000023ff23723e */ /* 0x000fe200030006ff */
[C---:B------:R-:W-:Y:S01]  /*ba90*/  FMUL.FTZ R30, R5.reuse, R38 ;  /* 0x00000026051e7220 */ /* 0x040fe20000410000 */
[----:B------:R-:W-:Y:S01]  /*baa0*/  FMUL.FTZ R37, R5, R32 ;  /* 0x0000002005257220 */ /* 0x000fe20000410000 */
[----:B------:R-:W-:Y:S01]  /*bab0*/  HADD2.F32 R5, -RZ, R31.H1_H1 ;  /* 0x3000001fff057230 */ /* 0x000fe20000004100 */
[----:B------:R-:W-:Y:S01]  /*bac0*/  F2FP.F16.E4M3.UNPACK_B R7, R7.H1 ;  /* 0x00000007ff07723e */ /* 0x000fe200030006ff */
[----:B------:R-:W-:-:S02]  /*bad0*/  HADD2.F32 R40, -RZ, R39.H0_H0 ;  /* 0x20000027ff287230 */ /* 0x000fc40000004100 */
[C---:B------:R-:W-:Y:S01]  /*bae0*/  FFMA.FTZ R41, R29.reuse, R32, -R30 ;  /* 0x000000201d297223 */ /* 0x040fe2000001081e */
[----:B------:R-:W-:Y:S02]  /*baf0*/  HADD2.F32 R30, -RZ, R35.H0_H0 ;  /* 0x20000023ff1e7230 */ /* 0x000fe40000004100 */
[----:B------:R-:W-:Y:S01]  /*bb00*/  FFMA.FTZ R42, R29, R38, R37 ;  /* 0x000000261d2a7223 */ /* 0x000fe20000010025 */
[----:B------:R-:W-:Y:S02]  /*bb10*/  HADD2.F32 R31, -RZ, R31.H0_H0 ;  /* 0x2000001fff1f7230 */ /* 0x000fe40000004100 */
[C---:B------:R-:W-:Y:S01]  /*bb20*/  FMUL.FTZ R32, R5.reuse, R40 ;  /* 0x0000002805207220 */ /* 0x040fe20000410000 */
[----:B------:R-:W-:Y:S02]  /*bb30*/  HADD2.F32 R38, -RZ, R39.H1_H1 ;  /* 0x30000027ff267230 */ /* 0x000fe40000004100 */
[----:B------:R-:W-:Y:S01]  /*bb40*/  FMUL.FTZ R46, R5, R30 ;  /* 0x0000001e052e7220 */ /* 0x000fe20000410000 */
[----:B------:R-:W-:-:S02]  /*bb50*/  HADD2.F32 R29, -RZ, R7.H1_H1 ;  /* 0x30000007ff1d7230 */ /* 0x000fc40000004100 */
[C---:B------:R-:W-:Y:S01]  /*bb60*/  FFMA.FTZ R39, R31.reuse, R30, -R32 ;  /* 0x0000001e1f277223 */ /* 0x040fe20000010820 */
[----:B------:R-:W-:Y:S02]  /*bb70*/  HADD2.F32 R30, -RZ, R35.H1_H1 ;  /* 0x30000023ff1e7230 */ /* 0x000fe40000004100 */
[----:B------:R-:W-:Y:S01]  /*bb80*/  FFMA.FTZ R46, R31, R40, R46 ;  /* 0x000000281f2e7223 */ /* 0x000fe2000001002e */
[----:B------:R-:W-:Y:S01]  /*bb90*/  F2FP.F16.E4M3.UNPACK_B R6, R4 ;  /* 0x00000004ff06723e */ /* 0x000fe200020006ff */
[----:B------:R-:W-:Y:S02]  /*bba0*/  HADD2.F32 R5, -RZ, R7.H0_H0 ;  /* 0x20000007ff057230 */ /* 0x000fe40000004100 */
[C---:B------:R-:W-:Y:S01]  /*bbb0*/  FMUL.FTZ R32, R29.reuse, R38 ;  /* 0x000000261d207220 */ /* 0x040fe20000410000 */
[----:B------:R-:W-:Y:S01]  /*bbc0*/  FMUL.FTZ R40, R29, R30 ;  /* 0x0000001e1d287220 */ /* 0x000fe20000410000 */
[----:B------:R-:W-:Y:S02]  /*bbd0*/  F2FP.F16.E4M3.UNPACK_B R4, R4.H1 ;  /* 0x00000004ff04723e */ /* 0x000fe400030006ff */
[----:B------:R-:W-:Y:S01]  /*bbe0*/  F2FP.F16.E4M3.UNPACK_B R31, R34 ;  /* 0x00000022ff1f723e */ /* 0x000fe200020006ff */
[C---:B------:R-:W-:Y:S01]  /*bbf0*/  FFMA.FTZ R45, R5.reuse, R30, -R32 ;  /* 0x0000001e052d7223 */ /* 0x040fe20000010820 */
[-C--:B------:R-:W-:Y:S01]  /*bc00*/  F2FP.F16.E4M3.UNPACK_B R29, R33.reuse ;  /* 0x00000021ff1d723e */ /* 0x080fe200020006ff */
[----:B------:R-:W-:Y:S01]  /*bc10*/  FFMA.FTZ R48, R5, R38, R40 ;  /* 0x0000002605307223 */ /* 0x000fe20000010028 */
[----:B------:R-:W-:Y:S01]  /*bc20*/  HADD2.F32 R7, -RZ, R4.H1_H1 ;  /* 0x30000004ff077230 */ /* 0x000fe20000004100 */
[----:B------:R-:W-:Y:S01]  /*bc30*/  F2FP.F16.E4M3.UNPACK_B R33, R33.H1 ;  /* 0x00000021ff21723e */ /* 0x000fe200030006ff */
[----:B------:R-:W-:Y:S01]  /*bc40*/  HADD2.F32 R32, -RZ, R31.H1_H1 ;  /* 0x3000001fff207230 */ /* 0x000fe20000004100 */
[----:B------:R-:W-:Y:S01]  /*bc50*/  F2FP.F16.E4M3.UNPACK_B R34, R34.H1 ;  /* 0x00000022ff22723e */ /* 0x000fe200030006ff */
[----:B------:R-:W-:-:S02]  /*bc60*/  HADD2.F32 R30, -RZ, R29.H1_H1 ;  /* 0x3000001dff1e7230 */ /* 0x000fc40000004100 */
[----:B------:R-:W-:Y:S02]  /*bc70*/  HADD2.F32 R5, -RZ, R4.H0_H0 ;  /* 0x20000004ff057230 */ /* 0x000fe40000004100 */
[C---:B------:R-:W-:Y:S01]  /*bc80*/  FMUL.FTZ R38, R7.reuse, R32 ;  /* 0x0000002007267220 */ /* 0x040fe20000410000 */
[----:B------:R-:W-:Y:S02]  /*bc90*/  HADD2.F32 R31, -RZ, R31.H0_H0 ;  /* 0x2000001fff1f7230 */ /* 0x000fe40000004100 */
[-C--:B------:R-:W-:Y:S01]  /*bca0*/  FMUL.FTZ R40, R7, R30.reuse ;  /* 0x0000001e07287220 */ /* 0x080fe20000410000 */
[--C-:B------:R-:W-:Y:S02]  /*bcb0*/  HADD2.F32 R4, -RZ, R6.reuse.H1_H1 ;  /* 0x30000006ff047230 */ /* 0x100fe40000004100 */
[C---:B------:R-:W-:Y:S01]  /*bcc0*/  FFMA.FTZ R38, R5.reuse, R30, -R38 ;  /* 0x0000001e05267223 */ /* 0x040fe20000010826 */
[----:B------:R-:W-:Y:S02]  /*bcd0*/  HADD2.F32 R29, -RZ, R29.H0_H0 ;  /* 0x2000001dff1d7230 */ /* 0x000fe40000004100 */
[----:B------:R-:W-:Y:S01]  /*bce0*/  FFMA.FTZ R35, R5, R32, R40 ;  /* 0x0000002005237223 */ /* 0x000fe20000010028 */
[----:B------:R-:W-:-:S02]  /*bcf0*/  HADD2.F32 R6, -RZ, R6.H0_H0 ;  /* 0x20000006ff067230 */ /* 0x000fc40000004100 */
[C---:B------:R-:W-:Y:S01]  /*bd00*/  FMUL.FTZ R7, R4.reuse, R31 ;  /* 0x0000001f04077220 */ /* 0x040fe20000410000 */
[--C-:B------:R-:W-:Y:S02]  /*bd10*/  HADD2.F32 R5, -RZ, R28.reuse.H1_H1 ;  /* 0x3000001cff057230 */ /* 0x100fe40000004100 */
[-C--:B------:R-:W-:Y:S01]  /*bd20*/  FMUL.FTZ R4, R4, R29.reuse ;  /* 0x0000001d04047220 */ /* 0x080fe20000410000 */
[----:B------:R-:W-:Y:S02]  /*bd30*/  HADD2.F32 R28, -RZ, R28.H0_H0 ;  /* 0x2000001cff1c7230 */ /* 0x000fe40000004100 */
[C---:B------:R-:W-:Y:S01]  /*bd40*/  FFMA.FTZ R30, R6.reuse, R29, -R7 ;  /* 0x0000001d061e7223 */ /* 0x040fe20000010807 */
[----:B------:R-:W-:Y:S02]  /*bd50*/  HADD2.F32 R29, -RZ, R34.H1_H1 ;  /* 0x30000022ff1d7230 */ /* 0x000fe40000004100 */
[----:B------:R-:W-:Y:S01]  /*bd60*/  FFMA.FTZ R31, R6, R31, R4 ;  /* 0x0000001f061f7223 */ /* 0x000fe20000010004 */
[----:B------:R-:W-:-:S02]  /*bd70*/  HADD2.F32 R6, -RZ, R33.H1_H1 ;  /* 0x30000021ff067230 */ /* 0x000fc40000004100 */
[----:B------:R-:W-:Y:S02]  /*bd80*/  HADD2.F32 R7, -RZ, R34.H0_H0 ;  /* 0x20000022ff077230 */ /* 0x000fe40000004100 */
[C---:B------:R-:W-:Y:S01]  /*bd90*/  FMUL.FTZ R37, R5.reuse, R29 ;  /* 0x0000001d05257220 */ /* 0x040fe20000410000 */
[--C-:B------:R-:W-:Y:S02]  /*bda0*/  HADD2.F32 R4, -RZ, R14.reuse.H1_H1 ;  /* 0x3000000eff047230 */ /* 0x100fe40000004100 */
[-C--:B------:R-:W-:Y:S01]  /*bdb0*/  FMUL.FTZ R32, R5, R6.reuse ;  /* 0x0000000605207220 */ /* 0x080fe20000410000 */
[----:B------:R-:W-:Y:S02]  /*bdc0*/  HADD2.F32 R33, -RZ, R33.H0_H0 ;  /* 0x20000021ff217230 */ /* 0x000fe40000004100 */
[----:B------:R-:W-:Y:S01]  /*bdd0*/  FFMA.FTZ R37, R28, R6, -R37 ;  /* 0x000000061c257223 */ /* 0x000fe20000010825 */
[----:B------:R-:W-:Y:S02]  /*bde0*/  HADD2.F32 R14, -RZ, R14.H0_H0 ;  /* 0x2000000eff0e7230 */ /* 0x000fe40000004100 */
[----:B------:R-:W-:Y:S01]  /*bdf0*/  FMUL.FTZ R5, R4, R7 ;  /* 0x0000000704057220 */ /* 0x000fe20000410000 */
[----:B------:R-:W-:Y:S01]  /*be00*/  FFMA.FTZ R32, R28, R29, R32 ;  /* 0x0000001d1c207223 */ /* 0x000fe20000010020 */
[----:B------:R-:W-:Y:S01]  /*be10*/  FMUL.FTZ R4, R4, R33 ;  /* 0x0000002104047220 */ /* 0x000fe20000410000 */
[----:B------:R-:W-:Y:S01]  /*be20*/  F2FP.SATFINITE.E4M3.F32.PACK_AB_MERGE_C R6, R44, R43, RZ ;  /* 0x0000002b2c06723e */ /* 0x000fe200048070ff */
[----:B------:R-:W-:-:S02]  /*be30*/  FFMA.FTZ R5, R14, R33, -R5 ;  /* 0x000000210e057223 */ /* 0x000fc40000010805 */
[----:B------:R-:W-:Y:S01]  /*be40*/  FFMA.FTZ R14, R14, R7, R4 ;  /* 0x000000070e0e7223 */ /* 0x000fe20000010004 */
[----:B------:R-:W-:Y:S02]  /*be50*/  F2FP.SATFINITE.E4M3.F32.PACK_AB_MERGE_C R7, R48, R45, RZ ;  /* 0x0000002d3007723e */ /* 0x000fe400048070ff */
[----:B------:R-:W-:Y:S02]  /*be60*/  F2FP.SATFINITE.E4M3.F32.PACK_AB_MERGE_C R4, R35, R38, RZ ;  /* 0x000000262304723e */ /* 0x000fe400048070ff */
[----:B------:R-:W-:Y:S02]  /*be70*/  F2FP.SATFINITE.E4M3.F32.PACK_AB_MERGE_C R32, R32, R37, RZ ;  /* 0x000000252020723e */ /* 0x000fe400048070ff */
[----:B------:R-:W-:Y:S02]  /*be80*/  F2FP.SATFINITE.E4M3.F32.PACK_AB_MERGE_C R6, R42, R41, R6 ;  /* 0x000000292a06723e */ /* 0x000fe40004807006 */
[----:B------:R-:W-:Y:S02]  /*be90*/  F2FP.SATFINITE.E4M3.F32.PACK_AB_MERGE_C R7, R46, R39, R7 ;  /* 0x000000272e07723e */ /* 0x000fe40004807007 */
[----:B------:R-:W-:-:S02]  /*bea0*/  F2FP.SATFINITE.E4M3.F32.PACK_AB_MERGE_C R4, R31, R30, R4 ;  /* 0x0000001e1f04723e */ /* 0x000fc40004807004 */
[----:B------:R-:W-:-:S05]  /*beb0*/  F2FP.SATFINITE.E4M3.F32.PACK_AB_MERGE_C R5, R14, R5, R32 ;  /* 0x000000050e05723e */ /* 0x000fca0004807020 */
[----:B------:R1:W-:Y:S02]  /*bec0*/  STS.128 [R3+0x14400], R4 ;  /* 0x0144000403007388 */ /* 0x0003e40000000c00 */
.L_x_1923:
[----:B------:R-:W-:Y:S05]  /*bed0*/  BSYNC B2 ;  /* 0x0000000000027941 */ /* 0x000fea0003800000 */
.L_x_1922:
[----:B------:R-:W-:Y:S05]  /*bee0*/  @P1 BRA `(.L_x_1921) ;  /* 0x0000000400e81947 */ /* 0x000fea0003800000 */
[----:B01----:R-:W0:Y:S01]  /*bef0*/  LDS.128 R4, [R0] ;  /* 0x0000000000047984 */ /* 0x003e220000000c00 */
[----:B-----5:R-:W-:Y:S02]  /*bf00*/  SHF.R.U32.HI R28, RZ, 0x8, R21 ;  /* 0x00000008ff1c7819 */ /* 0x020fe40000011615 */
[----:B------:R-:W-:Y:S02]  /*bf10*/  SHF.R.U32.HI R32, RZ, 0x8, R27 ;  /* 0x00000008ff207819 */ /* 0x000fe4000001161b */
[----:B------:R-:W-:Y:S02]  /*bf20*/  LOP3.LUT R31, R21, 0xff, RZ, 0xc0, !PT ;  /* 0x000000ff151f7812 */ /* 0x000fe400078ec0ff */
[----:B------:R-:W-:Y:S02]  /*bf30*/  LOP3.LUT R35, R27, 0xff, RZ, 0xc0, !PT ;  /* 0x000000ff1b237812 */ /* 0x000fe400078ec0ff */
[----:B------:R-:W-:Y:S02]  /*bf40*/  LOP3.LUT R28, R28, 0xff, RZ, 0xc0, !PT ;  /* 0x000000ff1c1c7812 */ /* 0x000fe400078ec0ff */
[----:B------:R-:W-:-:S02]  /*bf50*/  LOP3.LUT R32, R32, 0xff, RZ, 0xc0, !PT ;  /* 0x000000ff20207812 */ /* 0x000fc400078ec0ff */
[----:B----4-:R-:W-:Y:S02]  /*bf60*/  SHF.R.U32.HI R14, RZ, 0x8, R20 ;  /* 0x00000008ff0e7819 */ /* 0x010fe40000011614 */
[----:B------:R-:W-:Y:S02]  /*bf70*/  SHF.R.U32.HI R30, RZ, 0x8, R26 ;  /* 0x00000008ff1e7819 */ /* 0x000fe4000001161a */
[----:B------:R-:W-:Y:S02]  /*bf80*/  PRMT R31, R28, 0x7604, R31 ;  /* 0x000076041c1f7816 */ /* 0x000fe4000000001f */
[----:B------:R-:W-:Y:S02]  /*bf90*/  PRMT R35, R32, 0x7604, R35 ;  /* 0x0000760420237816 */ /* 0x000fe40000000023 */
[----:B------:R-:W-:Y:S02]  /*bfa0*/  SHF.R.U32.HI R28, RZ, 0x10, R21 ;  /* 0x00000010ff1c7819 */ /* 0x000fe40000011615 */
[----:B------:R-:W-:-:S02]  /*bfb0*/  SHF.R.U32.HI R32, RZ, 0x10, R27 ;  /* 0x00000010ff207819 */ /* 0x000fc4000001161b */
[----:B------:R-:W-:Y:S02]  /*bfc0*/  LOP3.LUT R29, R20, 0xff, RZ, 0xc0, !PT ;  /* 0x000000ff141d7812 */ /* 0x000fe400078ec0ff */
[----:B------:R-:W-:Y:S02]  /*bfd0*/  LOP3.LUT R14, R14, 0xff, RZ, 0xc0, !PT ;  /* 0x000000ff0e0e7812 */ /* 0x000fe400078ec0ff */
[----:B------:R-:W-:Y:S02]  /*bfe0*/  LOP3.LUT R33, R26, 0xff, RZ, 0xc0, !PT ;  /* 0x000000ff1a217812 */ /* 0x000fe400078ec0ff */
[----:B------:R-:W-:Y:S02]  /*bff0*/  LOP3.LUT R30, R30, 0xff, RZ, 0xc0, !PT ;  /* 0x000000ff1e1e7812 */ /* 0x000fe400078ec0ff */
[----:B------:R-:W-:Y:S02]  /*c000*/  LOP3.LUT R28, R28, 0xff, RZ, 0xc0, !PT ;  /* 0x000000ff1c1c7812 */ /* 0x000fe400078ec0ff */
[----:B------:R-:W-:-:S02]  /*c010*/  LOP3.LUT R32, R32, 0xff, RZ, 0xc0, !PT ;  /* 0x000000ff20207812 */ /* 0x000fc400078ec0ff */
[----:B------:R-:W-:Y:S02]  /*c020*/  PRMT R29, R14, 0x7604, R29 ;  /* 0x000076040e1d7816 */ /* 0x000fe4000000001d */
[----:B------:R-:W-:Y:S02]  /*c030*/  PRMT R33, R30, 0x7604, R33 ;  /* 0x000076041e217816 */ /* 0x000fe40000000021 */
[----:B------:R-:W-:Y:S02]  /*c040*/  SHF.R.U32.HI R14, RZ, 0x10, R20 ;  /* 0x00000010ff0e7819 */ /* 0x000fe40000011614 */
[----:B------:R-:W-:Y:S02]  /*c050*/  SHF.R.U32.HI R30, RZ, 0x10, R26 ;  /* 0x00000010ff1e7819 */ /* 0x000fe4000001161a */
[----:B------:R-:W-:Y:S02]  /*c060*/  PRMT R31, R28, 0x7054, R31 ;  /* 0x000070541c1f7816 */ /* 0x000fe4000000001f */
[----:B------:R-:W-:-:S02]  /*c070*/  PRMT R35, R32, 0x7054, R35 ;  /* 0x0000705420237816 */ /* 0x000fc40000000023 */
[----:B------:R-:W-:Y:S02]  /*c080*/  LOP3.LUT R14, R14, 0xff, RZ, 0xc0, !PT ;  /* 0x000000ff0e0e7812 */ /* 0x000fe400078ec0ff */
[----:B------:R-:W-:Y:S02]  /*c090*/  LOP3.LUT R30, R30, 0xff, RZ, 0xc0, !PT ;  /* 0x000000ff1e1e7812 */ /* 0x000fe400078ec0ff */
[----:B------:R-:W-:Y:S02]  /*c0a0*/  LOP3.LUT R35, R35, 0xff000000, R27, 0xf8, !PT ;  /* 0xff00000023237812 */ /* 0x000fe400078ef81b */
[----:B------:R-:W-:Y:S02]  /*c0b0*/  LOP3.LUT R31, R31, 0xff000000, R21, 0xf8, !PT ;  /* 0xff0000001f1f7812 */ /* 0x000fe400078ef815 */
[----:B------:R-:W-:Y:S02]  /*c0c0*/  PRMT R29, R14, 0x7054, R29 ;  /* 0x000070540e1d7816 */ /* 0x000fe4000000001d */
[----:B------:R-:W-:-:S02]  /*c0d0*/  PRMT R33, R30, 0x7054, R33 ;  /* 0x000070541e217816 */ /* 0x000fc40000000021 */
[-C--:B0-----:R-:W-:Y:S02]  /*c0e0*/  F2FP.F16.E4M3.UNPACK_B R14, R6.reuse.H1 ;  /* 0x00000006ff0e723e */ /* 0x081fe400030006ff */
[----:B------:R-:W-:Y:S02]  /*c0f0*/  F2FP.F16.E4M3.UNPACK_B R32, R35 ;  /* 0x00000023ff20723e */ /* 0x000fe400020006ff */
[----:B------:R-:W-:Y:S02]  /*c100*/  F2FP.F16.E4M3.UNPACK_B R28, R31 ;  /* 0x0000001fff1c723e */ /* 0x000fe400020006ff */
[----:B------:R-:W-:Y:S01]  /*c110*/  LOP3.LUT R30, R33, 0xff000000, R26, 0xf8, !PT ;  /* 0xff000000211e7812 */ /* 0x000fe200078ef81a */
[--C-:B------:R-:W-:Y:S01]  /*c120*/  HADD2.F32 R26, -RZ, R14.reuse.H0_H0 ;  /* 0x2000000eff1a7230 */ /* 0x100fe20000004100 */
[----:B------:R-:W-:Y:S01]  /*c130*/  F2FP.F16.E4M3.UNPACK_B R21, R6 ;  /* 0x00000006ff15723e */ /* 0x000fe200020006ff */
[----:B------:R-:W-:Y:S01]  /*c140*/  HADD2.F32 R14, -RZ, R14.H1_H1 ;  /* 0x3000000eff0e7230 */ /* 0x000fe20000004100 */
[----:B------:R-:W-:Y:S01]  /*c150*/  LOP3.LUT R29, R29, 0xff000000, R20, 0xf8, !PT ;  /* 0xff0000001d1d7812 */ /* 0x000fe200078ef814 */
        /* <DEDUP_REMOVED lines=82> */
[----:B------:R2:W-:Y:S02]  /*c680*/  STS.128 [R0], R4 ;  /* 0x0000000400007388 */ /* 0x0005e40000000c00 */
.L_x_1921:
[----:B------:R-:W-:Y:S05]  /*c690*/  BSYNC B1 ;  /* 0x0000000000017941 */ /* 0x000fea0003800000 */
.L_x_1920:
        /* <DEDUP_REMOVED lines=20> */
[----:B------:R-:W-:-:S02]  /*c7e0*/  LOP3.LUT R15, R10, 0xff, RZ, 0xc0, !PT ;  /* 0x000000ff0a0f7812 */ /* 0x000fc400078ec0ff */
[----:B------:R-:W-:Y:S02]  /*c7f0*/  LOP3.LUT R14, R14, 0xff, RZ, 0xc0, !PT ;  /* 0x000000ff0e0e7812 */ /* 0x000fe400078ec0ff */
[----:B------:R-:W-:Y:S02]  /*c800*/  SHF.R.U32.HI R20, RZ, 0x10, R11 ;  /* 0x00000010ff147819 */ /* 0x000fe4000001160b */
[----:B------:R-:W-:Y:S02]  /*c810*/  LOP3.LUT R27, R12, 0xff, RZ, 0xc0, !PT ;  /* 0x000000ff0c1b7812 */ /* 0x000fe400078ec0ff */
[----:B------:R-:W-:Y:S02]  /*c820*/  LOP3.LUT R26, R26, 0xff, RZ, 0xc0, !PT ;  /* 0x000000ff1a1a7812 */ /* 0x000fe400078ec0ff */
[----:B------:R-:W-:Y:S02]  /*c830*/  LOP3.LUT R28, R28, 0xff, RZ, 0xc0, !PT ;  /* 0x000000ff1c1c7812 */ /* 0x000fe400078ec0ff */
[----:B------:R-:W-:-:S02]  /*c840*/  PRMT R15, R14, 0x7604, R15 ;  /* 0x000076040e0f7816 */ /* 0x000fc4000000000f */
[----:B------:R-:W-:Y:S02]  /*c850*/  LOP3.LUT R20, R20, 0xff, RZ, 0xc0, !PT ;  /* 0x000000ff14147812 */ /* 0x000fe400078ec0ff */
[----:B------:R-:W-:Y:S02]  /*c860*/  SHF.R.U32.HI R14, RZ, 0x10, R10 ;  /* 0x00000010ff0e7819 */ /* 0x000fe4000001160a */
[----:B------:R-:W-:Y:S02]  /*c870*/  PRMT R27, R26, 0x7604, R27 ;  /* 0x000076041a1b7816 */ /* 0x000fe4000000001b */
        /* <DEDUP_REMOVED lines=8> */
[----:B0-----:R-:W-:-:S02]  /*c900*/  F2FP.F16.E4M3.UNPACK_B R14, R6.H1 ;  /* 0x00000006ff0e723e */ /* 0x001fc400030006ff */
[----:B------:R-:W-:Y:S02]  /*c910*/  PRMT R27, R26, 0x7054, R27 ;  /* 0x000070541a1b7816 */ /* 0x000fe4000000001b */
[----:B------:R-:W-:Y:S01]  /*c920*/  F2FP.F16.E4M3.UNPACK_B R30, R29 ;  /* 0x0000001dff1e723e */ /* 0x000fe200020006ff */
[--C-:B------:R-:W-:Y:S01]  /*c930*/  HADD2.F32 R13, -RZ, R14.reuse.H0_H0 ;  /* 0x2000000eff0d7230 */ /* 0x100fe20000004100 */
[----:B------:R-:W-:Y:S01]  /*c940*/  F2FP.F16.E4M3.UNPACK_B R26, R21 ;  /* 0x00000015ff1a723e */ /* 0x000fe200020006ff */
[----:B------:R-:W-:Y:S01]  /*c950*/  HADD2.F32 R14, -RZ, R14.H1_H1 ;  /* 0x3000000eff0e7230 */ /* 0x000fe20000004100 */
[----:B------:R-:W-:Y:S01]  /*c960*/  LOP3.LUT R28, R27, 0xff000000, R12, 0xf8, !PT ;  /* 0xff0000001b1c7812 */ /* 0x000fe200078ef80c */
[----:B------:R-:W-:Y:S01]  /*c970*/  HADD2.F32 R31, -RZ, R30.H1_H1 ;  /* 0x3000001eff1f7230 */ /* 0x000fe20000004100 */
[----:B------:R-:W-:Y:S01]  /*c980*/  F2FP.F16.E4M3.UNPACK_B R12, R6 ;  /* 0x00000006ff0c723e */ /* 0x000fe200020006ff */
[----:B------:R-:W-:Y:S01]  /*c990*/  HADD2.F32 R27, -RZ, R26.H1_H1 ;  /* 0x3000001aff1b7230 */ /* 0x000fe20000004100 */
[----:B------:R-:W-:Y:S01]  /*c9a0*/  LOP3.LUT R20, R15, 0xff000000, R10, 0xf8, !PT ;  /* 0xff0000000f147812 */ /* 0x000fe200078ef80a */
[----:B------:R-:W-:-:S02]  /*c9b0*/  HADD2.F32 R30, -RZ, R30.H0_H0 ;  /* 0x2000001eff1e7230 */ /* 0x000fc40000004100 */
[C---:B------:R-:W-:Y:S01]  /*c9c0*/  FMUL.FTZ R32, R14.reuse, R31 ;  /* 0x0000001f0e207220 */ /* 0x040fe20000410000 */
[----:B------:R-:W-:Y:S01]  /*c9d0*/  F2FP.F16.E4M3.UNPACK_B R10, R5 ;  /* 0x00000005ff0a723e */ /* 0x000fe200020006ff */
[----:B------:R-:W-:Y:S01]  /*c9e0*/  FMUL.FTZ R14, R14, R27 ;  /* 0x0000001b0e0e7220 */ /* 0x000fe20000410000 */
[----:B------:R-:W-:Y:S01]  /*c9f0*/  F2FP.F16.E4M3.UNPACK_B R11, R5.H1 ;  /* 0x00000005ff0b723e */ /* 0x000fe200030006ff */
[----:B------:R-:W-:Y:S01]  /*ca00*/  HADD2.F32 R5, -RZ, R12.H1_H1 ;  /* 0x3000000cff057230 */ /* 0x000fe20000004100 */
[----:B------:R-:W-:Y:S01]  /*ca10*/  F2FP.F16.E4M3.UNPACK_B R15, R7 ;  /* 0x00000007ff0f723e */ /* 0x000fe200020006ff */
[----:B------:R-:W-:Y:S01]  /*ca20*/  HADD2.F32 R26, -RZ, R26.H0_H0 ;  /* 0x2000001aff1a7230 */ /* 0x000fe20000004100 */
[----:B------:R-:W-:Y:S01]  /*ca30*/  F2FP.F16.E4M3.UNPACK_B R29, R29.H1 ;  /* 0x0000001dff1d723e */ /* 0x000fe200030006ff */
[C---:B------:R-:W-:Y:S01]  /*ca40*/  FFMA.FTZ R33, R13.reuse, R27, -R32 ;  /* 0x0000001b0d217223 */ /* 0x040fe20000010820 */
[----:B------:R-:W-:Y:S01]  /*ca50*/  F2FP.F16.E4M3.UNPACK_B R21, R21.H1 ;  /* 0x00000015ff15723e */ /* 0x000fe200030006ff */
[----:B------:R-:W-:Y:S01]  /*ca60*/  FFMA.FTZ R38, R13, R31, R14 ;  /* 0x0000001f0d267223 */ /* 0x000fe2000001000e */
[----:B------:R-:W-:-:S02]  /*ca70*/  HADD2.F32 R12, -RZ, R12.H0_H0 ;  /* 0x2000000cff0c7230 */ /* 0x000fc40000004100 */
[C---:B------:R-:W-:Y:S01]  /*ca80*/  FMUL.FTZ R13, R5.reuse, R30 ;  /* 0x0000001e050d7220 */ /* 0x040fe20000410000 */
[-C--:B------:R-:W-:Y:S01]  /*ca90*/  FMUL.FTZ R27, R5, R26.reuse ;  /* 0x0000001a051b7220 */ /* 0x080fe20000410000 */
[----:B------:R-:W-:Y:S01]  /*caa0*/  F2FP.F16.E4M3.UNPACK_B R7, R7.H1 ;  /* 0x00000007ff07723e */ /* 0x000fe200030006ff */
[----:B------:R-:W-:Y:S02]  /*cab0*/  HADD2.F32 R5, -RZ, R15.H1_H1 ;  /* 0x3000000fff057230 */ /* 0x000fe40000004100 */
[C---:B------:R-:W-:Y:S01]  /*cac0*/  FFMA.FTZ R31, R12.reuse, R26, -R13 ;  /* 0x0000001a0c1f7223 */ /* 0x040fe2000001080d */
[----:B------:R-:W-:Y:S02]  /*cad0*/  HADD2.F32 R32, -RZ, R29.H0_H0 ;  /* 0x2000001dff207230 */ /* 0x000fe40000004100 */
[----:B------:R-:W-:Y:S01]  /*cae0*/  FFMA.FTZ R34, R12, R30, R27 ;  /* 0x0000001e0c227223 */ /* 0x000fe2000001001b */
[----:B------:R-:W-:Y:S01]  /*caf0*/  HADD2.F32 R14, -RZ, R21.H0_H0 ;  /* 0x20000015ff0e7230 */ /* 0x000fe20000004100 */
[----:B------:R-:W-:Y:S01]  /*cb00*/  F2FP.F16.E4M3.UNPACK_B R6, R4 ;  /* 0x00000004ff06723e */ /* 0x000fe200020006ff */
[----:B------:R-:W-:-:S02]  /*cb10*/  HADD2.F32 R15, -RZ, R15.H0_H0 ;  /* 0x2000000fff0f7230 */ /* 0x000fc40000004100 */
[C---:B------:R-:W-:Y:S01]  /*cb20*/  FMUL.FTZ R26, R5.reuse, R32 ;  /* 0x00000020051a7220 */ /* 0x040fe20000410000 */
[----:B------:R-:W-:Y:S02]  /*cb30*/  HADD2.F32 R29, -RZ, R29.H1_H1 ;  /* 0x3000001dff1d7230 */ /* 0x000fe40000004100 */
[-C--:B------:R-:W-:Y:S01]  /*cb40*/  FMUL.FTZ R30, R5, R14.reuse ;  /* 0x0000000e051e7220 */ /* 0x080fe20000410000 */
[----:B------:R-:W-:Y:S02]  /*cb50*/  HADD2.F32 R12, -RZ, R7.H1_H1 ;  /* 0x30000007ff0c7230 */ /* 0x000fe40000004100 */
[C---:B------:R-:W-:Y:S01]  /*cb60*/  FFMA.FTZ R35, R15.reuse, R14, -R26 ;  /* 0x0000000e0f237223 */ /* 0x040fe2000001081a */
[----:B------:R-:W-:Y:S02]  /*cb70*/  HADD2.F32 R21, -RZ, R21.H1_H1 ;  /* 0x30000015ff157230 */ /* 0x000fe40000004100 */
[----:B------:R-:W-:Y:S01]  /*cb80*/  FFMA.FTZ R32, R15, R32, R30 ;  /* 0x000000200f207223 */ /* 0x000fe2000001001e */
[----:B------:R-:W-:-:S02]  /*cb90*/  HADD2.F32 R5, -RZ, R7.H0_H0 ;  /* 0x20000007ff057230 */ /* 0x000fc40000004100 */
[C---:B------:R-:W-:Y:S01]  /*cba0*/  FMUL.FTZ R14, R12.reuse, R29 ;  /* 0x0000001d0c0e7220 */ /* 0x040fe20000410000 */
[----:B------:R-:W-:Y:S01]  /*cbb0*/  F2FP.F16.E4M3.UNPACK_B R4, R4.H1 ;  /* 0x00000004ff04723e */ /* 0x000fe200030006ff */
[-C--:B------:R-:W-:Y:S01]  /*cbc0*/  FMUL.FTZ R30, R12, R21.reuse ;  /* 0x000000150c1e7220 */ /* 0x080fe20000410000 */
        /* <DEDUP_REMOVED lines=10> */
[----:B------:R-:W-:Y:S01]  /*cc70*/  FMUL.FTZ R30, R7, R26 ;  /* 0x0000001a071e7220 */ /* 0x000fe20000410000 */
[----:B------:R-:W-:Y:S02]  /*cc80*/  HADD2.F32 R15, -RZ, R13.H0_H0 ;  /* 0x2000000dff0f7230 */ /* 0x000fe40000004100 */
[----:B------:R-:W-:Y:S02]  /*cc90*/  HADD2.F32 R4, -RZ, R6.H1_H1 ;  /* 0x30000006ff047230 */ /* 0x000fe40000004100 */
[-C--:B------:R-:W-:Y:S01]  /*cca0*/  FFMA.FTZ R30, R5, R14.reuse, -R30 ;  /* 0x0000000e051e7223 */ /* 0x080fe2000001081e */
[----:B------:R-:W-:Y:S02]  /*ccb0*/  HADD2.F32 R13, -RZ, R12.H0_H0 ;  /* 0x2000000cff0d7230 */ /* 0x000fe40000004100 */
[----:B------:R-:W-:Y:S01]  /*ccc0*/  FMUL.FTZ R12, R7, R14 ;  /* 0x0000000e070c7220 */ /* 0x000fe20000410000 */
[----:B------:R-:W-:-:S02]  /*ccd0*/  HADD2.F32 R6, -RZ, R6.H0_H0 ;  /* 0x20000006ff067230 */ /* 0x000fc40000004100 */
[C---:B------:R-:W-:Y:S01]  /*cce0*/  FMUL.FTZ R7, R4.reuse, R15 ;  /* 0x0000000f04077220 */ /* 0x040fe20000410000 */
[-C--:B------:R-:W-:Y:S01]  /*ccf0*/  FMUL.FTZ R4, R4, R13.reuse ;  /* 0x0000000d04047220 */ /* 0x080fe20000410000 */
[----:B------:R-:W-:Y:S02]  /*cd00*/  FFMA.FTZ R21, R5, R26, R12 ;  /* 0x0000001a05157223 */ /* 0x000fe4000001000c */
[C---:B------:R-:W-:Y:S01]  /*cd10*/  FFMA.FTZ R14, R6.reuse, R13, -R7 ;  /* 0x0000000d060e7223 */ /* 0x040fe20000010807 */
[----:B------:R-:W-:Y:S02]  /*cd20*/  HADD2.F32 R5, -RZ, R11.H1_H1 ;  /* 0x3000000bff057230 */ /* 0x000fe40000004100 */
[----:B------:R-:W-:Y:S01]  /*cd30*/  FFMA.FTZ R15, R6, R15, R4 ;  /* 0x0000000f060f7223 */ /* 0x000fe20000010004 */
[----:B------:R-:W-:Y:S02]  /*cd40*/  HADD2.F32 R6, -RZ, R20.H1_H1 ;  /* 0x30000014ff067230 */ /* 0x000fe40000004100 */
[----:B------:R-:W-:-:S02]  /*cd50*/  HADD2.F32 R12, -RZ, R28.H1_H1 ;  /* 0x3000001cff0c7230 */ /* 0x000fc40000004100 */
[----:B------:R-:W-:Y:S02]  /*cd60*/  HADD2.F32 R13, -RZ, R28.H0_H0 ;  /* 0x2000001cff0d7230 */ /* 0x000fe40000004100 */
[C---:B------:R-:W-:Y:S01]  /*cd70*/  FMUL.FTZ R27, R5.reuse, R6 ;  /* 0x00000006051b7220 */ /* 0x040fe20000410000 */
[----:B------:R-:W-:Y:S02]  /*cd80*/  HADD2.F32 R4, -RZ, R10.H1_H1 ;  /* 0x3000000aff047230 */ /* 0x000fe40000004100 */
[----:B------:R-:W-:Y:S02]  /*cd90*/  HADD2.F32 R7, -RZ, R20.H0_H0 ;  /* 0x20000014ff077230 */ /* 0x000fe40000004100 */
[----:B------:R-:W-:Y:S01]  /*cda0*/  FMUL.FTZ R20, R5, R12 ;  /* 0x0000000c05147220 */ /* 0x000fe20000410000 */
[----:B------:R-:W-:Y:S02]  /*cdb0*/  HADD2.F32 R11, -RZ, R11.H0_H0 ;  /* 0x2000000bff0b7230 */ /* 0x000fe40000004100 */
[----:B------:R-:W-:Y:S01]  /*cdc0*/  FMUL.FTZ R5, R4, R13 ;  /* 0x0000000d04057220 */ /* 0x000fe20000410000 */
[----:B------:R-:W-:-:S02]  /*cdd0*/  HADD2.F32 R10, -RZ, R10.H0_H0 ;  /* 0x2000000aff0a7230 */ /* 0x000fc40000004100 */
[-C--:B------:R-:W-:Y:S01]  /*cde0*/  FMUL.FTZ R4, R4, R7.reuse ;  /* 0x0000000704047220 */ /* 0x080fe20000410000 */
[C---:B------:R-:W-:Y:S01]  /*cdf0*/  FFMA.FTZ R20, R11.reuse, R6, -R20 ;  /* 0x000000060b147223 */ /* 0x040fe20000010814 */
[----:B------:R-:W-:Y:S01]  /*ce00*/  FFMA.FTZ R27, R11, R12, R27 ;  /* 0x0000000c0b1b7223 */ /* 0x000fe2000001001b */
[C---:B------:R-:W-:Y:S01]  /*ce10*/  FFMA.FTZ R5, R10.reuse, R7, -R5 ;  /* 0x000000070a057223 */ /* 0x040fe20000010805 */
[----:B------:R-:W-:Y:S01]  /*ce20*/  FFMA.FTZ R10, R10, R13, R4 ;  /* 0x0000000d0a0a7223 */ /* 0x000fe20000010004 */
[----:B------:R-:W-:Y:S02]  /*ce30*/  F2FP.SATFINITE.E4M3.F32.PACK_AB_MERGE_C R6, R38, R33, RZ ;  /* 0x000000212606723e */ /* 0x000fe400048070ff */
        /* <DEDUP_REMOVED lines=8> */
.L_x_1926:
[----:B------:R-:W-:Y:S05]  /*cec0*/  BSYNC B1 ;  /* 0x0000000000017941 */ /* 0x000fea0003800000 */
.L_x_1925:
[----:B------:R-:W-:Y:S05]  /*ced0*/  @P1 BRA `(.L_x_1924) ;  /* 0x0000002c00301947 */ /* 0x000fea0003800000 */
[----:B01----:R-:W0:Y:S01]  /*cee0*/  LDS.128 R4, [R0+0x2000] ;  /* 0x0020000000047984 */ /* 0x003e220000000c00 */
[----:B-----5:R-:W-:Y:S02]  /*cef0*/  SHF.R.U32.HI R10, RZ, 0x8, R24 ;  /* 0x00000008ff0a7819 */ /* 0x020fe40000011618 */
[----:B------:R-:W-:Y:S02]  /*cf00*/  LOP3.LUT R3, R24, 0xff, RZ, 0xc0, !PT ;  /* 0x000000ff18037812 */ /* 0x000fe400078ec0ff */
[----:B------:R-:W-:Y:S02]  /*cf10*/  LOP3.LUT R10, R10, 0xff, RZ, 0xc0, !PT ;  /* 0x000000ff0a0a7812 */ /* 0x000fe400078ec0ff */
[----:B------:R-:W-:Y:S02]  /*cf20*/  SHF.R.U32.HI R12, RZ, 0x8, R25 ;  /* 0x00000008ff0c7819 */ /* 0x000fe40000011619 */
[----:B------:R-:W-:Y:S02]  /*cf30*/  SHF.R.U32.HI R15, RZ, 0x8, R9 ;  /* 0x00000008ff0f7819 */ /* 0x000fe40000011609 */
[----:B------:R-:W-:-:S02]  /*cf40*/  PRMT R3, R10, 0x7604, R3 ;  /* 0x000076040a037816 */ /* 0x000fc40000000003 */
[----:B------:R-:W-:Y:S02]  /*cf50*/  LOP3.LUT R11, R25, 0xff, RZ, 0xc0, !PT ;  /* 0x000000ff190b7812 */ /* 0x000fe400078ec0ff */
[----:B------:R-:W-:Y:S02]  /*cf60*/  LOP3.LUT R12, R12, 0xff, RZ, 0xc0, !PT ;  /* 0x000000ff0c0c7812 */ /* 0x000fe400078ec0ff */
[----:B------:R-:W-:Y:S02]  /*cf70*/  SHF.R.U32.HI R20, RZ, 0x10, R25 ;  /* 0x00000010ff147819 */ /* 0x000fe40000011619 */
[----:B------:R-:W-:Y:S02]  /*cf80*/  SHF.R.U32.HI R10, RZ, 0x8, R8 ;  /* 0x00000008ff0a7819 */ /* 0x000fe40000011608 */
[----:B------:R-:W-:Y:S02]  /*cf90*/  SHF.R.U32.HI R21, RZ, 0x10, R9 ;  /* 0x00000010ff157819 */ /* 0x000fe40000011609 */
[----:B----4-:R-:W-:-:S02]  /*cfa0*/  LOP3.LUT R14, R9, 0xff, RZ, 0xc0, !PT ;  /* 0x000000ff090e7812 */ /* 0x010fc400078ec0ff */
[----:B------:R-:W-:Y:S01]  /*cfb0*/  LOP3.LUT R15, R15, 0xff, RZ, 0xc0, !PT ;  /* 0x000000ff0f0f7812 */ /* 0x000fe200078ec0ff */
[----:B------:R-:W-:Y:S01]  /*cfc0*/  IMAD.U32 R21, R21, 0x10000, RZ ;  /* 0x0001000015157824 */ /* 0x000fe200078e00ff */
[----:B------:R-:W-:Y:S02]  /*cfd0*/  PRMT R11, R12, 0x7604, R11 ;  /* 0x000076040c0b7816 */ /* 0x000fe4000000000b */
[----:B------:R-:W-:Y:S01]  /*cfe0*/  LOP3.LUT R13, R10, 0xff, RZ, 0xc0, !PT ;  /* 0x000000ff0a0d7812 */ /* 0x000fe200078ec0ff */
[----:B------:R-:W-:Y:S01]  /*cff0*/  IMAD.U32 R10, R20, 0x10000, RZ ;  /* 0x00010000140a7824 */ /* 0x000fe200078e00ff */
[----:B------:R-:W-:Y:S02]  /*d000*/  LOP3.LUT R12, R8, 0xff, RZ, 0xc0, !PT ;  /* 0x000000ff080c7812 */ /* 0x000fe400078ec0ff */
[----:B------:R-:W-:Y:S02]  /*d010*/  PRMT R14, R15, 0x7604, R14 ;  /* 0x000076040f0e7816 */ /* 0x000fe4000000000e */
[----:B------:R-:W-:-:S02]  /*d020*/  PRMT R15, R13, 0x7604, R12 ;  /* 0x000076040d0f7816 */ /* 0x000fc4000000000c */
[----:B------:R-:W-:Y:S02]  /*d030*/  LOP3.LUT R13, R11, 0xff0000, R10, 0xf8, !PT ;  /* 0x00ff00000b0d7812 */ /* 0x000fe400078ef80a */
[----:B------:R-:W-:Y:S02]  /*d040*/  LOP3.LUT R21, R14, 0xff0000, R21, 0xf8, !PT ;  /* 0x00ff00000e157812 */ /* 0x000fe400078ef815 */
[--C-:B------:R-:W-:Y:S02]  /*d050*/  LOP3.LUT R11, R3, 0xff0000, R24.reuse, 0xf8, !PT ;  /* 0x00ff0000030b7812 */ /* 0x100fe400078ef818 */
[----:B------:R-:W-:Y:S02]  /*d060*/  LOP3.LUT R21, R21, 0xff000000, R9, 0xf8, !PT ;  /* 0xff00000015157812 */ /* 0x000fe400078ef809 */
[----:B------:R-:W-:Y:S02]  /*d070*/  LOP3.LUT R13, R13, 0xff000000, R25, 0xf8, !PT ;  /* 0xff0000000d0d7812 */ /* 0x000fe400078ef819 */
[----:B------:R-:W-:-:S02]  /*d080*/  LOP3.LUT R12, R11, 0xff000000, R24, 0xf8, !PT ;  /* 0xff0000000b0c7812 */ /* 0x000fc400078ef818 */
[-C--:B0-----:R-:W-:Y:S02]  /*d090*/  F2FP.F16.E4M3.UNPACK_B R3, R6.reuse.H1 ;  /* 0x00000006ff03723e */ /* 0x081fe400030006ff */
[--C-:B------:R-:W-:Y:S02]  /*d0a0*/  LOP3.LUT R15, R15, 0xff0000, R8.reuse, 0xf8, !PT ;  /* 0x00ff00000f0f7812 */ /* 0x100fe400078ef808 */
[----:B------:R-:W-:Y:S01]  /*d0b0*/  F2FP.F16.E4M3.UNPACK_B R24, R21 ;  /* 0x00000015ff18723e */ /* 0x000fe200020006ff */
[--C-:B------:R-:W-:Y:S01]  /*d0c0*/  HADD2.F32 R9, -RZ, R3.reuse.H0_H0 ;  /* 0x20000003ff097230 */ /* 0x100fe20000004100 */
[----:B------:R-:W-:Y:S02]  /*d0d0*/  F2FP.F16.E4M3.UNPACK_B R14, R13 ;  /* 0x0000000dff0e723e */ /* 0x000fe400020006ff */
[----:B------:R-:W-:Y:S01]  /*d0e0*/  LOP3.LUT R20, R15, 0xff000000, R8, 0xf8, !PT ;  /* 0xff0000000f147812 */ /* 0x000fe200078ef808 */
[----:B------:R-:W-:Y:S01]  /*d0f0*/  HADD2.F32 R8, -RZ, R3.H1_H1 ;  /* 0x30000003ff087230 */ /* 0x000fe20000004100 */
[----:B------:R-:W-:Y:S01]  /*d100*/  F2FP.F16.E4M3.UNPACK_B R6, R6 ;  /* 0x00000006ff06723e */ /* 0x000fe200020006ff */
[----:B------:R-:W-:Y:S01]  /*d110*/  HADD2.F32 R25, -RZ, R24.H1_H1 ;  /* 0x30000018ff197230 */ /* 0x000fe20000004100 */
[-C--:B------:R-:W-:Y:S01]  /*d120*/  F2FP.F16.E4M3.UNPACK_B R10, R7.reuse ;  /* 0x00000007ff0a723e */ /* 0x080fe200020006ff */
[----:B------:R-:W-:Y:S01]  /*d130*/  HADD2.F32 R15, -RZ, R14.H1_H1 ;  /* 0x3000000eff0f7230 */ /* 0x000fe20000004100 */
[----:B------:R-:W-:Y:S01]  /*d140*/  F2FP.F16.E4M3.UNPACK_B R11, R7.H1 ;  /* 0x00000007ff0b723e */ /* 0x000fe200030006ff */
[----:B------:R-:W-:-:S02]  /*d150*/  HADD2.F32 R24, -RZ, R24.H0_H0 ;  /* 0x20000018ff187230 */ /* 0x000fc40000004100 */
[C---:B------:R-:W-:Y:S01]  /*d160*/  FMUL.FTZ R26, R8.reuse, R25 ;  /* 0x00000019081a7220 */ /* 0x040fe20000410000 */
[----:B------:R-:W-:Y:S01]  /*d170*/  F2FP.F16.E4M3.UNPACK_B R7, R5 ;  /* 0x00000005ff07723e */ /* 0x000fe200020006ff */
[----:B------:R-:W-:Y:S01]  /*d180*/  FMUL.FTZ R30, R8, R15 ;  /* 0x0000000f081e7220 */ /* 0x000fe20000410000 */
[----:B------:R-:W-:Y:S01]  /*d190*/  F2FP.F16.E4M3.UNPACK_B R8, R5.H1 ;  /* 0x00000005ff08723e */ /* 0x000fe200030006ff */
[----:B------:R-:W-:Y:S02]  /*d1a0*/  HADD2.F32 R5, -RZ, R6.H1_H1 ;  /* 0x30000006ff057230 */ /* 0x000fe40000004100 */
[C---:B------:R-:W-:Y:S01]  /*d1b0*/  FFMA.FTZ R28, R9.reuse, R15, -R26 ;  /* 0x0000000f091c7223 */ /* 0x040fe2000001081a */
[----:B------:R-:W-:Y:S02]  /*d1c0*/  HADD2.F32 R14, -RZ, R14.H0_H0 ;  /* 0x2000000eff0e7230 */ /* 0x000fe40000004100 */
[----:B------:R-:W-:Y:S01]  /*d1d0*/  FFMA.FTZ R29, R9, R25, R30 ;  /* 0x00000019091d7223 */ /* 0x000fe2000001001e */
[----:B------:R-:W-:Y:S01]  /*d1e0*/  HADD2.F32 R6, -RZ, R6.H0_H0 ;  /* 0x20000006ff067230 */ /* 0x000fe20000004100 */
[----:B------:R-:W-:Y:S01]  /*d1f0*/  F2FP.F16.E4M3.UNPACK_B R21, R21.H1 ;  /* 0x00000015ff15723e */ /* 0x000fe200030006ff */
[C---:B------:R-:W-:Y:S01]  /*d200*/  FMUL.FTZ R9, R5.reuse, R24 ;  /* 0x0000001805097220 */ /* 0x040fe20000410000 */
[----:B------:R-:W-:Y:S01]  /*d210*/  F2FP.F16.E4M3.UNPACK_B R13, R13.H1 ;  /* 0x0000000dff0d723e */ /* 0x000fe200030006ff */
[----:B------:R-:W-:Y:S01]  /*d220*/  FMUL.FTZ R27, R5, R14 ;  /* 0x0000000e051b7220 */ /* 0x000fe20000410000 */
[----:B------:R-:W-:-:S02]  /*d230*/  HADD2.F32 R5, -RZ, R10.H1_H1 ;  /* 0x3000000aff057230 */ /* 0x000fc40000004100 */
[C---:B------:R-:W-:Y:S01]  /*d240*/  FFMA.FTZ R25, R6.reuse, R14, -R9 ;  /* 0x0000000e06197223 */ /* 0x040fe20000010809 */
[----:B------:R-:W-:Y:S02]  /*d250*/  HADD2.F32 R15, -RZ, R21.H0_H0 ;  /* 0x20000015ff0f7230 */ /* 0x000fe40000004100 */
[----:B------:R-:W-:Y:S01]  /*d260*/  FFMA.FTZ R26, R6, R24, R27 ;  /* 0x00000018061a7223 */ /* 0x000fe2000001001b */
[----:B------:R-:W-:Y:S01]  /*d270*/  HADD2.F32 R9, -RZ, R13.H0_H0 ;  /* 0x2000000dff097230 */ /* 0x000fe20000004100 */
[----:B------:R-:W-:Y:S01]  /*d280*/  F2FP.F16.E4M3.UNPACK_B R3, R4 ;  /* 0x00000004ff03723e */ /* 0x000fe200020006ff */
        /* <DEDUP_REMOVED lines=8> */
[----:B------:R-:W-:Y:S02]  /*d310*/  HADD2.F32 R11, -RZ, R11.H0_H0 ;  /* 0x2000000bff0b7230 */ /* 0x000fe40000004100 */
[C---:B------:R-:W-:Y:S01]  /*d320*/  FMUL.FTZ R14, R6.reuse, R21 ;  /* 0x00000015060e7220 */ /* 0x040fe20000410000 */
[----:B------:R-:W-:Y:S01]  /*d330*/  F2FP.F16.E4M3.UNPACK_B R5, R20 ;  /* 0x00000014ff05723e */ /* 0x000fe200020006ff */
[-C--:B------:R-:W-:Y:S01]  /*d340*/  FMUL.FTZ R10, R6, R13.reuse ;  /* 0x0000000d060a7220 */ /* 0x080fe20000410000 */
[----:B------:R-:W-:Y:S01]  /*d350*/  F2FP.F16.E4M3.UNPACK_B R4, R4.H1 ;  /* 0x00000004ff04723e */ /* 0x000fe200030006ff */
[C---:B------:R-:W-:Y:S01]  /*d360*/  FFMA.FTZ R31, R11.reuse, R13, -R14 ;  /* 0x0000000d0b1f7223 */ /* 0x040fe2000001080e */
[-C--:B------:R-:W-:Y:S01]  /*d370*/  F2FP.F16.E4M3.UNPACK_B R9, R12.reuse ;  /* 0x0000000cff09723e */ /* 0x080fe200020006ff */
[----:B------:R-:W-:Y:S01]  /*d380*/  FFMA.FTZ R32, R11, R21, R10 ;  /* 0x000000150b207223 */ /* 0x000fe2000001000a */
[--C-:B------:R-:W-:Y:S01]  /*d390*/  HADD2.F32 R13, -RZ, R5.reuse.H1_H1 ;  /* 0x30000005ff0d7230 */ /* 0x100fe20000004100 */
[----:B------:R-:W-:Y:S01]  /*d3a0*/  F2FP.F16.E4M3.UNPACK_B R12, R12.H1 ;  /* 0x0000000cff0c723e */ /* 0x000fe200030006ff */
[----:B------:R-:W-:Y:S01]  /*d3b0*/  HADD2.F32 R11, -RZ, R5.H0_H0 ;  /* 0x20000005ff0b7230 */ /* 0x000fe20000004100 */
[----:B------:R-:W-:Y:S01]  /*d3c0*/  F2FP.F16.E4M3.UNPACK_B R20, R20.H1 ;  /* 0x00000014ff14723e */ /* 0x000fe200030006ff */
[----:B------:R-:W-:Y:S01]  /*d3d0*/  HADD2.F32 R6, -RZ, R4.H1_H1 ;  /* 0x30000004ff067230 */ /* 0x000fe20000004100 */
[----:B------:R-:W-:Y:S01]  /*d3e0*/  F2FP.SATFINITE.E4M3.F32.PACK_AB_MERGE_C R28, R29, R28, RZ ;  /* 0x0000001c1d1c723e */ /* 0x000fe200048070ff */
[----:B------:R-:W-:-:S02]  /*d3f0*/  HADD2.F32 R10, -RZ, R9.H1_H1 ;  /* 0x30000009ff0a7230 */ /* 0x000fc40000004100 */
[----:B------:R-:W-:Y:S02]  /*d400*/  HADD2.F32 R5, -RZ, R4.H0_H0 ;  /* 0x20000004ff057230 */ /* 0x000fe40000004100 */
[C---:B------:R-:W-:Y:S01]  /*d410*/  FMUL.FTZ R14, R6.reuse, R13 ;  /* 0x0000000d060e7220 */ /* 0x040fe20000410000 */
[----:B------:R-:W-:Y:S02]  /*d420*/  HADD2.F32 R4, -RZ, R3.H1_H1 ;  /* 0x30000003ff047230 */ /* 0x000fe40000004100 */
[-C--:B------:R-:W-:Y:S01]  /*d430*/  FMUL.FTZ R24, R6, R10.reuse ;  /* 0x0000000a06187220 */ /* 0x080fe20000410000 */
[----:B------:R-:W-:Y:S02]  /*d440*/  HADD2.F32 R9, -RZ, R9.H0_H0 ;  /* 0x20000009ff097230 */ /* 0x000fe40000004100 */
[C---:B------:R-:W-:Y:S01]  /*d450*/  FFMA.FTZ R14, R5.reuse, R10, -R14 ;  /* 0x0000000a050e7223 */ /* 0x040fe2000001080e */
[----:B------:R-:W-:Y:S02]  /*d460*/  HADD2.F32 R3, -RZ, R3.H0_H0 ;  /* 0x20000003ff037230 */ /* 0x000fe40000004100 */
[C---:B------:R-:W-:Y:S01]  /*d470*/  FMUL.FTZ R6, R4.reuse, R11 ;  /* 0x0000000b04067220 */ /* 0x040fe20000410000 */
[----:B------:R-:W-:Y:S01]  /*d480*/  FFMA.FTZ R13, R5, R13, R24 ;  /* 0x0000000d050d7223 */ /* 0x000fe20000010018 */
[----:B------:R-:W-:Y:S01]  /*d490*/  FMUL.FTZ R4, R4, R9 ;  /* 0x0000000904047220 */ /* 0x000fe20000410000 */
[----:B------:R-:W-:-:S02]  /*d4a0*/  HADD2.F32 R5, -RZ, R12.H1_H1 ;  /* 0x3000000cff057230 */ /* 0x000fc40000004100 */
[C---:B------:R-:W-:Y:S01]  /*d4b0*/  FFMA.FTZ R10, R3.reuse, R9, -R6 ;  /* 0x00000009030a7223 */ /* 0x040fe20000010806 */
[----:B------:R-:W-:Y:S02]  /*d4c0*/  HADD2.F32 R9, -RZ, R20.H1_H1 ;  /* 0x30000014ff097230 */ /* 0x000fe40000004100 */
[----:B------:R-:W-:Y:S01]  /*d4d0*/  FFMA.FTZ R11, R3, R11, R4 ;  /* 0x0000000b030b7223 */ /* 0x000fe20000010004 */
[----:B------:R-:W-:Y:S02]  /*d4e0*/  HADD2.F32 R4, -RZ, R8.H1_H1 ;  /* 0x30000008ff047230 */ /* 0x000fe40000004100 */
[----:B------:R-:W-:Y:S02]  /*d4f0*/  HADD2.F32 R20, -RZ, R20.H0_H0 ;  /* 0x20000014ff147230 */ /* 0x000fe40000004100 */
[----:B------:R-:W-:Y:S02]  /*d500*/  HADD2.F32 R3, -RZ, R7.H1_H1 ;  /* 0x30000007ff037230 */ /* 0x000fe40000004100 */
[----:B------:R-:W-:Y:S01]  /*d510*/  FMUL.FTZ R15, R4, R9 ;  /* 0x00000009040f7220 */ /* 0x000fe20000410000 */
[----:B------:R-:W-:-:S02]  /*d520*/  HADD2.F32 R12, -RZ, R12.H0_H0 ;  /* 0x2000000cff0c7230 */ /* 0x000fc40000004100 */
[-C--:B------:R-:W-:Y:S01]  /*d530*/  FMUL.FTZ R6, R4, R5.reuse ;  /* 0x0000000504067220 */ /* 0x080fe20000410000 */
[----:B------:R-:W-:Y:S02]  /*d540*/  HADD2.F32 R8, -RZ, R8.H0_H0 ;  /* 0x20000008ff087230 */ /* 0x000fe40000004100 */
[C---:B------:R-:W-:Y:S01]  /*d550*/  FMUL.FTZ R4, R3.reuse, R20 ;  /* 0x0000001403047220 */ /* 0x040fe20000410000 */
[----:B------:R-:W-:Y:S02]  /*d560*/  HADD2.F32 R7, -RZ, R7.H0_H0 ;  /* 0x20000007ff077230 */ /* 0x000fe40000004100 */
[-C--:B------:R-:W-:Y:S01]  /*d570*/  FMUL.FTZ R3, R3, R12.reuse ;  /* 0x0000000c03037220 */ /* 0x080fe20000410000 */
[C---:B------:R-:W-:Y:S01]  /*d580*/  FFMA.FTZ R15, R8.reuse, R5, -R15 ;  /* 0x00000005080f7223 */ /* 0x040fe2000001080f */
[----:B------:R-:W-:Y:S01]  /*d590*/  FFMA.FTZ R6, R8, R9, R6 ;  /* 0x0000000908067223 */ /* 0x000fe20000010006 */
[C---:B------:R-:W-:Y:S01]  /*d5a0*/  FFMA.FTZ R5, R7.reuse, R12, -R4 ;  /* 0x0000000c07057223 */ /* 0x040fe20000010804 */
[----:B------:R-:W-:Y:S01]  /*d5b0*/  FFMA.FTZ R20, R7, R20, R3 ;  /* 0x0000001407147223 */ /* 0x000fe20000010003 */
[----:B------:R-:W-:-:S02]  /*d5c0*/  F2FP.SATFINITE.E4M3.F32.PACK_AB_MERGE_C R7, R32, R31, RZ ;  /* 0x0000001f2007723e */ /* 0x000fc400048070ff */
[----:B------:R-:W-:Y:S02]  /*d5d0*/  F2FP.SATFINITE.E4M3.F32.PACK_AB_MERGE_C R4, R13, R14, RZ ;  /* 0x0000000e0d04723e */ /* 0x000fe400048070ff */
[----:B------:R-:W-:Y:S02]  /*d5e0*/  F2FP.SATFINITE.E4M3.F32.PACK_AB_MERGE_C R15, R6, R15, RZ ;  /* 0x0000000f060f723e */ /* 0x000fe400048070ff */
[----:B------:R-:W-:Y:S02]  /*d5f0*/  F2FP.SATFINITE.E4M3.F32.PACK_AB_MERGE_C R6, R26, R25, R28 ;  /* 0x000000191a06723e */ /* 0x000fe4000480701c */
[----:B------:R-:W-:Y:S02]  /*d600*/  F2FP.SATFINITE.E4M3.F32.PACK_AB_MERGE_C R7, R30, R27, R7 ;  /* 0x0000001b1e07723e */ /* 0x000fe40004807007 */
[----:B------:R-:W-:Y:S02]  /*d610*/  F2FP.SATFINITE.E4M3.F32.PACK_AB_MERGE_C R4, R11, R10, R4 ;  /* 0x0000000a0b04723e */ /* 0x000fe40004807004 */
[----:B------:R-:W-:-:S05]  /*d620*/  F2FP.SATFINITE.E4M3.F32.PACK_AB_MERGE_C R5, R20, R5, R15 ;  /* 0x000000051405723e */ /* 0x000fca000480700f */
[----:B------:R2:W-:Y:S01]  /*d630*/  STS.128 [R0+0x2000], R4 ;  /* 0x0020000400007388 */ /* 0x0005e20000000c00 */
[----:B------:R-:W-:Y:S05]  /*d640*/  BRA `(.L_x_1924) ;  /* 0x0000002400547947 */ /* 0x000fea0003800000 */
.L_x_1911:
        /* <DEDUP_REMOVED lines=8> */
[----:B0-----:R-:W-:-:S13]  /*d6d0*/  ISETP.NE.AND P0, PT, R34, 0x1, PT ;  /* 0x000000012200780c */ /* 0x001fda0003f05270 */
[----:B------:R-:W0:Y:S08]  /*d6e0*/  @P0 LDC R0, c[0x0][0x44c] ;  /* 0x00011300ff000b82 */ /* 0x000e300000000800 */
[----:B------:R-:W1:Y:S01]  /*d6f0*/  @P0 LDC R5, c[0x0][0x450] ;  /* 0x00011400ff050b82 */ /* 0x000e620000000800 */
[----:B0-----:R-:W-:-:S05]  /*d700*/  @P0 IMAD.HI.U32 R0, R3, R0, RZ ;  /* 0x0000000003000227 */ /* 0x001fca00078e00ff */
[----:B-1----:R-:W-:Y:S01]  /*d710*/  @P0 SHF.R.U32.HI R3, RZ, R5, R0 ;  /* 0x00000005ff030219 */ /* 0x002fe20000011600 */
[----:B------:R-:W-:-:S03]  /*d720*/  IMAD.MOV.U32 R5, RZ, RZ, R29 ;  /* 0x000000ffff057224 */ /* 0x000fc600078e001d */
        /* <DEDUP_REMOVED lines=14> */
[----:B------:R-:W0:Y:S01]  /*d810*/  LDC R39, c[0x0][0x3f4] ;  /* 0x0000fd00ff277b82 */ /* 0x000e220000000800 */
[----:B------:R-:W1:Y:S01]  /*d820*/  SHFL.IDX PT, R5, R35, RZ, 0x1c1f ;  /* 0x001c1fff23057589 */ /* 0x000e6200000e0000 */
[----:B------:R-:W-:Y:S01]  /*d830*/  IMAD R34, R197, R34, RZ ;  /* 0x00000022c5227224 */ /* 0x000fe200078e02ff */
[----:B------:R-:W-:Y:S02]  /*d840*/  ULDC.64 UR4, c[0x0][0x208] ;  /* 0x0000820000047ab9 */ /* 0x000fe40000000a00 */
[----:B------:R-:W2:Y:S04]  /*d850*/  SHFL.IDX PT, R14, R9, RZ, 0x1c1f ;  /* 0x001c1fff090e7589 */ /* 0x000ea800000e0000 */
[----:B------:R-:W3:Y:S04]  /*d860*/  SHFL.IDX PT, R3, R8, RZ, 0x1c1f ;  /* 0x001c1fff08037589 */ /* 0x000ee800000e0000 */
[----:B------:R-:W4:Y:S01]  /*d870*/  SHFL.IDX PT, R7, R37, RZ, 0x1c1f ;  /* 0x001c1fff25077589 */ /* 0x000f2200000e0000 */
[----:B0-----:R-:W-:-:S04]  /*d880*/  ISETP.GE.AND P0, PT, R18, R39, PT ;  /* 0x000000271200720c */ /* 0x001fc80003f06270 */
[----:B------:R-:W-:-:S13]  /*d890*/  ISETP.GE.OR P1, PT, R38, R34, P0 ;  /* 0x000000222600720c */ /* 0x000fda0000726670 */
[C---:B-1----:R-:W-:Y:S02]  /*d8a0*/  @!P1 IADD3 R0, P2, R18.reuse, R5, RZ ;  /* 0x0000000512009210 */ /* 0x042fe40007f5e0ff */
[----:B--2---:R-:W-:-:S03]  /*d8b0*/  @!P1 IADD3 R14, P3, R18, R14, RZ ;  /* 0x0000000e120e9210 */ /* 0x004fc60007f7e0ff */
[--C-:B---3--:R-:W-:Y:S02]  /*d8c0*/  @!P1 IMAD.X R5, R3, 0x1, R19.reuse, P2 ;  /* 0x0000000103059824 */ /* 0x108fe400010e0613 */
[----:B----4-:R-:W-:Y:S02]  /*d8d0*/  @!P1 IMAD.X R3, R7, 0x1, R19, P3 ;  /* 0x0000000107039824 */ /* 0x010fe400018e0613 */
[----:B------:R-:W-:Y:S02]  /*d8e0*/  @!P1 IMAD.MOV.U32 R4, RZ, RZ, R0 ;  /* 0x000000ffff049224 */ /* 0x000fe400078e0000 */
[----:B------:R-:W-:Y:S02]  /*d8f0*/  @!P1 IMAD.MOV.U32 R24, RZ, RZ, R14 ;  /* 0x000000ffff189224 */ /* 0x000fe400078e000e */
[----:B------:R-:W-:Y:S02]  /*d900*/  @!P1 IMAD.MOV.U32 R25, RZ, RZ, R3 ;  /* 0x000000ffff199224 */ /* 0x000fe400078e0003 */
[----:B------:R-:W2:Y:S04]  /*d910*/  @!P1 LD.E.128 R4, desc[UR4][R4.64] ;  /* 0x0000000404049980 */ /* 0x000ea8000c101d00 */
[----:B------:R-:W3:Y:S01]  /*d920*/  @!P1 LD.E.128 R24, desc[UR4][R24.64] ;  /* 0x0000000418189980 */ /* 0x000ee2000c101d00 */
[----:B------:R-:W-:-:S02]  /*d930*/  CS2R R32, SRZ ;  /* 0x0000000000207805 */ /* 0x000fc4000001ff00 */
[----:B------:R-:W-:Y:S02]  /*d940*/  CS2R R30, SRZ ;  /* 0x00000000001e7805 */ /* 0x000fe4000001ff00 */
[----:B------:R-:W-:Y:S01]  /*d950*/  CS2R R28, SRZ ;  /* 0x00000000001c7805 */ /* 0x000fe2000001ff00 */
[----:B------:R-:W0:Y:S01]  /*d960*/  SHFL.IDX PT, R35, R35, 0x1, 0x1c1f ;  /* 0x003c1f0023237f89 */ /* 0x000e2200000e0000 */
[----:B------:R-:W-:-:S03]  /*d970*/  CS2R R20, SRZ ;  /* 0x0000000000147805 */ /* 0x000fc6000001ff00 */
[----:B------:R1:W4:Y:S04]  /*d980*/  SHFL.IDX PT, R3, R8, 0x1, 0x1c1f ;  /* 0x003c1f0008037f89 */ /* 0x00032800000e0000 */
[----:B------:R1:W0:Y:S04]  /*d990*/  SHFL.IDX PT, R14, R9, 0x1, 0x1c1f ;  /* 0x003c1f00090e7f89 */ /* 0x00022800000e0000 */
[----:B------:R-:W0:Y:S01]  /*d9a0*/  SHFL.IDX PT, R37, R37, 0x1, 0x1c1f ;  /* 0x003c1f0025257f89 */ /* 0x000e2200000e0000 */
[----:B--2---:R-:W-:Y:S02]  /*d9b0*/  @!P1 IMAD.MOV.U32 R32, RZ, RZ, R4 ;  /* 0x000000ffff209224 */ /* 0x004fe400078e0004 */
[----:B------:R-:W-:Y:S01]  /*d9c0*/  @!P1 IMAD.MOV.U32 R33, RZ, RZ, R5 ;  /* 0x000000ffff219224 */ /* 0x000fe200078e0005 */
[----:B------:R-:W-:Y:S01]  /*d9d0*/  CS2R R4, SRZ ;  /* 0x0000000000047805 */ /* 0x000fe2000001ff00 */
[----:B------:R-:W-:-:S02]  /*d9e0*/  @!P1 IMAD.MOV.U32 R30, RZ, RZ, R6 ;  /* 0x000000ffff1e9224 */ /* 0x000fc400078e0006 */
[----:B------:R-:W-:Y:S02]  /*d9f0*/  @!P1 IMAD.MOV.U32 R31, RZ, RZ, R7 ;  /* 0x000000ffff1f9224 */ /* 0x000fe400078e0007 */
[----:B---3--:R-:W-:Y:S02]  /*da00*/  @!P1 IMAD.MOV.U32 R28, RZ, RZ, R24 ;  /* 0x000000ffff1c9224 */ /* 0x008fe400078e0018 */
[----:B------:R-:W-:Y:S02]  /*da10*/  @!P1 IMAD.MOV.U32 R29, RZ, RZ, R25 ;  /* 0x000000ffff1d9224 */ /* 0x000fe400078e0019 */
[----:B------:R-:W-:Y:S02]  /*da20*/  @!P1 IMAD.MOV.U32 R20, RZ, RZ, R26 ;  /* 0x000000ffff149224 */ /* 0x000fe400078e001a */
[----:B01--4-:R-:W-:-:S07]  /*da30*/  @!P1 IMAD.MOV.U32 R21, RZ, RZ, R27 ;  /* 0x000000ffff159224 */ /* 0x013fce00078e001b */
.L_x_2266:
[----:B------:R-:W-:Y:S01]  /*da40*/  VIADD R7, R38, 0x40 ;  /* 0x0000004026077836 */ /* 0x000fe20000000000 */
[----:B------:R-:W-:Y:S01]  /*da50*/  BSSY B1, `(.L_x_1928) ;  /* 0x0000011000017945 */ /* 0x000fe20003800000 */
[----:B------:R-:W-:Y:S02]  /*da60*/  CS2R R8, SRZ ;  /* 0x0000000000087805 */ /* 0x000fe4000001ff00 */
[----:B------:R-:W-:Y:S02]  /*da70*/  CS2R R10, SRZ ;  /* 0x00000000000a7805 */ /* 0x000fe4000001ff00 */
[----:B------:R-:W-:Y:S02]  /*da80*/  ISETP.GE.AND P1, PT, R7, R34, PT ;  /* 0x000000220700720c */ /* 0x000fe40003f26270 */
[----:B------:R-:W-:-:S11]  /*da90*/  CS2R R6, SRZ ;  /* 0x0000000000067805 */ /* 0x000fd6000001ff00 */
[----:B------:R-:W-:Y:S05]  /*daa0*/  @P1 BRA `(.L_x_1929) ;  /* 0x00000000002c1947 */ /* 0x000fea0003800000 */
[----:B------:R-:W-:Y:S02]  /*dab0*/  CS2R R6, SRZ ;  /* 0x0000000000067805 */ /* 0x000fe4000001ff00 */
[----:B------:R-:W-:Y:S02]  /*dac0*/  CS2R R8, SRZ ;  /* 0x0000000000087805 */ /* 0x000fe4000001ff00 */
[----:B------:R-:W-:Y:S01]  /*dad0*/  CS2R R10, SRZ ;  /* 0x00000000000a7805 */ /* 0x000fe2000001ff00 */
[----:B------:R-:W-:Y:S06]  /*dae0*/  @P0 BRA `(.L_x_1929) ;  /* 0x00000000001c0947 */ /* 0x000fec0003800000 */
[C---:B------:R-:W-:Y:S01]  /*daf0*/  IADD3 R8, P1, R18.reuse, R35, RZ ;  /* 0x0000002312087210 */ /* 0x040fe20007f3e0ff */
[----:B------:R-:W-:Y:S01]  /*db00*/  ULDC.64 UR4, c[0x0][0x208] ;  /* 0x0000820000047ab9 */ /* 0x000fe20000000a00 */
[----:B------:R-:W-:-:S03]  /*db10*/  IADD3 R4, P2, R18, R14, RZ ;  /* 0x0000000e12047210 */ /* 0x000fc60007f5e0ff */
[--C-:B------:R-:W-:Y:S02]  /*db20*/  IMAD.X R9, R3, 0x1, R19.reuse, P1 ;  /* 0x0000000103097824 */ /* 0x100fe400008e0613 */
[----:B------:R-:W-:-:S04]  /*db30*/  IMAD.X R5, R37, 0x1, R19, P2 ;  /* 0x0000000125057824 */ /* 0x000fc800010e0613 */
[----:B------:R-:W5:Y:S04]  /*db40*/  LD.E.128 R8, desc[UR4][R8.64] ;  /* 0x0000000408087980 */ /* 0x000f68000c101d00 */
[----:B------:R-:W5:Y:S02]  /*db50*/  LD.E.128 R4, desc[UR4][R4.64] ;  /* 0x0000000404047980 */ /* 0x000f64000c101d00 */
.L_x_1929:
[----:B------:R-:W-:Y:S05]  /*db60*/  BSYNC B1 ;  /* 0x0000000000017941 */ /* 0x000fea0003800000 */
.L_x_1928:
[----:B------:R-:W2:Y:S01]  /*db70*/  LDL R0, [R1+0x8] ;  /* 0x0000080001007983 */ /* 0x000ea20000100800 */
[----:B------:R-:W-:Y:S01]  /*db80*/  VIADD R12, R194, 0x40 ;  /* 0x00000040c20c7836 */ /* 0x000fe20000000000 */
[----:B------:R-:W-:Y:S01]  /*db90*/  VIADDMNMX R3, R34, -R201, 0x80, PT ;  /* 0x0000008022037446 */ /* 0x000fe200038009c9 */
[----:B------:R-:W-:Y:S03]  /*dba0*/  BSSY B1, `(.L_x_1930) ;  /* 0x000000b000017945 */ /* 0x000fe60003800000 */
[-C--:B------:R-:W-:Y:S02]  /*dbb0*/  ISETP.GE.OR P2, PT, R194, R3.reuse, P0 ;  /* 0x00000003c200720c */ /* 0x080fe40000746670 */
[----:B------:R-:W-:Y:S02]  /*dbc0*/  ISETP.GE.OR P0, PT, R12, R3, P0 ;  /* 0x000000030c00720c */ /* 0x000fe40000706670 */
[----:B--2---:R-:W-:-:S13]  /*dbd0*/  R2UR UR5, R0 ;  /* 0x00000000000572ca */ /* 0x004fda00000e0000 */
[----:B------:R-:W-:-:S04]  /*dbe0*/  ULEA.HI UR4, UR5, UR5, URZ, 0x1 ;  /* 0x0000000505047291 */ /* 0x000fc8000f8f083f */
[----:B------:R-:W-:-:S04]  /*dbf0*/  ULOP3.LUT UR4, UR4, 0xfffffffe, URZ, 0xc0, !UPT ;  /* 0xfffffffe04047892 */ /* 0x000fc8000f8ec03f */
[----:B------:R-:W-:-:S06]  /*dc00*/  UIADD3 UR4, UR5, -UR4, URZ ;  /* 0x8000000405047290 */ /* 0x000fcc000fffe03f */
[----:B------:R-:W-:-:S05]  /*dc10*/  IMAD.U32 R0, RZ, RZ, UR4 ;  /* 0x00000004ff007e24 */ /* 0x000fca000f8e00ff */
[----:B------:R-:W-:-:S04]  /*dc20*/  SHF.L.U32 R0, R0, 0x1f, RZ ;  /* 0x0000001f00007819 */ /* 0x000fc800000006ff */
[----:B------:R-:W0:Y:S02]  /*dc30*/  SYNCS.PHASECHK.TRANS64.TRYWAIT P1, [R17+URZ+0x22800], R0 ;  /* 0x02280000110075a7 */ /* 0x000e24000802017f */
[----:B0-----:R-:W-:Y:S05]  /*dc40*/  @!P1 BRA `(.L_x_1931) ;  /* 0x0000024400989947 */ /* 0x001fea0003800000 */
.L_x_2267:
[----:B------:R-:W-:Y:S05]  /*dc50*/  BSYNC B1 ;  /* 0x0000000000017941 */ /* 0x000fea0003800000 */
.L_x_1930:
[----:B------:R-:W-:Y:S04]  /*dc60*/  BSSY B1, `(.L_x_1932) ;  /* 0x0000100000017945 */ /* 0x000fe80003800000 */
[----:B------:R-:W-:Y:S05]  /*dc70*/  @P2 BRA `(.L_x_1933) ;  /* 0x0000000c00f82947 */ /* 0x000fea0003800000 */
[----:B0-----:R-:W-:Y:S02]  /*dc80*/  SHF.R.U32.HI R0, RZ, 0x8, R32 ;  /* 0x00000008ff007819 */ /* 0x001fe40000011620 */
[----:B------:R-:W-:Y:S02]  /*dc90*/  LOP3.LUT R3, R32, 0xff, RZ, 0xc0, !PT ;  /* 0x000000ff20037812 */ /* 0x000fe400078ec0ff */
[----:B------:R-:W-:Y:S02]  /*dca0*/  LOP3.LUT R0, R0, 0xff, RZ, 0xc0, !PT ;  /* 0x000000ff00007812 */ /* 0x000fe400078ec0ff */
[----:B------:R-:W-:Y:S02]  /*dcb0*/  SHF.R.U32.HI R12, RZ, 0x8, R33 ;  /* 0x00000008ff0c7819 */ /* 0x000fe40000011621 */
[----:B------:R-:W-:Y:S01]  /*dcc0*/  PRMT R35, R0, 0x7604, R3 ;  /* 0x0000760400237816 */ /* 0x000fe20000000003 */
[----:B------:R-:W-:Y:S01]  /*dcd0*/  IMAD.SHL.U32 R3, R213, 0x80, RZ ;  /* 0x00000080d5037824 */ /* 0x000fe200078e00ff */
[----:B------:R-:W-:-:S02]  /*dce0*/  LOP3.LUT R13, R33, 0xff, RZ, 0xc0, !PT ;  /* 0x000000ff210d7812 */ /* 0x000fc400078ec0ff */
[----:B------:R-:W-:Y:S02]  /*dcf0*/  LOP3.LUT R12, R12, 0xff, RZ, 0xc0, !PT ;  /* 0x000000ff0c0c7812 */ /* 0x000fe400078ec0ff */
[----:B------:R-:W-:Y:S02]  /*dd00*/  SHF.R.U32.HI R14, RZ, 0x8, R30 ;  /* 0x00000008ff0e7819 */ /* 0x000fe4000001161e */
[----:B------:R-:W-:Y:S02]  /*dd10*/  PRMT R38, R12, 0x7604, R13 ;  /* 0x000076040c267816 */ /* 0x000fe4000000000d */
[----:B------:R-:W-:Y:S02]  /*dd20*/  SHF.R.U32.HI R12, RZ, 0x8, R31 ;  /* 0x00000008ff0c7819 */ /* 0x000fe4000001161f */
[----:B------:R-:W-:Y:S01]  /*dd30*/  LOP3.LUT R24, R3, 0x380, RZ, 0xc0, !PT ;  /* 0x0000038003187812 */ /* 0x000fe200078ec0ff */
[----:B------:R-:W-:Y:S01]  /*dd40*/  IMAD.IADD R3, R18, 0x1, R39 ;  /* 0x0000000112037824 */ /* 0x000fe200078e0227 */
[----:B------:R-:W-:-:S02]  /*dd50*/  LOP3.LUT R15, R30, 0xff, RZ, 0xc0, !PT ;  /* 0x000000ff1e0f7812 */ /* 0x000fc400078ec0ff */
[----:B------:R-:W-:Y:S02]  /*dd60*/  LOP3.LUT R14, R14, 0xff, RZ, 0xc0, !PT ;  /* 0x000000ff0e0e7812 */ /* 0x000fe400078ec0ff */
[----:B------:R-:W-:Y:S02]  /*dd70*/  SHF.R.U32.HI R0, RZ, 0x8, R28 ;  /* 0x00000008ff007819 */ /* 0x000fe4000001161c */
[----:B------:R-:W-:Y:S02]  /*dd80*/  LOP3.LUT R13, R31, 0xff, RZ, 0xc0, !PT ;  /* 0x000000ff1f0d7812 */ /* 0x000fe400078ec0ff */
[----:B------:R-:W-:Y:S02]  /*dd90*/  LOP3.LUT R12, R12, 0xff, RZ, 0xc0, !PT ;  /* 0x000000ff0c0c7812 */ /* 0x000fe400078ec0ff */
[----:B------:R-:W-:Y:S02]  /*dda0*/  PRMT R41, R14, 0x7604, R15 ;  /* 0x000076040e297816 */ /* 0x000fe4000000000f */
[----:B------:R-:W-:-:S02]  /*ddb0*/  SHF.R.U32.HI R25, RZ, 0x3, R24 ;  /* 0x00000003ff197819 */ /* 0x000fc40000011618 */
[----:B------:R-:W-:Y:S02]  /*ddc0*/  LOP3.LUT R3, R24, 0x70, R3, 0xf8, !PT ;  /* 0x0000007018037812 */ /* 0x000fe400078ef803 */
[----:B------:R-:W-:Y:S02]  /*ddd0*/  LOP3.LUT R14, R0, 0xff, RZ, 0xc0, !PT ;  /* 0x000000ff000e7812 */ /* 0x000fe400078ec0ff */
[----:B------:R-:W-:Y:S02]  /*dde0*/  LOP3.LUT R0, R24, 0x70, R18, 0xf8, !PT ;  /* 0x0000007018007812 */ /* 0x000fe400078ef812 */
[----:B------:R-:W-:Y:S02]  /*ddf0*/  PRMT R45, R12, 0x7604, R13 ;  /* 0x000076040c2d7816 */ /* 0x000fe4000000000d */
[----:B------:R-:W-:Y:S02]  /*de00*/  SHF.R.U32.HI R24, RZ, 0x8, R29 ;  /* 0x00000008ff187819 */ /* 0x000fe4000001161d */
[----:B------:R-:W-:-:S02]  /*de10*/  SHF.R.U32.HI R12, RZ, 0x8, R20 ;  /* 0x00000008ff0c7819 */ /* 0x000fc40000011614 */
[-C--:B------:R-:W-:Y:S02]  /*de20*/  LOP3.LUT R3, R3, R25.reuse, RZ, 0x3c, !PT ;  /* 0x0000001903037212 */ /* 0x080fe400078e3cff */
[----:B------:R-:W-:Y:S02]  /*de30*/  LOP3.LUT R0, R0, R25, RZ, 0x3c, !PT ;  /* 0x0000001900007212 */ /* 0x000fe400078e3cff */
[----:B------:R-:W-:Y:S02]  /*de40*/  LOP3.LUT R25, R29, 0xff, RZ, 0xc0, !PT ;  /* 0x000000ff1d197812 */ /* 0x000fe400078ec0ff */
[----:B------:R-:W-:Y:S02]  /*de50*/  LOP3.LUT R27, R20, 0xff, RZ, 0xc0, !PT ;  /* 0x000000ff141b7812 */ /* 0x000fe400078ec0ff */
[----:B------:R-:W-:Y:S02]  /*de60*/  LOP3.LUT R24, R24, 0xff, RZ, 0xc0, !PT ;  /* 0x000000ff18187812 */ /* 0x000fe400078ec0ff */
[----:B------:R-:W-:-:S02]  /*de70*/  LOP3.LUT R26, R12, 0xff, RZ, 0xc0, !PT ;  /* 0x000000ff0c1a7812 */ /* 0x000fc400078ec0ff */
[C-C-:B------:R-:W-:Y:S02]  /*de80*/  IADD3 R3, R17.reuse, R3, R212.reuse ;  /* 0x0000000311037210 */ /* 0x140fe40007ffe0d4 */
[----:B------:R-:W-:Y:S02]  /*de90*/  LOP3.LUT R15, R28, 0xff, RZ, 0xc0, !PT ;  /* 0x000000ff1c0f7812 */ /* 0x000fe400078ec0ff */
[----:B------:R-:W-:Y:S02]  /*dea0*/  IADD3 R0, R17, R0, R212 ;  /* 0x0000000011007210 */ /* 0x000fe40007ffe0d4 */
[----:B------:R-:W-:Y:S02]  /*deb0*/  PRMT R49, R24, 0x7604, R25 ;  /* 0x0000760418317816 */ /* 0x000fe40000000019 */
[----:B------:R-:W-:Y:S02]  /*dec0*/  PRMT R51, R26, 0x7604, R27 ;  /* 0x000076041a337816 */ /* 0x000fe4000000001b */
[----:B------:R-:W0:Y:S01]  /*ded0*/  LDS.128 R24, [R3+0x14400] ;  /* 0x0144000003187984 */ /* 0x000e220000000c00 */
[----:B------:R-:W-:-:S02]  /*dee0*/  PRMT R47, R14, 0x7604, R15 ;  /* 0x000076040e2f7816 */ /* 0x000fc4000000000f */
[----:B------:R-:W-:Y:S01]  /*def0*/  SHF.R.U32.HI R34, RZ, 0x8, R21 ;  /* 0x00000008ff227819 */ /* 0x000fe20000011615 */
[----:B------:R-:W1:Y:S01]  /*df00*/  LDS.128 R12, [R0+0x14400] ;  /* 0x01440000000c7984 */ /* 0x000e620000000c00 */
[----:B------:R-:W-:Y:S02]  /*df10*/  LOP3.LUT R37, R21, 0xff, RZ, 0xc0, !PT ;  /* 0x000000ff15257812 */ /* 0x000fe400078ec0ff */
[----:B------:R-:W-:Y:S02]  /*df20*/  LOP3.LUT R34, R34, 0xff, RZ, 0xc0, !PT ;  /* 0x000000ff22227812 */ /* 0x000fe400078ec0ff */
[----:B------:R-:W-:Y:S02]  /*df30*/  SHF.R.U32.HI R40, RZ, 0x10, R30 ;  /* 0x00000010ff287819 */ /* 0x000fe4000001161e */
[----:B------:R-:W-:Y:S02]  /*df40*/  PRMT R44, R34, 0x7604, R37 ;  /* 0x00007604222c7816 */ /* 0x000fe40000000025 */
[----:B------:R-:W-:-:S02]  /*df50*/  SHF.R.U32.HI R37, RZ, 0x10, R33 ;  /* 0x00000010ff257819 */ /* 0x000fc40000011621 */
[----:B------:R-:W-:Y:S02]  /*df60*/  SHF.R.U32.HI R34, RZ, 0x10, R32 ;  /* 0x00000010ff227819 */ /* 0x000fe40000011620 */
[----:B------:R-:W-:Y:S02]  /*df70*/  LOP3.LUT R37, R37, 0xff, RZ, 0xc0, !PT ;  /* 0x000000ff25257812 */ /* 0x000fe400078ec0ff */
[----:B------:R-:W-:Y:S02]  /*df80*/  LOP3.LUT R34, R34, 0xff, RZ, 0xc0, !PT ;  /* 0x000000ff22227812 */ /* 0x000fe400078ec0ff */
[----:B------:R-:W-:Y:S02]  /*df90*/  PRMT R37, R37, 0x7054, R38 ;  /* 0x0000705425257816 */ /* 0x000fe40000000026 */
[----:B------:R-:W-:Y:S02]  /*dfa0*/  SHF.R.U32.HI R38, RZ, 0x10, R29 ;  /* 0x00000010ff267819 */ /* 0x000fe4000001161d */
[----:B------:R-:W-:-:S02]  /*dfb0*/  LOP3.LUT R40, R40, 0xff, RZ, 0xc0, !PT ;  /* 0x000000ff28287812 */ /* 0x000fc400078ec0ff */
[----:B------:R-:W-:Y:S02]  /*dfc0*/  LOP3.LUT R38, R38, 0xff, RZ, 0xc0, !PT ;  /* 0x000000ff26267812 */ /* 0x000fe400078ec0ff */
[----:B------:R-:W-:Y:S02]  /*dfd0*/  SHF.R.U32.HI R42, RZ, 0x10, R31 ;  /* 0x00000010ff2a7819 */ /* 0x000fe4000001161f */
[----:B------:R-:W-:Y:S02]  /*dfe0*/  PRMT R35, R34, 0x7054, R35 ;  /* 0x0000705422237816 */ /* 0x000fe40000000023 */
[----:B------:R-:W-:Y:S02]  /*dff0*/  PRMT R43, R40, 0x7054, R41 ;  /* 0x00007054282b7816 */ /* 0x000fe40000000029 */
[----:B------:R-:W-:Y:S02]  /*e000*/  SHF.R.U32.HI R34, RZ, 0x10, R28 ;  /* 0x00000010ff227819 */ /* 0x000fe4000001161c */
[----:B------:R-:W-:-:S02]  /*e010*/  SHF.R.U32.HI R40, RZ, 0x10, R20 ;  /* 0x00000010ff287819 */ /* 0x000fc40000011614 */
[----:B------:R-:W-:Y:S02]  /*e020*/  PRMT R49, R38, 0x7054, R49 ;  /* 0x0000705426317816 */ /* 0x000fe40000000031 */
[----:B------:R-:W-:Y:S02]  /*e030*/  SHF.R.U32.HI R41, RZ, 0x10, R21 ;  /* 0x00000010ff297819 */ /* 0x000fe40000011615 */
[----:B------:R-:W-:Y:S02]  /*e040*/  LOP3.LUT R42, R42, 0xff, RZ, 0xc0, !PT ;  /* 0x000000ff2a2a7812 */ /* 0x000fe400078ec0ff */
[----:B------:R-:W-:Y:S02]  /*e050*/  LOP3.LUT R34, R34, 0xff, RZ, 0xc0, !PT ;  /* 0x000000ff22227812 */ /* 0x000fe400078ec0ff */
[----:B------:R-:W-:Y:S02]  /*e060*/  LOP3.LUT R40, R40, 0xff, RZ, 0xc0, !PT ;  /* 0x000000ff28287812 */ /* 0x000fe400078ec0ff */
[----:B------:R-:W-:-:S02]  /*e070*/  LOP3.LUT R49, R49, 0xff000000, R29, 0xf8, !PT ;  /* 0xff00000031317812 */ /* 0x000fc400078ef81d */
[----:B------:R-:W-:Y:S02]  /*e080*/  LOP3.LUT R41, R41, 0xff, RZ, 0xc0, !PT ;  /* 0x000000ff29297812 */ /* 0x000fe400078ec0ff */
[----:B------:R-:W-:Y:S02]  /*e090*/  PRMT R45, R42, 0x7054, R45 ;  /* 0x000070542a2d7816 */ /* 0x000fe4000000002d */
[----:B------:R-:W-:Y:S02]  /*e0a0*/  PRMT R47, R34, 0x7054, R47 ;  /* 0x00007054222f7816 */ /* 0x000fe4000000002f */
[----:B------:R-:W-:Y:S02]  /*e0b0*/  PRMT R51, R40, 0x7054, R51 ;  /* 0x0000705428337816 */ /* 0x000fe40000000033 */
[----:B------:R-:W-:Y:S02]  /*e0c0*/  LOP3.LUT R42, R37, 0xff000000, R33, 0xf8, !PT ;  /* 0xff000000252a7812 */ /* 0x000fe400078ef821 */
[----:B------:R-:W-:-:S02]  /*e0d0*/  F2FP.F16.E4M3.UNPACK_B R46, R49.H1 ;  /* 0x00000031ff2e723e */ /* 0x000fc400030006ff */
[----:B0-----:R-:W-:Y:S02]  /*e0e0*/  F2FP.F16.E4M3.UNPACK_B R34, R25.H1 ;  /* 0x00000019ff22723e */ /* 0x001fe400030006ff */
[----:B------:R-:W-:Y:S02]  /*e0f0*/  PRMT R53, R41, 0x7054, R44 ;  /* 0x0000705429357816 */ /* 0x000fe4000000002c */
[----:B------:R-:W-:Y:S02]  /*e100*/  LOP3.LUT R41, R35, 0xff000000, R32, 0xf8, !PT ;  /* 0xff00000023297812 */ /* 0x000fe400078ef820 */
[----:B------:R-:W-:Y:S02]  /*e110*/  LOP3.LUT R30, R43, 0xff000000, R30, 0xf8, !PT ;  /* 0xff0000002b1e7812 */ /* 0x000fe400078ef81e */
[----:B------:R-:W-:Y:S02]  /*e120*/  LOP3.LUT R44, R45, 0xff000000, R31, 0xf8, !PT ;  /* 0xff0000002d2c7812 */ /* 0x000fe400078ef81f */
[----:B------:R-:W-:-:S02]  /*e130*/  LOP3.LUT R47, R47, 0xff000000, R28, 0xf8, !PT ;  /* 0xff0000002f2f7812 */ /* 0x000fc400078ef81c */
[----:B------:R-:W-:Y:S01]  /*e140*/  LOP3.LUT R48, R51, 0xff000000, R20, 0xf8, !PT ;  /* 0xff00000033307812 */ /* 0x000fe200078ef814 */
[----:B------:R-:W-:Y:S01]  /*e150*/  HADD2.F32 R51, -RZ, R46.H0_H0 ;  /* 0x2000002eff337230 */ /* 0x000fe20000004100 */
[----:B------:R-:W-:Y:S02]  /*e160*/  F2FP.F16.E4M3.UNPACK_B R43, R42.H1 ;  /* 0x0000002aff2b723e */ /* 0x000fe400030006ff */
[-C--:B-1----:R-:W-:Y:S02]  /*e170*/  F2FP.F16.E4M3.UNPACK_B R31, R15.reuse ;  /* 0x0000000fff1f723e */ /* 0x082fe400020006ff */
[----:B------:R-:W-:Y:S01]  /*e180*/  F2FP.F16.E4M3.UNPACK_B R32, R15.H1 ;  /* 0x0000000fff20723e */ /* 0x000fe200030006ff */
[----:B------:R-:W-:Y:S01]  /*e190*/  HADD2.F32 R45, -RZ, R43.H0_H0 ;  /* 0x2000002bff2d7230 */ /* 0x000fe20000004100 */
[----:B------:R-:W-:Y:S02]  /*e1a0*/  F2FP.F16.E4M3.UNPACK_B R28, R13.H1 ;  /* 0x0000000dff1c723e */ /* 0x000fe400030006ff */
[----:B------:R-:W-:-:S02]  /*e1b0*/  F2FP.F16.E4M3.UNPACK_B R15, R12 ;  /* 0x0000000cff0f723e */ /* 0x000fc400020006ff */
[----:B------:R-:W-:Y:S01]  /*e1c0*/  F2FP.F16.E4M3.UNPACK_B R20, R12.H1 ;  /* 0x0000000cff14723e */ /* 0x000fe200030006ff */
[--C-:B------:R-:W-:Y:S01]  /*e1d0*/  HADD2.F32 R12, -RZ, R34.reuse.H0_H0 ;  /* 0x20000022ff0c7230 */ /* 0x100fe20000004100 */
[----:B------:R-:W-:Y:S01]  /*e1e0*/  LOP3.LUT R50, R53, 0xff000000, R21, 0xf8, !PT ;  /* 0xff00000035327812 */ /* 0x000fe200078ef815 */
[----:B------:R-:W-:Y:S01]  /*e1f0*/  HADD2.F32 R34, -RZ, R34.H1_H1 ;  /* 0x30000022ff227230 */ /* 0x000fe20000004100 */
[----:B------:R-:W-:Y:S02]  /*e200*/  F2FP.F16.E4M3.UNPACK_B R21, R13 ;  /* 0x0000000dff15723e */ /* 0x000fe400020006ff */
[-C--:B------:R-:W-:Y:S01]  /*e210*/  F2FP.F16.E4M3.UNPACK_B R13, R14.reuse ;  /* 0x0000000eff0d723e */ /* 0x080fe200020006ff */
[----:B------:R-:W-:Y:S01]  /*e220*/  FMUL.FTZ R53, R12, R51 ;  /* 0x000000330c357220 */ /* 0x000fe20000410000 */
[----:B------:R-:W-:Y:S01]  /*e230*/  F2FP.F16.E4M3.UNPACK_B R29, R14.H1 ;  /* 0x0000000eff1d723e */ /* 0x000fe200030006ff */
[--C-:B------:R-:W-:Y:S01]  /*e240*/  HADD2.F32 R14, -RZ, R28.reuse.H0_H0 ;  /* 0x2000001cff0e7230 */ /* 0x100fe20000004100 */
[----:B------:R-:W-:Y:S01]  /*e250*/  F2FP.F16.E4M3.UNPACK_B R33, R25 ;  /* 0x00000019ff21723e */ /* 0x000fe200020006ff */
[----:B------:R-:W-:Y:S01]  /*e260*/  HADD2.F32 R28, -RZ, R28.H1_H1 ;  /* 0x3000001cff1c7230 */ /* 0x000fe20000004100 */
[----:B------:R-:W-:-:S02]  /*e270*/  F2FP.F16.E4M3.UNPACK_B R38, R27 ;  /* 0x0000001bff26723e */ /* 0x000fc400020006ff */
[----:B------:R-:W-:Y:S02]  /*e280*/  F2FP.F16.E4M3.UNPACK_B R40, R27.H1 ;  /* 0x0000001bff28723e */ /* 0x000fe400030006ff */
[-C--:B------:R-:W-:Y:S02]  /*e290*/  F2FP.F16.E4M3.UNPACK_B R25, R24.reuse ;  /* 0x00000018ff19723e */ /* 0x080fe400020006ff */
[----:B------:R-:W-:Y:S01]  /*e2a0*/  F2FP.F16.E4M3.UNPACK_B R27, R24.H1 ;  /* 0x00000018ff1b723e */ /* 0x000fe200030006ff */
[-C--:B------:R-:W-:Y:S01]  /*e2b0*/  FMUL.FTZ R24, R12, R45.reuse ;  /* 0x0000002d0c187220 */ /* 0x080fe20000410000 */
[C---:B------:R-:W-:Y:S01]  /*e2c0*/  FFMA.FTZ R12, R14.reuse, R45, -R53 ;  /* 0x0000002d0e0c7223 */ /* 0x040fe20000010835 */
[----:B------:R-:W-:Y:S01]  /*e2d0*/  F2FP.F16.E4M3.UNPACK_B R49, R49 ;  /* 0x00000031ff31723e */ /* 0x000fe200020006ff */
[----:B------:R-:W-:Y:S01]  /*e2e0*/  HADD2.F32 R53, -RZ, R46.H1_H1 ;  /* 0x3000002eff357230 */ /* 0x000fe20000004100 */
[----:B------:R-:W-:Y:S01]  /*e2f0*/  F2FP.F16.E4M3.UNPACK_B R42, R42 ;  /* 0x0000002aff2a723e */ /* 0x000fe200020006ff */
[----:B------:R-:W-:Y:S01]  /*e300*/  HADD2.F32 R45, -RZ, R43.H1_H1 ;  /* 0x3000002bff2d7230 */ /* 0x000fe20000004100 */
[-C--:B------:R-:W-:Y:S01]  /*e310*/  F2FP.F16.E4M3.UNPACK_B R35, R26.reuse ;  /* 0x0000001aff23723e */ /* 0x080fe200020006ff */
[----:B------:R-:W-:Y:S01]  /*e320*/  FFMA.FTZ R14, R14, R51, R24 ;  /* 0x000000330e0e7223 */ /* 0x000fe20000010018 */
[----:B------:R-:W-:Y:S01]  /*e330*/  F2FP.F16.E4M3.UNPACK_B R37, R26.H1 ;  /* 0x0000001aff25723e */ /* 0x000fe200030006ff */
[----:B------:R-:W-:-:S02]  /*e340*/  HADD2.F32 R51, -RZ, R49.H0_H0 ;  /* 0x20000031ff337230 */ /* 0x000fc40000004100 */
[C---:B------:R-:W-:Y:S01]  /*e350*/  FMUL.FTZ R57, R34.reuse, R53 ;  /* 0x0000003522397220 */ /* 0x040fe20000410000 */
[----:B------:R-:W-:Y:S02]  /*e360*/  HADD2.F32 R26, -RZ, R33.H0_H0 ;  /* 0x20000021ff1a7230 */ /* 0x000fe40000004100 */
[-C--:B------:R-:W-:Y:S01]  /*e370*/  FMUL.FTZ R34, R34, R45.reuse ;  /* 0x0000002d22227220 */ /* 0x080fe20000410000 */
[----:B------:R-:W-:Y:S02]  /*e380*/  HADD2.F32 R43, -RZ, R42.H0_H0 ;  /* 0x2000002aff2b7230 */ /* 0x000fe40000004100 */
[----:B------:R-:W-:Y:S01]  /*e390*/  FFMA.FTZ R57, R28, R45, -R57 ;  /* 0x0000002d1c397223 */ /* 0x000fe20000010839 */
[----:B------:R-:W-:Y:S02]  /*e3a0*/  HADD2.F32 R24, -RZ, R21.H0_H0 ;  /* 0x20000015ff187230 */ /* 0x000fe40000004100 */
[----:B------:R-:W-:Y:S01]  /*e3b0*/  FMUL.FTZ R55, R26, R51 ;  /* 0x000000331a377220 */ /* 0x000fe20000410000 */
[----:B------:R-:W-:Y:S01]  /*e3c0*/  FFMA.FTZ R53, R28, R53, R34 ;  /* 0x000000351c357223 */ /* 0x000fe20000010022 */
[----:B------:R-:W-:Y:S01]  /*e3d0*/  FMUL.FTZ R26, R26, R43 ;  /* 0x0000002b1a1a7220 */ /* 0x000fe20000410000 */
[----:B------:R-:W-:Y:S01]  /*e3e0*/  F2FP.F16.E4M3.UNPACK_B R45, R50.H1 ;  /* 0x00000032ff2d723e */ /* 0x000fe200030006ff */
[----:B------:R-:W-:Y:S01]  /*e3f0*/  HADD2.F32 R34, -RZ, R49.H1_H1 ;  /* 0x30000031ff227230 */ /* 0x000fe20000004100 */
[----:B------:R-:W-:Y:S01]  /*e400*/  F2FP.F16.E4M3.UNPACK_B R28, R44.H1 ;  /* 0x0000002cff1c723e */ /* 0x000fe200030006ff */
[----:B------:R-:W-:Y:S01]  /*e410*/  FFMA.FTZ R51, R24, R51, R26 ;  /* 0x0000003318337223 */ /* 0x000fe2000001001a */
[----:B------:R-:W-:-:S02]  /*e420*/  HADD2.F32 R33, -RZ, R33.H1_H1 ;  /* 0x30000021ff217230 */ /* 0x000fc40000004100 */
[----:B------:R-:W-:Y:S01]  /*e430*/  FFMA.FTZ R55, R24, R43, -R55 ;  /* 0x0000002b18377223 */ /* 0x000fe20000010837 */
[----:B------:R-:W-:Y:S01]  /*e440*/  HADD2.F32 R42, -RZ, R42.H1_H1 ;  /* 0x3000002aff2a7230 */ /* 0x000fe20000004100 */
[----:B------:R-:W-:Y:S01]  /*e450*/  F2FP.F16.E4M3.UNPACK_B R50, R50 ;  /* 0x00000032ff32723e */ /* 0x000fe200020006ff */
[----:B------:R-:W-:Y:S02]  /*e460*/  HADD2.F32 R49, -RZ, R45.H0_H0 ;  /* 0x2000002dff317230 */ /* 0x000fe40000004100 */
[C---:B------:R-:W-:Y:S01]  /*e470*/  FMUL.FTZ R46, R33.reuse, R34 ;  /* 0x00000022212e7220 */ /* 0x040fe20000410000 */
[----:B------:R-:W-:Y:S02]  /*e480*/  HADD2.F32 R26, -RZ, R40.H0_H0 ;  /* 0x20000028ff1a7230 */ /* 0x000fe40000004100 */
[----:B------:R-:W-:Y:S01]  /*e490*/  FMUL.FTZ R33, R33, R42 ;  /* 0x0000002a21217220 */ /* 0x000fe20000410000 */
[----:B------:R-:W-:Y:S01]  /*e4a0*/  HADD2.F32 R43, -RZ, R28.H0_H0 ;  /* 0x2000001cff2b7230 */ /* 0x000fe20000004100 */
[----:B------:R-:W-:Y:S01]  /*e4b0*/  F2FP.F16.E4M3.UNPACK_B R44, R44 ;  /* 0x0000002cff2c723e */ /* 0x000fe200020006ff */
[----:B------:R-:W-:-:S02]  /*e4c0*/  HADD2.F32 R21, -RZ, R21.H1_H1 ;  /* 0x30000015ff157230 */ /* 0x000fc40000004100 */
[C---:B------:R-:W-:Y:S01]  /*e4d0*/  FMUL.FTZ R59, R26.reuse, R49 ;  /* 0x000000311a3b7220 */ /* 0x040fe20000410000 */
[----:B------:R-:W-:Y:S02]  /*e4e0*/  HADD2.F32 R24, -RZ, R32.H0_H0 ;  /* 0x20000020ff187230 */ /* 0x000fe40000004100 */
[-C--:B------:R-:W-:Y:S01]  /*e4f0*/  FMUL.FTZ R26, R26, R43.reuse ;  /* 0x0000002b1a1a7220 */ /* 0x080fe20000410000 */
[----:B------:R-:W-:Y:S02]  /*e500*/  HADD2.F32 R45, -RZ, R45.H1_H1 ;  /* 0x3000002dff2d7230 */ /* 0x000fe40000004100 */
[C---:B------:R-:W-:Y:S01]  /*e510*/  FFMA.FTZ R46, R21.reuse, R42, -R46 ;  /* 0x0000002a152e7223 */ /* 0x040fe2000001082e */
[----:B------:R-:W-:Y:S01]  /*e520*/  FFMA.FTZ R42, R21, R34, R33 ;  /* 0x00000022152a7223 */ /* 0x000fe20000010021 */
[----:B------:R-:W-:Y:S02]  /*e530*/  HADD2.F32 R40, -RZ, R40.H1_H1 ;  /* 0x30000028ff287230 */ /* 0x000fe40000004100 */
[C---:B------:R-:W-:Y:S01]  /*e540*/  FFMA.FTZ R56, R24.reuse, R43, -R59 ;  /* 0x0000002b18387223 */ /* 0x040fe2000001083b */
[----:B------:R-:W-:Y:S01]  /*e550*/  FFMA.FTZ R58, R24, R49, R26 ;  /* 0x00000031183a7223 */ /* 0x000fe2000001001a */
[----:B------:R-:W-:-:S02]  /*e560*/  HADD2.F32 R33, -RZ, R28.H1_H1 ;  /* 0x3000001cff217230 */ /* 0x000fc40000004100 */
[----:B------:R-:W-:Y:S02]  /*e570*/  HADD2.F32 R28, -RZ, R50.H0_H0 ;  /* 0x20000032ff1c7230 */ /* 0x000fe40000004100 */
[C---:B------:R-:W-:Y:S01]  /*e580*/  FMUL.FTZ R49, R40.reuse, R45 ;  /* 0x0000002d28317220 */ /* 0x040fe20000410000 */
[----:B------:R-:W-:Y:S02]  /*e590*/  HADD2.F32 R24, -RZ, R38.H0_H0 ;  /* 0x20000026ff187230 */ /* 0x000fe40000004100 */
[----:B------:R-:W-:Y:S01]  /*e5a0*/  FMUL.FTZ R40, R40, R33 ;  /* 0x0000002128287220 */ /* 0x000fe20000410000 */
[----:B------:R-:W-:Y:S02]  /*e5b0*/  HADD2.F32 R32, -RZ, R32.H1_H1 ;  /* 0x30000020ff207230 */ /* 0x000fe40000004100 */
[----:B------:R-:W-:Y:S02]  /*e5c0*/  HADD2.F32 R26, -RZ, R44.H0_H0 ;  /* 0x2000002cff1a7230 */ /* 0x000fe40000004100 */
[----:B------:R-:W-:Y:S01]  /*e5d0*/  FMUL.FTZ R34, R24, R28 ;  /* 0x0000001c18227220 */ /* 0x000fe20000410000 */
[----:B------:R-:W-:-:S02]  /*e5e0*/  HADD2.F32 R21, -RZ, R31.H0_H0 ;  /* 0x2000001fff157230 */ /* 0x000fc40000004100 */
[C---:B------:R-:W-:Y:S01]  /*e5f0*/  FFMA.FTZ R61, R32.reuse, R33, -R49 ;  /* 0x00000021203d7223 */ /* 0x040fe20000010831 */
[----:B------:R-:W-:Y:S01]  /*e600*/  FFMA.FTZ R63, R32, R45, R40 ;  /* 0x0000002d203f7223 */ /* 0x000fe20000010028 */
[-C--:B------:R-:W-:Y:S01]  /*e610*/  FMUL.FTZ R43, R24, R26.reuse ;  /* 0x0000001a182b7220 */ /* 0x080fe20000410000 */
[----:B------:R-:W-:Y:S01]  /*e620*/  F2FP.F16.E4M3.UNPACK_B R32, R47.H1 ;  /* 0x0000002fff20723e */ /* 0x000fe200030006ff */
[C---:B------:R-:W-:Y:S01]  /*e630*/  FFMA.FTZ R49, R21.reuse, R26, -R34 ;  /* 0x0000001a15317223 */ /* 0x040fe20000010822 */
[----:B------:R-:W-:Y:S01]  /*e640*/  F2FP.F16.E4M3.UNPACK_B R26, R41.H1 ;  /* 0x00000029ff1a723e */ /* 0x000fe200030006ff */
[----:B------:R-:W-:Y:S01]  /*e650*/  FFMA.FTZ R52, R21, R28, R43 ;  /* 0x0000001c15347223 */ /* 0x000fe2000001002b */
[----:B------:R-:W-:Y:S01]  /*e660*/  HADD2.F32 R50, -RZ, R50.H1_H1 ;  /* 0x30000032ff327230 */ /* 0x000fe20000004100 */
[----:B------:R-:W-:Y:S01]  /*e670*/  F2FP.F16.E4M3.UNPACK_B R47, R47 ;  /* 0x0000002fff2f723e */ /* 0x000fe200020006ff */
[----:B------:R-:W-:Y:S01]  /*e680*/  HADD2.F32 R38, -RZ, R38.H1_H1 ;  /* 0x30000026ff267230 */ /* 0x000fe20000004100 */
[----:B------:R-:W-:Y:S01]  /*e690*/  F2FP.F16.E4M3.UNPACK_B R41, R41 ;  /* 0x00000029ff29723e */ /* 0x000fe200020006ff */
[----:B------:R-:W-:Y:S01]  /*e6a0*/  HADD2.F32 R33, -RZ, R32.H0_H0 ;  /* 0x20000020ff217230 */ /* 0x000fe20000004100 */
[----:B------:R-:W-:Y:S01]  /*e6b0*/  F2FP.SATFINITE.E4M3.F32.PACK_AB_MERGE_C R58, R63, R58, RZ ;  /* 0x0000003a3f3a723e */ /* 0x000fe200048070ff */
[----:B------:R-:W-:-:S02]  /*e6c0*/  HADD2.F32 R24, -RZ, R27.H0_H0 ;  /* 0x2000001bff187230 */ /* 0x000fc40000004100 */
[----:B------:R-:W-:Y:S01]  /*e6d0*/  FMUL.FTZ R40, R38, R50 ;  /* 0x0000003226287220 */ /* 0x000fe20000410000 */
[----:B------:R-:W-:Y:S02]  /*e6e0*/  HADD2.F32 R44, -RZ, R44.H1_H1 ;  /* 0x3000002cff2c7230 */ /* 0x000fe40000004100 */
[----:B------:R-:W-:Y:S02]  /*e6f0*/  HADD2.F32 R28, -RZ, R26.H0_H0 ;  /* 0x2000001aff1c7230 */ /* 0x000fe40000004100 */
[----:B------:R-:W-:Y:S01]  /*e700*/  FMUL.FTZ R34, R24, R33 ;  /* 0x0000002118227220 */ /* 0x000fe20000410000 */
[----:B------:R-:W-:Y:S02]  /*e710*/  HADD2.F32 R31, -RZ, R31.H1_H1 ;  /* 0x3000001fff1f7230 */ /* 0x000fe40000004100 */
[----:B------:R-:W-:Y:S01]  /*e720*/  FMUL.FTZ R43, R38, R44 ;  /* 0x0000002c262b7220 */ /* 0x000fe20000410000 */
[----:B------:R-:W-:Y:S02]  /*e730*/  HADD2.F32 R21, -RZ, R20.H0_H0 ;  /* 0x20000014ff157230 */ /* 0x000fe40000004100 */
[----:B------:R-:W-:Y:S01]  /*e740*/  FMUL.FTZ R24, R24, R28 ;  /* 0x0000001c18187220 */ /* 0x000fe20000410000 */
[----:B------:R-:W-:-:S02]  /*e750*/  HADD2.F32 R32, -RZ, R32.H1_H1 ;  /* 0x30000020ff207230 */ /* 0x000fc40000004100 */
[C---:B------:R-:W-:Y:S01]  /*e760*/  FFMA.FTZ R54, R31.reuse, R44, -R40 ;  /* 0x0000002c1f367223 */ /* 0x040fe20000010828 */
[----:B------:R-:W-:Y:S02]  /*e770*/  HADD2.F32 R27, -RZ, R27.H1_H1 ;  /* 0x3000001bff1b7230 */ /* 0x000fe40000004100 */
[----:B------:R-:W-:Y:S01]  /*e780*/  FFMA.FTZ R59, R31, R50, R43 ;  /* 0x000000321f3b7223 */ /* 0x000fe2000001002b */
[----:B------:R-:W-:Y:S02]  /*e790*/  HADD2.F32 R26, -RZ, R26.H1_H1 ;  /* 0x3000001aff1a7230 */ /* 0x000fe40000004100 */
[C---:B------:R-:W-:Y:S01]  /*e7a0*/  FFMA.FTZ R40, R21.reuse, R33, R24 ;  /* 0x0000002115287223 */ /* 0x040fe20000010018 */
[----:B------:R-:W-:Y:S02]  /*e7b0*/  HADD2.F32 R20, -RZ, R20.H1_H1 ;  /* 0x30000014ff147230 */ /* 0x000fe40000004100 */
[----:B------:R-:W-:Y:S01]  /*e7c0*/  FFMA.FTZ R38, R21, R28, -R34 ;  /* 0x0000001c15267223 */ /* 0x000fe20000010822 */
[C---:B------:R-:W-:Y:S01]  /*e7d0*/  FMUL.FTZ R31, R27.reuse, R32 ;  /* 0x000000201b1f7220 */ /* 0x040fe20000410000 */
[----:B------:R-:W-:Y:S01]  /*e7e0*/  FMUL.FTZ R33, R27, R26 ;  /* 0x0000001a1b217220 */ /* 0x000fe20000410000 */
[----:B------:R-:W-:Y:S01]  /*e7f0*/  HADD2.F32 R27, -RZ, R47.H0_H0 ;  /* 0x2000002fff1b7230 */ /* 0x000fe20000004100 */
[----:B------:R-:W-:Y:S01]  /*e800*/  F2FP.F16.E4M3.UNPACK_B R28, R48.H1 ;  /* 0x00000030ff1c723e */ /* 0x000fe200030006ff */
[----:B------:R-:W-:-:S02]  /*e810*/  HADD2.F32 R21, -RZ, R25.H0_H0 ;  /* 0x20000019ff157230 */ /* 0x000fc40000004100 */
[C---:B------:R-:W-:Y:S01]  /*e820*/  FFMA.FTZ R43, R20.reuse, R26, -R31 ;  /* 0x0000001a142b7223 */ /* 0x040fe2000001081f */
        /* <DEDUP_REMOVED lines=11> */
[----:B------:R-:W-:Y:S02]  /*e8e0*/  HADD2.F32 R15, -RZ, R15.H1_H1 ;  /* 0x3000000fff0f7230 */ /* 0x000fe40000004100 */
[C---:B------:R-:W-:Y:S01]  /*e8f0*/  FMUL.FTZ R34, R25.reuse, R26 ;  /* 0x0000001a19227220 */ /* 0x040fe20000410000 */
[----:B------:R-:W-:Y:S01]  /*e900*/  F2FP.F16.E4M3.UNPACK_B R21, R30.H1 ;  /* 0x0000001eff15723e */ /* 0x000fe200030006ff */
[-C--:B------:R-:W-:Y:S01]  /*e910*/  FMUL.FTZ R27, R25, R24.reuse ;  /* 0x00000018191b7220 */ /* 0x080fe20000410000 */
[----:B------:R-:W-:Y:S02]  /*e920*/  HADD2.F32 R25, -RZ, R28.H0_H0 ;  /* 0x2000001cff197230 */ /* 0x000fe40000004100 */
[----:B------:R-:W-:Y:S01]  /*e930*/  FFMA.FTZ R34, R15, R24, -R34 ;  /* 0x000000180f227223 */ /* 0x000fe20000010822 */
[----:B------:R-:W-:-:S02]  /*e940*/  HADD2.F32 R20, -RZ, R37.H0_H0 ;  /* 0x20000025ff147230 */ /* 0x000fc40000004100 */
[----:B------:R-:W-:Y:S01]  /*e950*/  FFMA.FTZ R33, R15, R26, R27 ;  /* 0x0000001a0f217223 */ /* 0x000fe2000001001b */
[----:B------:R-:W-:Y:S01]  /*e960*/  HADD2.F32 R24, -RZ, R21.H0_H0 ;  /* 0x20000015ff187230 */ /* 0x000fe20000004100 */
[----:B------:R-:W-:Y:S01]  /*e970*/  F2FP.F16.E4M3.UNPACK_B R30, R30 ;  /* 0x0000001eff1e723e */ /* 0x000fe200020006ff */
[----:B------:R-:W-:Y:S02]  /*e980*/  HADD2.F32 R15, -RZ, R29.H0_H0 ;  /* 0x2000001dff0f7230 */ /* 0x000fe40000004100 */
[C---:B------:R-:W-:Y:S01]  /*e990*/  FMUL.FTZ R44, R20.reuse, R25 ;  /* 0x00000019142c7220 */ /* 0x040fe20000410000 */
[----:B------:R-:W-:Y:S02]  /*e9a0*/  HADD2.F32 R28, -RZ, R28.H1_H1 ;  /* 0x3000001cff1c7230 */ /* 0x000fe40000004100 */
[-C--:B------:R-:W-:Y:S01]  /*e9b0*/  FMUL.FTZ R20, R20, R24.reuse ;  /* 0x0000001814147220 */ /* 0x080fe20000410000 */
[----:B------:R-:W-:Y:S02]  /*e9c0*/  HADD2.F32 R37, -RZ, R37.H1_H1 ;  /* 0x30000025ff257230 */ /* 0x000fe40000004100 */
[----:B------:R-:W-:Y:S01]  /*e9d0*/  FFMA.FTZ R44, R15, R24, -R44 ;  /* 0x000000180f2c7223 */ /* 0x000fe2000001082c */
[----:B------:R-:W-:-:S02]  /*e9e0*/  HADD2.F32 R26, -RZ, R21.H1_H1 ;  /* 0x30000015ff1a7230 */ /* 0x000fc40000004100 */
[----:B------:R-:W-:Y:S01]  /*e9f0*/  FFMA.FTZ R27, R15, R25, R20 ;  /* 0x000000190f1b7223 */ /* 0x000fe20000010014 */
[----:B------:R-:W-:Y:S02]  /*ea00*/  HADD2.F32 R29, -RZ, R29.H1_H1 ;  /* 0x3000001dff1d7230 */ /* 0x000fe40000004100 */
[C---:B------:R-:W-:Y:S01]  /*ea10*/  FMUL.FTZ R24, R37.reuse, R28 ;  /* 0x0000001c25187220 */ /* 0x040fe20000410000 */
[--C-:B------:R-:W-:Y:S02]  /*ea20*/  HADD2.F32 R20, -RZ, R35.reuse.H0_H0 ;  /* 0x20000023ff147230 */ /* 0x100fe40000004100 */
[-C--:B------:R-:W-:Y:S01]  /*ea30*/  FMUL.FTZ R21, R37, R26.reuse ;  /* 0x0000001a25157220 */ /* 0x080fe20000410000 */
[----:B------:R-:W-:Y:S02]  /*ea40*/  HADD2.F32 R35, -RZ, R35.H1_H1 ;  /* 0x30000023ff237230 */ /* 0x000fe40000004100 */
[----:B------:R-:W-:Y:S01]  /*ea50*/  FFMA.FTZ R37, R29, R26, -R24 ;  /* 0x0000001a1d257223 */ /* 0x000fe20000010818 */
[----:B------:R-:W-:-:S02]  /*ea60*/  HADD2.F32 R24, -RZ, R48.H0_H0 ;  /* 0x20000030ff187230 */ /* 0x000fc40000004100 */
[----:B------:R-:W-:Y:S01]  /*ea70*/  FFMA.FTZ R50, R29, R28, R21 ;  /* 0x0000001c1d327223 */ /* 0x000fe20000010015 */
[----:B------:R-:W-:Y:S02]  /*ea80*/  HADD2.F32 R21, -RZ, R30.H0_H0 ;  /* 0x2000001eff157230 */ /* 0x000fe40000004100 */
[----:B------:R-:W-:Y:S02]  /*ea90*/  HADD2.F32 R48, -RZ, R48.H1_H1 ;  /* 0x30000030ff307230 */ /* 0x000fe40000004100 */
[C---:B------:R-:W-:Y:S01]  /*eaa0*/  FMUL.FTZ R26, R20.reuse, R24 ;  /* 0x00000018141a7220 */ /* 0x040fe20000410000 */
[----:B------:R-:W-:Y:S02]  /*eab0*/  HADD2.F32 R30, -RZ, R30.H1_H1 ;  /* 0x3000001eff1e7230 */ /* 0x000fe40000004100 */
[----:B------:R-:W-:Y:S01]  /*eac0*/  FMUL.FTZ R25, R20, R21 ;  /* 0x0000001514197220 */ /* 0x000fe20000410000 */
[--C-:B------:R-:W-:Y:S02]  /*ead0*/  HADD2.F32 R15, -RZ, R13.reuse.H0_H0 ;  /* 0x2000000dff0f7230 */ /* 0x100fe40000004100 */
[----:B------:R-:W-:Y:S01]  /*eae0*/  FMUL.FTZ R28, R35, R48 ;  /* 0x00000030231c7220 */ /* 0x000fe20000410000 */
[----:B------:R-:W-:-:S02]  /*eaf0*/  HADD2.F32 R13, -RZ, R13.H1_H1 ;  /* 0x3000000dff0d7230 */ /* 0x000fc40000004100 */
[----:B------:R-:W-:Y:S01]  /*eb00*/  FMUL.FTZ R35, R35, R30 ;  /* 0x0000001e23237220 */ /* 0x000fe20000410000 */
[----:B------:R-:W-:Y:S01]  /*eb10*/  F2FP.SATFINITE.E4M3.F32.PACK_AB_MERGE_C R50, R50, R27, RZ ;  /* 0x0000001b3232723e */ /* 0x000fe200048070ff */
[C---:B------:R-:W-:Y:S01]  /*eb20*/  FFMA.FTZ R26, R15.reuse, R21, -R26 ;  /* 0x000000150f1a7223 */ /* 0x040fe2000001081a */
[----:B------:R-:W-:Y:S01]  /*eb30*/  FFMA.FTZ R20, R15, R24, R25 ;  /* 0x000000180f147223 */ /* 0x000fe20000010019 */
[C---:B------:R-:W-:Y:S01]  /*eb40*/  FFMA.FTZ R21, R13.reuse, R30, -R28 ;  /* 0x0000001e0d157223 */ /* 0x040fe2000001081c */
[----:B------:R-:W-:Y:S01]  /*eb50*/  FFMA.FTZ R35, R13, R48, R35 ;  /* 0x000000300d237223 */ /* 0x000fe20000010023 */
[----:B------:R-:W-:Y:S02]  /*eb60*/  F2FP.SATFINITE.E4M3.F32.PACK_AB_MERGE_C R13, R57, R12, RZ ;  /* 0x0000000c390d723e */ /* 0x000fe400048070ff */
[----:B------:R-:W-:Y:S02]  /*eb70*/  F2FP.SATFINITE.E4M3.F32.PACK_AB_MERGE_C R25, R53, R14, RZ ;  /* 0x0000000e3519723e */ /* 0x000fe400048070ff */
[----:B------:R-:W-:-:S02]  /*eb80*/  F2FP.SATFINITE.E4M3.F32.PACK_AB_MERGE_C R15, R61, R56, RZ ;  /* 0x000000383d0f723e */ /* 0x000fc400048070ff */
[----:B------:R-:W-:Y:S02]  /*eb90*/  F2FP.SATFINITE.E4M3.F32.PACK_AB_MERGE_C R12, R43, R38, RZ ;  /* 0x000000262b0c723e */ /* 0x000fe400048070ff */
[----:B------:R-:W-:Y:S02]  /*eba0*/  F2FP.SATFINITE.E4M3.F32.PACK_AB_MERGE_C R14, R37, R44, RZ ;  /* 0x0000002c250e723e */ /* 0x000fe400048070ff */
[----:B------:R-:W-:Y:S02]  /*ebb0*/  F2FP.SATFINITE.E4M3.F32.PACK_AB_MERGE_C R24, R45, R40, RZ ;  /* 0x000000282d18723e */ /* 0x000fe400048070ff */
[----:B------:R-:W-:Y:S02]  /*ebc0*/  F2FP.SATFINITE.E4M3.F32.PACK_AB_MERGE_C R13, R46, R55, R13 ;  /* 0x000000372e0d723e */ /* 0x000fe4000480700d */
[----:B------:R-:W-:Y:S02]  /*ebd0*/  F2FP.SATFINITE.E4M3.F32.PACK_AB_MERGE_C R15, R54, R49, R15 ;  /* 0x00000031360f723e */ /* 0x000fe4000480700f */
[----:B------:R-:W-:-:S02]  /*ebe0*/  F2FP.SATFINITE.E4M3.F32.PACK_AB_MERGE_C R12, R34, R31, R12 ;  /* 0x0000001f220c723e */ /* 0x000fc4000480700c */
[----:B------:R-:W-:Y:S02]  /*ebf0*/  F2FP.SATFINITE.E4M3.F32.PACK_AB_MERGE_C R14, R21, R26, R14 ;  /* 0x0000001a150e723e */ /* 0x000fe4000480700e */
[----:B------:R-:W-:Y:S02]  /*ec00*/  F2FP.SATFINITE.E4M3.F32.PACK_AB_MERGE_C R25, R42, R51, R25 ;  /* 0x000000332a19723e */ /* 0x000fe40004807019 */
[----:B------:R-:W-:Y:S01]  /*ec10*/  F2FP.SATFINITE.E4M3.F32.PACK_AB_MERGE_C R27, R59, R52, R58 ;  /* 0x000000343b1b723e */ /* 0x000fe2000480703a */
[----:B------:R1:W-:Y:S01]  /*ec20*/  STS.128 [R0+0x14400], R12 ;  /* 0x0144000c00007388 */ /* 0x0003e20000000c00 */
[----:B------:R-:W-:Y:S02]  /*ec30*/  F2FP.SATFINITE.E4M3.F32.PACK_AB_MERGE_C R24, R33, R32, R24 ;  /* 0x000000202118723e */ /* 0x000fe40004807018 */
[----:B------:R-:W-:-:S05]  /*ec40*/  F2FP.SATFINITE.E4M3.F32.PACK_AB_MERGE_C R26, R35, R20, R50 ;  /* 0x00000014231a723e */ /* 0x000fca0004807032 */
[----:B------:R1:W-:Y:S02]  /*ec50*/  STS.128 [R3+0x14400], R24 ;  /* 0x0144001803007388 */ /* 0x0003e40000000c00 */
.L_x_1933:
[----:B------:R-:W-:Y:S05]  /*ec60*/  BSYNC B1 ;  /* 0x0000000000017941 */ /* 0x000fea0003800000 */
.L_x_1932:
[----:B------:R-:W-:Y:S05]  /*ec70*/  @P0 BRA `(.L_x_1924) ;  /* 0x0000000c00c80947 */ /* 0x000fea0003800000 */
[----:B------:R-:W2:Y:S01]  /*ec80*/  LDL R53, [R1+0x10] ;  /* 0x0000100001357983 */ /* 0x000ea20000100800 */
[----:B-1---5:R-:W-:Y:S01]  /*ec90*/  SHF.R.U32.HI R13, RZ, 0x8, R9 ;  /* 0x00000008ff0d7819 */ /* 0x022fe20000011609 */
[----:B------:R-:W-:Y:S01]  /*eca0*/  IMAD.IADD R39, R18, 0x1, R39 ;  /* 0x0000000112277824 */ /* 0x000fe200078e0227 */
[----:B------:R-:W-:Y:S02]  /*ecb0*/  SHF.R.U32.HI R3, RZ, 0x8, R8 ;  /* 0x00000008ff037819 */ /* 0x000fe40000011608 */
[----:B------:R-:W-:Y:S02]  /*ecc0*/  LOP3.LUT R12, R9, 0xff, RZ, 0xc0, !PT ;  /* 0x000000ff090c7812 */ /* 0x000fe400078ec0ff */
[----:B------:R-:W-:Y:S02]  /*ecd0*/  LOP3.LUT R13, R13, 0xff, RZ, 0xc0, !PT ;  /* 0x000000ff0d0d7812 */ /* 0x000fe400078ec0ff */
[----:B0-----:R-:W-:Y:S02]  /*ece0*/  LOP3.LUT R0, R8, 0xff, RZ, 0xc0, !PT ;  /* 0x000000ff08007812 */ /* 0x001fe400078ec0ff */
[----:B------:R-:W-:-:S02]  /*ecf0*/  LOP3.LUT R3, R3, 0xff, RZ, 0xc0, !PT ;  /* 0x000000ff03037812 */ /* 0x000fc400078ec0ff */
[----:B------:R-:W-:Y:S02]  /*ed00*/  PRMT R20, R13, 0x7604, R12 ;  /* 0x000076040d147816 */ /* 0x000fe4000000000c */
[----:B------:R-:W-:Y:S02]  /*ed10*/  SHF.R.U32.HI R12, RZ, 0x8, R10 ;  /* 0x00000008ff0c7819 */ /* 0x000fe4000001160a */
[----:B------:R-:W-:Y:S02]  /*ed20*/  PRMT R3, R3, 0x7604, R0 ;  /* 0x0000760403037816 */ /* 0x000fe40000000000 */
[----:B------:R-:W-:Y:S02]  /*ed30*/  LOP3.LUT R0, R10, 0xff, RZ, 0xc0, !PT ;  /* 0x000000ff0a007812 */ /* 0x000fe400078ec0ff */
[----:B------:R-:W-:Y:S02]  /*ed40*/  LOP3.LUT R13, R12, 0xff, RZ, 0xc0, !PT ;  /* 0x000000ff0c0d7812 */ /* 0x000fe400078ec0ff */
[----:B------:R-:W-:-:S02]  /*ed50*/  SHF.R.U32.HI R24, RZ, 0x3, R210 ;  /* 0x00000003ff187819 */ /* 0x000fc400000116d2 */
[----:B------:R-:W-:Y:S02]  /*ed60*/  PRMT R29, R13, 0x7604, R0 ;  /* 0x000076040d1d7816 */ /* 0x000fe40000000000 */
[----:B------:R-:W-:Y:S02]  /*ed70*/  LOP3.LUT R0, R210, 0x70, R39, 0xf8, !PT ;  /* 0x00000070d2007812 */ /* 0x000fe400078ef827 */
[----:B------:R-:W-:Y:S02]  /*ed80*/  SHF.R.U32.HI R15, RZ, 0x8, R11 ;  /* 0x00000008ff0f7819 */ /* 0x000fe4000001160b */
[----:B------:R-:W-:Y:S02]  /*ed90*/  LOP3.LUT R0, R0, R24, RZ, 0x3c, !PT ;  /* 0x0000001800007212 */ /* 0x000fe400078e3cff */
[----:B------:R-:W-:Y:S02]  /*eda0*/  SHF.R.U32.HI R21, RZ, 0x8, R4 ;  /* 0x00000008ff157819 */ /* 0x000fe40000011604 */
[----:B------:R-:W-:-:S02]  /*edb0*/  IADD3 R0, R17, R0, R214 ;  /* 0x0000000011007210 */ /* 0x000fc40007ffe0d6 */
[----:B------:R-:W-:Y:S02]  /*edc0*/  LOP3.LUT R14, R11, 0xff, RZ, 0xc0, !PT ;  /* 0x000000ff0b0e7812 */ /* 0x000fe400078ec0ff */
[----:B------:R-:W-:Y:S01]  /*edd0*/  LOP3.LUT R12, R4, 0xff, RZ, 0xc0, !PT ;  /* 0x000000ff040c7812 */ /* 0x000fe200078ec0ff */
[----:B------:R-:W0:Y:S01]  /*ede0*/  LDS.128 R24, [R0+0x14400] ;  /* 0x0144000000187984 */ /* 0x000e220000000c00 */
[----:B------:R-:W-:Y:S02]  /*edf0*/  LOP3.LUT R15, R15, 0xff, RZ, 0xc0, !PT ;  /* 0x000000ff0f0f7812 */ /* 0x000fe400078ec0ff */
[----:B------:R-:W-:Y:S02]  /*ee00*/  LOP3.LUT R21, R21, 0xff, RZ, 0xc0, !PT ;  /* 0x000000ff15157812 */ /* 0x000fe400078ec0ff */
[----:B------:R-:W-:Y:S02]  /*ee10*/  PRMT R28, R15, 0x7604, R14 ;  /* 0x000076040f1c7816 */ /* 0x000fe4000000000e */
[----:B------:R-:W-:-:S02]  /*ee20*/  PRMT R35, R21, 0x7604, R12 ;  /* 0x0000760415237816 */ /* 0x000fc4000000000c */
[----:B------:R-:W-:Y:S02]  /*ee30*/  SHF.R.U32.HI R30, RZ, 0x8, R5 ;  /* 0x00000008ff1e7819 */ /* 0x000fe40000011605 */
[----:B------:R-:W-:Y:S02]  /*ee40*/  SHF.R.U32.HI R32, RZ, 0x8, R6 ;  /* 0x00000008ff207819 */ /* 0x000fe40000011606 */
[----:B------:R-:W-:Y:S02]  /*ee50*/  LOP3.LUT R21, R5, 0xff, RZ, 0xc0, !PT ;  /* 0x000000ff05157812 */ /* 0x000fe400078ec0ff */
[----:B------:R-:W-:Y:S02]  /*ee60*/  LOP3.LUT R30, R30, 0xff, RZ, 0xc0, !PT ;  /* 0x000000ff1e1e7812 */ /* 0x000fe400078ec0ff */
[----:B------:R-:W-:Y:S02]  /*ee70*/  LOP3.LUT R31, R6, 0xff, RZ, 0xc0, !PT ;  /* 0x000000ff061f7812 */ /* 0x000fe400078ec0ff */
[----:B------:R-:W-:-:S02]  /*ee80*/  LOP3.LUT R32, R32, 0xff, RZ, 0xc0, !PT ;  /* 0x000000ff20207812 */ /* 0x000fc400078ec0ff */
[----:B------:R-:W-:Y:S02]  /*ee90*/  PRMT R30, R30, 0x7604, R21 ;  /* 0x000076041e1e7816 */ /* 0x000fe40000000015 */
[----:B------:R-:W-:Y:S02]  /*eea0*/  SHF.R.U32.HI R21, RZ, 0x10, R9 ;  /* 0x00000010ff157819 */ /* 0x000fe40000011609 */
[----:B------:R-:W-:Y:S02]  /*eeb0*/  SHF.R.U32.HI R37, RZ, 0x10, R5 ;  /* 0x00000010ff257819 */ /* 0x000fe40000011605 */
[----:B------:R-:W-:Y:S01]  /*eec0*/  PRMT R39, R32, 0x7604, R31 ;  /* 0x0000760420277816 */ /* 0x000fe2000000001f */
[----:B------:R-:W-:Y:S01]  /*eed0*/  IMAD.U32 R21, R21, 0x10000, RZ ;  /* 0x0001000015157824 */ /* 0x000fe200078e00ff */
[----:B------:R-:W-:Y:S01]  /*eee0*/  SHF.R.U32.HI R31, RZ, 0x10, R11 ;  /* 0x00000010ff1f7819 */ /* 0x000fe2000001160b */
[----:B------:R-:W-:Y:S01]  /*eef0*/  IMAD.U32 R37, R37, 0x10000, RZ ;  /* 0x0001000025257824 */ /* 0x000fe200078e00ff */
[----:B------:R-:W-:-:S02]  /*ef00*/  SHF.R.U32.HI R34, RZ, 0x8, R7 ;  /* 0x00000008ff227819 */ /* 0x000fc40000011607 */
[----:B------:R-:W-:Y:S01]  /*ef10*/  LOP3.LUT R33, R7, 0xff, RZ, 0xc0, !PT ;  /* 0x000000ff07217812 */ /* 0x000fe200078ec0ff */
[----:B------:R-:W-:Y:S01]  /*ef20*/  IMAD.U32 R31, R31, 0x10000, RZ ;  /* 0x000100001f1f7824 */ /* 0x000fe200078e00ff */
[----:B------:R-:W-:Y:S02]  /*ef30*/  LOP3.LUT R34, R34, 0xff, RZ, 0xc0, !PT ;  /* 0x000000ff22227812 */ /* 0x000fe400078ec0ff */
[----:B------:R-:W-:Y:S02]  /*ef40*/  SHF.R.U32.HI R41, RZ, 0x10, R7 ;  /* 0x00000010ff297819 */ /* 0x000fe40000011607 */
[----:B------:R-:W-:Y:S02]  /*ef50*/  LOP3.LUT R21, R20, 0xff0000, R21, 0xf8, !PT ;  /* 0x00ff000014157812 */ /* 0x000fe400078ef815 */
[----:B------:R-:W-:Y:S01]  /*ef60*/  LOP3.LUT R37, R30, 0xff0000, R37, 0xf8, !PT ;  /* 0x00ff00001e257812 */ /* 0x000fe200078ef825 */
[----:B------:R-:W-:Y:S01]  /*ef70*/  IMAD.U32 R41, R41, 0x10000, RZ ;  /* 0x0001000029297824 */ /* 0x000fe200078e00ff */
[----:B------:R-:W-:-:S02]  /*ef80*/  PRMT R34, R34, 0x7604, R33 ;  /* 0x0000760422227816 */ /* 0x000fc40000000021 */
        /* <DEDUP_REMOVED lines=8> */
[----:B------:R-:W-:Y:S02]  /*f010*/  F2FP.F16.E4M3.UNPACK_B R34, R37 ;  /* 0x00000025ff22723e */ /* 0x000fe400020006ff */
[----:B0-----:R-:W-:Y:S02]  /*f020*/  F2FP.F16.E4M3.UNPACK_B R10, R25 ;  /* 0x00000019ff0a723e */ /* 0x001fe400020006ff */
[----:B------:R-:W-:Y:S01]  /*f030*/  F2FP.F16.E4M3.UNPACK_B R11, R29 ;  /* 0x0000001dff0b723e */ /* 0x000fe200020006ff */
[----:B------:R-:W-:Y:S01]  /*f040*/  HADD2.F32 R31, -RZ, R34.H0_H0 ;  /* 0x20000022ff1f7230 */ /* 0x000fe20000004100 */
[----:B------:R-:W-:Y:S01]  /*f050*/  LOP3.LUT R35, R35, 0xff000000, R4, 0xf8, !PT ;  /* 0xff00000023237812 */ /* 0x000fe200078ef804 */
[--C-:B------:R-:W-:Y:S01]  /*f060*/  HADD2.F32 R5, -RZ, R10.reuse.H0_H0 ;  /* 0x2000000aff057230 */ /* 0x100fe20000004100 */
[--C-:B------:R-:W-:Y:S01]  /*f070*/  LOP3.LUT R39, R39, 0xff0000, R6.reuse, 0xf8, !PT ;  /* 0x00ff000027277812 */ /* 0x100fe200078ef806 */
[----:B------:R-:W-:Y:S01]  /*f080*/  HADD2.F32 R30, -RZ, R11.H0_H0 ;  /* 0x2000000bff1e7230 */ /* 0x000fe20000004100 */
[----:B------:R-:W-:Y:S01]  /*f090*/  F2FP.F16.E4M3.UNPACK_B R25, R25.H1 ;  /* 0x00000019ff19723e */ /* 0x000fe200030006ff */
[----:B------:R-:W-:Y:S01]  /*f0a0*/  HADD2.F32 R10, -RZ, R10.H1_H1 ;  /* 0x3000000aff0a7230 */ /* 0x000fe20000004100 */
[----:B------:R-:W-:Y:S01]  /*f0b0*/  LOP3.LUT R38, R39, 0xff000000, R6, 0xf8, !PT ;  /* 0xff00000027267812 */ /* 0x000fe200078ef806 */
[C---:B------:R-:W-:Y:S01]  /*f0c0*/  FMUL.FTZ R39, R5.reuse, R31 ;  /* 0x0000001f05277220 */ /* 0x040fe20000410000 */
[----:B------:R-:W-:Y:S01]  /*f0d0*/  FMUL.FTZ R40, R5, R30 ;  /* 0x0000001e05287220 */ /* 0x000fe20000410000 */
[----:B------:R-:W-:-:S02]  /*f0e0*/  F2FP.F16.E4M3.UNPACK_B R37, R37.H1 ;  /* 0x00000025ff25723e */ /* 0x000fc400030006ff */
[----:B------:R-:W-:Y:S02]  /*f0f0*/  F2FP.F16.E4M3.UNPACK_B R29, R29.H1 ;  /* 0x0000001dff1d723e */ /* 0x000fe400030006ff */
[----:B------:R-:W-:Y:S02]  /*f100*/  LOP3.LUT R41, R41, 0xff000000, R7, 0xf8, !PT ;  /* 0xff00000029297812 */ /* 0x000fe400078ef807 */
[--C-:B------:R-:W-:Y:S02]  /*f110*/  LOP3.LUT R3, R3, 0xff0000, R8.reuse, 0xf8, !PT ;  /* 0x00ff000003037812 */ /* 0x100fe400078ef808 */
[-C--:B------:R-:W-:Y:S02]  /*f120*/  F2FP.F16.E4M3.UNPACK_B R21, R27.reuse ;  /* 0x0000001bff15723e */ /* 0x080fe400020006ff */
[----:B------:R-:W-:Y:S02]  /*f130*/  LOP3.LUT R28, R3, 0xff000000, R8, 0xf8, !PT ;  /* 0xff000000031c7812 */ /* 0x000fe400078ef808 */
[----:B------:R-:W-:-:S02]  /*f140*/  F2FP.F16.E4M3.UNPACK_B R27, R27.H1 ;  /* 0x0000001bff1b723e */ /* 0x000fc400030006ff */
[-C--:B------:R-:W-:Y:S02]  /*f150*/  F2FP.F16.E4M3.UNPACK_B R9, R24.reuse ;  /* 0x00000018ff09723e */ /* 0x080fe400020006ff */
[----:B------:R-:W-:Y:S02]  /*f160*/  F2FP.F16.E4M3.UNPACK_B R24, R24.H1 ;  /* 0x00000018ff18723e */ /* 0x000fe400030006ff */
[-C--:B------:R-:W-:Y:S02]  /*f170*/  F2FP.F16.E4M3.UNPACK_B R20, R26.reuse ;  /* 0x0000001aff14723e */ /* 0x080fe400020006ff */
[----:B------:R-:W-:Y:S01]  /*f180*/  F2FP.F16.E4M3.UNPACK_B R26, R26.H1 ;  /* 0x0000001aff1a723e */ /* 0x000fe200030006ff */
[----:B--2---:R-:W0:Y:S02]  /*f190*/  LDS.128 R12, [R53+0x14400] ;  /* 0x01440000350c7984 */ /* 0x004e240000000c00 */
[-C--:B0-----:R-:W-:Y:S02]  /*f1a0*/  F2FP.F16.E4M3.UNPACK_B R4, R13.reuse ;  /* 0x0000000dff04723e */ /* 0x081fe400020006ff */
[----:B------:R-:W-:-:S02]  /*f1b0*/  F2FP.F16.E4M3.UNPACK_B R13, R13.H1 ;  /* 0x0000000dff0d723e */ /* 0x000fc400030006ff */
[-C--:B------:R-:W-:Y:S01]  /*f1c0*/  F2FP.F16.E4M3.UNPACK_B R8, R15.reuse ;  /* 0x0000000fff08723e */ /* 0x080fe200020006ff */
[--C-:B------:R-:W-:Y:S01]  /*f1d0*/  HADD2.F32 R6, -RZ, R4.reuse.H0_H0 ;  /* 0x20000004ff067230 */ /* 0x100fe20000004100 */
[----:B------:R-:W-:Y:S01]  /*f1e0*/  F2FP.F16.E4M3.UNPACK_B R15, R15.H1 ;  /* 0x0000000fff0f723e */ /* 0x000fe200030006ff */
[----:B------:R-:W-:Y:S01]  /*f1f0*/  HADD2.F32 R4, -RZ, R4.H1_H1 ;  /* 0x30000004ff047230 */ /* 0x000fe20000004100 */
[----:B------:R-:W-:Y:S02]  /*f200*/  F2FP.F16.E4M3.UNPACK_B R3, R12 ;  /* 0x0000000cff03723e */ /* 0x000fe400020006ff */
[C---:B------:R-:W-:Y:S01]  /*f210*/  FFMA.FTZ R5, R6.reuse, R30, -R39 ;  /* 0x0000001e06057223 */ /* 0x040fe20000010827 */
[----:B------:R-:W-:Y:S01]  /*f220*/  FFMA.FTZ R40, R6, R31, R40 ;  /* 0x0000001f06287223 */ /* 0x000fe20000010028 */
[----:B------:R-:W-:Y:S01]  /*f230*/  HADD2.F32 R31, -RZ, R11.H1_H1 ;  /* 0x3000000bff1f7230 */ /* 0x000fe20000004100 */
[----:B------:R-:W-:Y:S01]  /*f240*/  F2FP.F16.E4M3.UNPACK_B R12, R12.H1 ;  /* 0x0000000cff0c723e */ /* 0x000fe200030006ff */
[----:B------:R-:W-:Y:S01]  /*f250*/  HADD2.F32 R39, -RZ, R34.H1_H1 ;  /* 0x30000022ff277230 */ /* 0x000fe20000004100 */
[-C--:B------:R-:W-:Y:S01]  /*f260*/  F2FP.F16.E4M3.UNPACK_B R7, R14.reuse ;  /* 0x0000000eff07723e */ /* 0x080fe200020006ff */
[----:B------:R-:W-:Y:S01]  /*f270*/  HADD2.F32 R34, -RZ, R37.H0_H0 ;  /* 0x20000025ff227230 */ /* 0x000fe20000004100 */
[----:B------:R-:W-:Y:S01]  /*f280*/  F2FP.F16.E4M3.UNPACK_B R14, R14.H1 ;  /* 0x0000000eff0e723e */ /* 0x000fe200030006ff */
[----:B------:R-:W-:-:S02]  /*f290*/  HADD2.F32 R11, -RZ, R25.H0_H0 ;  /* 0x20000019ff0b7230 */ /* 0x000fc40000004100 */
[C---:B------:R-:W-:Y:S01]  /*f2a0*/  FMUL.FTZ R43, R10.reuse, R39 ;  /* 0x000000270a2b7220 */ /* 0x040fe20000410000 */
[----:B------:R-:W-:Y:S02]  /*f2b0*/  HADD2.F32 R30, -RZ, R29.H0_H0 ;  /* 0x2000001dff1e7230 */ /* 0x000fe40000004100 */
[-C--:B------:R-:W-:Y:S01]  /*f2c0*/  FMUL.FTZ R10, R10, R31.reuse ;  /* 0x0000001f0a0a7220 */ /* 0x080fe20000410000 */
[----:B------:R-:W-:Y:S02]  /*f2d0*/  HADD2.F32 R6, -RZ, R13.H0_H0 ;  /* 0x2000000dff067230 */ /* 0x000fe40000004100 */
[C---:B------:R-:W-:Y:S01]  /*f2e0*/  FMUL.FTZ R45, R11.reuse, R34 ;  /* 0x000000220b2d7220 */ /* 0x040fe20000410000 */
[----:B------:R-:W-:Y:S01]  /*f2f0*/  FFMA.FTZ R42, R4, R31, -R43 ;  /* 0x0000001f042a7223 */ /* 0x000fe2000001082b */
[-C--:B------:R-:W-:Y:S01]  /*f300*/  FMUL.FTZ R11, R11, R30.reuse ;  /* 0x0000001e0b0b7220 */ /* 0x080fe20000410000 */
[----:B------:R-:W-:Y:S01]  /*f310*/  F2FP.F16.E4M3.UNPACK_B R31, R41 ;  /* 0x00000029ff1f723e */ /* 0x000fe200020006ff */
[----:B------:R-:W-:Y:S01]  /*f320*/  FFMA.FTZ R45, R6, R30, -R45 ;  /* 0x0000001e062d7223 */ /* 0x000fe2000001082d */
[----:B------:R-:W-:Y:S01]  /*f330*/  FFMA.FTZ R39, R4, R39, R10 ;  /* 0x0000002704277223 */ /* 0x000fe2000001000a */
[----:B------:R-:W-:Y:S01]  /*f340*/  FFMA.FTZ R43, R6, R34, R11 ;  /* 0x00000022062b7223 */ /* 0x000fe2000001000b */
[----:B------:R-:W-:Y:S01]  /*f350*/  F2FP.F16.E4M3.UNPACK_B R11, R33 ;  /* 0x00000021ff0b723e */ /* 0x000fe200020006ff */
[----:B------:R-:W-:Y:S01]  /*f360*/  HADD2.F32 R30, -RZ, R37.H1_H1 ;  /* 0x30000025ff1e7230 */ /* 0x000fe20000004100 */
[----:B------:R-:W-:Y:S01]  /*f370*/  F2FP.F16.E4M3.UNPACK_B R41, R41.H1 ;  /* 0x00000029ff29723e */ /* 0x000fe200030006ff */
[----:B------:R-:W-:Y:S01]  /*f380*/  HADD2.F32 R10, -RZ, R29.H1_H1 ;  /* 0x3000001dff0a7230 */ /* 0x000fe20000004100 */
[----:B------:R-:W-:Y:S01]  /*f390*/  F2FP.F16.E4M3.UNPACK_B R33, R33.H1 ;  /* 0x00000021ff21723e */ /* 0x000fe200030006ff */
[----:B------:R-:W-:-:S02]  /*f3a0*/  HADD2.F32 R25, -RZ, R25.H1_H1 ;  /* 0x30000019ff197230 */ /* 0x000fc40000004100 */
[----:B------:R-:W-:Y:S02]  /*f3b0*/  HADD2.F32 R37, -RZ, R31.H0_H0 ;  /* 0x2000001fff257230 */ /* 0x000fe40000004100 */
[----:B------:R-:W-:Y:S02]  /*f3c0*/  HADD2.F32 R6, -RZ, R21.H0_H0 ;  /* 0x20000015ff067230 */ /* 0x000fe40000004100 */
[C---:B------:R-:W-:Y:S01]  /*f3d0*/  FMUL.FTZ R34, R25.reuse, R30 ;  /* 0x0000001e19227220 */ /* 0x040fe20000410000 */
[----:B------:R-:W-:Y:S02]  /*f3e0*/  HADD2.F32 R29, -RZ, R11.H0_H0 ;  /* 0x2000000bff1d7230 */ /* 0x000fe40000004100 */
[----:B------:R-:W-:Y:S01]  /*f3f0*/  FMUL.FTZ R25, R25, R10 ;  /* 0x0000000a19197220 */ /* 0x000fe20000410000 */
[----:B------:R-:W-:Y:S02]  /*f400*/  HADD2.F32 R13, -RZ, R13.H1_H1 ;  /* 0x3000000dff0d7230 */ /* 0x000fe40000004100 */
[----:B------:R-:W-:Y:S01]  /*f410*/  FMUL.FTZ R47, R6, R37 ;  /* 0x00000025062f7220 */ /* 0x000fe20000410000 */
[----:B------:R-:W-:-:S02]  /*f420*/  HADD2.F32 R4, -RZ, R8.H0_H0 ;  /* 0x20000008ff047230 */ /* 0x000fc40000004100 */
[----:B------:R-:W-:Y:S01]  /*f430*/  FMUL.FTZ R6, R6, R29 ;  /* 0x0000001d06067220 */ /* 0x000fe20000410000 */
[----:B------:R-:W-:Y:S02]  /*f440*/  HADD2.F32 R11, -RZ, R11.H1_H1 ;  /* 0x3000000bff0b7230 */ /* 0x000fe40000004100 */
[C---:B------:R-:W-:Y:S01]  /*f450*/  FFMA.FTZ R46, R13.reuse, R30, R25 ;  /* 0x0000001e0d2e7223 */ /* 0x040fe20000010019 */
[----:B------:R-:W-:Y:S02]  /*f460*/  HADD2.F32 R31, -RZ, R31.H1_H1 ;  /* 0x3000001fff1f7230 */ /* 0x000fe40000004100 */
[----:B------:R-:W-:Y:S01]  /*f470*/  FFMA.FTZ R37, R4, R37, R6 ;  /* 0x0000002504257223 */ /* 0x000fe20000010006 */
[----:B------:R-:W-:Y:S02]  /*f480*/  HADD2.F32 R21, -RZ, R21.H1_H1 ;  /* 0x30000015ff157230 */ /* 0x000fe40000004100 */
[----:B------:R-:W-:Y:S01]  /*f490*/  FFMA.FTZ R44, R13, R10, -R34 ;  /* 0x0000000a0d2c7223 */ /* 0x000fe20000010822 */
[----:B------:R-:W-:-:S02]  /*f4a0*/  HADD2.F32 R25, -RZ, R41.H0_H0 ;  /* 0x20000029ff197230 */ /* 0x000fc40000004100 */
[----:B------:R-:W-:Y:S01]  /*f4b0*/  FFMA.FTZ R47, R4, R29, -R47 ;  /* 0x0000001d042f7223 */ /* 0x000fe2000001082f */
[----:B------:R-:W-:Y:S02]  /*f4c0*/  HADD2.F32 R6, -RZ, R27.H0_H0 ;  /* 0x2000001bff067230 */ /* 0x000fe40000004100 */
[C---:B------:R-:W-:Y:S01]  /*f4d0*/  FMUL.FTZ R29, R21.reuse, R31 ;  /* 0x0000001f151d7220 */ /* 0x040fe20000410000 */
[----:B------:R-:W-:Y:S02]  /*f4e0*/  HADD2.F32 R13, -RZ, R33.H0_H0 ;  /* 0x20000021ff0d7230 */ /* 0x000fe40000004100 */
[----:B------:R-:W-:Y:S01]  /*f4f0*/  FMUL.FTZ R10, R21, R11 ;  /* 0x0000000b150a7220 */ /* 0x000fe20000410000 */
[----:B------:R-:W-:Y:S02]  /*f500*/  HADD2.F32 R4, -RZ, R15.H0_H0 ;  /* 0x2000000fff047230 */ /* 0x000fe40000004100 */
[----:B------:R-:W-:Y:S01]  /*f510*/  FMUL.FTZ R21, R6, R25 ;  /* 0x0000001906157220 */ /* 0x000fe20000410000 */
[----:B------:R-:W-:-:S02]  /*f520*/  HADD2.F32 R8, -RZ, R8.H1_H1 ;  /* 0x30000008ff087230 */ /* 0x000fc40000004100 */
[-C--:B------:R-:W-:Y:S01]  /*f530*/  FMUL.FTZ R6, R6, R13.reuse ;  /* 0x0000000d06067220 */ /* 0x080fe20000410000 */
[----:B------:R-:W-:Y:S02]  /*f540*/  HADD2.F32 R30, -RZ, R41.H1_H1 ;  /* 0x30000029ff1e7230 */ /* 0x000fe40000004100 */
[----:B------:R-:W-:Y:S01]  /*f550*/  FFMA.FTZ R49, R4, R13, -R21 ;  /* 0x0000000d04317223 */ /* 0x000fe20000010815 */
[----:B------:R-:W-:Y:S01]  /*f560*/  F2FP.F16.E4M3.UNPACK_B R13, R35.H1 ;  /* 0x00000023ff0d723e */ /* 0x000fe200030006ff */
[C---:B------:R-:W-:Y:S01]  /*f570*/  FFMA.FTZ R48, R8.reuse, R11, -R29 ;  /* 0x0000000b08307223 */ /* 0x040fe2000001081d */
[----:B------:R-:W-:Y:S01]  /*f580*/  FFMA.FTZ R50, R8, R31, R10 ;  /* 0x0000001f08327223 */ /* 0x000fe2000001000a */
[----:B------:R-:W-:Y:S01]  /*f590*/  HADD2.F32 R27, -RZ, R27.H1_H1 ;  /* 0x3000001bff1b7230 */ /* 0x000fe20000004100 */
[----:B------:R-:W-:Y:S01]  /*f5a0*/  F2FP.F16.E4M3.UNPACK_B R8, R28.H1 ;  /* 0x0000001cff08723e */ /* 0x000fe200030006ff */
[----:B------:R-:W-:Y:S02]  /*f5b0*/  HADD2.F32 R10, -RZ, R33.H1_H1 ;  /* 0x30000021ff0a7230 */ /* 0x000fe40000004100 */
[----:B------:R-:W-:Y:S01]  /*f5c0*/  FFMA.FTZ R51, R4, R25, R6 ;  /* 0x0000001904337223 */ /* 0x000fe20000010006 */
[----:B------:R-:W-:-:S02]  /*f5d0*/  HADD2.F32 R15, -RZ, R15.H1_H1 ;  /* 0x3000000fff0f7230 */ /* 0x000fc40000004100 */
[C---:B------:R-:W-:Y:S01]  /*f5e0*/  FMUL.FTZ R34, R27.reuse, R30 ;  /* 0x0000001e1b227220 */ /* 0x040fe20000410000 */
[----:B------:R-:W-:Y:S02]  /*f5f0*/  HADD2.F32 R21, -RZ, R13.H0_H0 ;  /* 0x2000000dff157230 */ /* 0x000fe40000004100 */
[-C--:B------:R-:W-:Y:S01]  /*f600*/  FMUL.FTZ R27, R27, R10.reuse ;  /* 0x0000000a1b1b7220 */ /* 0x080fe20000410000 */
[----:B------:R-:W-:Y:S02]  /*f610*/  HADD2.F32 R6, -RZ, R24.H0_H0 ;  /* 0x20000018ff067230 */ /* 0x000fe40000004100 */
[C---:B------:R-:W-:Y:S01]  /*f620*/  FFMA.FTZ R52, R15.reuse, R10, -R34 ;  /* 0x0000000a0f347223 */ /* 0x040fe20000010822 */
[----:B------:R-:W-:Y:S02]  /*f630*/  HADD2.F32 R11, -RZ, R8.H0_H0 ;  /* 0x20000008ff0b7230 */ /* 0x000fe40000004100 */
[----:B------:R-:W-:Y:S01]  /*f640*/  FFMA.FTZ R54, R15, R30, R27 ;  /* 0x0000001e0f367223 */ /* 0x000fe2000001001b */
        /* <DEDUP_REMOVED lines=8> */
[----:B------:R-:W-:Y:S01]  /*f6d0*/  HADD2.F32 R12, -RZ, R12.H1_H1 ;  /* 0x3000000cff0c7230 */ /* 0x000fe20000004100 */
[----:B------:R-:W-:Y:S01]  /*f6e0*/  F2FP.F16.E4M3.UNPACK_B R35, R35 ;  /* 0x00000023ff23723e */ /* 0x000fe200020006ff */
[C---:B------:R-:W-:Y:S01]  /*f6f0*/  FMUL.FTZ R21, R24.reuse, R15 ;  /* 0x0000000f18157220 */ /* 0x040fe20000410000 */
[----:B------:R-:W-:Y:S01]  /*f700*/  F2FP.F16.E4M3.UNPACK_B R28, R28 ;  /* 0x0000001cff1c723e */ /* 0x000fe200020006ff */
[----:B------:R-:W-:Y:S01]  /*f710*/  FMUL.FTZ R24, R24, R11 ;  /* 0x0000000b18187220 */ /* 0x000fe20000410000 */
[----:B------:R-:W-:-:S02]  /*f720*/  HADD2.F32 R6, -RZ, R9.H0_H0 ;  /* 0x20000009ff067230 */ /* 0x000fc40000004100 */
[C---:B------:R-:W-:Y:S01]  /*f730*/  FFMA.FTZ R30, R12.reuse, R11, -R21 ;  /* 0x0000000b0c1e7223 */ /* 0x040fe20000010815 */
[--C-:B------:R-:W-:Y:S02]  /*f740*/  HADD2.F32 R13, -RZ, R35.reuse.H0_H0 ;  /* 0x20000023ff0d7230 */ /* 0x100fe40000004100 */
[----:B------:R-:W-:Y:S01]  /*f750*/  FFMA.FTZ R34, R12, R15, R24 ;  /* 0x0000000f0c227223 */ /* 0x000fe20000010018 */
[--C-:B------:R-:W-:Y:S01]  /*f760*/  HADD2.F32 R11, -RZ, R28.reuse.H0_H0 ;  /* 0x2000001cff0b7230 */ /* 0x100fe20000004100 */
[----:B------:R-:W-:Y:S01]  /*f770*/  F2FP.F16.E4M3.UNPACK_B R10, R38.H1 ;  /* 0x00000026ff0a723e */ /* 0x000fe200030006ff */
[----:B------:R-:W-:Y:S02]  /*f780*/  HADD2.F32 R8, -RZ, R35.H1_H1 ;  /* 0x30000023ff087230 */ /* 0x000fe40000004100 */
[C---:B------:R-:W-:Y:S01]  /*f790*/  FMUL.FTZ R15, R6.reuse, R13 ;  /* 0x0000000d060f7220 */ /* 0x040fe20000410000 */
[----:B------:R-:W-:Y:S02]  /*f7a0*/  HADD2.F32 R9, -RZ, R9.H1_H1 ;  /* 0x30000009ff097230 */ /* 0x000fe40000004100 */
[----:B------:R-:W-:Y:S01]  /*f7b0*/  FMUL.FTZ R21, R6, R11 ;  /* 0x0000000b06157220 */ /* 0x000fe20000410000 */
[----:B------:R-:W-:Y:S01]  /*f7c0*/  HADD2.F32 R4, -RZ, R3.H0_H0 ;  /* 0x20000003ff047230 */ /* 0x000fe20000004100 */
[----:B------:R-:W-:Y:S01]  /*f7d0*/  F2FP.F16.E4M3.UNPACK_B R6, R32.H1 ;  /* 0x00000020ff06723e */ /* 0x000fe200030006ff */
[----:B------:R-:W-:-:S02]  /*f7e0*/  HADD2.F32 R28, -RZ, R28.H1_H1 ;  /* 0x3000001cff1c7230 */ /* 0x000fc40000004100 */
[C---:B------:R-:W-:Y:S01]  /*f7f0*/  FMUL.FTZ R12, R9.reuse, R8 ;  /* 0x00000008090c7220 */ /* 0x040fe20000410000 */
[----:B------:R-:W-:Y:S02]  /*f800*/  HADD2.F32 R3, -RZ, R3.H1_H1 ;  /* 0x30000003ff037230 */ /* 0x000fe40000004100 */
[C---:B------:R-:W-:Y:S01]  /*f810*/  FFMA.FTZ R15, R4.reuse, R11, -R15 ;  /* 0x0000000b040f7223 */ /* 0x040fe2000001080f */
[----:B------:R-:W-:Y:S01]  /*f820*/  FFMA.FTZ R21, R4, R13, R21 ;  /* 0x0000000d04157223 */ /* 0x000fe20000010015 */
[-C--:B------:R-:W-:Y:S01]  /*f830*/  FMUL.FTZ R9, R9, R28.reuse ;  /* 0x0000001c09097220 */ /* 0x080fe20000410000 */
[----:B------:R-:W-:Y:S02]  /*f840*/  HADD2.F32 R11, -RZ, R10.H0_H0 ;  /* 0x2000000aff0b7230 */ /* 0x000fe40000004100 */
[C---:B------:R-:W-:Y:S01]  /*f850*/  FFMA.FTZ R12, R3.reuse, R28, -R12 ;  /* 0x0000001c030c7223 */ /* 0x040fe2000001080c */
[----:B------:R-:W-:Y:S02]  /*f860*/  HADD2.F32 R4, -RZ, R26.H0_H0 ;  /* 0x2000001aff047230 */ /* 0x000fe40000004100 */
[----:B------:R-:W-:Y:S01]  /*f870*/  FFMA.FTZ R24, R3, R8, R9 ;  /* 0x0000000803187223 */ /* 0x000fe20000010009 */
[--C-:B------:R-:W-:Y:S01]  /*f880*/  HADD2.F32 R8, -RZ, R6.reuse.H0_H0 ;  /* 0x20000006ff087230 */ /* 0x100fe20000004100 */
[----:B------:R-:W-:Y:S01]  /*f890*/  F2FP.F16.E4M3.UNPACK_B R38, R38 ;  /* 0x00000026ff26723e */ /* 0x000fe200020006ff */
[----:B------:R-:W-:-:S02]  /*f8a0*/  HADD2.F32 R9, -RZ, R6.H1_H1 ;  /* 0x30000006ff097230 */ /* 0x000fc40000004100 */
[C---:B------:R-:W-:Y:S01]  /*f8b0*/  FMUL.FTZ R6, R4.reuse, R11 ;  /* 0x0000000b04067220 */ /* 0x040fe20000410000 */
[----:B------:R-:W-:Y:S02]  /*f8c0*/  HADD2.F32 R3, -RZ, R14.H0_H0 ;  /* 0x2000000eff037230 */ /* 0x000fe40000004100 */
[----:B------:R-:W-:Y:S01]  /*f8d0*/  FMUL.FTZ R4, R4, R8 ;  /* 0x0000000804047220 */ /* 0x000fe20000410000 */
[----:B------:R-:W-:Y:S01]  /*f8e0*/  HADD2.F32 R26, -RZ, R26.H1_H1 ;  /* 0x3000001aff1a7230 */ /* 0x000fe20000004100 */
[----:B------:R-:W-:Y:S01]  /*f8f0*/  F2FP.F16.E4M3.UNPACK_B R32, R32 ;  /* 0x00000020ff20723e */ /* 0x000fe200020006ff */
[----:B------:R-:W-:Y:S02]  /*f900*/  HADD2.F32 R13, -RZ, R10.H1_H1 ;  /* 0x3000000aff0d7230 */ /* 0x000fe40000004100 */
[----:B------:R-:W-:Y:S01]  /*f910*/  FFMA.FTZ R28, R3, R8, -R6 ;  /* 0x00000008031c7223 */ /* 0x000fe20000010806 */
[----:B------:R-:W-:Y:S02]  /*f920*/  HADD2.F32 R14, -RZ, R14.H1_H1 ;  /* 0x3000000eff0e7230 */ /* 0x000fe40000004100 */
[----:B------:R-:W-:Y:S01]  /*f930*/  FMUL.FTZ R6, R26, R9 ;  /* 0x000000091a067220 */ /* 0x000fe20000410000 */
[----:B------:R-:W-:-:S02]  /*f940*/  HADD2.F32 R8, -RZ, R38.H0_H0 ;  /* 0x20000026ff087230 */ /* 0x000fc40000004100 */
[----:B------:R-:W-:Y:S01]  /*f950*/  FMUL.FTZ R29, R26, R13 ;  /* 0x0000000d1a1d7220 */ /* 0x000fe20000410000 */
[----:B------:R-:W-:Y:S01]  /*f960*/  FFMA.FTZ R26, R3, R11, R4 ;  /* 0x0000000b031a7223 */ /* 0x000fe20000010004 */
[C---:B------:R-:W-:Y:S01]  /*f970*/  FFMA.FTZ R31, R14.reuse, R13, R6 ;  /* 0x0000000d0e1f7223 */ /* 0x040fe20000010006 */
[----:B------:R-:W-:Y:S02]  /*f980*/  HADD2.F32 R4, -RZ, R20.H0_H0 ;  /* 0x20000014ff047230 */ /* 0x000fe40000004100 */
[----:B------:R-:W-:Y:S01]  /*f990*/  FFMA.FTZ R29, R14, R9, -R29 ;  /* 0x000000090e1d7223 */ /* 0x000fe2000001081d */
[--C-:B------:R-:W-:Y:S01]  /*f9a0*/  HADD2.F32 R6, -RZ, R32.reuse.H0_H0 ;  /* 0x20000020ff067230 */ /* 0x100fe20000004100 */
[----:B------:R-:W-:Y:S01]  /*f9b0*/  F2FP.SATFINITE.E4M3.F32.PACK_AB_MERGE_C R44, R44, R45, RZ ;  /* 0x0000002d2c2c723e */ /* 0x000fe200048070ff */
[----:B------:R-:W-:Y:S02]  /*f9c0*/  HADD2.F32 R32, -RZ, R32.H1_H1 ;  /* 0x30000020ff207230 */ /* 0x000fe40000004100 */
[----:B------:R-:W-:Y:S01]  /*f9d0*/  FMUL.FTZ R10, R4, R8 ;  /* 0x00000008040a7220 */ /* 0x000fe20000410000 */
[----:B------:R-:W-:-:S02]  /*f9e0*/  HADD2.F32 R38, -RZ, R38.H1_H1 ;  /* 0x30000026ff267230 */ /* 0x000fc40000004100 */
[----:B------:R-:W-:Y:S01]  /*f9f0*/  FMUL.FTZ R9, R4, R6 ;  /* 0x0000000604097220 */ /* 0x000fe20000410000 */
[----:B------:R-:W-:Y:S01]  /*fa00*/  HADD2.F32 R20, -RZ, R20.H1_H1 ;  /* 0x30000014ff147230 */ /* 0x000fe20000004100 */
[----:B------:R-:W-:Y:S01]  /*fa10*/  F2FP.SATFINITE.E4M3.F32.PACK_AB_MERGE_C R28, R29, R28, RZ ;  /* 0x0000001c1d1c723e */ /* 0x000fe200048070ff */
[--C-:B------:R-:W-:Y:S01]  /*fa20*/  HADD2.F32 R3, -RZ, R7.reuse.H0_H0 ;  /* 0x20000007ff037230 */ /* 0x100fe20000004100 */
[----:B------:R-:W-:Y:S01]  /*fa30*/  F2FP.SATFINITE.E4M3.F32.PACK_AB_MERGE_C R26, R31, R26, RZ ;  /* 0x0000001a1f1a723e */ /* 0x000fe200048070ff */
[----:B------:R-:W-:Y:S02]  /*fa40*/  HADD2.F32 R7, -RZ, R7.H1_H1 ;  /* 0x30000007ff077230 */ /* 0x000fe40000004100 */
[C---:B------:R-:W-:Y:S01]  /*fa50*/  FMUL.FTZ R4, R20.reuse, R38 ;  /* 0x0000002614047220 */ /* 0x040fe20000410000 */
[----:B------:R-:W-:Y:S01]  /*fa60*/  FMUL.FTZ R11, R20, R32 ;  /* 0x00000020140b7220 */ /* 0x000fe20000410000 */
[C---:B------:R-:W-:Y:S01]  /*fa70*/  FFMA.FTZ R6, R3.reuse, R6, -R10 ;  /* 0x0000000603067223 */ /* 0x040fe2000001080a */
[----:B------:R-:W-:Y:S01]  /*fa80*/  FFMA.FTZ R10, R3, R8, R9 ;  /* 0x00000008030a7223 */ /* 0x000fe20000010009 */
[C---:B------:R-:W-:Y:S01]  /*fa90*/  FFMA.FTZ R3, R7.reuse, R32, -R4 ;  /* 0x0000002007037223 */ /* 0x040fe20000010804 */
[----:B------:R-:W-:Y:S01]  /*faa0*/  FFMA.FTZ R13, R7, R38, R11 ;  /* 0x00000026070d7223 */ /* 0x000fe2000001000b */
        /* <DEDUP_REMOVED lines=10> */
[----:B------:R-:W-:Y:S01]  /*fb50*/  F2FP.SATFINITE.E4M3.F32.PACK_AB_MERGE_C R11, R50, R37, R11 ;  /* 0x00000025320b723e */ /* 0x000fe2000480700b */
[----:B------:R3:W-:Y:S01]  /*fb60*/  STS.128 [R53+0x14400], R4 ;  /* 0x0144000435007388 */ /* 0x0007e20000000c00 */
[----:B------:R-:W-:Y:S02]  /*fb70*/  F2FP.SATFINITE.E4M3.F32.PACK_AB_MERGE_C R8, R24, R21, R8 ;  /* 0x000000151808723e */ /* 0x000fe40004807008 */
[----:B------:R-:W-:-:S05]  /*fb80*/  F2FP.SATFINITE.E4M3.F32.PACK_AB_MERGE_C R10, R13, R10, R26 ;  /* 0x0000000a0d0a723e */ /* 0x000fca000480701a */
[----:B------:R3:W-:Y:S02]  /*fb90*/  STS.128 [R0+0x14400], R8 ;  /* 0x0144000800007388 */ /* 0x0007e40000000c00 */
.L_x_1924:
[----:B------:R-:W-:Y:S05]  /*fba0*/  BSYNC B0 ;  /* 0x0000000000007941 */ /* 0x000fea0003800000 */
.L_x_1910:
[----:B------:R-:W-:Y:S01]  /*fbb0*/  @!PT LDS RZ, [RZ] ;  /* 0x00000000fffff984 */ /* 0x000fe20000000800 */
[----:B------:R-:W-:Y:S01]  /*fbc0*/  @!PT LDS RZ, [RZ] ;  /* 0x00000000fffff984 */ /* 0x000fe20000000800 */
[----:B------:R-:W-:Y:S01]  /*fbd0*/  @!PT LDS RZ, [RZ] ;  /* 0x00000000fffff984 */ /* 0x000fe20000000800 */
[----:B------:R-:W-:Y:S01]  /*fbe0*/  @!PT LDS RZ, [RZ] ;  /* 0x00000000fffff984 */ /* 0x000fe20000000800 */
[----:B------:R0:W-:Y:S06]  /*fbf0*/  MEMBAR.ALL.CTA ;  /* 0x0000000000007992 */ /* 0x0001ec0000008000 */
[----:B0-----:R-:W0:Y:S01]  /*fc00*/  FENCE.VIEW.ASYNC.S ;  /* 0x00000000000073c6 */ /* 0x001e220000000000 */
[----:B------:R-:W-:Y:S05]  /*fc10*/  WARPSYNC.ALL ;  /* 0x0000000000007948 */ /* 0x000fea0003800000 */
[----:B0-----:R-:W-:Y:S06]  /*fc20*/  BAR.SYNC.DEFER_BLOCKING 0xd, 0x100 ;  /* 0x0344000000007b1d */ /* 0x001fec0000010000 */
.L_x_1907:
[----:B0123--:R-:W2:Y:S02]  /*fc30*/  LDL R0, [R1] ;  /* 0x0000000001007983 */ /* 0x00fea40000100800 */
[----:B--2---:R-:W-:-:S13]  /*fc40*/  R2UR UR4, R0 ;  /* 0x00000000000472ca */ /* 0x004fda00000e0000 */
[----:B------:R-:W-:-:S05]  /*fc50*/  IMAD.U32 R0, RZ, RZ, UR4 ;  /* 0x00000004ff007e24 */ /* 0x000fca000f8e00ff */
[----:B------:R-:W-:-:S13]  /*fc60*/  ISETP.NE.AND P0, PT, R0, 0x3, PT ;  /* 0x000000030000780c */ /* 0x000fda0003f05270 */
[----:B------:R-:W-:Y:S05]  /*fc70*/  @!P0 BRA `(.L_x_1934) ;  /* 0x0000000000048947 */ /* 0x000fea0003800000 */
[----:B------:R-:W-:Y:S01]  /*fc80*/  BPT.TRAP 0x1 ;  /* 0x000000040000795c */ /* 0x000fe20000300000 */
.L_x_1934:
[----:B-----5:R-:W-:Y:S01]  /*fc90*/  IMAD R20, R190, 0x8, R17 ;  /* 0x00000008be147824 */ /* 0x020fe200078e0211 */
[----:B------:R-:W-:-:S04]  /*fca0*/  SHF.L.U32 R3, R192, 0x1f, RZ ;  /* 0x0000001fc0037819 */ /* 0x000fc800000006ff */
[----:B------:R0:W1:Y:S01]  /*fcb0*/  SYNCS.PHASECHK.TRANS64.TRYWAIT P1, [R20+URZ+0x22830], R3 ;  /* 0x02283003140075a7 */ /* 0x000062000802017f */
[----:B------:R-:W-:Y:S05]  /*fcc0*/  @!P0 BRA `(.L_x_1935) ;  /* 0x0000000000048947 */ /* 0x000fea0003800000 */
[----:B------:R-:W-:Y:S01]  /*fcd0*/  BPT.TRAP 0x1 ;  /* 0x000000040000795c */ /* 0x000fe20000300000 */
.L_x_1935:
        /* <DEDUP_REMOVED lines=8> */
.L_x_1936:
[----:B------:R-:W-:Y:S01]  /*fd60*/  IMAD.MOV.U32 R5, RZ, RZ, 0x40000040 ;  /* 0x40000040ff057424 */ /* 0x000fe200078e00ff */
[----:B------:R-:W-:Y:S01]  /*fd70*/  LOP3.LUT R10, R36, 0x10000, RZ, 0xfc, !PT ;  /* 0x00010000240a7812 */ /* 0x000fe200078efcff */
[----:B------:R-:W-:Y:S01]  /*fd80*/  IMAD.MOV.U32 R11, RZ, RZ, 0x40000040 ;  /* 0x40000040ff0b7424 */ /* 0x000fe200078e00ff */
[----:B------:R-:W-:Y:S05]  /*fd90*/  WARPSYNC.ALL ;  /* 0x0000000000007948 */ /* 0x000fea0003800000 */
[C---:B------:R-:W-:Y:S01]  /*fda0*/  R2UR UR6, R4.reuse ;  /* 0x00000000040672ca */ /* 0x040fe200000e0000 */
[----:B------:R-:W-:Y:S01]  /*fdb0*/  WARPGROUP.ARRIVE ;  /* 0x00000000000079c5 */ /* 0x000fe20000000000 */
[----:B------:R-:W-:Y:S01]  /*fdc0*/  R2UR UR7, R5 ;  /* 0x00000000050772ca */ /* 0x000fe200000e0000 */
[----:B------:R-:W-:Y:S01]  /*fdd0*/  VIADD R6, R4, 0x100 ;  /* 0x0000010004067836 */ /* 0x000fe20000000000 */
[----:B------:R-:W-:Y:S01]  /*fde0*/  R2UR UR4, R10 ;  /* 0x000000000a0472ca */ /* 0x000fe200000e0000 */
[----:B------:R-:W-:Y:S01]  /*fdf0*/  IMAD.MOV.U32 R7, RZ, RZ, 0x40000040 ;  /* 0x40000040ff077424 */ /* 0x000fe200078e00ff */
[----:B------:R-:W-:Y:S01]  /*fe00*/  R2UR UR5, R11 ;  /* 0x000000000b0572ca */ /* 0x000fe200000e0000 */
[----:B------:R-:W-:Y:S01]  /*fe10*/  VIADD R8, R4, 0x200 ;  /* 0x0000020004087836 */ /* 0x000fe20000000000 */
[----:B------:R-:W-:Y:S01]  /*fe20*/  R2UR UR10, R6 ;  /* 0x00000000060a72ca */ /* 0x000fe200000e0000 */
[----:B------:R-:W-:Y:S01]  /*fe30*/  IMAD.MOV.U32 R9, RZ, RZ, 0x40000040 ;  /* 0x40000040ff097424 */ /* 0x000fe200078e00ff */
[----:B------:R-:W-:Y:S01]  /*fe40*/  R2UR UR11, R7 ;  /* 0x00000000070b72ca */ /* 0x000fe200000e0000 */
[----:B------:R-:W-:Y:S01]  /*fe50*/  VIADD R6, R4, 0x300 ;  /* 0x0000030004067836 */ /* 0x000fe20000000000 */
[----:B------:R-:W-:Y:S01]  /*fe60*/  R2UR UR8, R10 ;  /* 0x000000000a0872ca */ /* 0x000fe200000e0000 */
[----:B----4-:R-:W-:Y:S01]  /*fe70*/  VIADD R14, R4, 0x400 ;  /* 0x00000400040e7836 */ /* 0x010fe20000000000 */
[----:B------:R-:W-:Y:S01]  /*fe80*/  R2UR UR9, R11 ;  /* 0x000000000b0972ca */ /* 0x000fe200000e0000 */
[----:B------:R-:W-:Y:S01]  /*fe90*/  IMAD.MOV.U32 R15, RZ, RZ, 0x40000040 ;  /* 0x40000040ff0f7424 */ /* 0x000fe200078e00ff */
[----:B------:R-:W-:Y:S01]  /*fea0*/  R2UR UR14, R8 ;  /* 0x00000000080e72ca */ /* 0x000fe200000e0000 */
[----:B------:R-:W-:Y:S01]  /*feb0*/  VIADD R8, R4, 0x102 ;  /* 0x0000010204087836 */ /* 0x000fe20000000000 */
[----:B------:R-:W-:Y:S01]  /*fec0*/  R2UR UR15, R9 ;  /* 0x00000000090f72ca */ /* 0x000fe200000e0000 */
[----:B------:R-:W-:Y:S01]  /*fed0*/  QGMMA.64x32x32.F32.E4M3.E4M3 R88, gdesc[UR4], RZ, !UPT, gsb0 ;  /* 0x00600000045879f3 */ /* 0x000fe2000c0008ff */
[----:B------:R-:W-:Y:S01]  /*fee0*/  R2UR UR12, R10 ;  /* 0x000000000a0c72ca */ /* 0x000fe200000e0000 */
[----:B------:R-:W-:Y:S01]  /*fef0*/  IMAD.MOV.U32 R9, RZ, RZ, 0x40000040 ;  /* 0x40000040ff097424 */ /* 0x000fe200078e00ff */
        /* <DEDUP_REMOVED lines=18> */
[----:B------:R-:W-:Y:S01]  /*10020*/  R2UR UR6, R6 ;  /* 0x00000000060672ca */ /* 0x000fe200000e0000 */
[----:B------:R-:W-:Y:S01]  /*10030*/  VIADD R6, R4, 0x202 ;  /* 0x0000020204067836 */ /* 0x000fe20000000000 */
[----:B------:R-:W-:Y:S01]  /*10040*/  R2UR UR7, R7 ;  /* 0x00000000070772ca */ /* 0x000fe200000e0000 */
[----:B------:R-:W-:Y:S01]  /*10050*/  IMAD.MOV.U32 R7, RZ, RZ, 0x40000040 ;  /* 0x40000040ff077424 */ /* 0x000fe200078e00ff */
[----:B------:R-:W-:-:S02]  /*10060*/  WARPGROUP.DEPBAR.LE gsb0, 0x0 ;  /* 0x00008000000079c5 */ /* 0x000fc40000010000 */
[----:B------:R-:W-:-:S06]  /*10070*/  WARPGROUP.ARRIVE ;  /* 0x00000000000079c5 */ /* 0x000fcc0000000000 */
[----:B------:R-:W-:Y:S01]  /*10080*/  QGMMA.64x32x32.F32.E4M3.E4M3 R72, gdesc[UR8], RZ, !UPT, gsb0 ;  /* 0x00600000084879f3 */ /* 0x000fe2000c0008ff */
[----:B------:R-:W-:Y:S01]  /*10090*/  R2UR UR10, R8 ;  /* 0x00000000080a72ca */ /* 0x000fe200000e0000 */
[----:B------:R-:W-:Y:S01]  /*100a0*/  VIADD R8, R10, 0x2 ;  /* 0x000000020a087836 */ /* 0x000fe20000000000 */
[----:B------:R-:W-:Y:S01]  /*100b0*/  R2UR UR11, R9 ;  /* 0x00000000090b72ca */ /* 0x000fe200000e0000 */
[----:B------:R-:W-:-:S03]  /*100c0*/  IMAD.MOV.U32 R9, RZ, RZ, 0x40000040 ;  /* 0x40000040ff097424 */ /* 0x000fc600078e00ff */
[C---:B------:R-:W-:Y:S02]  /*100d0*/  R2UR UR4, R8.reuse ;  /* 0x00000000080472ca */ /* 0x040fe400000e0000 */
[C---:B------:R-:W-:Y:S02]  /*100e0*/  R2UR UR5, R9.reuse ;  /* 0x00000000090572ca */ /* 0x040fe400000e0000 */
[----:B------:R-:W-:Y:S02]  /*100f0*/  R2UR UR8, R8 ;  /* 0x00000000080872ca */ /* 0x000fe400000e0000 */
[----:B------:R-:W-:Y:S01]  /*10100*/  R2UR UR9, R9 ;  /* 0x00000000090972ca */ /* 0x000fe200000e0000 */
[----:B------:R-:W-:Y:S02]  /*10110*/  WARPGROUP.DEPBAR.LE gsb0, 0x0 ;  /* 0x00008000000079c5 */ /* 0x000fe40000010000 */
        /* <DEDUP_REMOVED lines=78> */
[----:B------:R-:W-:Y:S01]  /*10600*/  R2UR UR5, R5 ;  /* 0x00000000050572ca */ /* 0x000fe200000e0000 */
[----:B------:R-:W-:Y:S02]  /*10610*/  WARPGROUP.DEPBAR.LE gsb0, 0x0 ;  /* 0x00008000000079c5 */ /* 0x000fe40000010000 */
[----:B------:R-:W-:-:S06]  /*10620*/  WARPGROUP.ARRIVE ;  /* 0x00000000000079c5 */ /* 0x000fcc0000000000 */
[----:B------:R-:W-:Y:S01]  /*10630*/  QGMMA.64x32x32.F32.E4M3.E4M3 R72, gdesc[UR8], R72, gsb0 ;  /* 0x00600000084879f3 */ /* 0x000fe20008000848 */
[----:B------:R-:W-:Y:S01]  /*10640*/  R2UR UR10, R106 ;  /* 0x000000006a0a72ca */ /* 0x000fe200000e0000 */
[----:B------:R-:W-:Y:S01]  /*10650*/  VIADD R106, R4, 0x306 ;  /* 0x00000306046a7836 */ /* 0x000fe20000000000 */
[----:B------:R-:W-:Y:S01]  /*10660*/  R2UR UR11, R107 ;  /* 0x000000006b0b72ca */ /* 0x000fe200000e0000 */
[----:B------:R-:W-:Y:S01]  /*10670*/  VIADD R4, R10, 0x6 ;  /* 0x000000060a047836 */ /* 0x000fe20000000000 */
[----:B------:R-:W-:Y:S01]  /*10680*/  R2UR UR9, R5 ;  /* 0x00000000050972ca */ /* 0x000fe200000e0000 */
[----:B------:R-:W-:-:S03]  /*10690*/  IMAD.MOV.U32 R107, RZ, RZ, 0x40000040 ;  /* 0x40000040ff6b7424 */ /* 0x000fc600078e00ff */
[C---:B------:R-:W-:Y:S02]  /*106a0*/  R2UR UR4, R4.reuse ;  /* 0x00000000040472ca */ /* 0x040fe400000e0000 */
        /* <DEDUP_REMOVED lines=40> */
.L_x_1938:
[----:B------:R-:W2:Y:S01]  /*10930*/  LDC R154, c[0x0][0x448] ;  /* 0x00011200ff9a7b82 */ /* 0x000ea20000000800 */
[C---:B------:R-:W-:Y:S01]  /*10940*/  FMUL.FTZ R111, R2.reuse, R24 ;  /* 0x00000018026f7220 */ /* 0x040fe20000410000 */
[C---:B------:R-:W-:Y:S01]  /*10950*/  FMUL.FTZ R24, R2.reuse, R26 ;  /* 0x0000001a02187220 */ /* 0x040fe20000410000 */
[----:B------:R-:W-:Y:S01]  /*10960*/  FMUL.FTZ R26, R2, R30 ;  /* 0x0000001e021a7220 */ /* 0x000fe20000410000 */
[----:B------:R-:W-:Y:S02]  /*10970*/  IMAD.IADD R117, R208, 0x1, R201 ;  /* 0x00000001d0757824 */ /* 0x000fe400078e02c9 */
[C---:B------:R-:W-:Y:S01]  /*10980*/  FMUL.FTZ R12, R2.reuse, R88 ;  /* 0x00000058020c7220 */ /* 0x040fe20000410000 */
[C---:B------:R-:W-:Y:S01]  /*10990*/  FMUL.FTZ R106, R2.reuse, R89 ;  /* 0x00000059026a7220 */ /* 0x040fe20000410000 */
[C---:B------:R-:W-:Y:S01]  /*109a0*/  FMUL.FTZ R0, R2.reuse, R90 ;  /* 0x0000005a02007220 */ /* 0x040fe20000410000 */
[C---:B01----:R-:W-:Y:S01]  /*109b0*/  FMUL.FTZ R3, R2.reuse, R91 ;  /* 0x0000005b02037220 */ /* 0x043fe20000410000 */
        /* <DEDUP_REMOVED lines=15> */
[----:B--2---:R-:W-:Y:S01]  /*10ab0*/  ISETP.NE.AND P1, PT, R154, 0x1, PT ;  /* 0x000000019a00780c */ /* 0x004fe20003f25270 */
        /* <DEDUP_REMOVED lines=9> */
[C---:B------:R-:W-:Y:S01]  /*10b50*/  FMUL.FTZ R86, R2.reuse, R60 ;  /* 0x0000003c02567220 */ /* 0x040fe20000410000 */
[C---:B------:R-:W-:Y:S01]  /*10b60*/  FMUL.FTZ R87, R2.reuse, R61 ;  /* 0x0000003d02577220 */ /* 0x040fe20000410000 */
[----:B------:R-:W-:Y:S01]  /*10b70*/  IMAD.MOV.U32 R126, RZ, RZ, -0xa0 ;  /* 0xffffff60ff7e7424 */ /* 0x000fe200078e00ff */
[----:B------:R-:W0:Y:S01]  /*10b80*/  @P1 LDC R14, c[0x0][0x44c] ;  /* 0x00011300ff0e1b82 */ /* 0x000e220000000800 */
[C---:B------:R-:W-:Y:S01]  /*10b90*/  FMUL.FTZ R84, R2.reuse, R56 ;  /* 0x0000003802547220 */ /* 0x040fe20000410000 */
[C---:B------:R-:W-:Y:S01]  /*10ba0*/  FMUL.FTZ R85, R2.reuse, R57 ;  /* 0x0000003902557220 */ /* 0x040fe20000410000 */
[C---:B------:R-:W-:Y:S01]  /*10bb0*/  FMUL.FTZ R60, R2.reuse, R66 ;  /* 0x00000042023c7220 */ /* 0x040fe20000410000 */
[C---:B------:R-:W-:Y:S01]  /*10bc0*/  FMUL.FTZ R61, R2.reuse, R67 ;  /* 0x00000043023d7220 */ /* 0x040fe20000410000 */
[C---:B------:R-:W-:Y:S01]  /*10bd0*/  FMUL.FTZ R56, R2.reuse, R58 ;  /* 0x0000003a02387220 */ /* 0x040fe20000410000 */
[C---:B------:R-:W-:Y:S01]  /*10be0*/  FMUL.FTZ R57, R2.reuse, R59 ;  /* 0x0000003b02397220 */ /* 0x040fe20000410000 */
[C---:B------:R-:W-:Y:S01]  /*10bf0*/  FMUL.FTZ R66, R2.reuse, R68 ;  /* 0x0000004402427220 */ /* 0x040fe20000410000 */
[----:B------:R-:W1:Y:S01]  /*10c00*/  @P1 LDC R30, c[0x0][0x450] ;  /* 0x00011400ff1e1b82 */ /* 0x000e620000000800 */
        /* <DEDUP_REMOVED lines=13> */
[----:B------:R-:W-:Y:S01]  /*10ce0*/  LOP3.LUT R22, R22, 0xffffffef, RZ, 0xc0, !PT ;  /* 0xffffffef16167812 */ /* 0x000fe200078ec0ff */
[----:B------:R-:W-:-:S02]  /*10cf0*/  IMAD R126, R105, R126, 0xa1 ;  /* 0x000000a1697e7424 */ /* 0x000fc400078e027e */
[----:B------:R-:W-:Y:S01]  /*10d00*/  FMUL.FTZ R92, R2, R102 ;  /* 0x00000066025c7220 */ /* 0x000fe20000410000 */
[----:B0-----:R-:W-:-:S04]  /*10d10*/  @P1 IMAD.HI.U32 R21, R117, R14, RZ ;  /* 0x0000000e75151227 */ /* 0x001fc800078e00ff */
[C---:B------:R-:W-:Y:S01]  /*10d20*/  FMUL.FTZ R93, R2.reuse, R103 ;  /* 0x00000067025d7220 */ /* 0x040fe20000410000 */
[----:B------:R-:W0:Y:S01]  /*10d30*/  LDC.64 R14, c[0x0][0x9e0] ;  /* 0x00027800ff0e7b82 */ /* 0x000e220000000a00 */
[C---:B------:R-:W-:Y:S01]  /*10d40*/  FMUL.FTZ R70, R2.reuse, R44 ;  /* 0x0000002c02467220 */ /* 0x040fe20000410000 */
[C---:B------:R-:W-:Y:S01]  /*10d50*/  FMUL.FTZ R71, R2.reuse, R45 ;  /* 0x0000002d02477220 */ /* 0x040fe20000410000 */
[C---:B------:R-:W-:Y:S01]  /*10d60*/  FMUL.FTZ R42, R2.reuse, R46 ;  /* 0x0000002e022a7220 */ /* 0x040fe20000410000 */
[C---:B------:R-:W-:Y:S01]  /*10d70*/  FMUL.FTZ R43, R2.reuse, R47 ;  /* 0x0000002f022b7220 */ /* 0x040fe20000410000 */
[----:B-1----:R-:W-:Y:S01]  /*10d80*/  @P1 SHF.R.U32.HI R117, RZ, R30, R21 ;  /* 0x0000001eff751219 */ /* 0x002fe20000011615 */
[----:B------:R-:W-:Y:S02]  /*10d90*/  IMAD.U32 R21, RZ, RZ, UR61 ;  /* 0x0000003dff157e24 */ /* 0x000fe4000f8e00ff */
[C---:B------:R-:W-:Y:S01]  /*10da0*/  FMUL.FTZ R113, R2.reuse, R28 ;  /* 0x0000001c02717220 */ /* 0x040fe20000410000 */
[C---:B------:R-:W-:Y:S01]  /*10db0*/  FMUL.FTZ R114, R2.reuse, R29 ;  /* 0x0000001d02727220 */ /* 0x040fe20000410000 */
[C---:B------:R-:W-:Y:S01]  /*10dc0*/  FMUL.FTZ R27, R2.reuse, R31 ;  /* 0x0000001f021b7220 */ /* 0x040fe20000410000 */
[----:B------:R-:W1:Y:S01]  /*10dd0*/  SHFL.IDX PT, R32, R117, RZ, 0x1c1f ;  /* 0x001c1fff75207589 */ /* 0x000e6200000e0000 */
[----:B------:R-:W-:Y:S01]  /*10de0*/  PRMT R20, R21, 0x654, R20 ;  /* 0x0000065415147816 */ /* 0x000fe20000000014 */
        /* <DEDUP_REMOVED lines=19> */
[----:B------:R-:W-:Y:S01]  /*10f20*/  @P1 LOP3.LUT R22, R22, 0x10, RZ, 0xfc, !PT ;  /* 0x0000001016161812 */ /* 0x000fe200078efcff */
[----:B------:R2:W-:Y:S01]  /*10f30*/  SYNCS.ARRIVE.TRANS64.RED.A1T0 RZ, [R20+URZ], RZ ;  /* 0x000000ff14ff79a7 */ /* 0x0005e2000810043f */
[----:B0-----:R-:W-:Y:S01]  /*10f40*/  ISETP.GE.AND P1, PT, R15, 0x1, PT ;  /* 0x000000010f00780c */ /* 0x001fe20003f26270 */
[----:B------:R-:W-:Y:S01]  /*10f50*/  ULDC UR4, c[0x0][0x9dc] ;  /* 0x0002770000047ab9 */ /* 0x000fe20000000800 */
[----:B------:R-:W0:Y:S01]  /*10f60*/  MUFU.TANH R12, R12 ;  /* 0x0000000c000c7308 */ /* 0x000e220000002400 */
[----:B------:R-:W-:Y:S01]  /*10f70*/  ULOP3.LUT UR5, URZ, UR4, URZ, 0x33, !UPT ;  /* 0x000000043f057292 */ /* 0x000fe2000f8e333f */
[----:B------:R-:W-:Y:S01]  /*10f80*/  IMAD R122, R105, -0xa0, R198 ;  /* 0xffffff60697a7824 */ /* 0x000fe200078e02c6 */
[----:B------:R-:W-:-:S02]  /*10f90*/  LOP3.LUT R22, R22, 0xfffffff7, RZ, 0xc0, !PT ;  /* 0xfffffff716167812 */ /* 0x000fc400078ec0ff */
[----:B--2---:R-:W-:Y:S01]  /*10fa0*/  IADD3 R20, R198, R126, -R199 ;  /* 0x0000007ec6147210 */ /* 0x004fe20007ffe8c7 */
[----:B------:R-:W-:Y:S01]  /*10fb0*/  VIADD R126, R126, 0xffffffff ;  /* 0xffffffff7e7e7836 */ /* 0x000fe20000000000 */
[----:B------:R-:W-:Y:S01]  /*10fc0*/  IADD3 R122, -R199, 0xa0, R122 ;  /* 0x000000a0c77a7810 */ /* 0x000fe20007ffe17a */
[----:B------:R-:W2:Y:S01]  /*10fd0*/  MUFU.TANH R106, R106 ;  /* 0x0000006a006a7308 */ /* 0x000ea20000002400 */
[----:B------:R-:W-:Y:S02]  /*10fe0*/  IMAD.U32 R203, RZ, RZ, UR5 ;  /* 0x00000005ffcb7e24 */ /* 0x000fe4000f8e00ff */
[----:B------:R-:W-:Y:S01]  /*10ff0*/  IMAD.IADD R123, R20, 0x1, -R197 ;  /* 0x00000001147b7824 */ /* 0x000fe200078e0ac5 */
[----:B------:R-:W-:Y:S01]  /*11000*/  @P1 LOP3.LUT R22, R22, 0x8, RZ, 0xfc, !PT ;  /* 0x0000000816161812 */ /* 0x000fe200078efcff */
[----:B------:R-:W-:Y:S02]  /*11010*/  IMAD.IADD R120, R126, 0x1, -R199 ;  /* 0x000000017e787824 */ /* 0x000fe400078e0ac7 */
[C---:B------:R-:W-:Y:S01]  /*11020*/  VIADD R121, R123.reuse, UR5 ;  /* 0x000000057b797c36 */ /* 0x040fe20008000000 */
[----:B------:R-:W3:Y:S01]  /*11030*/  MUFU.TANH R0, R0 ;  /* 0x0000000000007308 */ /* 0x000ee20000002400 */
[----:B------:R-:W-:-:S02]  /*11040*/  IMAD.IADD R123, R123, 0x1, R14 ;  /* 0x000000017b7b7824 */ /* 0x000fc400078e020e */
[----:B-1----:R-:W-:-:S03]  /*11050*/  IMAD.IADD R125, R121, 0x1, R32 ;  /* 0x00000001797d7824 */ /* 0x002fc600078e0220 */
[----:B------:R-:W-:Y:S02]  /*11060*/  VIADDMNMX R124, R32, R123, R122, PT ;  /* 0x0000007b207c7246 */ /* 0x000fe4000380017a */
[----:B------:R-:W1:Y:S08]  /*11070*/  MUFU.TANH R3, R3 ;  /* 0x0000000300037308 */ /* 0x000e700000002400 */
        /* <DEDUP_REMOVED lines=76> */
[----:B-1234-:R-:W-:Y:S05]  /*11540*/  @!P1 BRA `(.L_x_1939) ;  /* 0x00000000004c9947 */ /* 0x01efea0003800000 */
[----:B------:R-:W-:Y:S01]  /*11550*/  IADD3 R33, -R197, R198, R32 ;  /* 0x000000c6c5217210 */ /* 0x000fe20007ffe120 */
[----:B------:R-:W-:Y:S03]  /*11560*/  BSSY B0, `(.L_x_1940) ;  /* 0x000000e000007945 */ /* 0x000fe60003800000 */
[----:B------:R-:W-:-:S13]  /*11570*/  ISETP.GT.AND P1, PT, R33, -0x1, PT ;  /* 0xffffffff2100780c */ /* 0x000fda0003f24270 */
        /* <DEDUP_REMOVED lines=8> */
.L_x_1941:
[----:B------:R-:W-:-:S13]  /*11600*/  ISETP.NE.AND P1, PT, R15, 0x1, PT ;  /* 0x000000010f00780c */ /* 0x000fda0003f25270 */
[----:B------:R-:W1:Y:S02]  /*11610*/  @P1 LDC.64 R20, c[0x0][0x9e8] ;  /* 0x00027a00ff141b82 */ /* 0x000e640000000a00 */
[----:B-1----:R-:W-:-:S05]  /*11620*/  @P1 IMAD.HI.U32 R20, R33, R20, RZ ;  /* 0x0000001421141227 */ /* 0x002fca00078e00ff */
[----:B------:R-:W-:-:S07]  /*11630*/  @P1 SHF.R.U32.HI R33, RZ, R21, R20 ;  /* 0x00000015ff211219 */ /* 0x000fce0000011614 */
.L_x_1942:
[----:B------:R-:W-:Y:S05]  /*11640*/  BSYNC B0 ;  /* 0x0000000000007941 */ /* 0x000fea0003800000 */
.L_x_1940:
[----:B------:R-:W-:-:S05]  /*11650*/  IMAD R20, R33, R15, R120 ;  /* 0x0000000f21147224 */ /* 0x000fca00078e0278 */
[----:B------:R-:W-:Y:S02]  /*11660*/  VIMNMX R125, R125, R20, !PT ;  /* 0x000000147d7d7248 */ /* 0x000fe40007fe0100 */
[----:B------:R-:W-:-:S07]  /*11670*/  VIADDMNMX R124, R20, R15, R124, PT ;  /* 0x0000000f147c7246 */ /* 0x000fce000380017c */
.L_x_1939:
[C---:B------:R-:W-:Y:S01]  /*11680*/  ISETP.GE.AND P1, PT, R126.reuse, 0x2, PT ;  /* 0x000000027e00780c */ /* 0x040fe20003f26270 */
[----:B------:R-:W1:Y:S01]  /*11690*/  SHFL.IDX PT, R20, R117, 0x1, 0x1c1f ;  /* 0x003c1f0075147f89 */ /* 0x000e6200000e0000 */
[----:B------:R-:W-:Y:S02]  /*116a0*/  ISETP.GE.AND P5, PT, R126, 0x11, PT ;  /* 0x000000117e00780c */ /* 0x000fe40003fa6270 */
[----:B------:R-:W-:Y:S02]  /*116b0*/  ISETP.GT.AND P2, PT, R125, 0x1, !P1 ;  /* 0x000000017d00780c */ /* 0x000fe40004f44270 */
[----:B------:R-:W-:Y:S02]  /*116c0*/  P2R R146, PR, RZ, 0x20 ;  /* 0x00000020ff927803 */ /* 0x000fe40000000000 */
[----:B------:R-:W-:Y:S02]  /*116d0*/  ISETP.LT.OR P3, PT, R124, 0x2, P2 ;  /* 0x000000027c00780c */ /* 0x000fe40001761670 */
[----:B------:R-:W-:-:S02]  /*116e0*/  ISETP.GE.AND P2, PT, R126, 0x9, PT ;  /* 0x000000097e00780c */ /* 0x000fc40003f46270 */
[----:B------:R-:W-:Y:S02]  /*116f0*/  FSEL R106, R106, -INF , !P3 ;  /* 0xff8000006a6a7808 */ /* 0x000fe40005800000 */
[----:B------:R-:W-:-:S04]  /*11700*/  ISETP.GT.AND P3, PT, R125, 0x8, !P2 ;  /* 0x000000087d00780c */ /* 0x000fc80005764270 */
[----:B------:R-:W-:-:S04]  /*11710*/  ISETP.LT.OR P3, PT, R124, 0x9, P3 ;  /* 0x000000097c00780c */ /* 0x000fc80001f61670 */
[----:B------:R-:W-:Y:S02]  /*11720*/  FSEL R108, R108, -INF , !P3 ;  /* 0xff8000006c6c7808 */ /* 0x000fe40005800000 */
[----:B------:R-:W-:-:S04]  /*11730*/  ISETP.GE.AND P3, PT, R126, 0xa, PT ;  /* 0x0000000a7e00780c */ /* 0x000fc80003f66270 */
[----:B------:R-:W-:-:S04]  /*11740*/  ISETP.GT.AND P4, PT, R125, 0x9, !P3 ;  /* 0x000000097d00780c */ /* 0x000fc80005f84270 */
[----:B------:R-:W-:-:S04]  /*11750*/  ISETP.LT.OR P4, PT, R124, 0xa, P4 ;  /* 0x0000000a7c00780c */ /* 0x000fc80002781670 */
[----:B0-----:R-:W-:Y:S02]  /*11760*/  FSEL R107, R107, -INF , !P4 ;  /* 0xff8000006b6b7808 */ /* 0x001fe40006000000 */
[----:B------:R-:W-:Y:S02]  /*11770*/  ISETP.GT.AND P4, PT, R125, 0x10, !P5 ;  /* 0x000000107d00780c */ /* 0x000fe40006f84270 */
[----:B------:R-:W-:Y:S02]  /*11780*/  ISETP.GE.AND P5, PT, R126, 0x12, PT ;  /* 0x000000127e00780c */ /* 0x000fe40003fa6270 */
[----:B------:R-:W-:Y:S02]  /*11790*/  ISETP.LT.OR P4, PT, R124, 0x11, P4 ;  /* 0x000000117c00780c */ /* 0x000fe40002781670 */
[----:B------:R-:W-:Y:S02]  /*117a0*/  P2R R147, PR, RZ, 0x20 ;  /* 0x00000020ff937803 */ /* 0x000fe40000000000 */
[----:B------:R-:W-:-:S02]  /*117b0*/  FSEL R95, R95, -INF , !P4 ;  /* 0xff8000005f5f7808 */ /* 0x000fc40006000000 */
[C---:B------:R-:W-:Y:S02]  /*117c0*/  ISETP.GT.AND P4, PT, R125.reuse, 0x11, !P5 ;  /* 0x000000117d00780c */ /* 0x040fe40006f84270 */
[----:B------:R-:W-:Y:S02]  /*117d0*/  ISETP.GE.AND P5, PT, R126, 0x19, PT ;  /* 0x000000197e00780c */ /* 0x000fe40003fa6270 */
[----:B------:R-:W-:Y:S02]  /*117e0*/  ISETP.LT.OR P4, PT, R124, 0x12, P4 ;  /* 0x000000127c00780c */ /* 0x000fe40002781670 */
[----:B------:R-:W-:Y:S02]  /*117f0*/  P2R R145, PR, RZ, 0x20 ;  /* 0x00000020ff917803 */ /* 0x000fe40000000000 */
[----:B------:R-:W-:Y:S02]  /*11800*/  FSEL R94, R94, -INF , !P4 ;  /* 0xff8000005e5e7808 */ /* 0x000fe40006000000 */
[----:B------:R-:W-:-:S02]  /*11810*/  ISETP.GT.AND P4, PT, R125, 0x18, !P5 ;  /* 0x000000187d00780c */ /* 0x000fc40006f84270 */
[----:B------:R-:W-:Y:S02]  /*11820*/  ISETP.GE.AND P5, PT, R126, 0x1a, PT ;  /* 0x0000001a7e00780c */ /* 0x000fe40003fa6270 */
[----:B------:R-:W-:Y:S02]  /*11830*/  ISETP.LT.OR P4, PT, R124, 0x19, P4 ;  /* 0x000000197c00780c */ /* 0x000fe40002781670 */
[----:B------:R-:W-:Y:S02]  /*11840*/  P2R R144, PR, RZ, 0x20 ;  /* 0x00000020ff907803 */ /* 0x000fe40000000000 */
[----:B------:R-:W-:Y:S02]  /*11850*/  FSEL R97, R97, -INF , !P4 ;  /* 0xff80000061617808 */ /* 0x000fe40006000000 */
[----:B------:R-:W-:Y:S02]  /*11860*/  ISETP.GT.AND P4, PT, R125, 0x19, !P5 ;  /* 0x000000197d00780c */ /* 0x000fe40006f84270 */
[----:B------:R-:W-:-:S02]  /*11870*/  ISETP.GE.AND P5, PT, R126, 0x21, PT ;  /* 0x000000217e00780c */ /* 0x000fc40003fa6270 */
[----:B------:R-:W-:Y:S02]  /*11880*/  ISETP.LT.OR P4, PT, R124, 0x1a, P4 ;  /* 0x0000001a7c00780c */ /* 0x000fe40002781670 */
[----:B------:R-:W-:Y:S02]  /*11890*/  P2R R143, PR, RZ, 0x20 ;  /* 0x00000020ff8f7803 */ /* 0x000fe40000000000 */
[----:B------:R-:W-:Y:S02]  /*118a0*/  FSEL R96, R96, -INF , !P4 ;  /* 0xff80000060607808 */ /* 0x000fe40006000000 */
[----:B------:R-:W-:Y:S02]  /*118b0*/  ISETP.GT.AND P4, PT, R125, 0x20, !P5 ;  /* 0x000000207d00780c */ /* 0x000fe40006f84270 */
[----:B------:R-:W-:Y:S02]  /*118c0*/  ISETP.GE.AND P5, PT, R126, 0x22, PT ;  /* 0x000000227e00780c */ /* 0x000fe40003fa6270 */
[----:B------:R-:W-:-:S02]  /*118d0*/  ISETP.LT.OR P4, PT, R124, 0x21, P4 ;  /* 0x000000217c00780c */ /* 0x000fc40002781670 */
[----:B------:R-:W-:Y:S02]  /*118e0*/  P2R R142, PR, RZ, 0x20 ;  /* 0x00000020ff8e7803 */ /* 0x000fe40000000000 */
[----:B------:R-:W-:Y:S02]  /*118f0*/  FSEL R99, R99, -INF , !P4 ;  /* 0xff80000063637808 */ /* 0x000fe40006000000 */
[----:B------:R-:W-:Y:S02]  /*11900*/  ISETP.GT.AND P4, PT, R125, 0x21, !P5 ;  /* 0x000000217d00780c */ /* 0x000fe40006f84270 */
[----:B------:R-:W-:Y:S02]  /*11910*/  ISETP.GE.AND P5, PT, R126, 0x29, PT ;  /* 0x000000297e00780c */ /* 0x000fe40003fa6270 */
[----:B------:R-:W-:Y:S02]  /*11920*/  ISETP.LT.OR P4, PT, R124, 0x22, P4 ;  /* 0x000000227c00780c */ /* 0x000fe40002781670 */
[----:B------:R-:W-:-:S02]  /*11930*/  P2R R141, PR, RZ, 0x20 ;  /* 0x00000020ff8d7803 */ /* 0x000fc40000000000 */
[----:B------:R-:W-:Y:S02]  /*11940*/  FSEL R98, R98, -INF , !P4 ;  /* 0xff80000062627808 */ /* 0x000fe40006000000 */
[----:B------:R-:W-:Y:S02]  /*11950*/  ISETP.GT.AND P4, PT, R125, 0x28, !P5 ;  /* 0x000000287d00780c */ /* 0x000fe40006f84270 */
[----:B------:R-:W-:Y:S02]  /*11960*/  ISETP.GE.AND P5, PT, R126, 0x2a, PT ;  /* 0x0000002a7e00780c */ /* 0x000fe40003fa6270 */
[----:B------:R-:W-:Y:S02]  /*11970*/  ISETP.LT.OR P4, PT, R124, 0x29, P4 ;  /* 0x000000297c00780c */ /* 0x000fe40002781670 */
[----:B------:R-:W-:Y:S02]  /*11980*/  P2R R140, PR, RZ, 0x20 ;  /* 0x00000020ff8c7803 */ /* 0x000fe40000000000 */
[----:B------:R-:W-:-:S02]  /*11990*/  FSEL R32, R100, -INF , !P4 ;  /* 0xff80000064207808 */ /* 0x000fc40006000000 */
[----:B------:R-:W-:Y:S02]  /*119a0*/  ISETP.GT.AND P4, PT, R125, 0x29, !P5 ;  /* 0x000000297d00780c */ /* 0x000fe40006f84270 */
        /* <DEDUP_REMOVED lines=33> */
[----:B------:R-:W-:Y:S01]  /*11bc0*/  FSEL R39, R85, -INF , !P4 ;  /* 0xff80000055277808 */ /* 0x000fe20006000000 */
[----:B-1----:R-:W-:Y:S01]  /*11bd0*/  IMAD.IADD R85, R121, 0x1, R20 ;  /* 0x0000000179557824 */ /* 0x002fe200078e0214 */
        /* <DEDUP_REMOVED lines=78> */
[----:B------:R-:W-:-:S02]  /*120c0*/  VIADDMNMX R86, R20, R123, R122, PT ;  /* 0x0000007b14567246 */ /* 0x000fc4000380017a */
        /* <DEDUP_REMOVED lines=33> */
[----:B------:R-:W-:-:S13]  /*122e0*/  ISETP.GE.AND P6, PT, R15, 0x1, PT ;  /* 0x000000010f00780c */ /* 0x000fda0003fc6270 */
[----:B------:R-:W-:Y:S05]  /*122f0*/  @!P6 BRA `(.L_x_1943) ;  /* 0x00000000004ce947 */ /* 0x000fea0003800000 */
[----:B------:R-:W-:Y:S01]  /*12300*/  IADD3 R101, -R197, R198, R20 ;  /* 0x000000c6c5657210 */ /* 0x000fe20007ffe114 */
[----:B------:R-:W-:Y:S03]  /*12310*/  BSSY B0, `(.L_x_1944) ;  /* 0x000000e000007945 */ /* 0x000fe60003800000 */
[----:B------:R-:W-:-:S13]  /*12320*/  ISETP.GT.AND P6, PT, R101, -0x1, PT ;  /* 0xffffffff6500780c */ /* 0x000fda0003fc4270 */
        /* <DEDUP_REMOVED lines=8> */
.L_x_1945:
[----:B------:R-:W-:-:S13]  /*123b0*/  ISETP.NE.AND P6, PT, R15, 0x1, PT ;  /* 0x000000010f00780c */ /* 0x000fda0003fc5270 */
[----:B------:R-:W0:Y:S02]  /*123c0*/  @P6 LDC.64 R20, c[0x0][0x9e8] ;  /* 0x00027a00ff146b82 */ /* 0x000e240000000a00 */
[----:B0-----:R-:W-:-:S05]  /*123d0*/  @P6 IMAD.HI.U32 R20, R101, R20, RZ ;  /* 0x0000001465146227 */ /* 0x001fca00078e00ff */
[----:B------:R-:W-:-:S07]  /*123e0*/  @P6 SHF.R.U32.HI R101, RZ, R21, R20 ;  /* 0x00000015ff656219 */ /* 0x000fce0000011614 */
.L_x_1946:
[----:B------:R-:W-:Y:S05]  /*123f0*/  BSYNC B0 ;  /* 0x0000000000007941 */ /* 0x000fea0003800000 */
.L_x_1944:
[----:B------:R-:W-:-:S05]  /*12400*/  IMAD R120, R101, R15, R120 ;  /* 0x0000000f65787224 */ /* 0x000fca00078e0278 */
[----:B------:R-:W-:Y:S02]  /*12410*/  VIMNMX R85, R85, R120, !PT ;  /* 0x0000007855557248 */ /* 0x000fe40007fe0100 */
[----:B------:R-:W-:-:S07]  /*12420*/  VIADDMNMX R86, R120, R15, R86, PT ;  /* 0x0000000f78567246 */ /* 0x000fce0003800156 */
.L_x_1943:
[----:B------:R-:W-:Y:S01]  /*12430*/  ISETP.GT.AND P1, PT, R85, 0x1, !P1 ;  /* 0x000000015500780c */ /* 0x000fe20004f24270 */
[----:B------:R-:W-:Y:S01]  /*12440*/  ULDC UR60, c[0x0][0x988] ;  /* 0x00026200003c7ab9 */ /* 0x000fe20000000800 */
[----:B------:R-:W-:Y:S02]  /*12450*/  ISETP.NE.AND P6, PT, R147, RZ, PT ;  /* 0x000000ff9300720c */ /* 0x000fe40003fc5270 */
[----:B------:R-:W-:Y:S02]  /*12460*/  ISETP.LT.OR P1, PT, R86, 0x2, P1 ;  /* 0x000000025600780c */ /* 0x000fe40000f21670 */
[----:B------:R-:W-:Y:S02]  /*12470*/  ISETP.GT.AND P3, PT, R85, 0x9, !P3 ;  /* 0x000000095500780c */ /* 0x000fe40005f64270 */
[----:B------:R-:W-:Y:S02]  /*12480*/  FSEL R3, R3, -INF , !P1 ;  /* 0xff80000003037808 */ /* 0x000fe40004800000 */
[----:B------:R-:W-:-:S02]  /*12490*/  ISETP.NE.AND P1, PT, R146, RZ, PT ;  /* 0x000000ff9200720c */ /* 0x000fc40003f25270 */
[C---:B------:R-:W-:Y:S02]  /*124a0*/  ISETP.LT.OR P3, PT, R86.reuse, 0xa, P3 ;  /* 0x0000000a5600780c */ /* 0x040fe40001f61670 */
[----:B------:R-:W-:Y:S02]  /*124b0*/  ISETP.GT.AND P1, PT, R85, 0x10, !P1 ;  /* 0x000000105500780c */ /* 0x000fe40004f24270 */
[----:B------:R-:W-:Y:S02]  /*124c0*/  FSEL R89, R89, -INF , !P3 ;  /* 0xff80000059597808 */ /* 0x000fe40005800000 */
[----:B------:R-:W-:Y:S02]  /*124d0*/  ISETP.LT.OR P1, PT, R86, 0x11, P1 ;  /* 0x000000115600780c */ /* 0x000fe40000f21670 */
[----:B------:R-:W-:Y:S02]  /*124e0*/  ISETP.GT.AND P2, PT, R85, 0x8, !P2 ;  /* 0x000000085500780c */ /* 0x000fe40005744270 */
[----:B------:R-:W-:-:S02]  /*124f0*/  FSEL R90, R90, -INF , !P1 ;  /* 0xff8000005a5a7808 */ /* 0x000fc40004800000 */
[----:B------:R-:W-:Y:S02]  /*12500*/  ISETP.GT.AND P1, PT, R85, 0x11, !P6 ;  /* 0x000000115500780c */ /* 0x000fe40007724270 */
[----:B------:R-:W-:Y:S02]  /*12510*/  ISETP.NE.AND P3, PT, R148, RZ, PT ;  /* 0x000000ff9400720c */ /* 0x000fe40003f65270 */
[C---:B------:R-:W-:Y:S02]  /*12520*/  ISETP.LT.OR P1, PT, R86.reuse, 0x12, P1 ;  /* 0x000000125600780c */ /* 0x040fe40000f21670 */
[----:B------:R-:W-:Y:S02]  /*12530*/  ISETP.LT.OR P2, PT, R86, 0x9, P2 ;  /* 0x000000095600780c */ /* 0x000fe40001741670 */
[----:B------:R-:W-:Y:S02]  /*12540*/  FSEL R91, R91, -INF , !P1 ;  /* 0xff8000005b5b7808 */ /* 0x000fe40004800000 */
[----:B------:R-:W-:-:S02]  /*12550*/  ISETP.NE.AND P1, PT, R145, RZ, PT ;  /* 0x000000ff9100720c */ /* 0x000fc40003f25270 */
[----:B------:R-:W-:Y:S02]  /*12560*/  FSEL R88, R88, -INF , !P2 ;  /* 0xff80000058587808 */ /* 0x000fe40005000000 */
[----:B------:R-:W-:Y:S02]  /*12570*/  ISETP.GT.AND P1, PT, R85, 0x18, !P1 ;  /* 0x000000185500780c */ /* 0x000fe40004f24270 */
[----:B------:R-:W-:Y:S02]  /*12580*/  ISETP.NE.AND P2, PT, R153, RZ, PT ;  /* 0x000000ff9900720c */ /* 0x000fe40003f45270 */
[----:B------:R-:W-:Y:S02]  /*12590*/  ISETP.LT.OR P1, PT, R86, 0x19, P1 ;  /* 0x000000195600780c */ /* 0x000fe40000f21670 */
[----:B------:R-:W-:Y:S02]  /*125a0*/  ISETP.NE.AND P6, PT, R152, RZ, PT ;  /* 0x000000ff9800720c */ /* 0x000fe40003fc5270 */
        /* <DEDUP_REMOVED lines=43> */
[----:B------:R-:W-:Y:S02]  /*12860*/  ISETP.GT.AND P1, PT, R85, 0x31, !P3 ;  /* 0x000000315500780c */ /* 0x000fe40005f24270 */
[----:B------:R-:W-:Y:S02]  /*12870*/  ISETP.NE.AND P3, PT, R151, RZ, PT ;  /* 0x000000ff9700720c */ /* 0x000fe40003f65270 */
        /* <DEDUP_REMOVED lines=8> */
[----:B------:R-:W-:Y:S02]  /*12900*/  ISETP.GT.AND P1, PT, R85, 0x39, !P6 ;  /* 0x000000395500780c */ /* 0x000fe40007724270 */
[----:B------:R-:W-:-:S02]  /*12910*/  ISETP.NE.AND P6, PT, R149, RZ, PT ;  /* 0x000000ff9500720c */ /* 0x000fc40003fc5270 */
        /* <DEDUP_REMOVED lines=45> */
[----:B------:R-:W-:Y:S01]  /*12bf0*/  ISETP.NE.AND P1, PT, R132, RZ, PT ;  /* 0x000000ff8400720c */ /* 0x000fe20003f25270 */
[----:B------:R-:W0:Y:S01]  /*12c00*/  SHFL.BFLY PT, R20, R21, 0x2, 0x1f ;  /* 0x0c401f0015147f89 */ /* 0x000e2200000e0000 */
[C---:B------:R-:W-:Y:S02]  /*12c10*/  ISETP.GT.AND P4, PT, R85.reuse, 0x91, !P4 ;  /* 0x000000915500780c */ /* 0x040fe40006784270 */
[----:B------:R-:W-:-:S02]  /*12c20*/  ISETP.GT.AND P1, PT, R85, 0x58, !P1 ;  /* 0x000000585500780c */ /* 0x000fc40004f24270 */
[C---:B------:R-:W-:Y:S02]  /*12c30*/  ISETP.GT.AND P5, PT, R85.reuse, 0x98, !P5 ;  /* 0x000000985500780c */ /* 0x040fe40006fa4270 */
[C---:B------:R-:W-:Y:S02]  /*12c40*/  ISETP.LT.OR P1, PT, R86.reuse, 0x59, P1 ;  /* 0x000000595600780c */ /* 0x040fe40000f21670 */
[----:B------:R-:W-:Y:S02]  /*12c50*/  ISETP.LT.OR P4, PT, R86, 0x92, P4 ;  /* 0x000000925600780c */ /* 0x000fe40002781670 */
[----:B------:R-:W-:Y:S02]  /*12c60*/  FSEL R62, R62, -INF , !P1 ;  /* 0xff8000003e3e7808 */ /* 0x000fe40004800000 */
[----:B------:R-:W-:Y:S02]  /*12c70*/  ISETP.GT.AND P1, PT, R85, 0x59, !P3 ;  /* 0x000000595500780c */ /* 0x000fe40005f24270 */
[----:B------:R-:W-:-:S02]  /*12c80*/  ISETP.NE.AND P3, PT, R112, RZ, PT ;  /* 0x000000ff7000720c */ /* 0x000fc40003f65270 */
[C---:B------:R-:W-:Y:S02]  /*12c90*/  ISETP.LT.OR P1, PT, R86.reuse, 0x5a, P1 ;  /* 0x0000005a5600780c */ /* 0x040fe40000f21670 */
[C---:B------:R-:W-:Y:S02]  /*12ca0*/  ISETP.LT.OR P5, PT, R86.reuse, 0x99, P5 ;  /* 0x000000995600780c */ /* 0x040fe40002fa1670 */
[----:B------:R-:W-:Y:S02]  /*12cb0*/  FSEL R63, R63, -INF , !P1 ;  /* 0xff8000003f3f7808 */ /* 0x000fe40004800000 */
[----:B------:R-:W-:Y:S02]  /*12cc0*/  ISETP.GT.AND P1, PT, R85, 0x60, !P2 ;  /* 0x000000605500780c */ /* 0x000fe40005724270 */
[----:B0-----:R-:W-:Y:S02]  /*12cd0*/  FMNMX.FTZ R20, R21, R20, !PT ;  /* 0x0000001415147209 */ /* 0x001fe40007810000 */
[----:B------:R-:W-:-:S02]  /*12ce0*/  ISETP.LT.OR P1, PT, R86, 0x61, P1 ;  /* 0x000000615600780c */ /* 0x000fc40000f21670 */
[----:B------:R-:W-:Y:S01]  /*12cf0*/  ISETP.NE.AND P2, PT, R111, RZ, PT ;  /* 0x000000ff6f00720c */ /* 0x000fe20003f45270 */
[----:B------:R-:W0:Y:S01]  /*12d00*/  SHFL.BFLY PT, R219, R20, 0x1, 0x1f ;  /* 0x0c201f0014db7f89 */ /* 0x000e2200000e0000 */
[----:B------:R-:W-:Y:S02]  /*12d10*/  FSEL R40, R40, -INF , !P1 ;  /* 0xff80000028287808 */ /* 0x000fe40004800000 */
[----:B------:R-:W-:Y:S02]  /*12d20*/  ISETP.GT.AND P1, PT, R85, 0x61, !P6 ;  /* 0x000000615500780c */ /* 0x000fe40007724270 */
[----:B------:R-:W-:Y:S02]  /*12d30*/  ISETP.NE.AND P6, PT, R113, RZ, PT ;  /* 0x000000ff7100720c */ /* 0x000fe40003fc5270 */
[----:B------:R-:W-:Y:S02]  /*12d40*/  ISETP.LT.OR P1, PT, R86, 0x62, P1 ;  /* 0x000000625600780c */ /* 0x000fe40000f21670 */
[----:B------:R-:W-:-:S02]  /*12d50*/  FSEL R28, R28, -INF , !P4 ;  /* 0xff8000001c1c7808 */ /* 0x000fc40006000000 */
[----:B------:R-:W-:Y:S02]  /*12d60*/  FSEL R41, R41, -INF , !P1 ;  /* 0xff80000029297808 */ /* 0x000fe40004800000 */
[----:B------:R-:W-:Y:S02]  /*12d70*/  ISETP.NE.AND P1, PT, R131, RZ, PT ;  /* 0x000000ff8300720c */ /* 0x000fe40003f25270 */
[----:B------:R-:W-:Y:S02]  /*12d80*/  FSEL R30, R30, -INF , !P5 ;  /* 0xff8000001e1e7808 */ /* 0x000fe40006800000 */
[----:B------:R-:W-:-:S04]  /*12d90*/  ISETP.GT.AND P1, PT, R85, 0x68, !P1 ;  /* 0x000000685500780c */ /* 0x000fc80004f24270 */
[----:B------:R-:W-:Y:S02]  /*12da0*/  ISETP.LT.OR P1, PT, R86, 0x69, P1 ;  /* 0x000000695600780c */ /* 0x000fe40000f21670 */
[----:B0-----:R-:W-:Y:S02]  /*12db0*/  FMNMX.FTZ R219, R20, R219, !PT ;  /* 0x000000db14db7209 */ /* 0x001fe40007810000 */
        /* <DEDUP_REMOVED lines=25> */
[----:B------:R-:W-:Y:S01]  /*12f50*/  ISETP.NE.AND P1, PT, R100, RZ, PT ;  /* 0x000000ff6400720c */ /* 0x000fe20003f25270 */
[----:B------:R-:W-:-:S03]  /*12f60*/  IMAD.U32 R100, RZ, RZ, UR60 ;  /* 0x0000003cff647e24 */ /* 0x000fc6000f8e00ff */
[----:B------:R-:W-:Y:S01]  /*12f70*/  ISETP.GT.AND P1, PT, R85, 0x81, !P1 ;  /* 0x000000815500780c */ /* 0x000fe20004f24270 */
[----:B------:R-:W-:-:S03]  /*12f80*/  FFMA.FTZ R103, R219, R100, -8 ;  /* 0xc1000000db677423 */ /* 0x000fc60000010064 */
[----:B------:R-:W-:-:S04]  /*12f90*/  ISETP.LT.OR P1, PT, R86, 0x82, P1 ;  /* 0x000000825600780c */ /* 0x000fc80000f21670 */
[----:B------:R-:W-:Y:S02]  /*12fa0*/  FSEL R25, R25, -INF , !P1 ;  /* 0xff80000019197808 */ /* 0x000fe40004800000 */
[----:B------:R-:W-:-:S04]  /*12fb0*/  ISETP.GT.AND P1, PT, R85, 0x88, !P3 ;  /* 0x000000885500780c */ /* 0x000fc80005f24270 */
[----:B------:R-:W-:-:S04]  /*12fc0*/  ISETP.LT.OR P1, PT, R86, 0x89, P1 ;  /* 0x000000895600780c */ /* 0x000fc80000f21670 */
[----:B------:R-:W-:Y:S02]  /*12fd0*/  FSEL R26, R26, -INF , !P1 ;  /* 0xff8000001a1a7808 */ /* 0x000fe40004800000 */
        /* <DEDUP_REMOVED lines=14> */
[--C-:B------:R-:W-:Y:S01]  /*130c0*/  FFMA.FTZ R20, R108, UR60, -R103.reuse ;  /* 0x0000003c6c147c23 */ /* 0x100fe20008010867 */
[----:B------:R-:W-:-:S01]  /*130d0*/  FFMA.FTZ R108, R33, UR60, -R103 ;  /* 0x0000003c216c7c23 */ /* 0x000fc20008010867 */
[----:B------:R-:W-:Y:S01]  /*130e0*/  FSEL R100, R0, -INF , !P1 ;  /* 0xff80000000647808 */ /* 0x000fe20004800000 */
[----:B------:R-:W-:-:S01]  /*130f0*/  FFMA.FTZ R0, R87, UR60, -R103 ;  /* 0x0000003c57007c23 */ /* 0x000fc20008010867 */
[--C-:B------:R-:W-:Y:S01]  /*13100*/  FFMA.FTZ R87, R95, UR60, -R103.reuse ;  /* 0x0000003c5f577c23 */ /* 0x100fe20008010867 */
[----:B------:R-:W-:-:S01]  /*13110*/  FFMA.FTZ R95, R97, UR60, -R103 ;  /* 0x0000003c615f7c23 */ /* 0x000fc20008010867 */
[----:B------:R-:W-:Y:S01]  /*13120*/  FMNMX.FTZ R97, R100, R3, !PT ;  /* 0x0000000364617209 */ /* 0x000fe20007810000 */
[----:B------:R-:W-:-:S01]  /*13130*/  FFMA.FTZ R101, R107, UR60, -R103 ;  /* 0x0000003c6b657c23 */ /* 0x000fc20008010867 */
[--C-:B------:R-:W-:Y:S01]  /*13140*/  FFMA.FTZ R109, R36, UR60, -R103.reuse ;  /* 0x0000003c246d7c23 */ /* 0x100fe20008010867 */
[----:B------:R-:W-:Y:S01]  /*13150*/  ISETP.GT.AND P1, PT, R85, 0x99, !P6 ;  /* 0x000000995500780c */ /* 0x000fe20007724270 */
[----:B------:R-:W-:Y:S01]  /*13160*/  MUFU.EX2 R0, R0 ;  /* 0x0000000000007308 */ /* 0x000fe20000000800 */
[----:B------:R-:W-:Y:S01]  /*13170*/  FMNMX.FTZ R102, R88, R97, !PT ;  /* 0x0000006158667209 */ /* 0x000fe20007810000 */
[--C-:B------:R-:W-:Y:S01]  /*13180*/  FFMA.FTZ R94, R94, UR60, -R103.reuse ;  /* 0x0000003c5e5e7c23 */ /* 0x100fe20008010867 */
[----:B------:R-:W-:Y:S01]  /*13190*/  ISETP.LT.OR P1, PT, R86, 0x9a, P1 ;  /* 0x0000009a5600780c */ /* 0x000fe20000f21670 */
[--C-:B------:R-:W-:Y:S01]  /*131a0*/  FFMA.FTZ R96, R96, UR60, -R103.reuse ;  /* 0x0000003c60607c23 */ /* 0x100fe20008010867 */
[----:B------:R-:W-:Y:S01]  /*131b0*/  FMNMX.FTZ R99, R89, R102, !PT ;  /* 0x0000006659637209 */ /* 0x000fe20007810000 */
[--C-:B------:R-:W-:Y:S01]  /*131c0*/  FFMA.FTZ R98, R98, UR60, -R103.reuse ;  /* 0x0000003c62627c23 */ /* 0x100fe20008010867 */
[----:B------:R-:W-:Y:S01]  /*131d0*/  FSEL R31, R31, -INF , !P1 ;  /* 0xff8000001f1f7808 */ /* 0x000fe20004800000 */
[----:B------:R0:W-:Y:S01]  /*131e0*/  MUFU.EX2 R97, R106 ;  /* 0x0000006a00617308 */ /* 0x0001e20000000800 */
[----:B------:R-:W-:Y:S01]  /*131f0*/  FMNMX.FTZ R102, R90, R99, !PT ;  /* 0x000000635a667209 */ /* 0x000fe20007810000 */
[----:B------:R-:W-:Y:S01]  /*13200*/  FFMA.FTZ R32, R32, UR60, -R103 ;  /* 0x0000003c20207c23 */ /* 0x000fe20008010867 */
[----:B------:R-:W-:-:S02]  /*13210*/  ISETP.NE.AND P6, PT, R154, 0x1, PT ;  /* 0x000000019a00780c */ /* 0x000fc40003fc5270 */
[----:B------:R-:W-:-:S03]  /*13220*/  FMNMX.FTZ R99, R91, R102, !PT ;  /* 0x000000665b637209 */ /* 0x000fc60007810000 */
[----:B------:R-:W-:Y:S01]  /*13230*/  MUFU.EX2 R21, R21 ;  /* 0x0000001500157308 */ /* 0x000fe20000000800 */
[----:B------:R-:W-:Y:S01]  /*13240*/  FMNMX.FTZ R102, R92, R99, !PT ;  /* 0x000000635c667209 */ /* 0x000fe20007810000 */
[----:B0-----:R-:W-:-:S03]  /*13250*/  FFMA.FTZ R106, R34, UR60, -R103 ;  /* 0x0000003c226a7c23 */ /* 0x001fc60008010867 */
[----:B------:R-:W-:-:S03]  /*13260*/  FMNMX.FTZ R99, R93, R102, !PT ;  /* 0x000000665d637209 */ /* 0x000fc60007810000 */
[----:B------:R-:W-:Y:S01]  /*13270*/  MUFU.EX2 R20, R20 ;  /* 0x0000001400147308 */ /* 0x000fe20000000800 */
[----:B------:R-:W-:-:S04]  /*13280*/  FMNMX.FTZ R102, R72, R99, !PT ;  /* 0x0000006348667209 */ /* 0x000fc80007810000 */
[----:B------:R-:W-:-:S03]  /*13290*/  FMNMX.FTZ R33, R73, R102, !PT ;  /* 0x0000006649217209 */ /* 0x000fc60007810000 */
[----:B------:R-:W0:Y:S01]  /*132a0*/  MUFU.EX2 R101, R101 ;  /* 0x0000006500657308 */ /* 0x000e220000000800 */
[----:B------:R-:W-:-:S04]  /*132b0*/  FMNMX.FTZ R34, R74, R33, !PT ;  /* 0x000000214a227209 */ /* 0x000fc80007810000 */
[----:B------:R-:W-:Y:S01]  /*132c0*/  FMNMX.FTZ R107, R75, R34, !PT ;  /* 0x000000224b6b7209 */ /* 0x000fe20007810000 */
[----:B------:R-:W-:-:S02]  /*132d0*/  FFMA.FTZ R34, R35, UR60, -R103 ;  /* 0x0000003c23227c23 */ /* 0x000fc40008010867 */
[----:B------:R1:W-:Y:S01]  /*132e0*/  MUFU.EX2 R33, R106 ;  /* 0x0000006a00217308 */ /* 0x0003e20000000800 */
[----:B------:R-:W-:-:S04]  /*132f0*/  FMNMX.FTZ R102, R76, R107, !PT ;  /* 0x0000006b4c667209 */ /* 0x000fc80007810000 */
[----:B------:R-:W-:Y:S01]  /*13300*/  FMNMX.FTZ R35, R77, R102, !PT ;  /* 0x000000664d237209 */ /* 0x000fe20007810000 */
[----:B------:R-:W-:-:S02]  /*13310*/  FFMA.FTZ R102, R37, UR60, -R103 ;  /* 0x0000003c25667c23 */ /* 0x000fc40008010867 */
[----:B------:R-:W-:Y:S01]  /*13320*/  MUFU.EX2 R87, R87 ;  /* 0x0000005700577308 */ /* 0x000fe20000000800 */
[----:B------:R-:W-:Y:S01]  /*13330*/  FMNMX.FTZ R36, R78, R35, !PT ;  /* 0x000000234e247209 */ /* 0x000fe20007810000 */
[--C-:B-1----:R-:W-:Y:S01]  /*13340*/  FFMA.FTZ R106, R39, UR60, -R103.reuse ;  /* 0x0000003c276a7c23 */ /* 0x102fe20008010867 */
[----:B0-----:R-:W-:Y:S02]  /*13350*/  F2FP.SATFINITE.E4M3.F32.PACK_AB_MERGE_C R184, R101, R20, RZ ;  /* 0x0000001465b8723e */ /* 0x001fe400048070ff */
[----:B------:R-:W-:Y:S02]  /*13360*/  FMNMX.FTZ R107, R79, R36, !PT ;  /* 0x000000244f6b7209 */ /* 0x000fe40007810000 */
[----:B------:R-:W-:Y:S01]  /*13370*/  F2FP.SATFINITE.E4M3.F32.PACK_AB_MERGE_C R184, R21, R0, R184 ;  /* 0x0000000015b8723e */ /* 0x000fe200048070b8 */
[----:B------:R-:W-:Y:S01]  /*13380*/  MUFU.EX2 R94, R94 ;  /* 0x0000005e005e7308 */ /* 0x000fe20000000800 */
[----:B------:R-:W-:Y:S01]  /*13390*/  FMNMX.FTZ R36, R56, R107, !PT ;  /* 0x0000006b38247209 */ /* 0x000fe20007810000 */
[----:B------:R-:W-:-:S03]  /*133a0*/  FFMA.FTZ R107, R49, UR60, -R103 ;  /* 0x0000003c316b7c23 */ /* 0x000fc60008010867 */
[----:B------:R-:W-:Y:S01]  /*133b0*/  FMNMX.FTZ R37, R57, R36, !PT ;  /* 0x0000002439257209 */ /* 0x000fe20007810000 */
[----:B------:R-:W-:-:S02]  /*133c0*/  FFMA.FTZ R36, R38, UR60, -R103 ;  /* 0x0000003c26247c23 */ /* 0x000fc40008010867 */
        /* <DEDUP_REMOVED lines=9> */
[----:B------:R-:W-:-:S03]  /*13460*/  FMNMX.FTZ R39, R63, R48, !PT ;  /* 0x000000303f277209 */ /* 0x000fc60007810000 */
[----:B------:R-:W-:Y:S01]  /*13470*/  MUFU.EX2 R98, R98 ;  /* 0x0000006200627308 */ /* 0x000fe20000000800 */
[----:B------:R-:W-:Y:S01]  /*13480*/  FMNMX.FTZ R48, R40, R39, !PT ;  /* 0x0000002728307209 */ /* 0x000fe20007810000 */
[--C-:B-1----:R-:W-:Y:S01]  /*13490*/  FFMA.FTZ R106, R51, UR60, -R103.reuse ;  /* 0x0000003c336a7c23 */ /* 0x102fe20008010867 */
[----:B0-----:R-:W-:Y:S02]  /*134a0*/  F2FP.SATFINITE.E4M3.F32.PACK_AB_MERGE_C R186, R96, R95, RZ ;  /* 0x0000005f60ba723e */ /* 0x001fe400048070ff */
[----:B------:R-:W-:Y:S01]  /*134b0*/  FMNMX.FTZ R49, R41, R48, !PT ;  /* 0x0000003029317209 */ /* 0x000fe20007810000 */
[----:B------:R-:W-:-:S01]  /*134c0*/  FFMA.FTZ R48, R50, UR60, -R103 ;  /* 0x0000003c32307c23 */ /* 0x000fc20008010867 */
[----:B------:R-:W-:Y:S01]  /*134d0*/  F2FP.SATFINITE.E4M3.F32.PACK_AB_MERGE_C R186, R94, R87, R186 ;  /* 0x000000575eba723e */ /* 0x000fe200048070ba */
[----:B------:R0:W-:Y:S01]  /*134e0*/  MUFU.EX2 R39, R107 ;  /* 0x0000006b00277308 */ /* 0x0001e20000000800 */
[----:B------:R-:W-:-:S04]  /*134f0*/  FMNMX.FTZ R50, R42, R49, !PT ;  /* 0x000000312a327209 */ /* 0x000fc80007810000 */
[----:B------:R-:W-:-:S03]  /*13500*/  FMNMX.FTZ R49, R43, R50, !PT ;  /* 0x000000322b317209 */ /* 0x000fc60007810000 */
[----:B------:R-:W-:Y:S01]  /*13510*/  MUFU.EX2 R32, R32 ;  /* 0x0000002000207308 */ /* 0x000fe20000000800 */
[----:B------:R-:W-:Y:S01]  /*13520*/  FMNMX.FTZ R50, R44, R49, !PT ;  /* 0x000000312c327209 */ /* 0x000fe20007810000 */
[----:B0-----:R-:W-:-:S03]  /*13530*/  FFMA.FTZ R107, R53, UR60, -R103 ;  /* 0x0000003c356b7c23 */ /* 0x001fc60008010867 */
[----:B------:R-:W-:Y:S01]  /*13540*/  FMNMX.FTZ R51, R45, R50, !PT ;  /* 0x000000322d337209 */ /* 0x000fe20007810000 */
[----:B------:R-:W-:-:S02]  /*13550*/  FFMA.FTZ R50, R52, UR60, -R103 ;  /* 0x0000003c34327c23 */ /* 0x000fc40008010867 */
[----:B------:R-:W0:Y:S01]  /*13560*/  MUFU.EX2 R99, R108 ;  /* 0x0000006c00637308 */ /* 0x000e220000000800 */
[----:B------:R-:W-:-:S04]  /*13570*/  FMNMX.FTZ R52, R46, R51, !PT ;  /* 0x000000332e347209 */ /* 0x000fc80007810000 */
[----:B------:R-:W-:-:S03]  /*13580*/  FMNMX.FTZ R51, R47, R52, !PT ;  /* 0x000000342f337209 */ /* 0x000fc60007810000 */
[----:B------:R-:W-:Y:S01]  /*13590*/  MUFU.EX2 R34, R34 ;  /* 0x0000002200227308 */ /* 0x000fe20000000800 */
[----:B------:R-:W-:-:S04]  /*135a0*/  FMNMX.FTZ R52, R24, R51, !PT ;  /* 0x0000003318347209 */ /* 0x000fc80007810000 */
[----:B------:R-:W-:Y:S01]  /*135b0*/  FMNMX.FTZ R53, R25, R52, !PT ;  /* 0x0000003419357209 */ /* 0x000fe20007810000 */
[----:B------:R-:W-:-:S02]  /*135c0*/  FFMA.FTZ R52, R54, UR60, -R103 ;  /* 0x0000003c36347c23 */ /* 0x000fc40008010867 */
[----:B------:R-:W-:Y:S01]  /*135d0*/  MUFU.EX2 R35, R109 ;  /* 0x0000006d00237308 */ /* 0x000fe20000000800 */
[----:B------:R-:W-:Y:S01]  /*135e0*/  FMNMX.FTZ R54, R26, R53, !PT ;  /* 0x000000351a367209 */ /* 0x000fe20007810000 */
[--C-:B------:R-:W-:Y:S01]  /*135f0*/  FFMA.FTZ R53, R55, UR60, -R103.reuse ;  /* 0x0000003c37357c23 */ /* 0x100fe20008010867 */
[----:B0-----:R-:W-:Y:S02]  /*13600*/  F2FP.SATFINITE.E4M3.F32.PACK_AB_MERGE_C R180, R99, R32, RZ ;  /* 0x0000002063b4723e */ /* 0x001fe400048070ff */
[----:B------:R-:W-:Y:S02]  /*13610*/  FMNMX.FTZ R54, R27, R54, !PT ;  /* 0x000000361b367209 */ /* 0x000fe40007810000 */
[----:B------:R-:W-:Y:S01]  /*13620*/  F2FP.SATFINITE.E4M3.F32.PACK_AB_MERGE_C R180, R98, R97, R180 ;  /* 0x0000006162b4723e */ /* 0x000fe200048070b4 */
[----:B------:R-:W0:Y:S01]  /*13630*/  MUFU.EX2 R102, R102 ;  /* 0x0000006600667308 */ /* 0x000e220000000800 */
[----:B------:R-:W-:Y:S01]  /*13640*/  FMNMX.FTZ R55, R29, R54, !PT ;  /* 0x000000361d377209 */ /* 0x000fe20007810000 */
[----:B------:R-:W-:-:S03]  /*13650*/  FFMA.FTZ R54, R64, UR60, -R103 ;  /* 0x0000003c40367c23 */ /* 0x000fc60008010867 */
[----:B------:R-:W-:-:S03]  /*13660*/  FMNMX.FTZ R55, R28, R55, !PT ;  /* 0x000000371c377209 */ /* 0x000fc60007810000 */
[----:B------:R-:W-:Y:S01]  /*13670*/  MUFU.EX2 R36, R36 ;  /* 0x0000002400247308 */ /* 0x000fe20000000800 */
        /* <DEDUP_REMOVED lines=8> */
[----:B------:R-:W-:-:S01]  /*13700*/  FFMA.FTZ R64, R66, UR60, -R103 ;  /* 0x0000003c42407c23 */ /* 0x000fc20008010867 */
[----:B------:R-:W1:Y:S01]  /*13710*/  SHFL.BFLY PT, R86, R85, 0x2, 0x1f ;  /* 0x0c401f0055567f89 */ /* 0x000e6200000e0000 */
[----:B------:R-:W-:-:S01]  /*13720*/  FFMA.FTZ R66, R68, UR60, -R103 ;  /* 0x0000003c44427c23 */ /* 0x000fc20008010867 */
[--C-:B------:R-:W-:Y:S01]  /*13730*/  FFMA.FTZ R68, R70, UR60, -R103.reuse ;  /* 0x0000003c46447c23 */ /* 0x100fe20008010867 */
[----:B------:R-:W-:-:S01]  /*13740*/  FFMA.FTZ R70, R80, UR60, -R103 ;  /* 0x0000003c50467c23 */ /* 0x000fc20008010867 */
[--C-:B------:R-:W-:Y:S01]  /*13750*/  FFMA.FTZ R80, R82, UR60, -R103.reuse ;  /* 0x0000003c52507c23 */ /* 0x100fe20008010867 */
[----:B------:R-:W-:-:S01]  /*13760*/  FFMA.FTZ R82, R83, UR60, -R103 ;  /* 0x0000003c53527c23 */ /* 0x000fc20008010867 */
[----:B------:R-:W-:Y:S01]  /*13770*/  FFMA.FTZ R83, R12, UR60, -R103 ;  /* 0x0000003c0c537c23 */ /* 0x000fe20008010867 */
[----:B------:R-:W2:Y:S01]  /*13780*/  MUFU.EX2 R38, R38 ;  /* 0x0000002600267308 */ /* 0x000ea20000000800 */
[----:B0-----:R-:W-:-:S04]  /*13790*/  F2FP.SATFINITE.E4M3.F32.PACK_AB_MERGE_C R182, R102, R35, RZ ;  /* 0x0000002366b6723e */ /* 0x001fc800048070ff */
[----:B------:R-:W-:-:S03]  /*137a0*/  F2FP.SATFINITE.E4M3.F32.PACK_AB_MERGE_C R182, R34, R33, R182 ;  /* 0x0000002122b6723e */ /* 0x000fc600048070b6 */
[----:B------:R-:W-:Y:S08]  /*137b0*/  MUFU.EX2 R50, R50 ;  /* 0x0000003200327308 */ /* 0x000ff00000000800 */
[----:B------:R-:W0:Y:S01]  /*137c0*/  MUFU.EX2 R51, R107 ;  /* 0x0000006b00337308 */ /* 0x000e220000000800 */
[----:B-1----:R-:W-:Y:S02]  /*137d0*/  FMNMX.FTZ R86, R85, R86, !PT ;  /* 0x0000005655567209 */ /* 0x002fe40007810000 */
[----:B--2---:R-:W-:-:S03]  /*137e0*/  F2FP.SATFINITE.E4M3.F32.PACK_AB_MERGE_C R176, R39, R38, RZ ;  /* 0x0000002627b0723e */ /* 0x004fc600048070ff */
[----:B------:R-:W1:Y:S01]  /*137f0*/  SHFL.BFLY PT, R85, R86, 0x1, 0x1f ;  /* 0x0c201f0056557f89 */ /* 0x000e6200000e0000 */
[----:B------:R-:W-:Y:S01]  /*13800*/  F2FP.SATFINITE.E4M3.F32.PACK_AB_MERGE_C R176, R37, R36, R176 ;  /* 0x0000002425b0723e */ /* 0x000fe200048070b0 */
[----:B------:R-:W-:Y:S08]  /*13810*/  MUFU.EX2 R48, R48 ;  /* 0x0000003000307308 */ /* 0x000ff00000000800 */
[----:B------:R-:W2:Y:S01]  /*13820*/  MUFU.EX2 R49, R106 ;  /* 0x0000006a00317308 */ /* 0x000ea20000000800 */
[----:B0-----:R-:W-:-:S07]  /*13830*/  F2FP.SATFINITE.E4M3.F32.PACK_AB_MERGE_C R178, R51, R50, RZ ;  /* 0x0000003233b2723e */ /* 0x001fce00048070ff */
[----:B------:R-:W-:Y:S01]  /*13840*/  MUFU.EX2 R54, R54 ;  /* 0x0000003600367308 */ /* 0x000fe20000000800 */
[----:B-1----:R-:W-:Y:S01]  /*13850*/  FMNMX.FTZ R218, R86, R85, !PT ;  /* 0x0000005556da7209 */ /* 0x002fe20007810000 */
[----:B------:R-:W-:-:S06]  /*13860*/  IMAD.U32 R85, RZ, RZ, UR60 ;  /* 0x0000003cff557e24 */ /* 0x000fcc000f8e00ff */
[----:B------:R-:W-:Y:S01]  /*13870*/  MUFU.EX2 R55, R55 ;  /* 0x0000003700377308 */ /* 0x000fe20000000800 */
[----:B--2---:R-:W-:Y:S01]  /*13880*/  F2FP.SATFINITE.E4M3.F32.PACK_AB_MERGE_C R178, R49, R48, R178 ;  /* 0x0000003031b2723e */ /* 0x004fe200048070b2 */
[C---:B------:R-:W-:Y:S01]  /*13890*/  FFMA.FTZ R84, R218.reuse, R85, -8 ;  /* 0xc1000000da547423 */ /* 0x040fe20000010055 */
[----:B------:R-:W-:-:S04]  /*138a0*/  FSETP.NEU.FTZ.AND P1, PT, R218, -INF , PT ;  /* 0xff800000da00780b */ /* 0x000fc80003f3d000 */
[----:B------:R-:W-:Y:S01]  /*138b0*/  FSEL R84, R84, RZ, P1 ;  /* 0x000000ff54547208 */ /* 0x000fe20000800000 */
[----:B------:R-:W-:Y:S04]  /*138c0*/  MUFU.EX2 R52, R52 ;  /* 0x0000003400347308 */ /* 0x000fe80000000800 */
        /* <DEDUP_REMOVED lines=13> */
[----:B------:R-:W-:Y:S01]  /*139a0*/  FFMA.FTZ R60, R61, UR60, -R84 ;  /* 0x0000003c3d3c7c23 */ /* 0x000fe20008010854 */
[----:B------:R-:W-:Y:S01]  /*139b0*/  MUFU.EX2 R12, R12 ;  /* 0x0000000c000c7308 */ /* 0x000fe20000000800 */
[----:B------:R-:W-:-:S01]  /*139c0*/  FADD.FTZ R61, R0, R21 ;  /* 0x00000015003d7221 */ /* 0x000fc20000010000 */
[--C-:B------:R-:W-:Y:S01]  /*139d0*/  FFMA.FTZ R86, R90, UR60, -R84.reuse ;  /* 0x0000003c5a567c23 */ /* 0x100fe20008010854 */
[----:B------:R-:W-:-:S01]  /*139e0*/  FFMA.FTZ R90, R92, UR60, -R84 ;  /* 0x0000003c5c5a7c23 */ /* 0x000fc20008010854 */
[----:B------:R-:W-:Y:S01]  /*139f0*/  FFMA.FTZ R72, R72, UR60, -R84 ;  /* 0x0000003c48487c23 */ /* 0x000fe20008010854 */
[----:B------:R-:W-:-:S01]  /*13a00*/  FADD.FTZ R92, R20, R61 ;  /* 0x0000003d145c7221 */ /* 0x000fc20000010000 */
        /* <DEDUP_REMOVED lines=11> */
[----:B------:R-:W-:-:S01]  /*13ac0*/  FADD.FTZ R100, R94, R103 ;  /* 0x000000675e647221 */ /* 0x000fc20000010000 */
[--C-:B------:R-:W-:Y:S01]  /*13ad0*/  FFMA.FTZ R40, R40, UR60, -R84.reuse ;  /* 0x0000003c28287c23 */ /* 0x100fe20008010854 */
[----:B------:R-:W-:-:S01]  /*13ae0*/  FFMA.FTZ R41, R41, UR60, -R84 ;  /* 0x0000003c29297c23 */ /* 0x000fc20008010854 */
[----:B------:R-:W-:Y:S01]  /*13af0*/  FFMA.FTZ R42, R42, UR60, -R84 ;  /* 0x0000003c2a2a7c23 */ /* 0x000fe20008010854 */
[----:B------:R-:W-:-:S01]  /*13b00*/  FADD.FTZ R103, R95, R100 ;  /* 0x000000645f677221 */ /* 0x000fc20000010000 */
[--C-:B------:R-:W-:Y:S01]  /*13b10*/  FFMA.FTZ R43, R43, UR60, -R84.reuse ;  /* 0x0000003c2b2b7c23 */ /* 0x100fe20008010854 */
[----:B------:R-:W-:-:S01]  /*13b20*/  FFMA.FTZ R45, R45, UR60, -R84 ;  /* 0x0000003c2d2d7c23 */ /* 0x000fc20008010854 */
[----:B------:R-:W2:Y:S01]  /*13b30*/  MUFU.EX2 R88, R88 ;  /* 0x0000005800587308 */ /* 0x000ea20000000800 */
        /* <DEDUP_REMOVED lines=18> */
[----:B------:R-:W-:-:S04]  /*13c60*/  F2FP.SATFINITE.E4M3.F32.PACK_AB_MERGE_C R85, R88, R85, RZ ;  /* 0x000000555855723e */ /* 0x000fc800048070ff */
[----:B------:R-:W-:Y:S01]  /*13c70*/  F2FP.SATFINITE.E4M3.F32.PACK_AB_MERGE_C R185, R3, R12, R85 ;  /* 0x0000000c03b9723e */ /* 0x000fe20004807055 */
[----:B------:R-:W2:Y:S01]  /*13c80*/  MUFU.EX2 R90, R90 ;  /* 0x0000005a005a7308 */ /* 0x000ea20000000800 */
[----:B0-----:R-:W-:-:S07]  /*13c90*/  FADD.FTZ R92, R86, R63 ;  /* 0x0000003f565c7221 */ /* 0x001fce0000010000 */
[----:B------:R-:W0:Y:S01]  /*13ca0*/  MUFU.EX2 R91, R91 ;  /* 0x0000005b005b7308 */ /* 0x000e220000000800 */
[----:B-1----:R-:W-:-:S01]  /*13cb0*/  FADD.FTZ R63, R89, R92 ;  /* 0x0000005c593f7221 */ /* 0x002fc20000010000 */
[----:B------:R-:W-:-:S04]  /*13cc0*/  FADD.FTZ R92, R32, R103 ;  /* 0x00000067205c7221 */ /* 0x000fc80000010000 */
[----:B------:R-:W-:Y:S02]  /*13cd0*/  FADD.FTZ R92, R99, R92 ;  /* 0x0000005c635c7221 */ /* 0x000fe40000010000 */
[----:B------:R-:W1:Y:S01]  /*13ce0*/  MUFU.EX2 R72, R72 ;  /* 0x0000004800487308 */ /* 0x000e620000000800 */
[----:B--2---:R-:W-:-:S01]  /*13cf0*/  FADD.FTZ R20, R90, R63 ;  /* 0x0000003f5a147221 */ /* 0x004fc20000010000 */
[----:B------:R-:W-:-:S06]  /*13d00*/  FADD.FTZ R95, R33, R92 ;  /* 0x0000005c215f7221 */ /* 0x000fcc0000010000 */
[----:B------:R-:W2:Y:S01]  /*13d10*/  MUFU.EX2 R73, R73 ;  /* 0x0000004900497308 */ /* 0x000ea20000000800 */
[----:B0-----:R-:W-:-:S01]  /*13d20*/  FADD.FTZ R63, R91, R20 ;  /* 0x000000145b3f7221 */ /* 0x001fc20000010000 */
[----:B------:R-:W-:Y:S01]  /*13d30*/  FADD.FTZ R20, R34, R95 ;  /* 0x0000005f22147221 */ /* 0x000fe20000010000 */
[----:B------:R-:W-:-:S04]  /*13d40*/  F2FP.SATFINITE.E4M3.F32.PACK_AB_MERGE_C R90, R91, R90, RZ ;  /* 0x0000005a5b5a723e */ /* 0x000fc800048070ff */
[----:B------:R-:W-:Y:S01]  /*13d50*/  F2FP.SATFINITE.E4M3.F32.PACK_AB_MERGE_C R187, R89, R86, R90 ;  /* 0x0000005659bb723e */ /* 0x000fe2000480705a */
[----:B------:R-:W0:Y:S01]  /*13d60*/  MUFU.EX2 R74, R74 ;  /* 0x0000004a004a7308 */ /* 0x000e220000000800 */
[----:B-1----:R-:W-:-:S01]  /*13d70*/  FADD.FTZ R0, R72, R63 ;  /* 0x0000003f48007221 */ /* 0x002fc20000010000 */
[----:B------:R-:W-:-:S04]  /*13d80*/  FADD.FTZ R63, R35, R20 ;  /* 0x00000014233f7221 */ /* 0x000fc80000010000 */
[----:B------:R-:W-:Y:S02]  /*13d90*/  FADD.FTZ R63, R102, R63 ;  /* 0x0000003f663f7221 */ /* 0x000fe40000010000 */
[----:B------:R-:W1:Y:S01]  /*13da0*/  MUFU.EX2 R93, R93 ;  /* 0x0000005d005d7308 */ /* 0x000e620000000800 */
[----:B--2---:R-:W-:-:S01]  /*13db0*/  FADD.FTZ R21, R73, R0 ;  /* 0x0000000049157221 */ /* 0x004fc20000010000 */
[----:B------:R-:W-:Y:S01]  /*13dc0*/  FADD.FTZ R32, R36, R63 ;  /* 0x0000003f24207221 */ /* 0x000fe20000010000 */
[----:B------:R-:W-:-:S03]  /*13dd0*/  FFMA.FTZ R0, R44, UR60, -R84 ;  /* 0x0000003c2c007c23 */ /* 0x000fc60008010854 */
[----:B------:R-:W-:Y:S02]  /*13de0*/  FADD.FTZ R33, R37, R32 ;  /* 0x0000002025217221 */ /* 0x000fe40000010000 */
[----:B------:R-:W2:Y:S01]  /*13df0*/  MUFU.EX2 R75, R75 ;  /* 0x0000004b004b7308 */ /* 0x000ea20000000800 */
[----:B0-----:R-:W-:-:S01]  /*13e00*/  FADD.FTZ R20, R74, R21 ;  /* 0x000000154a147221 */ /* 0x001fc20000010000 */
[----:B------:R-:W-:Y:S02]  /*13e10*/  FADD.FTZ R38, R38, R33 ;  /* 0x0000002126267221 */ /* 0x000fe40000010000 */
[----:B------:R-:W0:Y:S02]  /*13e20*/  @P6 LDC R33, c[0x0][0x450] ;  /* 0x00011400ff216b82 */ /* 0x000e240000000800 */
[----:B------:R-:W-:-:S02]  /*13e30*/  FADD.FTZ R39, R39, R38 ;  /* 0x0000002627277221 */ /* 0x000fc40000010000 */
[----:B------:R-:W3:Y:S01]  /*13e40*/  MUFU.EX2 R76, R76 ;  /* 0x0000004c004c7308 */ /* 0x000ee20000000800 */
[----:B-1----:R-:W-:-:S01]  /*13e50*/  FADD.FTZ R20, R93, R20 ;  /* 0x000000145d147221 */ /* 0x002fc20000010000 */
[----:B------:R-:W-:Y:S01]  /*13e60*/  FADD.FTZ R32, R48, R39 ;  /* 0x0000002730207221 */ /* 0x000fe20000010000 */
[----:B------:R-:W-:-:S03]  /*13e70*/  F2FP.SATFINITE.E4M3.F32.PACK_AB_MERGE_C R74, R93, R74, RZ ;  /* 0x0000004a5d4a723e */ /* 0x000fc600048070ff */
[----:B------:R-:W-:Y:S01]  /*13e80*/  FADD.FTZ R49, R49, R32 ;  /* 0x0000002031317221 */ /* 0x000fe20000010000 */
[----:B------:R-:W-:Y:S01]  /*13e90*/  F2FP.SATFINITE.E4M3.F32.PACK_AB_MERGE_C R32, R55, R54, RZ ;  /* 0x000000363720723e */ /* 0x000fe200048070ff */
[----:B------:R-:W1:Y:S01]  /*13ea0*/  MUFU.EX2 R77, R77 ;  /* 0x0000004d004d7308 */ /* 0x000e620000000800 */
[----:B--2---:R-:W-:-:S01]  /*13eb0*/  FADD.FTZ R21, R75, R20 ;  /* 0x000000144b157221 */ /* 0x004fc20000010000 */
[----:B------:R-:W-:Y:S01]  /*13ec0*/  FADD.FTZ R50, R50, R49 ;  /* 0x0000003132327221 */ /* 0x000fe20000010000 */
[----:B------:R-:W-:-:S03]  /*13ed0*/  F2FP.SATFINITE.E4M3.F32.PACK_AB_MERGE_C R181, R73, R72, R74 ;  /* 0x0000004849b5723e */ /* 0x000fc6000480704a */
[----:B------:R-:W-:Y:S02]  /*13ee0*/  FADD.FTZ R51, R51, R50 ;  /* 0x0000003233337221 */ /* 0x000fe40000010000 */
[----:B------:R-:W2:Y:S01]  /*13ef0*/  MUFU.EX2 R78, R78 ;  /* 0x0000004e004e7308 */ /* 0x000ea20000000800 */
[----:B---3--:R-:W-:-:S07]  /*13f00*/  FADD.FTZ R20, R76, R21 ;  /* 0x000000154c147221 */ /* 0x008fce0000010000 */
[----:B------:R-:W3:Y:S01]  /*13f10*/  MUFU.EX2 R56, R56 ;  /* 0x0000003800387308 */ /* 0x000ee20000000800 */
[----:B-1----:R-:W-:-:S07]  /*13f20*/  FADD.FTZ R21, R77, R20 ;  /* 0x000000144d157221 */ /* 0x002fce0000010000 */
[----:B------:R-:W1:Y:S01]  /*13f30*/  MUFU.EX2 R57, R57 ;  /* 0x0000003900397308 */ /* 0x000e620000000800 */
[----:B--2---:R-:W-:-:S01]  /*13f40*/  FADD.FTZ R21, R78, R21 ;  /* 0x000000154e157221 */ /* 0x004fc20000010000 */
[----:B------:R-:W-:-:S04]  /*13f50*/  F2FP.SATFINITE.E4M3.F32.PACK_AB_MERGE_C R77, R78, R77, RZ ;  /* 0x0000004d4e4d723e */ /* 0x000fc800048070ff */
[----:B------:R-:W-:Y:S02]  /*13f60*/  F2FP.SATFINITE.E4M3.F32.PACK_AB_MERGE_C R183, R76, R75, R77 ;  /* 0x0000004b4cb7723e */ /* 0x000fe4000480704d */
[----:B------:R-:W2:Y:S01]  /*13f70*/  MUFU.EX2 R58, R58 ;  /* 0x0000003a003a7308 */ /* 0x000ea20000000800 */
[----:B---3--:R-:W-:-:S07]  /*13f80*/  FADD.FTZ R20, R56, R21 ;  /* 0x0000001538147221 */ /* 0x008fce0000010000 */
[----:B------:R-:W3:Y:S01]  /*13f90*/  MUFU.EX2 R79, R79 ;  /* 0x0000004f004f7308 */ /* 0x000ee20000000800 */
[----:B-1----:R-:W-:-:S07]  /*13fa0*/  FADD.FTZ R21, R57, R20 ;  /* 0x0000001439157221 */ /* 0x002fce0000010000 */
[----:B------:R-:W1:Y:S01]  /*13fb0*/  MUFU.EX2 R59, R59 ;  /* 0x0000003b003b7308 */ /* 0x000e620000000800 */
[----:B--2---:R-:W-:-:S07]  /*13fc0*/  FADD.FTZ R20, R58, R21 ;  /* 0x000000153a147221 */ /* 0x004fce0000010000 */
[----:B------:R-:W2:Y:S01]  /*13fd0*/  MUFU.EX2 R60, R60 ;  /* 0x0000003c003c7308 */ /* 0x000ea20000000800 */
[----:B---3--:R-:W-:-:S01]  /*13fe0*/  FADD.FTZ R20, R79, R20 ;  /* 0x000000144f147221 */ /* 0x008fc20000010000 */
[----:B------:R-:W-:-:S04]  /*13ff0*/  F2FP.SATFINITE.E4M3.F32.PACK_AB_MERGE_C R58, R79, R58, RZ ;  /* 0x0000003a4f3a723e */ /* 0x000fc800048070ff */
[----:B------:R-:W-:Y:S02]  /*14000*/  F2FP.SATFINITE.E4M3.F32.PACK_AB_MERGE_C R177, R57, R56, R58 ;  /* 0x0000003839b1723e */ /* 0x000fe4000480703a */
[----:B------:R-:W3:Y:S01]  /*14010*/  MUFU.EX2 R61, R61 ;  /* 0x0000003d003d7308 */ /* 0x000ee20000000800 */
[----:B-1----:R-:W-:-:S07]  /*14020*/  FADD.FTZ R21, R59, R20 ;  /* 0x000000143b157221 */ /* 0x002fce0000010000 */
[----:B------:R-:W1:Y:S01]  /*14030*/  MUFU.EX2 R62, R62 ;  /* 0x0000003e003e7308 */ /* 0x000e620000000800 */
[----:B--2---:R-:W-:-:S07]  /*14040*/  FADD.FTZ R20, R60, R21 ;  /* 0x000000153c147221 */ /* 0x004fce0000010000 */
[----:B------:R-:W2:Y:S01]  /*14050*/  MUFU.EX2 R53, R53 ;  /* 0x0000003500357308 */ /* 0x000ea20000000800 */
[----:B---3--:R-:W-:-:S07]  /*14060*/  FADD.FTZ R21, R61, R20 ;  /* 0x000000143d157221 */ /* 0x008fce0000010000 */
[----:B------:R-:W3:Y:S01]  /*14070*/  MUFU.EX2 R40, R40 ;  /* 0x0000002800287308 */ /* 0x000ee20000000800 */
[----:B-1----:R-:W-:-:S01]  /*14080*/  FADD.FTZ R21, R62, R21 ;  /* 0x000000153e157221 */ /* 0x002fc20000010000 */
[----:B------:R-:W-:-:S04]  /*14090*/  F2FP.SATFINITE.E4M3.F32.PACK_AB_MERGE_C R61, R62, R61, RZ ;  /* 0x0000003d3e3d723e */ /* 0x000fc800048070ff */
[----:B------:R-:W-:Y:S02]  /*140a0*/  F2FP.SATFINITE.E4M3.F32.PACK_AB_MERGE_C R179, R60, R59, R61 ;  /* 0x0000003b3cb3723e */ /* 0x000fe4000480703d */
[----:B------:R-:W1:Y:S01]  /*140b0*/  MUFU.EX2 R41, R41 ;  /* 0x0000002900297308 */ /* 0x000e620000000800 */
[----:B--2---:R-:W-:Y:S01]  /*140c0*/  F2FP.SATFINITE.E4M3.F32.PACK_AB_MERGE_C R172, R53, R52, R32 ;  /* 0x0000003435ac723e */ /* 0x004fe20004807020 */
[----:B------:R-:W-:-:S04]  /*140d0*/  FADD.FTZ R52, R52, R51 ;  /* 0x0000003334347221 */ /* 0x000fc80000010000 */
[----:B------:R-:W-:Y:S02]  /*140e0*/  FADD.FTZ R53, R53, R52 ;  /* 0x0000003435357221 */ /* 0x000fe40000010000 */
[----:B------:R-:W2:Y:S01]  /*140f0*/  MUFU.EX2 R42, R42 ;  /* 0x0000002a002a7308 */ /* 0x000ea20000000800 */
[----:B---3--:R-:W-:-:S01]  /*14100*/  FADD.FTZ R20, R40, R21 ;  /* 0x0000001528147221 */ /* 0x008fc20000010000 */
[----:B------:R-:W-:-:S04]  /*14110*/  FADD.FTZ R54, R54, R53 ;  /* 0x0000003536367221 */ /* 0x000fc80000010000 */
[----:B------:R-:W-:Y:S02]  /*14120*/  FADD.FTZ R55, R55, R54 ;  /* 0x0000003637377221 */ /* 0x000fe40000010000 */
[----:B------:R-:W-:Y:S01]  /*14130*/  MUFU.EX2 R66, R66 ;  /* 0x0000004200427308 */ /* 0x000fe20000000800 */
[----:B-1----:R-:W-:-:S07]  /*14140*/  FADD.FTZ R21, R41, R20 ;  /* 0x0000001429157221 */ /* 0x002fce0000010000 */
[----:B------:R-:W1:Y:S01]  /*14150*/  MUFU.EX2 R67, R67 ;  /* 0x0000004300437308 */ /* 0x000e620000000800 */
[----:B--2---:R-:W-:-:S01]  /*14160*/  FADD.FTZ R20, R42, R21 ;  /* 0x000000152a147221 */ /* 0x004fc20000010000 */
[----:B------:R-:W-:-:S06]  /*14170*/  IMAD.MOV.U32 R21, RZ, RZ, R201 ;  /* 0x000000ffff157224 */ /* 0x000fcc00078e00c9 */
[----:B------:R-:W2:Y:S08]  /*14180*/  MUFU.EX2 R43, R43 ;  /* 0x0000002b002b7308 */ /* 0x000eb00000000800 */
[----:B------:R-:W-:Y:S01]  /*14190*/  MUFU.EX2 R64, R64 ;  /* 0x0000004000407308 */ /* 0x000fe20000000800 */
[----:B-1----:R-:W-:-:S07]  /*141a0*/  F2FP.SATFINITE.E4M3.F32.PACK_AB_MERGE_C R32, R67, R66, RZ ;  /* 0x000000424320723e */ /* 0x002fce00048070ff */
[----:B------:R-:W1:Y:S01]  /*141b0*/  MUFU.EX2 R65, R65 ;  /* 0x0000004100417308 */ /* 0x000e620000000800 */
[C---:B--2---:R-:W-:Y:S01]  /*141c0*/  F2FP.SATFINITE.E4M3.F32.PACK_AB_MERGE_C R42, R43.reuse, R42, RZ ;  /* 0x0000002a2b2a723e */ /* 0x044fe200048070ff */
[----:B------:R-:W-:Y:S02]  /*141d0*/  FADD.FTZ R43, R43, R20 ;  /* 0x000000142b2b7221 */ /* 0x000fe40000010000 */
[----:B------:R-:W2:Y:S01]  /*141e0*/  @P6 LDC R20, c[0x0][0x44c] ;  /* 0x00011300ff146b82 */ /* 0x000ea20000000800 */
[----:B------:R-:W-:-:S03]  /*141f0*/  F2FP.SATFINITE.E4M3.F32.PACK_AB_MERGE_C R173, R41, R40, R42 ;  /* 0x0000002829ad723e */ /* 0x000fc6000480702a */
[----:B------:R-:W3:Y:S08]  /*14200*/  MUFU.EX2 R0, R0 ;  /* 0x0000000000007308 */ /* 0x000ef00000000800 */
[----:B------:R-:W4:Y:S01]  /*14210*/  MUFU.EX2 R45, R45 ;  /* 0x0000002d002d7308 */ /* 0x000f220000000800 */
[----:B-1----:R-:W-:Y:S01]  /*14220*/  F2FP.SATFINITE.E4M3.F32.PACK_AB_MERGE_C R174, R65, R64, R32 ;  /* 0x0000004041ae723e */ /* 0x002fe20004807020 */
[----:B------:R-:W-:-:S04]  /*14230*/  FADD.FTZ R64, R64, R55 ;  /* 0x0000003740407221 */ /* 0x000fc80000010000 */
[----:B------:R-:W-:Y:S02]  /*14240*/  FADD.FTZ R65, R65, R64 ;  /* 0x0000004041417221 */ /* 0x000fe40000010000 */
[----:B------:R-:W1:Y:S01]  /*14250*/  MUFU.EX2 R46, R46 ;  /* 0x0000002e002e7308 */ /* 0x000e620000000800 */
[----:B---3--:R-:W-:-:S01]  /*14260*/  FADD.FTZ R12, R0, R43 ;  /* 0x0000002b000c7221 */ /* 0x008fc20000010000 */
[----:B------:R-:W-:Y:S01]  /*14270*/  FADD.FTZ R66, R66, R65 ;  /* 0x0000004142427221 */ /* 0x000fe20000010000 */
[----:B--2---:R-:W-:-:S04]  /*14280*/  @P6 IMAD.HI.U32 R20, R201, R20, RZ ;  /* 0x00000014c9146227 */ /* 0x004fc800078e00ff */
[----:B------:R-:W-:Y:S01]  /*14290*/  FADD.FTZ R67, R67, R66 ;  /* 0x0000004243437221 */ /* 0x000fe20000010000 */
[----:B------:R-:W-:Y:S01]  /*142a0*/  MUFU.EX2 R70, R70 ;  /* 0x0000004600467308 */ /* 0x000fe20000000800 */
[----:B----4-:R-:W-:-:S01]  /*142b0*/  FADD.FTZ R3, R45, R12 ;  /* 0x0000000c2d037221 */ /* 0x010fc20000010000 */
[----:B0-----:R-:W-:Y:S02]  /*142c0*/  @P6 SHF.R.U32.HI R21, RZ, R33, R20 ;  /* 0x00000021ff156219 */ /* 0x001fe40000011614 */
[----:B------:R-:W-:-:S03]  /*142d0*/  ISETP.GE.AND P6, PT, R15, 0x1, PT ;  /* 0x000000010f00780c */ /* 0x000fc60003fc6270 */
[----:B------:R-:W-:Y:S01]  /*142e0*/  IMAD.IADD R21, R104, 0x1, R21 ;  /* 0x0000000168157824 */ /* 0x000fe200078e0215 */
[----:B------:R-:W0:Y:S01]  /*142f0*/  MUFU.EX2 R71, R71 ;  /* 0x0000004700477308 */ /* 0x000e220000000800 */
[----:B-1----:R-:W-:-:S02]  /*14300*/  FADD.FTZ R12, R46, R3 ;  /* 0x000000032e0c7221 */ /* 0x002fc40000010000 */
[----:B------:R-:W-:-:S05]  /*14310*/  IMAD.IADD R14, R21, 0x1, R14 ;  /* 0x00000001150e7824 */ /* 0x000fca00078e020e */
        /* <DEDUP_REMOVED lines=13> */
[----:B-1----:R-:W-:-:S01]  /*143f0*/  FADD.FTZ R12, R24, R47 ;  /* 0x0000002f180c7221 */ /* 0x002fc20000010000 */
        /* <DEDUP_REMOVED lines=10> */
[----:B0-----:R-:W-:-:S01]  /*144a0*/  FADD.FTZ R0, R27, R0 ;  /* 0x000000001b007221 */ /* 0x001fc20000010000 */
[----:B------:R-:W-:-:S04]  /*144b0*/  F2FP.SATFINITE.E4M3.F32.PACK_AB_MERGE_C R26, R27, R26, RZ ;  /* 0x0000001a1b1a723e */ /* 0x000fc800048070ff */
[----:B------:R-:W-:Y:S02]  /*144c0*/  F2FP.SATFINITE.E4M3.F32.PACK_AB_MERGE_C R169, R25, R24, R26 ;  /* 0x0000001819a9723e */ /* 0x000fe4000480701a */
[----:B------:R-:W0:Y:S08]  /*144d0*/  MUFU.EX2 R29, R29 ;  /* 0x0000001d001d7308 */ /* 0x000e300000000800 */
[----:B------:R-:W2:Y:S01]  /*144e0*/  MUFU.EX2 R28, R28 ;  /* 0x0000001c001c7308 */ /* 0x000ea20000000800 */
[----:B-1----:R-:W-:Y:S01]  /*144f0*/  F2FP.SATFINITE.E4M3.F32.PACK_AB_MERGE_C R170, R81, R80, R3 ;  /* 0x0000005051aa723e */ /* 0x002fe20004807003 */
[----:B------:R-:W-:-:S04]  /*14500*/  FADD.FTZ R80, R80, R71 ;  /* 0x0000004750507221 */ /* 0x000fc80000010000 */
[----:B------:R-:W-:Y:S02]  /*14510*/  FADD.FTZ R81, R81, R80 ;  /* 0x0000005051517221 */ /* 0x000fe40000010000 */
[----:B------:R-:W-:Y:S01]  /*14520*/  MUFU.EX2 R30, R30 ;  /* 0x0000001e001e7308 */ /* 0x000fe20000000800 */
[----:B0-----:R-:W-:-:S01]  /*14530*/  FADD.FTZ R3, R29, R0 ;  /* 0x000000001d037221 */ /* 0x001fc20000010000 */
[----:B------:R-:W-:-:S04]  /*14540*/  FADD.FTZ R12, R82, R81 ;  /* 0x00000051520c7221 */ /* 0x000fc80000010000 */
[----:B------:R-:W-:Y:S02]  /*14550*/  FADD.FTZ R12, R83, R12 ;  /* 0x0000000c530c7221 */ /* 0x000fe40000010000 */
[----:B------:R-:W0:Y:S01]  /*14560*/  MUFU.EX2 R31, R31 ;  /* 0x0000001f001f7308 */ /* 0x000e220000000800 */
[----:B--2---:R-:W-:-:S01]  /*14570*/  FADD.FTZ R3, R28, R3 ;  /* 0x000000031c037221 */ /* 0x004fc20000010000 */
[----:B0-----:R-:W-:-:S03]  /*14580*/  F2FP.SATFINITE.E4M3.F32.PACK_AB_MERGE_C R0, R31, R30, RZ ;  /* 0x0000001e1f00723e */ /* 0x001fc600048070ff */
[----:B------:R-:W-:Y:S01]  /*14590*/  FADD.FTZ R30, R30, R3 ;  /* 0x000000031e1e7221 */ /* 0x000fe20000010000 */
[----:B------:R-:W-:-:S03]  /*145a0*/  F2FP.SATFINITE.E4M3.F32.PACK_AB_MERGE_C R171, R28, R29, R0 ;  /* 0x0000001d1cab723e */ /* 0x000fc60004807000 */
[----:B------:R-:W-:Y:S01]  /*145b0*/  FADD.FTZ R3, R31, R30 ;  /* 0x0000001e1f037221 */ /* 0x000fe20000010000 */
[----:B------:R-:W-:Y:S01]  /*145c0*/  VIADD R0, R105, 0xfffffffe ;  /* 0xfffffffe69007836 */ /* 0x000fe20000000000 */
        /* <DEDUP_REMOVED lines=12> */
.L_x_1949:
[----:B------:R-:W-:-:S13]  /*14690*/  ISETP.NE.AND P1, PT, R15, 0x1, PT ;  /* 0x000000010f00780c */ /* 0x000fda0003f25270 */
[----:B------:R-:W0:Y:S02]  /*146a0*/  @P1 LDC.64 R24, c[0x0][0x9e8] ;  /* 0x00027a00ff181b82 */ /* 0x000e240000000a00 */
[----:B0-----:R-:W-:-:S05]  /*146b0*/  @P1 IMAD.HI.U32 R24, R20, R24, RZ ;  /* 0x0000001814181227 */ /* 0x001fca00078e00ff */
[----:B------:R-:W-:-:S07]  /*146c0*/  @P1 SHF.R.U32.HI R20, RZ, R25, R24 ;  /* 0x00000019ff141219 */ /* 0x000fce0000011618 */
.L_x_1950:
[----:B------:R-:W-:Y:S05]  /*146d0*/  BSYNC B0 ;  /* 0x0000000000007941 */ /* 0x000fea0003800000 */
.L_x_1948:
[----:B------:R-:W-:-:S05]  /*146e0*/  IMAD R15, R20, R15, R15 ;  /* 0x0000000f140f7224 */ /* 0x000fca00078e020f */
[----:B------:R-:W-:-:S07]  /*146f0*/  VIMNMX R14, R14, R15, PT ;  /* 0x0000000f0e0e7248 */ /* 0x000fce0003fe0100 */
.L_x_1947:
[----:B------:R-:W-:Y:S01]  /*14700*/  IMAD.HI R14, R14, 0x66666667, RZ ;  /* 0x666666670e0e7827 */ /* 0x000fe200078e02ff */
[----:B------:R-:W-:Y:S02]  /*14710*/  CS2R R24, SRZ ;  /* 0x0000000000187805 */ /* 0x000fe4000001ff00 */
[----:B------:R-:W-:Y:S02]  /*14720*/  CS2R R26, SRZ ;  /* 0x00000000001a7805 */ /* 0x000fe4000001ff00 */
[----:B------:R-:W-:Y:S02]  /*14730*/  CS2R R28, SRZ ;  /* 0x00000000001c7805 */ /* 0x000fe4000001ff00 */
[----:B------:R-:W-:Y:S02]  /*14740*/  CS2R R30, SRZ ;  /* 0x00000000001e7805 */ /* 0x000fe4000001ff00 */
[----:B------:R-:W-:Y:S02]  /*14750*/  SHF.R.U32.HI R15, RZ, 0x1f, R14 ;  /* 0x0000001fff0f7819 */ /* 0x000fe4000001160e */
[----:B------:R-:W-:-:S02]  /*14760*/  CS2R R32, SRZ ;  /* 0x0000000000207805 */ /* 0x000fc4000001ff00 */
[----:B------:R-:W-:Y:S02]  /*14770*/  CS2R R34, SRZ ;  /* 0x0000000000227805 */ /* 0x000fe4000001ff00 */
[----:B------:R-:W-:Y:S02]  /*14780*/  CS2R R36, SRZ ;  /* 0x0000000000247805 */ /* 0x000fe4000001ff00 */
[----:B------:R-:W-:Y:S02]  /*14790*/  LEA.HI.SX32 R15, R14, R15, 0x1a ;  /* 0x0000000f0e0f7211 */ /* 0x000fe400078fd2ff */
[----:B------:R-:W-:Y:S02]  /*147a0*/  CS2R R38, SRZ ;  /* 0x0000000000267805 */ /* 0x000fe4000001ff00 */
[----:B------:R-:W-:Y:S02]  /*147b0*/  CS2R R40, SRZ ;  /* 0x0000000000287805 */ /* 0x000fe4000001ff00 */
[----:B------:R-:W-:-:S02]  /*147c0*/  CS2R R42, SRZ ;  /* 0x00000000002a7805 */ /* 0x000fc4000001ff00 */
[----:B------:R-:W-:Y:S02]  /*147d0*/  VIMNMX R205, R204, R15, !PT ;  /* 0x0000000fcccd7248 */ /* 0x000fe40007fe0100 */
[----:B------:R-:W-:Y:S02]  /*147e0*/  CS2R R44, SRZ ;  /* 0x00000000002c7805 */ /* 0x000fe4000001ff00 */
[----:B------:R-:W-:Y:S02]  /*147f0*/  CS2R R46, SRZ ;  /* 0x00000000002e7805 */ /* 0x000fe4000001ff00 */
[----:B------:R-:W-:Y:S02]  /*14800*/  CS2R R48, SRZ ;  /* 0x0000000000307805 */ /* 0x000fe4000001ff00 */
[----:B------:R-:W-:Y:S02]  /*14810*/  ISETP.GE.AND P1, PT, R0, R205, PT ;  /* 0x000000cd0000720c */ /* 0x000fe40003f26270 */
        /* <DEDUP_REMOVED lines=51> */
[----:B------:R-:W-:-:S07]  /*14b50*/  CS2R R24, SRZ ;  /* 0x0000000000187805 */ /* 0x000fce000001ff00 */
.L_x_1971:
[----:B------:R-:W-:Y:S01]  /*14b60*/  ISETP.NE.AND P1, PT, R202, RZ, PT ;  /* 0x000000ffca00720c */ /* 0x000fe20003f25270 */
[----:B------:R-:W-:Y:S01]  /*14b70*/  VIADD R206, R190, 0x1 ;  /* 0x00000001bece7836 */ /* 0x000fe20000000000 */
[----:B------:R-:W-:Y:S05]  /*14b80*/  YIELD ;  /* 0x0000000000007946 */ /* 0x000fea0003800000 */
[----:B------:R-:W-:-:S04]  /*14b90*/  ISETP.NE.AND P2, PT, R206, 0x2, PT ;  /* 0x00000002ce00780c */ /* 0x000fc80003f45270 */
[----:B------:R-:W-:Y:S02]  /*14ba0*/  SEL R15, RZ, 0x1, P2 ;  /* 0x00000001ff0f7807 */ /* 0x000fe40001000000 */
[----:B------:R-:W-:Y:S02]  /*14bb0*/  SEL R206, R206, RZ, P2 ;  /* 0x000000ffcece7207 */ /* 0x000fe40001000000 */
[----:B------:R-:W-:Y:S01]  /*14bc0*/  LOP3.LUT R216, R192, R15, RZ, 0x3c, !PT ;  /* 0x0000000fc0d87212 */ /* 0x000fe200078e3cff */
[----:B------:R-:W-:Y:S06]  /*14bd0*/  @P1 BRA `(.L_x_1952) ;  /* 0x0000000000301947 */ /* 0x000fec0003800000 */
[----:B------:R-:W-:Y:S05]  /*14be0*/  @!P0 BRA `(.L_x_1953) ;  /* 0x0000000000048947 */ /* 0x000fea0003800000 */
[----:B------:R-:W-:Y:S01]  /*14bf0*/  BPT.TRAP 0x1 ;  /* 0x000000040000795c */ /* 0x000fe20000300000 */
.L_x_1953:
[----:B------:R-:W-:Y:S01]  /*14c00*/  IMAD R15, R206, 0x8, R17 ;  /* 0x00000008ce0f7824 */ /* 0x000fe200078e0211 */
[----:B------:R-:W-:-:S04]  /*14c10*/  SHF.L.U32 R14, R216, 0x1f, RZ ;  /* 0x0000001fd80e7819 */ /* 0x000fc800000006ff */
[----:B------:R0:W1:Y:S01]  /*14c20*/  SYNCS.PHASECHK.TRANS64.TRYWAIT P2, [R15+URZ+0x22830], R14 ;  /* 0x0228300e0f0075a7 */ /* 0x000062000804017f */
[----:B------:R-:W-:Y:S05]  /*14c30*/  @!P0 BRA `(.L_x_1954) ;  /* 0x0000000000048947 */ /* 0x000fea0003800000 */
[----:B------:R-:W-:Y:S01]  /*14c40*/  BPT.TRAP 0x1 ;  /* 0x000000040000795c */ /* 0x000fe20000300000 */
.L_x_1954:
[----:B------:R-:W-:Y:S04]  /*14c50*/  BSSY B0, `(.L_x_1952) ;  /* 0x0000004000007945 */ /* 0x000fe80003800000 */
[----:B-1----:R-:W-:Y:S05]  /*14c60*/  @P2 BRA `(.L_x_1955) ;  /* 0x0000000000082947 */ /* 0x002fea0003800000 */
[----:B------:R-:W1:Y:S02]  /*14c70*/  SYNCS.PHASECHK.TRANS64.TRYWAIT P2, [R15+URZ+0x22830], R14 ;  /* 0x0228300e0f0075a7 */ /* 0x000e64000804017f */
[----:B-1----:R-:W-:Y:S05]  /*14c80*/  @!P2 BRA `(.L_x_1956) ;  /* 0x000001d400b0a947 */ /* 0x002fea0003800000 */
.L_x_1955:
[----:B------:R-:W-:Y:S05]  /*14c90*/  BSYNC B0 ;  /* 0x0000000000007941 */ /* 0x000fea0003800000 */
.L_x_1952:
[----:B01----:R-:W0:Y:S01]  /*14ca0*/  S2R R14, SR_TID.X ;  /* 0x00000000000e7919 */ /* 0x003e220000002100 */
[----:B------:R-:W-:Y:S05]  /*14cb0*/  WARPSYNC.ALL ;  /* 0x0000000000007948 */ /* 0x000fea0003800000 */
[----:B------:R-:W-:Y:S01]  /*14cc0*/  IMAD R20, R206, 0x500, R13 ;  /* 0x00000500ce147824 */ /* 0x000fe200078e020d */
[----:B------:R-:W-:Y:S01]  /*14cd0*/  R2UR UR28, R10 ;  /* 0x000000000a1c72ca */ /* 0x000fe200000e0000 */
[----:B------:R-:W-:Y:S01]  /*14ce0*/  IMAD.MOV.U32 R21, RZ, RZ, 0x40000040 ;  /* 0x40000040ff157424 */ /* 0x000fe200078e00ff */
[----:B------:R-:W-:Y:S01]  /*14cf0*/  R2UR UR29, R11 ;  /* 0x000000000b1d72ca */ /* 0x000fe200000e0000 */
[----:B------:R-:W-:Y:S01]  /*14d00*/  IMAD.MOV.U32 R15, RZ, RZ, 0x40000040 ;  /* 0x40000040ff0f7424 */ /* 0x000fe200078e00ff */
[C---:B------:R-:W-:Y:S01]  /*14d10*/  R2UR UR30, R20.reuse ;  /* 0x00000000141e72ca */ /* 0x040fe200000e0000 */
[C---:B------:R-:W-:Y:S01]  /*14d20*/  VIADD R88, R20.reuse, 0x200 ;  /* 0x0000020014587836 */ /* 0x040fe20000000000 */
[----:B------:R-:W-:Y:S01]  /*14d30*/  R2UR UR31, R21 ;  /* 0x00000000151f72ca */ /* 0x000fe200000e0000 */
[----:B------:R-:W-:Y:S01]  /*14d40*/  IMAD.MOV.U32 R89, RZ, RZ, 0x40000040 ;  /* 0x40000040ff597424 */ /* 0x000fe200078e00ff */
        /* <DEDUP_REMOVED lines=10> */
[----:B------:R-:W-:-:S02]  /*14df0*/  R2UR UR36, R10 ;  /* 0x000000000a2472ca */ /* 0x000fc400000e0000 */
[----:B------:R-:W-:Y:S02]  /*14e00*/  R2UR UR37, R11 ;  /* 0x000000000b2572ca */ /* 0x000fe400000e0000 */
[----:B------:R-:W-:Y:S01]  /*14e10*/  R2UR UR46, R88 ;  /* 0x00000000582e72ca */ /* 0x000fe200000e0000 */
[----:B------:R-:W-:Y:S01]  /*14e20*/  VIADD R88, R20, 0x402 ;  /* 0x0000040214587836 */ /* 0x000fe20000000000 */
[----:B------:R-:W-:Y:S02]  /*14e30*/  R2UR UR47, R89 ;  /* 0x00000000592f72ca */ /* 0x000fe400000e0000 */
[----:B0-----:R-:W-:Y:S02]  /*14e40*/  SHF.R.U32.HI R14, RZ, 0x7, R14 ;  /* 0x00000007ff0e7819 */ /* 0x001fe4000001160e */
[----:B------:R-:W-:Y:S01]  /*14e50*/  R2UR UR6, R90 ;  /* 0x000000005a0672ca */ /* 0x000fe200000e0000 */
[----:B------:R-:W-:Y:S01]  /*14e60*/  VIADD R90, R20, 0x2 ;  /* 0x00000002145a7836 */ /* 0x000fe20000000000 */
[----:B------:R-:W-:Y:S01]  /*14e70*/  R2UR UR7, R91 ;  /* 0x000000005b0772ca */ /* 0x000fe200000e0000 */
[----:B------:R-:W-:Y:S01]  /*14e80*/  VIADD R92, R14, 0x8 ;  /* 0x000000080e5c7836 */ /* 0x000fe20000000000 */
[----:B------:R-:W-:Y:S01]  /*14e90*/  R2UR UR44, R10 ;  /* 0x000000000a2c72ca */ /* 0x000fe200000e0000 */
[----:B------:R-:W-:Y:S01]  /*14ea0*/  VIADD R14, R20, 0x100 ;  /* 0x00000100140e7836 */ /* 0x000fe20000000000 */
[----:B------:R-:W-:-:S02]  /*14eb0*/  R2UR UR45, R11 ;  /* 0x000000000b2d72ca */ /* 0x000fc400000e0000 */
[----:B------:R0:W-:Y:S01]  /*14ec0*/  BAR.SYNC.DEFER_BLOCKING R92, 0x100 ;  /* 0x0004005c0000751d */ /* 0x0001e20000010000 */
[----:B------:R-:W-:Y:S02]  /*14ed0*/  R2UR UR4, R90 ;  /* 0x000000005a0472ca */ /* 0x000fe400000e0000 */
[----:B------:R-:W-:Y:S01]  /*14ee0*/  R2UR UR34, R14 ;  /* 0x000000000e2272ca */ /* 0x000fe200000e0000 */
[----:B------:R-:W-:Y:S01]  /*14ef0*/  VIADD R14, R20, 0x400 ;  /* 0x00000400140e7836 */ /* 0x000fe20000000000 */
[----:B------:R-:W-:Y:S02]  /*14f00*/  R2UR UR5, R91 ;  /* 0x000000005b0572ca */ /* 0x000fe400000e0000 */
[----:B------:R-:W-:Y:S01]  /*14f10*/  MOV R90, UR47 ;  /* 0x0000002f005a7c02 */ /* 0x000fe20008000f00 */
[----:B------:R-:W-:Y:S01]  /*14f20*/  UMOV UR47, UR7 ;  /* 0x00000007002f7c82 */ /* 0x000fe20008000000 */
[----:B------:R-:W-:Y:S01]  /*14f30*/  MOV R91, UR46 ;  /* 0x0000002e005b7c02 */ /* 0x000fe20008000f00 */
[----:B------:R-:W-:Y:S01]  /*14f40*/  UMOV UR46, UR6 ;  /* 0x00000006002e7c82 */ /* 0x000fe20008000000 */
[----:B------:R-:W-:Y:S01]  /*14f50*/  R2UR UR54, R88 ;  /* 0x00000000583672ca */ /* 0x000fe200000e0000 */
[C---:B0-----:R-:W-:Y:S01]  /*14f60*/  VIADD R92, R20.reuse, 0x102 ;  /* 0x00000102145c7836 */ /* 0x041fe20000000000 */
[----:B------:R-:W-:Y:S01]  /*14f70*/  R2UR UR59, R93 ;  /* 0x000000005d3b72ca */ /* 0x000fe200000e0000 */
[----:B------:R-:W-:Y:S01]  /*14f80*/  VIADD R88, R20, 0x204 ;  /* 0x0000020414587836 */ /* 0x000fe20000000000 */
[----:B------:R-:W-:Y:S01]  /*14f90*/  R2UR UR8, R14 ;  /* 0x000000000e0872ca */ /* 0x000fe200000e0000 */
[----:B------:R-:W-:Y:S01]  /*14fa0*/  VIADD R14, R20, 0x302 ;  /* 0x00000302140e7836 */ /* 0x000fe20000000000 */
[----:B------:R-:W-:Y:S01]  /*14fb0*/  R2UR UR58, R92 ;  /* 0x000000005c3a72ca */ /* 0x000fe200000e0000 */
[----:B------:R-:W-:Y:S01]  /*14fc0*/  VIADD R92, R20, 0x4 ;  /* 0x00000004145c7836 */ /* 0x000fe20000000000 */
[----:B------:R-:W-:Y:S01]  /*14fd0*/  R2UR UR14, R88 ;  /* 0x00000000580e72ca */ /* 0x000fe200000e0000 */
[----:B------:R-:W-:Y:S01]  /*14fe0*/  VIADD R88, R20, 0x404 ;  /* 0x0000040414587836 */ /* 0x000fe20000000000 */
[----:B------:R-:W-:-:S02]  /*14ff0*/  R2UR UR9, R15 ;  /* 0x000000000f0972ca */ /* 0x000fc400000e0000 */
[C---:B------:R-:W-:Y:S01]  /*15000*/  R2UR UR55, R89.reuse ;  /* 0x00000000593772ca */ /* 0x040fe200000e0000 */
[----:B------:R-:W-:Y:S01]  /*15010*/  WARPGROUP.ARRIVE ;  /* 0x00000000000079c5 */ /* 0x000fe20000000000 */
[----:B------:R-:W-:Y:S01]  /*15020*/  R2UR UR6, R92 ;  /* 0x000000005c0672ca */ /* 0x000fe200000e0000 */
[----:B------:R-:W-:Y:S01]  /*15030*/  VIADD R92, R20, 0x6 ;  /* 0x00000006145c7836 */ /* 0x000fe20000000000 */
[C---:B------:R-:W-:Y:S02]  /*15040*/  R2UR UR15, R89.reuse ;  /* 0x00000000590f72ca */ /* 0x040fe400000e0000 */
[----:B------:R-:W-:Y:S01]  /*15050*/  R2UR UR22, R88 ;  /* 0x00000000581672ca */ /* 0x000fe200000e0000 */
[----:B------:R-:W-:Y:S01]  /*15060*/  QGMMA.64x32x32.F32.E4M3.E4M3 R152, gdesc[UR28], RZ, !UPT, gsb0 ;  /* 0x006000001c9879f3 */ /* 0x000fe2000c0008ff */
[----:B------:R-:W-:Y:S01]  /*15070*/  R2UR UR23, R89 ;  /* 0x00000000591772ca */ /* 0x000fe200000e0000 */
[----:B------:R-:W-:Y:S01]  /*15080*/  VIADD R88, R20, 0x206 ;  /* 0x0000020614587836 */ /* 0x000fe20000000000 */
[----:B------:R-:W-:Y:S01]  /*15090*/  R2UR UR56, R10 ;  /* 0x000000000a3872ca */ /* 0x000fe200000e0000 */
[----:B------:R-:W-:Y:S01]  /*150a0*/  IMAD.MOV.U32 R89, RZ, RZ, 0x40000040 ;  /* 0x40000040ff597424 */ /* 0x000fe200078e00ff */
[----:B------:R-:W-:-:S02]  /*150b0*/  R2UR UR57, R11 ;  /* 0x000000000b3972ca */ /* 0x000fc400000e0000 */
[C---:B------:R-:W-:Y:S02]  /*150c0*/  R2UR UR7, R93.reuse ;  /* 0x000000005d0772ca */ /* 0x040fe400000e0000 */
[----:B------:R-:W-:Y:S02]  /*150d0*/  R2UR UR26, R92 ;  /* 0x000000005c1a72ca */ /* 0x000fe400000e0000 */
[----:B------:R-:W-:Y:S02]  /*150e0*/  R2UR UR27, R93 ;  /* 0x000000005d1b72ca */ /* 0x000fe400000e0000 */
[----:B------:R-:W-:Y:S01]  /*150f0*/  MOV R217, UR59 ;  /* 0x0000003b00d97c02 */ /* 0x000fe20008000f00 */
[----:B------:R-:W-:Y:S01]  /*15100*/  UMOV UR59, UR9 ;  /* 0x00000009003b7c82 */ /* 0x000fe20008000000 */
[----:B------:R-:W-:Y:S01]  /*15110*/  MOV R222, UR58 ;  /* 0x0000003a00de7c02 */ /* 0x000fe20008000f00 */
[----:B------:R-:W-:Y:S01]  /*15120*/  UMOV UR58, UR8 ;  /* 0x00000008003a7c82 */ /* 0x000fe20008000000 */
[----:B------:R-:W-:Y:S01]  /*15130*/  MOV R224, UR6 ;  /* 0x0000000600e07c02 */ /* 0x000fe20008000f00 */
[----:B------:R-:W-:Y:S01]  /*15140*/  UMOV UR6, UR4 ;  /* 0x0000000400067c82 */ /* 0x000fe20008000000 */
[----:B------:R-:W-:-:S02]  /*15150*/  R2UR UR4, R8 ;  /* 0x00000000080472ca */ /* 0x000fc400000e0000 */
[----:B------:R-:W-:Y:S01]  /*15160*/  MOV R223, UR7 ;  /* 0x0000000700df7c02 */ /* 0x000fe20008000f00 */
[----:B------:R-:W-:Y:S01]  /*15170*/  UMOV UR7, UR5 ;  /* 0x0000000500077c82 */ /* 0x000fe20008000000 */
[----:B------:R-:W-:Y:S02]  /*15180*/  R2UR UR5, R9 ;  /* 0x00000000090572ca */ /* 0x000fe400000e0000 */
[----:B------:R-:W-:Y:S01]  /*15190*/  R2UR UR50, R14 ;  /* 0x000000000e3272ca */ /* 0x000fe200000e0000 */
[----:B------:R-:W-:Y:S01]  /*151a0*/  VIADD R14, R20, 0x104 ;  /* 0x00000104140e7836 */ /* 0x000fe20000000000 */
[----:B------:R-:W-:Y:S02]  /*151b0*/  R2UR UR51, R15 ;  /* 0x000000000f3372ca */ /* 0x000fe400000e0000 */
[----:B------:R-:W-:Y:S02]  /*151c0*/  R2UR UR48, R8 ;  /* 0x00000000083072ca */ /* 0x000fe400000e0000 */
[----:B------:R-:W-:-:S02]  /*151d0*/  R2UR UR49, R9 ;  /* 0x00000000093172ca */ /* 0x000fc400000e0000 */
[----:B------:R-:W-:Y:S02]  /*151e0*/  R2UR UR52, R8 ;  /* 0x00000000083472ca */ /* 0x000fe400000e0000 */
        /* <DEDUP_REMOVED lines=14> */
[----:B------:R-:W-:Y:S01]  /*152d0*/  R2UR UR21, R7 ;  /* 0x00000000071572ca */ /* 0x000fe200000e0000 */
[----:B------:R-:W-:Y:S02]  /*152e0*/  WARPGROUP.DEPBAR.LE gsb0, 0x0 ;  /* 0x00008000000079c5 */ /* 0x000fe40000010000 */
[----:B------:R-:W-:Y:S01]  /*152f0*/  WARPGROUP.ARRIVE ;  /* 0x00000000000079c5 */ /* 0x000fe20000000000 */
[----:B------:R-:W-:Y:S02]  /*15300*/  R2UR UR24, R4 ;  /* 0x00000000041872ca */ /* 0x000fe400000e0000 */
[----:B------:R-:W-:Y:S02]  /*15310*/  R2UR UR25, R5 ;  /* 0x00000000051972ca */ /* 0x000fe400000e0000 */
[----:B------:R-:W-:Y:S01]  /*15320*/  R2UR UR30, R14 ;  /* 0x000000000e1e72ca */ /* 0x000fe200000e0000 */
[----:B------:R-:W-:Y:S01]  /*15330*/  QGMMA.64x32x32.F32.E4M3.E4M3 R136, gdesc[UR32], RZ, !UPT, gsb0 ;  /* 0x00600000208879f3 */ /* 0x000fe2000c0008ff */
[----:B------:R-:W-:Y:S01]  /*15340*/  R2UR UR34, R88 ;  /* 0x00000000582272ca */ /* 0x000fe200000e0000 */
[C---:B------:R-:W-:Y:S01]  /*15350*/  VIADD R14, R20.reuse, 0x306 ;  /* 0x00000306140e7836 */ /* 0x040fe20000000000 */
        /* <DEDUP_REMOVED lines=8> */
[----:B------:R-:W-:Y:S02]  /*153e0*/  R2UR UR42, R20 ;  /* 0x00000000142a72ca */ /* 0x000fe400000e0000 */
[----:B------:R-:W-:Y:S02]  /*153f0*/  R2UR UR43, R21 ;  /* 0x00000000152b72ca */ /* 0x000fe400000e0000 */
[----:B------:R-:W-:-:S02]  /*15400*/  R2UR UR40, R4 ;  /* 0x00000000042872ca */ /* 0x000fc400000e0000 */
        /* <DEDUP_REMOVED lines=75> */
.L_x_1958:
[----:B------:R-:W-:Y:S01]  /*158c0*/  SHF.L.U32 R14, R192, 0x1f, RZ ;  /* 0x0000001fc00e7819 */ /* 0x000fe200000006ff */
[----:B------:R-:W-:-:S04]  /*158d0*/  IMAD R15, R190, 0x8, R17 ;  /* 0x00000008be0f7824 */ /* 0x000fc800078e0211 */
[----:B------:R0:W1:Y:S01]  /*158e0*/  SYNCS.PHASECHK.TRANS64.TRYWAIT P1, [R15+URZ+0x22850], R14 ;  /* 0x0228500e0f0075a7 */ /* 0x000062000802017f */
[----:B------:R-:W-:Y:S05]  /*158f0*/  @!P0 BRA `(.L_x_1959) ;  /* 0x0000000000048947 */ /* 0x000fea0003800000 */
[----:B------:R-:W-:Y:S01]  /*15900*/  BPT.TRAP 0x1 ;  /* 0x000000040000795c */ /* 0x000fe20000300000 */
.L_x_1959:
[----:B-1----:R-:W-:Y:S05]  /*15910*/  @P1 BRA `(.L_x_1957) ;  /* 0x0000000000081947 */ /* 0x002fea0003800000 */
[----:B------:R-:W1:Y:S02]  /*15920*/  SYNCS.PHASECHK.TRANS64.TRYWAIT P1, [R15+URZ+0x22850], R14 ;  /* 0x0228500e0f0075a7 */ /* 0x000e64000802017f */
[----:B-1----:R-:W-:Y:S05]  /*15930*/  @!P1 BRA `(.L_x_1960) ;  /* 0x000001c800989947 */ /* 0x002fea0003800000 */
.L_x_1957:
        /* <DEDUP_REMOVED lines=11> */
[----:B------:R-:W-:-:S04]  /*159f0*/  IMAD R14, R190, 0x500, R14 ;  /* 0x00000500be0e7824 */ /* 0x000fc800078e020e */
[C---:B------:R-:W-:Y:S01]  /*15a00*/  VIADD R20, R14.reuse, 0x100 ;  /* 0x000001000e147836 */ /* 0x040fe20000000000 */
[----:B------:R-:W-:-:S13]  /*15a10*/  R2UR UR6, R14 ;  /* 0x000000000e0672ca */ /* 0x000fda00000e0000 */
        /* <DEDUP_REMOVED lines=12> */
[----:B------:R-:W-:Y:S02]  /*15ae0*/  IMAD.MOV.U32 R21, RZ, RZ, -0x3ffffff0 ;  /* 0xc0000010ff157424 */ /* 0x000fe400078e00ff */
[----:B------:R-:W-:Y:S01]  /*15af0*/  VIADD R14, R14, 0x400 ;  /* 0x000004000e0e7836 */ /* 0x000fe20000000000 */
[----:B------:R-:W-:Y:S02]  /*15b00*/  WARPGROUP.DEPBAR.LE gsb0, 0x0 ;  /* 0x00008000000079c5 */ /* 0x000fe40000010000 */
[----:B------:R-:W-:-:S07]  /*15b10*/  WARPGROUP.ARRIVE ;  /* 0x00000000000079c5 */ /* 0x000fce0000000000 */
        /* <DEDUP_REMOVED lines=16> */
.L_x_1961:
[----:B------:R-:W1:Y:S01]  /*15c20*/  LDC R168, c[0x0][0x448] ;  /* 0x00011200ffa87b82 */ /* 0x000e620000000800 */
[C---:B0-----:R-:W-:Y:S01]  /*15c30*/  FMUL.FTZ R14, R2.reuse, R152 ;  /* 0x00000098020e7220 */ /* 0x041fe20000410000 */
        /* <DEDUP_REMOVED lines=22> */
[----:B-1----:R-:W-:Y:S01]  /*15da0*/  ISETP.NE.AND P2, PT, R168, 0x1, PT ;  /* 0x00000001a800780c */ /* 0x002fe20003f45270 */
        /* <DEDUP_REMOVED lines=13> */
[----:B------:R-:W0:Y:S01]  /*15e80*/  @P2 LDC R88, c[0x0][0x44c] ;  /* 0x00011300ff582b82 */ /* 0x000e220000000800 */
[C---:B------:R-:W-:Y:S01]  /*15e90*/  FMUL.FTZ R107, R2.reuse, R111 ;  /* 0x0000006f026b7220 */ /* 0x040fe20000410000 */
[C---:B------:R-:W-:Y:S01]  /*15ea0*/  FMUL.FTZ R111, R2.reuse, R115 ;  /* 0x00000073026f7220 */ /* 0x040fe20000410000 */
[C---:B------:R-:W-:Y:S01]  /*15eb0*/  FMUL.FTZ R115, R2.reuse, R119 ;  /* 0x0000007702737220 */ /* 0x040fe20000410000 */
[----:B------:R-:W-:Y:S01]  /*15ec0*/  FMUL.FTZ R119, R2, R89 ;  /* 0x0000005902777220 */ /* 0x000fe20000410000 */
[----:B------:R-:W-:-:S02]  /*15ed0*/  IMAD.IADD R169, R208, 0x1, R201 ;  /* 0x00000001d0a97824 */ /* 0x000fc400078e02c9 */
        /* <DEDUP_REMOVED lines=9> */
[----:B------:R-:W-:Y:S02]  /*15f70*/  IMAD.U32 R100, RZ, RZ, UR61 ;  /* 0x0000003dff647e24 */ /* 0x000fe4000f8e00ff */
        /* <DEDUP_REMOVED lines=8> */
[----:B0-----:R-:W-:-:S04]  /*16000*/  @P2 IMAD.HI.U32 R88, R169, R88, RZ ;  /* 0x00000058a9582227 */ /* 0x001fc800078e00ff */
[C---:B------:R-:W-:Y:S01]  /*16010*/  FMUL.FTZ R140, R2.reuse, R140 ;  /* 0x0000008c028c7220 */ /* 0x040fe20000410000 */
[C---:B------:R-:W-:Y:S01]  /*16020*/  FMUL.FTZ R141, R2.reuse, R141 ;  /* 0x0000008d028d7220 */ /* 0x040fe20000410000 */
[C---:B------:R-:W-:Y:S01]  /*16030*/  FMUL.FTZ R144, R2.reuse, R144 ;  /* 0x0000009002907220 */ /* 0x040fe20000410000 */
[C---:B------:R-:W-:Y:S01]  /*16040*/  FMUL.FTZ R145, R2.reuse, R145 ;  /* 0x0000009102917220 */ /* 0x040fe20000410000 */
[C---:B------:R-:W-:Y:S01]  /*16050*/  FMUL.FTZ R148, R2.reuse, R148 ;  /* 0x0000009402947220 */ /* 0x040fe20000410000 */
[C---:B------:R-:W-:Y:S01]  /*16060*/  FMUL.FTZ R149, R2.reuse, R149 ;  /* 0x0000009502957220 */ /* 0x040fe20000410000 */
[----:B------:R-:W-:Y:S01]  /*16070*/  FMUL.FTZ R124, R2, R124 ;  /* 0x0000007c027c7220 */ /* 0x000fe20000410000 */
[----:B-1----:R-:W-:Y:S01]  /*16080*/  @P2 SHF.R.U32.HI R169, RZ, R89, R88 ;  /* 0x00000059ffa92219 */ /* 0x002fe20000011658 */
[----:B------:R-:W-:Y:S02]  /*16090*/  IMAD R89, R206, 0x8, R17 ;  /* 0x00000008ce597824 */ /* 0x000fe400078e0211 */
[C---:B------:R-:W-:Y:S01]  /*160a0*/  FMUL.FTZ R125, R2.reuse, R125 ;  /* 0x0000007d027d7220 */ /* 0x040fe20000410000 */
[C---:B------:R-:W-:Y:S01]  /*160b0*/  FMUL.FTZ R128, R2.reuse, R128 ;  /* 0x0000008002807220 */ /* 0x040fe20000410000 */
[----:B------:R-:W-:Y:S01]  /*160c0*/  FMUL.FTZ R129, R2, R129 ;  /* 0x0000008102817220 */ /* 0x000fe20000410000 */
[----:B------:R-:W0:Y:S01]  /*160d0*/  SHFL.IDX PT, R88, R169, RZ, 0x1c1f ;  /* 0x001c1fffa9587589 */ /* 0x000e2200000e0000 */
        /* <DEDUP_REMOVED lines=14> */
[----:B------:R-:W-:Y:S01]  /*161c0*/  PRMT R89, R100, 0x654, R89 ;  /* 0x0000065464597816 */ /* 0x000fe20000000059 */
[----:B------:R-:W-:-:S02]  /*161d0*/  IMAD R102, R0, -0xa0, RZ ;  /* 0xffffff6000667824 */ /* 0x000fc400078e02ff */
[----:B------:R-:W-:Y:S01]  /*161e0*/  FMUL.FTZ R99, R2, R103 ;  /* 0x0000006702637220 */ /* 0x000fe20000410000 */
[----:B------:R-:W-:Y:S01]  /*161f0*/  R2UR UR4, R203 ;  /* 0x00000000cb0472ca */ /* 0x000fe200000e0000 */
[----:B------:R1:W-:Y:S01]  /*16200*/  SYNCS.ARRIVE.TRANS64.RED.A1T0 RZ, [R89+URZ], RZ ;  /* 0x000000ff59ff79a7 */ /* 0x0003e2000810043f */
[----:B------:R-:W-:Y:S01]  /*16210*/  LOP3.LUT P1, RZ, R22, 0x8, RZ, 0xc0, !PT ;  /* 0x0000000816ff7812 */ /* 0x000fe2000782c0ff */
[----:B------:R-:W2:Y:S01]  /*16220*/  MUFU.TANH R14, R14 ;  /* 0x0000000e000e7308 */ /* 0x000ea20000002400 */
[----:B------:R-:W-:Y:S01]  /*16230*/  ULDC UR5, c[0x0][0x9e0] ;  /* 0x0002780000057ab9 */ /* 0x000fe20000000800 */
[----:B------:R-:W-:Y:S01]  /*16240*/  IMAD.IADD R100, R102, 0x1, -R199 ;  /* 0x0000000166647824 */ /* 0x000fe200078e0ac7 */
[----:B-1----:R-:W-:-:S05]  /*16250*/  IADD3 R89, -R199, 0x1, R102 ;  /* 0x00000001c7597810 */ /* 0x002fca0007ffe166 */
[----:B------:R-:W1:Y:S01]  /*16260*/  MUFU.TANH R15, R15 ;  /* 0x0000000f000f7308 */ /* 0x000e620000002400 */
[----:B------:R-:W-:-:S05]  /*16270*/  IADD3 R89, -R197, R89, R198 ;  /* 0x00000059c5597210 */ /* 0x000fca0007ffe1c6 */
[C---:B------:R-:W-:Y:S02]  /*16280*/  VIADD R172, R89.reuse, UR5 ;  /* 0x0000000559ac7c36 */ /* 0x040fe40008000000 */
[----:B------:R-:W3:Y:S01]  /*16290*/  MUFU.TANH R20, R20 ;  /* 0x0000001400147308 */ /* 0x000ee20000002400 */
[----:B------:R-:W-:Y:S02]  /*162a0*/  VIADD R171, R89, UR4 ;  /* 0x0000000459ab7c36 */ /* 0x000fe40008000000 */
[--C-:B0-----:R-:W-:Y:S02]  /*162b0*/  IMAD.IADD R170, R172, 0x1, R88.reuse ;  /* 0x00000001acaa7824 */ /* 0x101fe400078e0258 */
[----:B------:R-:W-:-:S03]  /*162c0*/  IMAD.IADD R103, R171, 0x1, R88 ;  /* 0x00000001ab677824 */ /* 0x000fc600078e0258 */
        /* <DEDUP_REMOVED lines=91> */
.L_x_1964:
[----:B------:R-:W-:Y:S02]  /*16880*/  ULDC UR4, c[0x0][0x9e4] ;  /* 0x0002790000047ab9 */ /* 0x000fe40000000800 */
[----:B------:R-:W-:-:S05]  /*16890*/  IMAD.U32 R173, RZ, RZ, UR4 ;  /* 0x00000004ffad7e24 */ /* 0x000fca000f8e00ff */
[----:B------:R-:W-:-:S13]  /*168a0*/  ISETP.NE.AND P1, PT, R173, 0x1, PT ;  /* 0x00000001ad00780c */ /* 0x000fda0003f25270 */
[----:B------:R-:W1:Y:S02]  /*168b0*/  @P1 LDC.64 R88, c[0x0][0x9e8] ;  /* 0x00027a00ff581b82 */ /* 0x000e640000000a00 */
[----:B-1----:R-:W-:-:S05]  /*168c0*/  @P1 IMAD.HI.U32 R88, R175, R88, RZ ;  /* 0x00000058af581227 */ /* 0x002fca00078e00ff */
[----:B------:R-:W-:-:S07]  /*168d0*/  @P1 SHF.R.U32.HI R175, RZ, R89, R88 ;  /* 0x00000059ffaf1219 */ /* 0x000fce0000011658 */
.L_x_1965:
[----:B------:R-:W-:Y:S05]  /*168e0*/  BSYNC B0 ;  /* 0x0000000000007941 */ /* 0x000fea0003800000 */
.L_x_1963:
[----:B------:R-:W-:-:S05]  /*168f0*/  IMAD R88, R175, R173, R100 ;  /* 0x000000adaf587224 */ /* 0x000fca00078e0264 */
[----:B------:R-:W-:Y:S02]  /*16900*/  VIADDMNMX R170, R88, R173, R170, PT ;  /* 0x000000ad58aa7246 */ /* 0x000fe400038001aa */
[----:B------:R-:W-:-:S07]  /*16910*/  VIMNMX R103, R103, R88, !PT ;  /* 0x0000005867677248 */ /* 0x000fce0007fe0100 */
.L_x_1962:
[C---:B------:R-:W-:Y:S01]  /*16920*/  ISETP.GE.AND P1, PT, R102.reuse, 0x2, PT ;  /* 0x000000026600780c */ /* 0x040fe20003f26270 */
[----:B------:R-:W1:Y:S01]  /*16930*/  SHFL.IDX PT, R89, R169, 0x1, 0x1c1f ;  /* 0x003c1f00a9597f89 */ /* 0x000e6200000e0000 */
[----:B------:R-:W-:Y:S02]  /*16940*/  ISETP.GE.AND P3, PT, R102, 0x9, PT ;  /* 0x000000096600780c */ /* 0x000fe40003f66270 */
[----:B------:R-:W-:Y:S02]  /*16950*/  ISETP.GT.AND P2, PT, R103, 0x1, !P1 ;  /* 0x000000016700780c */ /* 0x000fe40004f44270 */
[----:B------:R-:W-:Y:S02]  /*16960*/  LOP3.LUT R16, R16, 0xfffffffd, RZ, 0xc0, !PT ;  /* 0xfffffffd10107812 */ /* 0x000fe400078ec0ff */
[----:B------:R-:W-:Y:S02]  /*16970*/  ISETP.LT.OR P2, PT, R170, 0x2, P2 ;  /* 0x00000002aa00780c */ /* 0x000fe40001741670 */
[----:B------:R-:W-:-:S02]  /*16980*/  LOP3.LUT R22, R22, 0xfffffffd, RZ, 0xc0, !PT ;  /* 0xfffffffd16167812 */ /* 0x000fc400078ec0ff */
[----:B------:R-:W-:Y:S02]  /*16990*/  FSEL R88, R15, -INF , !P2 ;  /* 0xff8000000f587808 */ /* 0x000fe40005000000 */
[----:B------:R-:W-:Y:S02]  /*169a0*/  ISETP.GT.AND P2, PT, R103, 0x8, !P3 ;  /* 0x000000086700780c */ /* 0x000fe40005f44270 */
[----:B------:R-:W-:Y:S02]  /*169b0*/  @P3 LOP3.LUT R16, R16, 0x2, RZ, 0xfc, !PT ;  /* 0x0000000210103812 */ /* 0x000fe400078efcff */
[----:B------:R-:W-:Y:S02]  /*169c0*/  ISETP.GE.AND P3, PT, R102, 0xa, PT ;  /* 0x0000000a6600780c */ /* 0x000fe40003f66270 */
[----:B------:R-:W-:Y:S02]  /*169d0*/  ISETP.LT.OR P2, PT, R170, 0x9, P2 ;  /* 0x00000009aa00780c */ /* 0x000fe40001741670 */
[----:B------:R-:W-:-:S02]  /*169e0*/  LOP3.LUT R16, R16, 0xfffffffb, RZ, 0xc0, !PT ;  /* 0xfffffffb10107812 */ /* 0x000fc400078ec0ff */
[----:B------:R-:W-:Y:S01]  /*169f0*/  FSEL R152, R152, -INF , !P2 ;  /* 0xff80000098987808 */ /* 0x000fe20005000000 */
[--C-:B-1----:R-:W-:Y:S01]  /*16a00*/  IMAD.IADD R172, R172, 0x1, R89.reuse ;  /* 0x00000001acac7824 */ /* 0x102fe200078e0259 */
[----:B------:R-:W-:Y:S01]  /*16a10*/  ISETP.GT.AND P2, PT, R103, 0x9, !P3 ;  /* 0x000000096700780c */ /* 0x000fe20005f44270 */
[----:B------:R-:W-:-:S03]  /*16a20*/  IMAD.IADD R171, R171, 0x1, R89 ;  /* 0x00000001abab7824 */ /* 0x000fc600078e0259 */
[----:B------:R-:W-:Y:S02]  /*16a30*/  ISETP.LT.OR P2, PT, R170, 0xa, P2 ;  /* 0x0000000aaa00780c */ /* 0x000fe40001741670 */
[----:B------:R-:W-:Y:S02]  /*16a40*/  @P3 LOP3.LUT R16, R16, 0x4, RZ, 0xfc, !PT ;  /* 0x0000000410103812 */ /* 0x000fe400078efcff */
[----:B------:R-:W-:Y:S02]  /*16a50*/  ISETP.GE.AND P3, PT, R102, 0x11, PT ;  /* 0x000000116600780c */ /* 0x000fe40003f66270 */
[----:B------:R-:W-:Y:S02]  /*16a60*/  LOP3.LUT R16, R16, 0xfffffff7, RZ, 0xc0, !PT ;  /* 0xfffffff710107812 */ /* 0x000fe400078ec0ff */
[----:B0-----:R-:W-:Y:S02]  /*16a70*/  FSEL R153, R153, -INF , !P2 ;  /* 0xff80000099997808 */ /* 0x001fe40005000000 */
        /* <DEDUP_REMOVED lines=15> */
[----:B------:R-:W-:Y:S02]  /*16b70*/  @P3 LOP3.LUT R22, R22, 0x2, RZ, 0xfc, !PT ;  /* 0x0000000216163812 */ /* 0x000fe400078efcff */
[----:B------:R-:W-:Y:S02]  /*16b80*/  ISETP.GE.AND P3, PT, R102, 0x1a, PT ;  /* 0x0000001a6600780c */ /* 0x000fe40003f66270 */
[----:B------:R-:W-:Y:S02]  /*16b90*/  LOP3.LUT R22, R22, 0xfffffffe, RZ, 0xc0, !PT ;  /* 0xfffffffe16167812 */ /* 0x000fe400078ec0ff */
[----:B------:R-:W-:-:S04]  /*16ba0*/  ISETP.GT.AND P2, PT, R103, 0x19, !P3 ;  /* 0x000000196700780c */ /* 0x000fc80005f44270 */
        /* <DEDUP_REMOVED lines=187> */
[----:B------:R-:W-:-:S13]  /*17760*/  ISETP.GE.AND P6, PT, R102, 0x9a, PT ;  /* 0x0000009a6600780c */ /* 0x000fda0003fc6270 */
[----:B------:R-:W-:Y:S02]  /*17770*/  @P6 LOP3.LUT R22, R22, 0x4, RZ, 0xfc, !PT ;  /* 0x0000000416166812 */ /* 0x000fe400078efcff */
[----:B------:R-:W-:-:S04]  /*17780*/  ISETP.GT.AND P6, PT, R103, 0x99, !P6 ;  /* 0x000000996700780c */ /* 0x000fc800077c4270 */
[----:B------:R-:W-:-:S04]  /*17790*/  ISETP.LT.OR P6, PT, R170, 0x9a, P6 ;  /* 0x0000009aaa00780c */ /* 0x000fc800037c1670 */
[----:B------:R-:W-:Y:S02]  /*177a0*/  FSEL R101, R101, -INF , !P6 ;  /* 0xff80000065657808 */ /* 0x000fe40007000000 */
[----:B------:R-:W-:-:S13]  /*177b0*/  LOP3.LUT P6, RZ, R22, 0x8, RZ, 0xc0, !PT ;  /* 0x0000000816ff7812 */ /* 0x000fda00078cc0ff */
[----:B------:R-:W-:Y:S05]  /*177c0*/  @!P6 BRA `(.L_x_1966) ;  /* 0x00000000005ce947 */ /* 0x000fea0003800000 */
        /* <DEDUP_REMOVED lines=13> */
.L_x_1968:
[----:B------:R-:W-:Y:S02]  /*178a0*/  ULDC UR4, c[0x0][0x9e4] ;  /* 0x0002790000047ab9 */ /* 0x000fe40000000800 */
[----:B------:R-:W-:-:S05]  /*178b0*/  IMAD.U32 R102, RZ, RZ, UR4 ;  /* 0x00000004ff667e24 */ /* 0x000fca000f8e00ff */
[----:B------:R-:W-:-:S13]  /*178c0*/  ISETP.NE.AND P6, PT, R102, 0x1, PT ;  /* 0x000000016600780c */ /* 0x000fda0003fc5270 */
[----:B------:R-:W0:Y:S02]  /*178d0*/  @P6 LDC.64 R14, c[0x0][0x9e8] ;  /* 0x00027a00ff0e6b82 */ /* 0x000e240000000a00 */
[----:B0-----:R-:W-:-:S05]  /*178e0*/  @P6 IMAD.HI.U32 R14, R89, R14, RZ ;  /* 0x0000000e590e6227 */ /* 0x001fca00078e00ff */
[----:B------:R-:W-:-:S07]  /*178f0*/  @P6 SHF.R.U32.HI R89, RZ, R15, R14 ;  /* 0x0000000fff596219 */ /* 0x000fce000001160e */
.L_x_1969:
[----:B------:R-:W-:Y:S05]  /*17900*/  BSYNC B0 ;  /* 0x0000000000007941 */ /* 0x000fea0003800000 */
.L_x_1967:
[----:B------:R-:W-:-:S05]  /*17910*/  IMAD R89, R89, R102, R100 ;  /* 0x0000006659597224 */ /* 0x000fca00078e0264 */
[----:B------:R-:W-:Y:S02]  /*17920*/  VIADDMNMX R172, R89, R102, R172, PT ;  /* 0x0000006659ac7246 */ /* 0x000fe400038001ac */
[----:B------:R-:W-:-:S07]  /*17930*/  VIMNMX R171, R171, R89, !PT ;  /* 0x00000059abab7248 */ /* 0x000fce0007fe0100 */
.L_x_1966:
[----:B------:R-:W-:Y:S01]  /*17940*/  ISETP.GT.AND P1, PT, R171, 0x1, !P1 ;  /* 0x00000001ab00780c */ /* 0x000fe20004f24270 */
[----:B------:R-:W-:Y:S01]  /*17950*/  ULDC UR4, c[0x0][0x988] ;  /* 0x0002620000047ab9 */ /* 0x000fe20000000800 */
[----:B------:R-:W-:Y:S01]  /*17960*/  LOP3.LUT P6, RZ, R16, 0x8000000, RZ, 0xc0, !PT ;  /* 0x0800000010ff7812 */ /* 0x000fe200078cc0ff */
[----:B------:R-:W-:Y:S01]  /*17970*/  UMOV UR60, UR4 ;  /* 0x00000004003c7c82 */ /* 0x000fe20008000000 */
[----:B------:R-:W-:Y:S01]  /*17980*/  ISETP.LT.OR P1, PT, R172, 0x2, P1 ;  /* 0x00000002ac00780c */ /* 0x000fe20000f21670 */
[----:B------:R-:W-:Y:S01]  /*17990*/  IMAD.U32 R103, RZ, RZ, UR60 ;  /* 0x0000003cff677e24 */ /* 0x000fe2000f8e00ff */
        /* <DEDUP_REMOVED lines=100> */
[C---:B------:R-:W-:Y:S02]  /*17fe0*/  ISETP.LT.OR P2, PT, R172.reuse, 0x8a, P2 ;  /* 0x0000008aac00780c */ /* 0x040fe40001741670 */
[C---:B------:R-:W-:Y:S02]  /*17ff0*/  ISETP.GT.AND P1, PT, R171.reuse, 0x40, !P1 ;  /* 0x00000040ab00780c */ /* 0x040fe40004f24270 */
[----:B------:R-:W-:Y:S02]  /*18000*/  ISETP.GT.AND P3, PT, R171, 0x90, !P3 ;  /* 0x00000090ab00780c */ /* 0x000fe40005f64270 */
[----:B------:R-:W-:Y:S02]  /*18010*/  ISETP.LT.OR P1, PT, R172, 0x41, P1 ;  /* 0x00000041ac00780c */ /* 0x000fe40000f21670 */
[----:B------:R-:W-:Y:S02]  /*18020*/  FSEL R93, R93, -INF , !P2 ;  /* 0xff8000005d5d7808 */ /* 0x000fe40005000000 */
[----:B------:R-:W-:-:S02]  /*18030*/  FSEL R120, R120, -INF , !P1 ;  /* 0xff80000078787808 */ /* 0x000fc40004800000 */
[----:B------:R-:W-:Y:S02]  /*18040*/  LOP3.LUT P1, RZ, R16, 0x400000, RZ, 0xc0, !PT ;  /* 0x0040000010ff7812 */ /* 0x000fe4000782c0ff */
[C---:B------:R-:W-:Y:S02]  /*18050*/  ISETP.LT.OR P3, PT, R172.reuse, 0x91, P3 ;  /* 0x00000091ac00780c */ /* 0x040fe40001f61670 */
[C---:B------:R-:W-:Y:S02]  /*18060*/  ISETP.GT.AND P1, PT, R171.reuse, 0x41, !P1 ;  /* 0x00000041ab00780c */ /* 0x040fe40004f24270 */
[----:B------:R-:W-:Y:S02]  /*18070*/  ISETP.GT.AND P4, PT, R171, 0x91, !P4 ;  /* 0x00000091ab00780c */ /* 0x000fe40006784270 */
[----:B------:R-:W-:Y:S02]  /*18080*/  ISETP.LT.OR P1, PT, R172, 0x42, P1 ;  /* 0x00000042ac00780c */ /* 0x000fe40000f21670 */
[----:B0-----:R-:W-:-:S02]  /*18090*/  FMNMX.FTZ R100, R89, R14, !PT ;  /* 0x0000000e59647209 */ /* 0x001fc40007810000 */
[----:B------:R-:W-:Y:S02]  /*180a0*/  FSEL R121, R121, -INF , !P1 ;  /* 0xff80000079797808 */ /* 0x000fe40004800000 */
[----:B------:R-:W-:Y:S01]  /*180b0*/  LOP3.LUT P1, RZ, R16, 0x200000, RZ, 0xc0, !PT ;  /* 0x0020000010ff7812 */ /* 0x000fe2000782c0ff */
[----:B------:R-:W0:Y:S01]  /*180c0*/  SHFL.BFLY PT, R15, R100, 0x1, 0x1f ;  /* 0x0c201f00640f7f89 */ /* 0x000e2200000e0000 */
[----:B------:R-:W-:Y:S02]  /*180d0*/  FSEL R94, R94, -INF , !P3 ;  /* 0xff8000005e5e7808 */ /* 0x000fe40005800000 */
[----:B------:R-:W-:Y:S02]  /*180e0*/  ISETP.GT.AND P1, PT, R171, 0x48, !P1 ;  /* 0x00000048ab00780c */ /* 0x000fe40004f24270 */
[C---:B------:R-:W-:Y:S02]  /*180f0*/  ISETP.LT.OR P4, PT, R172.reuse, 0x92, P4 ;  /* 0x00000092ac00780c */ /* 0x040fe40002781670 */
[----:B------:R-:W-:-:S02]  /*18100*/  ISETP.LT.OR P1, PT, R172, 0x49, P1 ;  /* 0x00000049ac00780c */ /* 0x000fc40000f21670 */
[----:B------:R-:W-:Y:S02]  /*18110*/  ISETP.GT.AND P5, PT, R171, 0x98, !P5 ;  /* 0x00000098ab00780c */ /* 0x000fe40006fa4270 */
[----:B------:R-:W-:Y:S02]  /*18120*/  FSEL R122, R122, -INF , !P1 ;  /* 0xff8000007a7a7808 */ /* 0x000fe40004800000 */
[----:B------:R-:W-:Y:S02]  /*18130*/  LOP3.LUT P1, RZ, R16, 0x100000, RZ, 0xc0, !PT ;  /* 0x0010000010ff7812 */ /* 0x000fe4000782c0ff */
[----:B------:R-:W-:Y:S02]  /*18140*/  FSEL R95, R95, -INF , !P4 ;  /* 0xff8000005f5f7808 */ /* 0x000fe40006000000 */
[----:B------:R-:W-:Y:S02]  /*18150*/  ISETP.GT.AND P1, PT, R171, 0x49, !P1 ;  /* 0x00000049ab00780c */ /* 0x000fe40004f24270 */
[----:B------:R-:W-:-:S02]  /*18160*/  ISETP.LT.OR P5, PT, R172, 0x99, P5 ;  /* 0x00000099ac00780c */ /* 0x000fc40002fa1670 */
[----:B------:R-:W-:Y:S02]  /*18170*/  ISETP.LT.OR P1, PT, R172, 0x4a, P1 ;  /* 0x0000004aac00780c */ /* 0x000fe40000f21670 */
[----:B------:R-:W-:Y:S02]  /*18180*/  FSEL R98, R98, -INF , !P5 ;  /* 0xff80000062627808 */ /* 0x000fe40006800000 */
[----:B------:R-:W-:Y:S02]  /*18190*/  FSEL R123, R123, -INF , !P1 ;  /* 0xff8000007b7b7808 */ /* 0x000fe40004800000 */
[----:B------:R-:W-:Y:S02]  /*181a0*/  LOP3.LUT P1, RZ, R16, 0x80000, RZ, 0xc0, !PT ;  /* 0x0008000010ff7812 */ /* 0x000fe4000782c0ff */
[----:B0-----:R-:W-:Y:S02]  /*181b0*/  FMNMX.FTZ R14, R100, R15, !PT ;  /* 0x0000000f640e7209 */ /* 0x001fe40007810000 */
        /* <DEDUP_REMOVED lines=59> */
[C---:B------:R-:W-:Y:S02]  /*18570*/  ISETP.GT.AND P1, PT, R171.reuse, RZ, !P6 ;  /* 0x000000ffab00720c */ /* 0x040fe40007724270 */
[----:B------:R-:W-:Y:S02]  /*18580*/  LOP3.LUT P6, RZ, R22, 0x4, RZ, 0xc0, !PT ;  /* 0x0000000416ff7812 */ /* 0x000fe400078cc0ff */
[----:B------:R-:W-:Y:S02]  /*18590*/  ISETP.LT.OR P1, PT, R172, 0x1, P1 ;  /* 0x00000001ac00780c */ /* 0x000fe40000f21670 */
[----:B------:R-:W-:Y:S02]  /*185a0*/  ISETP.GT.AND P2, PT, R171, 0x99, !P6 ;  /* 0x00000099ab00780c */ /* 0x000fe40007744270 */
[----:B------:R-:W-:Y:S01]  /*185b0*/  FSEL R15, R20, -INF , !P1 ;  /* 0xff800000140f7808 */ /* 0x000fe20004800000 */
[----:B------:R-:W-:-:S01]  /*185c0*/  FFMA.FTZ R20, R14, R103, -8 ;  /* 0xc10000000e147423 */ /* 0x000fc20000010067 */
[----:B------:R-:W-:-:S02]  /*185d0*/  FSETP.NEU.FTZ.AND P1, PT, R14, -INF , PT ;  /* 0xff8000000e00780b */ /* 0x000fc40003f3d000 */
[----:B------:R-:W-:Y:S02]  /*185e0*/  ISETP.LT.OR P2, PT, R172, 0x9a, P2 ;  /* 0x0000009aac00780c */ /* 0x000fe40001741670 */
[----:B------:R-:W-:-:S05]  /*185f0*/  FSEL R89, R20, RZ, P1 ;  /* 0x000000ff14597208 */ /* 0x000fca0000800000 */
[--C-:B------:R-:W-:Y:S01]  /*18600*/  FFMA.FTZ R100, R156, UR60, -R89.reuse ;  /* 0x0000003c9c647c23 */ /* 0x100fe20008010859 */
[----:B------:R-:W-:Y:S01]  /*18610*/  FMNMX.FTZ R156, R15, R218, !PT ;  /* 0x000000da0f9c7209 */ /* 0x000fe20007810000 */
[--C-:B------:R-:W-:Y:S01]  /*18620*/  FFMA.FTZ R102, R160, UR60, -R89.reuse ;  /* 0x0000003ca0667c23 */ /* 0x100fe20008010859 */
[----:B------:R-:W-:-:S01]  /*18630*/  FFMA.FTZ R160, R109, UR60, -R89 ;  /* 0x0000003c6da07c23 */ /* 0x000fc20008010859 */
[----:B------:R-:W-:Y:S01]  /*18640*/  FSEL R109, R99, -INF , !P2 ;  /* 0xff800000636d7808 */ /* 0x000fe20005000000 */
[----:B------:R-:W-:-:S01]  /*18650*/  FFMA.FTZ R20, R88, UR60, -R89 ;  /* 0x0000003c58147c23 */ /* 0x000fc20008010859 */
[----:B------:R-:W-:Y:S01]  /*18660*/  FMNMX.FTZ R169, R21, R156, !PT ;  /* 0x0000009c15a97209 */ /* 0x000fe20007810000 */
[----:B------:R-:W-:-:S01]  /*18670*/  FFMA.FTZ R88, R152, UR60, -R89 ;  /* 0x0000003c98587c23 */ /* 0x000fc20008010859 */
[--C-:B------:R-:W-:Y:S01]  /*18680*/  FFMA.FTZ R152, R164, UR60, -R89.reuse ;  /* 0x0000003ca4987c23 */ /* 0x100fe20008010859 */
[----:B------:R0:W-:Y:S01]  /*18690*/  MUFU.EX2 R99, R160 ;  /* 0x000000a000637308 */ /* 0x0001e20000000800 */
        /* <DEDUP_REMOVED lines=42> */
[----:B0-----:R-:W-:-:S01]  /*18940*/  FFMA.FTZ R160, R168, UR60, -R89 ;  /* 0x0000003ca8a07c23 */ /* 0x001fc20008010859 */
[----:B------:R-:W-:Y:S01]  /*18950*/  FFMA.FTZ R101, R101, UR60, -R89 ;  /* 0x0000003c65657c23 */ /* 0x000fe20008010859 */
[----:B------:R-:W-:Y:S01]  /*18960*/  FMNMX.FTZ R169, R143, R156, !PT ;  /* 0x0000009c8fa97209 */ /* 0x000fe20007810000 */
[----:B------:R-:W-:Y:S01]  /*18970*/  IMAD.U32 R168, RZ, RZ, UR60 ;  /* 0x0000003cffa87e24 */ /* 0x000fe2000f8e00ff */
[----:B------:R-:W-:Y:S02]  /*18980*/  MUFU.EX2 R103, R103 ;  /* 0x0000006700677308 */ /* 0x000fe40000000800 */
[----:B------:R-:W-:-:S04]  /*18990*/  FMNMX.FTZ R156, R146, R169, !PT ;  /* 0x000000a9929c7209 */ /* 0x000fc80007810000 */
[----:B------:R-:W-:Y:S02]  /*189a0*/  FMNMX.FTZ R169, R147, R156, !PT ;  /* 0x0000009c93a97209 */ /* 0x000fe40007810000 */
        /* <DEDUP_REMOVED lines=36> */
[----:B------:R-:W-:Y:S03]  /*18bf0*/  MUFU.EX2 R145, R145 ;  /* 0x0000009100917308 */ /* 0x000fe60000000800 */
[----:B------:R-:W0:Y:S05]  /*18c00*/  SHFL.BFLY PT, R169, R156, 0x2, 0x1f ;  /* 0x0c401f009ca97f89 */ /* 0x000e2a00000e0000 */
[----:B------:R-:W-:Y:S08]  /*18c10*/  MUFU.EX2 R148, R148 ;  /* 0x0000009400947308 */ /* 0x000ff00000000800 */
[----:B------:R-:W-:Y:S08]  /*18c20*/  MUFU.EX2 R149, R149 ;  /* 0x0000009500957308 */ /* 0x000ff00000000800 */
[----:B------:R-:W-:Y:S01]  /*18c30*/  MUFU.EX2 R150, R150 ;  /* 0x0000009600967308 */ /* 0x000fe20000000800 */
[----:B0-----:R-:W-:Y:S01]  /*18c40*/  FMNMX.FTZ R164, R156, R169, !PT ;  /* 0x000000a99ca47209 */ /* 0x001fe20007810000 */
[----:B------:R-:W-:Y:S01]  /*18c50*/  FFMA.FTZ R156, R166, UR60, -R89 ;  /* 0x0000003ca69c7c23 */ /* 0x000fe20008010859 */
[----:B------:R-:W-:-:S03]  /*18c60*/  FSEL R166, R14, RZ, P1 ;  /* 0x000000ff0ea67208 */ /* 0x000fc60000800000 */
[----:B------:R-:W0:Y:S02]  /*18c70*/  SHFL.BFLY PT, R169, R164, 0x1, 0x1f ;  /* 0x0c201f00a4a97f89 */ /* 0x000e2400000e0000 */
[----:B------:R-:W-:Y:S01]  /*18c80*/  MUFU.EX2 R151, R151 ;  /* 0x0000009700977308 */ /* 0x000fe20000000800 */
[----:B------:R-:W-:-:S07]  /*18c90*/  FADD.FTZ R166, -R166, R219 ;  /* 0x000000dba6a67221 */ /* 0x000fce0000010100 */
[----:B------:R-:W-:Y:S08]  /*18ca0*/  MUFU.EX2 R124, R124 ;  /* 0x0000007c007c7308 */ /* 0x000ff00000000800 */
[----:B------:R-:W-:Y:S01]  /*18cb0*/  MUFU.EX2 R125, R125 ;  /* 0x0000007d007d7308 */ /* 0x000fe20000000800 */
[----:B0-----:R-:W-:Y:S01]  /*18cc0*/  FMNMX.FTZ R89, R164, R169, !PT ;  /* 0x000000a9a4597209 */ /* 0x001fe20007810000 */
[----:B------:R-:W-:-:S06]  /*18cd0*/  FMUL.FTZ R164, R166, UR60 ;  /* 0x0000003ca6a47c20 */ /* 0x000fcc0008410000 */
[----:B------:R-:W-:Y:S01]  /*18ce0*/  MUFU.EX2 R128, R128 ;  /* 0x0000008000807308 */ /* 0x000fe20000000800 */
[C---:B------:R-:W-:Y:S01]  /*18cf0*/  FSETP.NEU.FTZ.AND P1, PT, R89.reuse, -INF , PT ;  /* 0xff8000005900780b */ /* 0x040fe20003f3d000 */
[----:B------:R-:W-:-:S05]  /*18d00*/  FFMA.FTZ R168, R89, R168, -8 ;  /* 0xc100000059a87423 */ /* 0x000fca00000100a8 */
[----:B------:R-:W-:Y:S01]  /*18d10*/  FSEL R166, R168, RZ, P1 ;  /* 0x000000ffa8a67208 */ /* 0x000fe20000800000 */
[----:B------:R-:W0:Y:S04]  /*18d20*/  MUFU.EX2 R164, R164 ;  /* 0x000000a400a47308 */ /* 0x000e280000000800 */
        /* <DEDUP_REMOVED lines=8> */
[----:B------:R-:W-:Y:S01]  /*18db0*/  MUFU.EX2 R168, R168 ;  /* 0x000000a800a87308 */ /* 0x000fe20000000800 */
[----:B------:R-:W-:-:S01]  /*18dc0*/  FFMA.FTZ R162, R162, UR60, -R166 ;  /* 0x0000003ca2a27c23 */ /* 0x000fc200080108a6 */
[--C-:B------:R-:W-:Y:S01]  /*18dd0*/  FFMA.FTZ R136, R136, UR60, -R166.reuse ;  /* 0x0000003c88887c23 */ /* 0x100fe200080108a6 */
[----:B------:R-:W-:-:S01]  /*18de0*/  FFMA.FTZ R137, R137, UR60, -R166 ;  /* 0x0000003c89897c23 */ /* 0x000fc200080108a6 */
[----:B------:R-:W-:Y:S01]  /*18df0*/  FADD.FTZ R161, -R161, R218 ;  /* 0x000000daa1a17221 */ /* 0x000fe20000010100 */
[----:B0-----:R-:W-:-:S01]  /*18e00*/  FFMA.FTZ R169, R164, R12, R103 ;  /* 0x0000000ca4a97223 */ /* 0x001fc20000010067 */
[--C-:B------:R-:W-:Y:S01]  /*18e10*/  FFMA.FTZ R138, R138, UR60, -R166.reuse ;  /* 0x0000003c8a8a7c23 */ /* 0x100fe200080108a6 */
[----:B------:R-:W-:-:S01]  /*18e20*/  FFMA.FTZ R139, R139, UR60, -R166 ;  /* 0x0000003c8b8b7c23 */ /* 0x000fc200080108a6 */
[----:B------:R-:W-:Y:S01]  /*18e30*/  FMUL.FTZ R161, R161, UR60 ;  /* 0x0000003ca1a17c20 */ /* 0x000fe20008410000 */
        /* <DEDUP_REMOVED lines=25> */
[----:B0-----:R-:W-:-:S01]  /*18fd0*/  FFMA.FTZ R12, R161, R3, R168 ;  /* 0x00000003a10c7223 */ /* 0x001fc200000100a8 */
[----:B------:R-:W-:Y:S01]  /*18fe0*/  FADD.FTZ R169, R163, R170 ;  /* 0x000000aaa3a97221 */ /* 0x000fe20000010000 */
[----:B------:R-:W-:-:S01]  /*18ff0*/  FFMA.FTZ R107, R107, UR60, -R166 ;  /* 0x0000003c6b6b7c23 */ /* 0x000fc200080108a6 */
[----:B------:R-:W-:Y:S01]  /*19000*/  FFMA.FTZ R110, R110, UR60, -R166 ;  /* 0x0000003c6e6e7c23 */ /* 0x000fe200080108a6 */
[----:B------:R-:W-:-:S01]  /*19010*/  FADD.FTZ R12, R15, R12 ;  /* 0x0000000c0f0c7221 */ /* 0x000fc20000010000 */
        /* <DEDUP_REMOVED lines=14> */
[----:B------:R-:W-:-:S04]  /*19100*/  FFMA.FTZ R109, R109, UR60, -R166 ;  /* 0x0000003c6d6d7c23 */ /* 0x000fc800080108a6 */
        /* <DEDUP_REMOVED lines=68> */
[----:B0-----:R-:W-:-:S04]  /*19550*/  FADD.FTZ R12, R108, R3 ;  /* 0x000000036c0c7221 */ /* 0x001fc80000010000 */
[----:B------:R-:W-:-:S03]  /*19560*/  FADD.FTZ R3, R99, R12 ;  /* 0x0000000c63037221 */ /* 0x000fc60000010000 */
        /* <DEDUP_REMOVED lines=52> */
.L_x_1970:
[----:B------:R-:W-:Y:S01]  /*198b0*/  F2FP.SATFINITE.E4M3.F32.PACK_AB_MERGE_C R21, R154, R21, RZ ;  /* 0x000000159a15723e */ /* 0x000fe200048070ff */
[----:B------:R-:W-:Y:S01]  /*198c0*/  FMUL.FTZ R24, R24, R164 ;  /* 0x000000a418187220 */ /* 0x000fe20000410000 */
[----:B------:R-:W-:Y:S01]  /*198d0*/  F2FP.SATFINITE.E4M3.F32.PACK_AB_MERGE_C R88, R153, R88, RZ ;  /* 0x000000589958723e */ /* 0x000fe200048070ff */
[----:B------:R-:W-:Y:S01]  /*198e0*/  FMUL.FTZ R25, R25, R164 ;  /* 0x000000a419197220 */ /* 0x000fe20000410000 */
[----:B------:R-:W-:Y:S01]  /*198f0*/  F2FP.SATFINITE.E4M3.F32.PACK_AB_MERGE_C R185, R15, R168, R21 ;  /* 0x000000a80fb9723e */ /* 0x000fe20004807015 */
[----:B------:R-:W-:Y:S01]  /*19900*/  IMAD R15, R190, 0x8, R17 ;  /* 0x00000008be0f7824 */ /* 0x000fe200078e0211 */
[----:B------:R-:W-:Y:S01]  /*19910*/  ISETP.GT.AND P1, PT, R0, R205, PT ;  /* 0x000000cd0000720c */ /* 0x000fe20003f24270 */
[----:B------:R-:W-:Y:S01]  /*19920*/  FMUL.FTZ R28, R28, R164 ;  /* 0x000000a41c1c7220 */ /* 0x000fe20000410000 */
[----:B------:R-:W-:Y:S01]  /*19930*/  F2FP.SATFINITE.E4M3.F32.PACK_AB_MERGE_C R184, R20, R103, R88 ;  /* 0x0000006714b8723e */ /* 0x000fe20004807058 */
[----:B------:R-:W-:Y:S01]  /*19940*/  IMAD.U32 R20, RZ, RZ, UR61 ;  /* 0x0000003dff147e24 */ /* 0x000fe2000f8e00ff */
[----:B------:R-:W-:Y:S01]  /*19950*/  F2FP.SATFINITE.E4M3.F32.PACK_AB_MERGE_C R102, R163, R102, RZ ;  /* 0x00000066a366723e */ /* 0x000fe200048070ff */
[----:B------:R-:W-:Y:S01]  /*19960*/  VIADD R15, R15, 0x22860 ;  /* 0x000228600f0f7836 */ /* 0x000fe20000000000 */
[----:B------:R-:W-:Y:S01]  /*19970*/  F2FP.SATFINITE.E4M3.F32.PACK_AB_MERGE_C R159, R162, R159, RZ ;  /* 0x0000009fa29f723e */ /* 0x000fe200048070ff */
[----:B------:R-:W-:Y:S01]  /*19980*/  FMUL.FTZ R29, R29, R164 ;  /* 0x000000a41d1d7220 */ /* 0x000fe20000410000 */
[----:B------:R-:W-:Y:S01]  /*19990*/  F2FP.SATFINITE.E4M3.F32.PACK_AB_MERGE_C R140, R141, R140, RZ ;  /* 0x0000008c8d8c723e */ /* 0x000fe200048070ff */
[-C--:B------:R-:W-:Y:S01]  /*199a0*/  FMUL.FTZ R32, R32, R164.reuse ;  /* 0x000000a420207220 */ /* 0x080fe20000410000 */
[----:B------:R-:W-:Y:S01]  /*199b0*/  PRMT R15, R20, 0x654, R15 ;  /* 0x00000654140f7816 */ /* 0x000fe2000000000f */
[----:B------:R-:W-:Y:S01]  /*199c0*/  FMUL.FTZ R33, R33, R164 ;  /* 0x000000a421217220 */ /* 0x000fe20000410000 */
[----:B------:R-:W-:Y:S01]  /*199d0*/  F2FP.SATFINITE.E4M3.F32.PACK_AB_MERGE_C R138, R139, R138, RZ ;  /* 0x0000008a8b8a723e */ /* 0x000fe200048070ff */
        /* <DEDUP_REMOVED lines=92> */
[----:B------:R-:W-:Y:S02]  /*19fa0*/  IMAD.MOV.U32 R218, RZ, RZ, R89 ;  /* 0x000000ffffda7224 */ /* 0x000fe400078e0059 */
[----:B------:R-:W-:Y:S02]  /*19fb0*/  IMAD.MOV.U32 R219, RZ, RZ, R14 ;  /* 0x000000ffffdb7224 */ /* 0x000fe400078e000e */
[----:B------:R-:W-:Y:S02]  /*19fc0*/  IMAD.MOV.U32 R192, RZ, RZ, R216 ;  /* 0x000000ffffc07224 */ /* 0x000fe400078e00d8 */
[----:B------:R-:W-:Y:S01]  /*19fd0*/  IMAD.MOV.U32 R190, RZ, RZ, R206 ;  /* 0x000000ffffbe7224 */ /* 0x000fe200078e00ce */
[----:B0-----:R-:W-:Y:S06]  /*19fe0*/  @P1 BRA `(.L_x_1971) ;  /* 0xffffffa800dc1947 */ /* 0x001fec000383ffff */
[----:B------:R-:W-:Y:S02]  /*19ff0*/  IMAD.MOV.U32 R218, RZ, RZ, R89 ;  /* 0x000000ffffda7224 */ /* 0x000fe400078e0059 */
[----:B------:R-:W-:Y:S02]  /*1a000*/  IMAD.MOV.U32 R219, RZ, RZ, R14 ;  /* 0x000000ffffdb7224 */ /* 0x000fe400078e000e */
[----:B------:R-:W-:Y:S02]  /*1a010*/  IMAD.MOV.U32 R190, RZ, RZ, R206 ;  /* 0x000000ffffbe7224 */ /* 0x000fe400078e00ce */
[----:B------:R-:W-:-:S07]  /*1a020*/  IMAD.MOV.U32 R192, RZ, RZ, R216 ;  /* 0x000000ffffc07224 */ /* 0x000fce00078e00d8 */
.L_x_1951:
[----:B------:R-:W0:Y:S01]  /*1a030*/  LDC R14, c[0x0][0x448] ;  /* 0x00011200ff0e7b82 */ /* 0x000e220000000800 */
[----:B------:R-:W-:Y:S01]  /*1a040*/  LOP3.LUT R22, R22, 0xfffffff7, RZ, 0xc0, !PT ;  /* 0xfffffff716167812 */ /* 0x000fe200078ec0ff */
[----:B------:R-:W-:Y:S01]  /*1a050*/  ULDC UR4, c[0x0][0x9dc] ;  /* 0x0002770000047ab9 */ /* 0x000fe20000000800 */
[----:B------:R-:W-:-:S05]  /*1a060*/  IADD3 R21, R198, 0x1, -R197 ;  /* 0x00000001c6157810 */ /* 0x000fca0007ffe8c5 */
[----:B------:R-:W1:Y:S01]  /*1a070*/  LDC R90, c[0x0][0x9e4] ;  /* 0x00027900ff5a7b82 */ /* 0x000e620000000800 */
[----:B0-----:R-:W-:Y:S01]  /*1a080*/  ISETP.NE.AND P1, PT, R14, 0x1, PT ;  /* 0x000000010e00780c */ /* 0x001fe20003f25270 */
[----:B------:R-:W-:-:S12]  /*1a090*/  VIADD R14, R201, 0x7f ;  /* 0x0000007fc90e7836 */ /* 0x000fd80000000000 */
[----:B------:R-:W0:Y:S01]  /*1a0a0*/  @P1 LDC R15, c[0x0][0x44c] ;  /* 0x00011300ff0f1b82 */ /* 0x000e220000000800 */
[----:B------:R-:W-:-:S04]  /*1a0b0*/  @P1 LOP3.LUT R22, R22, 0x8, RZ, 0xfc, !PT ;  /* 0x0000000816161812 */ /* 0x000fc800078efcff */
[----:B------:R-:W-:-:S03]  /*1a0c0*/  LOP3.LUT R22, R22, 0xffffffef, RZ, 0xc0, !PT ;  /* 0xffffffef16167812 */ /* 0x000fc600078ec0ff */
[----:B------:R-:W2:Y:S01]  /*1a0d0*/  @P1 LDC R20, c[0x0][0x450] ;  /* 0x00011400ff141b82 */ /* 0x000ea20000000800 */
[----:B0-----:R-:W-:-:S05]  /*1a0e0*/  @P1 IMAD.HI.U32 R15, R14, R15, RZ ;  /* 0x0000000f0e0f1227 */ /* 0x001fca00078e00ff */
[----:B--2---:R-:W-:Y:S02]  /*1a0f0*/  @P1 SHF.R.U32.HI R14, RZ, R20, R15 ;  /* 0x00000014ff0e1219 */ /* 0x004fe4000001160f */
[----:B-1----:R-:W-:-:S03]  /*1a100*/  ISETP.GE.AND P1, PT, R90, 0x1, PT ;  /* 0x000000015a00780c */ /* 0x002fc60003f26270 */
[----:B------:R-:W-:-:S04]  /*1a110*/  IMAD.IADD R14, R21, 0x1, R14 ;  /* 0x00000001150e7824 */ /* 0x000fc800078e020e */
[----:B------:R-:W-:-:S06]  /*1a120*/  VIADD R15, R14, -UR4 ;  /* 0x800000040e0f7c36 */ /* 0x000fcc0008000000 */
[----:B------:R-:W-:Y:S01]  /*1a130*/  @P1 LOP3.LUT R22, R22, 0x10, RZ, 0xfc, !PT ;  /* 0x0000001016161812 */ /* 0x000fe200078efcff */
        /* <DEDUP_REMOVED lines=11> */
.L_x_1974:
[----:B------:R-:W-:-:S13]  /*1a1f0*/  ISETP.NE.AND P1, PT, R90, 0x1, PT ;  /* 0x000000015a00780c */ /* 0x000fda0003f25270 */
[----:B------:R-:W0:Y:S02]  /*1a200*/  @P1 LDC.64 R20, c[0x0][0x9e8] ;  /* 0x00027a00ff141b82 */ /* 0x000e240000000a00 */
[----:B0-----:R-:W-:-:S05]  /*1a210*/  @P1 IMAD.HI.U32 R20, R14, R20, RZ ;  /* 0x000000140e141227 */ /* 0x001fca00078e00ff */
[----:B------:R-:W-:-:S07]  /*1a220*/  @P1 SHF.R.U32.HI R14, RZ, R21, R20 ;  /* 0x00000015ff0e1219 */ /* 0x000fce0000011614 */
.L_x_1975:
[----:B------:R-:W-:Y:S05]  /*1a230*/  BSYNC B0 ;  /* 0x0000000000007941 */ /* 0x000fea0003800000 */
.L_x_1973:
[----:B------:R-:W-:-:S05]  /*1a240*/  IMAD R14, R14, R90, RZ ;  /* 0x0000005a0e0e7224 */ /* 0x000fca00078e02ff */
[----:B------:R-:W-:-:S07]  /*1a250*/  VIMNMX R15, R15, R14, !PT ;  /* 0x0000000e0f0f7248 */ /* 0x000fce0007fe0100 */
.L_x_1972:
[----:B------:R-:W-:-:S04]  /*1a260*/  VIADD R15, R15, 0x9f ;  /* 0x0000009f0f0f7836 */ /* 0x000fc80000000000 */
[----:B------:R-:W-:-:S05]  /*1a270*/  IMAD.HI R15, R15, 0x66666667, RZ ;  /* 0x666666670f0f7827 */ /* 0x000fca00078e02ff */
[----:B------:R-:W-:-:S04]  /*1a280*/  SHF.R.U32.HI R14, RZ, 0x1f, R15 ;  /* 0x0000001fff0e7819 */ /* 0x000fc8000001160f */
[----:B------:R-:W-:-:S04]  /*1a290*/  LEA.HI.SX32 R205, R15, R14, 0x1a ;  /* 0x0000000e0fcd7211 */ /* 0x000fc800078fd2ff */
[----:B------:R-:W-:-:S04]  /*1a2a0*/  VIMNMX R205, R204, R205, !PT ;  /* 0x000000cdcccd7248 */ /* 0x000fc80007fe0100 */
[----:B------:R-:W-:-:S13]  /*1a2b0*/  ISETP.GE.AND P1, PT, R0, R205, PT ;  /* 0x000000cd0000720c */ /* 0x000fda0003f26270 */
[----:B------:R-:W-:Y:S05]  /*1a2c0*/  @!P1 BRA `(.L_x_1976) ;  /* 0x00000038000c9947 */ /* 0x000fea0003800000 */
[----:B------:R-:W-:Y:S02]  /*1a2d0*/  IMAD.MOV.U32 R206, RZ, RZ, R218 ;  /* 0x000000ffffce7224 */ /* 0x000fe400078e00da */
[----:B------:R-:W-:Y:S02]  /*1a2e0*/  IMAD.MOV.U32 R216, RZ, RZ, R219 ;  /* 0x000000ffffd87224 */ /* 0x000fe400078e00db */
[----:B------:R-:W-:Y:S02]  /*1a2f0*/  IMAD.MOV.U32 R224, RZ, RZ, R192 ;  /* 0x000000ffffe07224 */ /* 0x000fe400078e00c0 */
[----:B------:R-:W-:-:S07]  /*1a300*/  IMAD.MOV.U32 R217, RZ, RZ, R190 ;  /* 0x000000ffffd97224 */ /* 0x000fce00078e00be */
.L_x_1988:
        /* <DEDUP_REMOVED lines=8> */
.L_x_1978:
        /* <DEDUP_REMOVED lines=8> */
.L_x_1979:
[----:B------:R-:W-:Y:S04]  /*1a410*/  BSSY B0, `(.L_x_1977) ;  /* 0x0000004000007945 */ /* 0x000fe80003800000 */
[----:B-1----:R-:W-:Y:S05]  /*1a420*/  @P2 BRA `(.L_x_1980) ;  /* 0x0000000000082947 */ /* 0x002fea0003800000 */
[----:B------:R-:W1:Y:S02]  /*1a430*/  SYNCS.PHASECHK.TRANS64.TRYWAIT P2, [R14+URZ+0x22830], R15 ;  /* 0x0228300f0e0075a7 */ /* 0x000e64000804017f */
[----:B-1----:R-:W-:Y:S05]  /*1a440*/  @!P2 BRA `(.L_x_1981) ;  /* 0x0000017c00e8a947 */ /* 0x002fea0003800000 */
.L_x_1980:
[----:B------:R-:W-:Y:S05]  /*1a450*/  BSYNC B0 ;  /* 0x0000000000007941 */ /* 0x000fea0003800000 */
.L_x_1977:
        /* <DEDUP_REMOVED lines=18> */
[----:B------:R-:W-:Y:S01]  /*1a580*/  VIADD R90, R20, 0x300 ;  /* 0x00000300145a7836 */ /* 0x000fe20000000000 */
[----:B------:R-:W-:Y:S01]  /*1a590*/  R2UR UR33, R11 ;  /* 0x000000000b2172ca */ /* 0x000fe200000e0000 */
[----:B------:R-:W-:Y:S01]  /*1a5a0*/  IMAD.MOV.U32 R21, RZ, RZ, 0x40000040 ;  /* 0x40000040ff157424 */ /* 0x000fe200078e00ff */
[----:B------:R-:W-:Y:S01]  /*1a5b0*/  R2UR UR34, R88 ;  /* 0x00000000582272ca */ /* 0x000fe200000e0000 */
[----:B------:R-:W-:Y:S01]  /*1a5c0*/  VIADD R88, R20, 0x400 ;  /* 0x0000040014587836 */ /* 0x000fe20000000000 */
[----:B------:R-:W-:-:S02]  /*1a5d0*/  R2UR UR39, R15 ;  /* 0x000000000f2772ca */ /* 0x000fc400000e0000 */
[----:B------:R-:W-:Y:S02]  /*1a5e0*/  R2UR UR36, R10 ;  /* 0x000000000a2472ca */ /* 0x000fe400000e0000 */
        /* <DEDUP_REMOVED lines=8> */
[----:B------:R-:W-:Y:S01]  /*1a670*/  R2UR UR46, R88 ;  /* 0x00000000582e72ca */ /* 0x000fe200000e0000 */
[C---:B------:R-:W-:Y:S01]  /*1a680*/  VIADD R90, R20.reuse, 0x102 ;  /* 0x00000102145a7836 */ /* 0x040fe20000000000 */
[----:B------:R0:W-:Y:S01]  /*1a690*/  BAR.SYNC.DEFER_BLOCKING R92, 0x100 ;  /* 0x0004005c0000751d */ /* 0x0001e20000010000 */
[----:B------:R-:W-:Y:S01]  /*1a6a0*/  R2UR UR7, R91 ;  /* 0x000000005b0772ca */ /* 0x000fe200000e0000 */
[----:B------:R-:W-:Y:S01]  /*1a6b0*/  VIADD R88, R20, 0x402 ;  /* 0x0000040214587836 */ /* 0x000fe20000000000 */
[----:B------:R-:W-:Y:S01]  /*1a6c0*/  R2UR UR38, R14 ;  /* 0x000000000e2672ca */ /* 0x000fe200000e0000 */
[----:B------:R-:W-:Y:S01]  /*1a6d0*/  VIADD R14, R20, 0x2 ;  /* 0x00000002140e7836 */ /* 0x000fe20000000000 */
[----:B------:R-:W-:-:S02]  /*1a6e0*/  R2UR UR44, R10 ;  /* 0x000000000a2c72ca */ /* 0x000fc400000e0000 */
[----:B------:R-:W-:Y:S01]  /*1a6f0*/  R2UR UR45, R11 ;  /* 0x000000000b2d72ca */ /* 0x000fe200000e0000 */
[----:B0-----:R-:W-:Y:S01]  /*1a700*/  VIADD R92, R20, 0x4 ;  /* 0x00000004145c7836 */ /* 0x001fe20000000000 */
        /* <DEDUP_REMOVED lines=9> */
[C---:B------:R-:W-:Y:S02]  /*1a7a0*/  R2UR UR55, R89.reuse ;  /* 0x00000000593772ca */ /* 0x040fe400000e0000 */
[----:B------:R-:W-:Y:S01]  /*1a7b0*/  R2UR UR14, R88 ;  /* 0x00000000580e72ca */ /* 0x000fe200000e0000 */
[----:B------:R-:W-:Y:S01]  /*1a7c0*/  WARPGROUP.ARRIVE ;  /* 0x00000000000079c5 */ /* 0x000fe20000000000 */
[----:B------:R-:W-:Y:S01]  /*1a7d0*/  VIADD R88, R20, 0x404 ;  /* 0x0000040414587836 */ /* 0x000fe20000000000 */
[----:B------:R-:W-:Y:S01]  /*1a7e0*/  R2UR UR6, R92 ;  /* 0x000000005c0672ca */ /* 0x000fe200000e0000 */
[----:B------:R-:W-:Y:S01]  /*1a7f0*/  VIADD R92, R20, 0x6 ;  /* 0x00000006145c7836 */ /* 0x000fe20000000000 */
[C---:B------:R-:W-:Y:S02]  /*1a800*/  R2UR UR15, R89.reuse ;  /* 0x00000000590f72ca */ /* 0x040fe400000e0000 */
[----:B------:R-:W-:Y:S01]  /*1a810*/  QGMMA.64x32x32.F32.E4M3.E4M3 R152, gdesc[UR28], RZ, !UPT, gsb0 ;  /* 0x006000001c9879f3 */ /* 0x000fe2000c0008ff */
[----:B------:R-:W-:Y:S01]  /*1a820*/  R2UR UR22, R88 ;  /* 0x00000000581672ca */ /* 0x000fe200000e0000 */
[----:B------:R-:W-:Y:S01]  /*1a830*/  VIADD R88, R20, 0x206 ;  /* 0x0000020614587836 */ /* 0x000fe20000000000 */
[----:B------:R-:W-:Y:S01]  /*1a840*/  R2UR UR23, R89 ;  /* 0x00000000591772ca */ /* 0x000fe200000e0000 */
[----:B------:R-:W-:Y:S01]  /*1a850*/  IMAD.MOV.U32 R89, RZ, RZ, 0x40000040 ;  /* 0x40000040ff597424 */ /* 0x000fe200078e00ff */
[----:B------:R-:W-:-:S02]  /*1a860*/  R2UR UR56, R10 ;  /* 0x000000000a3872ca */ /* 0x000fc400000e0000 */
[----:B------:R-:W-:Y:S02]  /*1a870*/  R2UR UR57, R11 ;  /* 0x000000000b3972ca */ /* 0x000fe400000e0000 */
[C---:B------:R-:W-:Y:S02]  /*1a880*/  R2UR UR7, R93.reuse ;  /* 0x000000005d0772ca */ /* 0x040fe400000e0000 */
        /* <DEDUP_REMOVED lines=9> */
[----:B------:R-:W-:Y:S02]  /*1a920*/  MOV R222, UR7 ;  /* 0x0000000700de7c02 */ /* 0x000fe40008000f00 */
[----:B------:R-:W-:Y:S02]  /*1a930*/  MOV R223, UR6 ;  /* 0x0000000600df7c02 */ /* 0x000fe40008000f00 */
[----:B------:R-:W-:Y:S01]  /*1a940*/  R2UR UR50, R14 ;  /* 0x000000000e3272ca */ /* 0x000fe200000e0000 */
[----:B------:R-:W-:Y:S01]  /*1a950*/  VIADD R14, R20, 0x104 ;  /* 0x00000104140e7836 */ /* 0x000fe20000000000 */
[----:B------:R-:W-:Y:S02]  /*1a960*/  R2UR UR51, R15 ;  /* 0x000000000f3372ca */ /* 0x000fe400000e0000 */
[C---:B------:R-:W-:Y:S01]  /*1a970*/  R2UR UR48, R8.reuse ;  /* 0x00000000083072ca */ /* 0x040fe200000e0000 */
[----:B------:R-:W-:Y:S01]  /*1a980*/  UMOV UR6, UR4 ;  /* 0x0000000400067c82 */ /* 0x000fe20008000000 */
[----:B------:R-:W-:Y:S01]  /*1a990*/  R2UR UR4, R8 ;  /* 0x00000000080472ca */ /* 0x000fe200000e0000 */
[----:B------:R-:W-:Y:S01]  /*1a9a0*/  UMOV UR7, UR5 ;  /* 0x0000000500077c82 */ /* 0x000fe20008000000 */
[----:B------:R-:W-:-:S02]  /*1a9b0*/  R2UR UR5, R9 ;  /* 0x00000000090572ca */ /* 0x000fc400000e0000 */
[C---:B------:R-:W-:Y:S02]  /*1a9c0*/  R2UR UR49, R9.reuse ;  /* 0x00000000093172ca */ /* 0x040fe400000e0000 */
[----:B------:R-:W-:Y:S02]  /*1a9d0*/  R2UR UR52, R8 ;  /* 0x00000000083472ca */ /* 0x000fe400000e0000 */
[----:B------:R-:W-:Y:S02]  /*1a9e0*/  R2UR UR53, R9 ;  /* 0x00000000093572ca */ /* 0x000fe400000e0000 */
[----:B------:R-:W-:Y:S01]  /*1a9f0*/  R2UR UR10, R14 ;  /* 0x000000000e0a72ca */ /* 0x000fe200000e0000 */
[----:B------:R-:W-:Y:S01]  /*1aa00*/  VIADD R14, R20, 0x304 ;  /* 0x00000304140e7836 */ /* 0x000fe20000000000 */
[----:B------:R-:W-:Y:S02]  /*1aa10*/  R2UR UR11, R15 ;  /* 0x000000000f0b72ca */ /* 0x000fe400000e0000 */
[----:B------:R-:W-:-:S02]  /*1aa20*/  R2UR UR8, R6 ;  /* 0x00000000060872ca */ /* 0x000fc400000e0000 */
[C---:B------:R-:W-:Y:S02]  /*1aa30*/  R2UR UR9, R7.reuse ;  /* 0x00000000070972ca */ /* 0x040fe400000e0000 */
[----:B------:R-:W-:Y:S02]  /*1aa40*/  R2UR UR12, R6 ;  /* 0x00000000060c72ca */ /* 0x000fe400000e0000 */
[----:B------:R-:W-:Y:S02]  /*1aa50*/  R2UR UR13, R7 ;  /* 0x00000000070d72ca */ /* 0x000fe400000e0000 */
[----:B------:R-:W-:Y:S01]  /*1aa60*/  R2UR UR18, R14 ;  /* 0x000000000e1272ca */ /* 0x000fe200000e0000 */
[----:B------:R-:W-:Y:S01]  /*1aa70*/  VIADD R14, R20, 0x106 ;  /* 0x00000106140e7836 */ /* 0x000fe20000000000 */
[----:B------:R-:W-:Y:S02]  /*1aa80*/  R2UR UR19, R15 ;  /* 0x000000000f1372ca */ /* 0x000fe400000e0000 */
[----:B------:R-:W-:Y:S01]  /*1aa90*/  R2UR UR16, R6 ;  /* 0x00000000061072ca */ /* 0x000fe200000e0000 */
[----:B------:R-:W-:-:S02]  /*1aaa0*/  WARPGROUP.DEPBAR.LE gsb0, 0x0 ;  /* 0x00008000000079c5 */ /* 0x000fc40000010000 */
[----:B------:R-:W-:Y:S01]  /*1aab0*/  WARPGROUP.ARRIVE ;  /* 0x00000000000079c5 */ /* 0x000fe20000000000 */
[C---:B------:R-:W-:Y:S02]  /*1aac0*/  R2UR UR17, R7.reuse ;  /* 0x00000000071172ca */ /* 0x040fe400000e0000 */
[----:B------:R-:W-:Y:S02]  /*1aad0*/  R2UR UR20, R6 ;  /* 0x00000000061472ca */ /* 0x000fe400000e0000 */
[----:B------:R-:W-:Y:S01]  /*1aae0*/  R2UR UR21, R7 ;  /* 0x00000000071572ca */ /* 0x000fe200000e0000 */
[----:B------:R-:W-:Y:S01]  /*1aaf0*/  QGMMA.64x32x32.F32.E4M3.E4M3 R136, gdesc[UR32], RZ, !UPT, gsb0 ;  /* 0x00600000208879f3 */ /* 0x000fe2000c0008ff */
[----:B------:R-:W-:Y:S02]  /*1ab00*/  R2UR UR34, R88 ;  /* 0x00000000582272ca */ /* 0x000fe400000e0000 */
[----:B------:R-:W-:Y:S02]  /*1ab10*/  R2UR UR35, R89 ;  /* 0x00000000592372ca */ /* 0x000fe400000e0000 */
[----:B------:R-:W-:-:S02]  /*1ab20*/  R2UR UR24, R4 ;  /* 0x00000000041872ca */ /* 0x000fc400000e0000 */
[----:B------:R-:W-:Y:S02]  /*1ab30*/  R2UR UR25, R5 ;  /* 0x00000000051972ca */ /* 0x000fe400000e0000 */
[----:B------:R-:W-:Y:S01]  /*1ab40*/  R2UR UR30, R14 ;  /* 0x000000000e1e72ca */ /* 0x000fe200000e0000 */
[----:B------:R-:W-:Y:S01]  /*1ab50*/  VIADD R14, R20, 0x306 ;  /* 0x00000306140e7836 */ /* 0x000fe20000000000 */
[----:B------:R-:W-:Y:S01]  /*1ab60*/  R2UR UR31, R15 ;  /* 0x000000000f1f72ca */ /* 0x000fe200000e0000 */
[----:B------:R-:W-:Y:S01]  /*1ab70*/  IMAD.MOV.U32 R15, RZ, RZ, 0x40000040 ;  /* 0x40000040ff0f7424 */ /* 0x000fe200078e00ff */
[----:B------:R-:W-:Y:S01]  /*1ab80*/  R2UR UR28, R4 ;  /* 0x00000000041c72ca */ /* 0x000fe200000e0000 */
[----:B------:R-:W-:Y:S01]  /*1ab90*/  VIADD R20, R20, 0x406 ;  /* 0x0000040614147836 */ /* 0x000fe20000000000 */
[----:B------:R-:W-:Y:S02]  /*1aba0*/  R2UR UR29, R5 ;  /* 0x00000000051d72ca */ /* 0x000fe400000e0000 */
[----:B------:R-:W-:-:S02]  /*1abb0*/  R2UR UR32, R4 ;  /* 0x00000000042072ca */ /* 0x000fc400000e0000 */
[----:B------:R-:W-:Y:S02]  /*1abc0*/  R2UR UR33, R5 ;  /* 0x00000000052172ca */ /* 0x000fe400000e0000 */
        /* <DEDUP_REMOVED lines=78> */
.L_x_1983:
[----:B------:R-:W-:Y:S01]  /*1b0b0*/  SHF.L.U32 R14, R224, 0x1f, RZ ;  /* 0x0000001fe00e7819 */ /* 0x000fe200000006ff */
[----:B------:R-:W-:-:S04]  /*1b0c0*/  IMAD R15, R217, 0x8, R17 ;  /* 0x00000008d90f7824 */ /* 0x000fc800078e0211 */
[----:B------:R0:W1:Y:S01]  /*1b0d0*/  SYNCS.PHASECHK.TRANS64.TRYWAIT P1, [R15+URZ+0x22850], R14 ;  /* 0x0228500e0f0075a7 */ /* 0x000062000802017f */
[----:B------:R-:W-:Y:S05]  /*1b0e0*/  @!P0 BRA `(.L_x_1984) ;  /* 0x0000000000048947 */ /* 0x000fea0003800000 */
[----:B------:R-:W-:Y:S01]  /*1b0f0*/  BPT.TRAP 0x1 ;  /* 0x000000040000795c */ /* 0x000fe20000300000 */
.L_x_1984:
[----:B-1----:R-:W-:Y:S05]  /*1b100*/  @P1 BRA `(.L_x_1982) ;  /* 0x0000000000081947 */ /* 0x002fea0003800000 */
[----:B------:R-:W1:Y:S02]  /*1b110*/  SYNCS.PHASECHK.TRANS64.TRYWAIT P1, [R15+URZ+0x22850], R14 ;  /* 0x0228500e0f0075a7 */ /* 0x000e64000802017f */
[----:B-1----:R-:W-:Y:S05]  /*1b120*/  @!P1 BRA `(.L_x_1985) ;  /* 0x0000017000c49947 */ /* 0x002fea0003800000 */
.L_x_1982:
        /* <DEDUP_REMOVED lines=46> */
.L_x_1986:
[C---:B------:R-:W-:Y:S01]  /*1b410*/  FMUL.FTZ R15, R2.reuse, R152 ;  /* 0x00000098020f7220 */ /* 0x040fe20000410000 */
[C---:B0-----:R-:W-:Y:S01]  /*1b420*/  FMUL.FTZ R14, R2.reuse, R153 ;  /* 0x00000099020e7220 */ /* 0x041fe20000410000 */
[C---:B------:R-:W-:Y:S01]  /*1b430*/  FMUL.FTZ R152, R2.reuse, R156 ;  /* 0x0000009c02987220 */ /* 0x040fe20000410000 */
        /* <DEDUP_REMOVED lines=101> */
[----:B------:R-:W-:Y:S01]  /*1ba90*/  ULDC UR4, c[0x0][0x988] ;  /* 0x0002620000047ab9 */ /* 0x000fe20000000800 */
[----:B------:R-:W-:Y:S01]  /*1baa0*/  IMAD.U32 R170, RZ, RZ, UR61 ;  /* 0x0000003dffaa7e24 */ /* 0x000fe2000f8e00ff */
[----:B------:R-:W-:-:S04]  /*1bab0*/  UMOV UR60, UR4 ;  /* 0x00000004003c7c82 */ /* 0x000fc80008000000 */
        /* <DEDUP_REMOVED lines=131> */
[----:B-1----:R-:W-:-:S05]  /*1c2f0*/  FMNMX.FTZ R164, R101, R164, !PT ;  /* 0x000000a465a47209 */ /* 0x002fca0007810000 */
[----:B------:R-:W1:Y:S02]  /*1c300*/  SHFL.BFLY PT, R165, R164, 0x2, 0x1f ;  /* 0x0c401f00a4a57f89 */ /* 0x000e6400000e0000 */
[----:B------:R-:W3:Y:S01]  /*1c310*/  MUFU.TANH R103, R103 ;  /* 0x0000006700677308 */ /* 0x000ee20000002400 */
[----:B--2---:R-:W-:-:S04]  /*1c320*/  FMNMX.FTZ R167, R99, R166, !PT ;  /* 0x000000a663a77209 */ /* 0x004fc80007810000 */
[----:B0-----:R-:W-:-:S04]  /*1c330*/  FMNMX.FTZ R166, R102, R167, !PT ;  /* 0x000000a766a67209 */ /* 0x001fc80007810000 */
[----:B---3--:R-:W-:-:S05]  /*1c340*/  FMNMX.FTZ R166, R103, R166, !PT ;  /* 0x000000a667a67209 */ /* 0x008fca0007810000 */
[----:B------:R-:W0:Y:S01]  /*1c350*/  SHFL.BFLY PT, R169, R166, 0x2, 0x1f ;  /* 0x0c401f00a6a97f89 */ /* 0x000e2200000e0000 */
[----:B-1----:R-:W-:-:S05]  /*1c360*/  FMNMX.FTZ R167, R164, R165, !PT ;  /* 0x000000a5a4a77209 */ /* 0x002fca0007810000 */
[----:B------:R-:W1:Y:S01]  /*1c370*/  SHFL.BFLY PT, R168, R167, 0x1, 0x1f ;  /* 0x0c201f00a7a87f89 */ /* 0x000e6200000e0000 */
[----:B0-----:R-:W-:-:S05]  /*1c380*/  FMNMX.FTZ R169, R166, R169, !PT ;  /* 0x000000a9a6a97209 */ /* 0x001fca0007810000 */
[----:B------:R-:W0:Y:S01]  /*1c390*/  SHFL.BFLY PT, R218, R169, 0x1, 0x1f ;  /* 0x0c201f00a9da7f89 */ /* 0x000e2200000e0000 */
[----:B-1----:R-:W-:Y:S01]  /*1c3a0*/  FMNMX.FTZ R219, R167, R168, !PT ;  /* 0x000000a8a7db7209 */ /* 0x002fe20007810000 */
[----:B------:R-:W-:Y:S02]  /*1c3b0*/  IMAD.U32 R168, RZ, RZ, UR60 ;  /* 0x0000003cffa87e24 */ /* 0x000fe4000f8e00ff */
[----:B------:R-:W-:Y:S02]  /*1c3c0*/  IMAD.U32 R167, RZ, RZ, UR60 ;  /* 0x0000003cffa77e24 */ /* 0x000fe4000f8e00ff */
[----:B------:R-:W-:-:S01]  /*1c3d0*/  FFMA.FTZ R166, R219, R168, -8 ;  /* 0xc1000000dba67423 */ /* 0x000fc200000100a8 */
[----:B------:R-:W-:-:S03]  /*1c3e0*/  FADD.FTZ R165, -R219, R216 ;  /* 0x000000d8dba57221 */ /* 0x000fc60000010100 */
[--C-:B------:R-:W-:Y:S01]  /*1c3f0*/  FFMA.FTZ R168, R15, UR60, -R166.reuse ;  /* 0x0000003c0fa87c23 */ /* 0x100fe200080108a6 */
[----:B------:R-:W-:-:S01]  /*1c400*/  FFMA.FTZ R15, R14, UR60, -R166 ;  /* 0x0000003c0e0f7c23 */ /* 0x000fc200080108a6 */
        /* <DEDUP_REMOVED lines=12> */
[----:B0-----:R-:W-:Y:S01]  /*1c4d0*/  FMNMX.FTZ R218, R169, R218, !PT ;  /* 0x000000daa9da7209 */ /* 0x001fe20007810000 */
[----:B------:R-:W0:Y:S01]  /*1c4e0*/  MUFU.EX2 R165, R165 ;  /* 0x000000a500a57308 */ /* 0x000e220000000800 */
[----:B------:R-:W-:-:S01]  /*1c4f0*/  FFMA.FTZ R144, R144, UR60, -R166 ;  /* 0x0000003c90907c23 */ /* 0x000fc200080108a6 */
[--C-:B------:R-:W-:Y:S01]  /*1c500*/  FFMA.FTZ R145, R145, UR60, -R166.reuse ;  /* 0x0000003c91917c23 */ /* 0x100fe200080108a6 */
[----:B------:R-:W-:-:S01]  /*1c510*/  FFMA.FTZ R148, R148, UR60, -R166 ;  /* 0x0000003c94947c23 */ /* 0x000fc200080108a6 */
[C---:B------:R-:W-:Y:S01]  /*1c520*/  FADD.FTZ R164, -R218.reuse, R206 ;  /* 0x000000cedaa47221 */ /* 0x040fe20000010100 */
[----:B------:R-:W-:-:S01]  /*1c530*/  FFMA.FTZ R160, R218, R167, -8 ;  /* 0xc1000000daa07423 */ /* 0x000fc200000100a7 */
[--C-:B------:R-:W-:Y:S01]  /*1c540*/  FFMA.FTZ R149, R149, UR60, -R166.reuse ;  /* 0x0000003c95957c23 */ /* 0x100fe200080108a6 */
[----:B------:R-:W-:-:S01]  /*1c550*/  FFMA.FTZ R120, R120, UR60, -R166 ;  /* 0x0000003c78787c23 */ /* 0x000fc200080108a6 */
[----:B------:R-:W-:Y:S01]  /*1c560*/  FMUL.FTZ R164, R164, UR60 ;  /* 0x0000003ca4a47c20 */ /* 0x000fe20008410000 */
[----:B------:R-:W-:-:S01]  /*1c570*/  FFMA.FTZ R21, R21, UR60, -R160 ;  /* 0x0000003c15157c23 */ /* 0x000fc200080108a0 */
[--C-:B------:R-:W-:Y:S01]  /*1c580*/  FFMA.FTZ R20, R20, UR60, -R160.reuse ;  /* 0x0000003c14147c23 */ /* 0x100fe200080108a0 */
[----:B------:R-:W-:-:S01]  /*1c590*/  FFMA.FTZ R154, R154, UR60, -R160 ;  /* 0x0000003c9a9a7c23 */ /* 0x000fc200080108a0 */
[----:B------:R-:W1:Y:S01]  /*1c5a0*/  MUFU.EX2 R15, R15 ;  /* 0x0000000f000f7308 */ /* 0x000e620000000800 */
[----:B------:R-:W-:-:S01]  /*1c5b0*/  FFMA.FTZ R155, R155, UR60, -R160 ;  /* 0x0000003c9b9b7c23 */ /* 0x000fc200080108a0 */
[--C-:B------:R-:W-:Y:S01]  /*1c5c0*/  FFMA.FTZ R158, R158, UR60, -R160.reuse ;  /* 0x0000003c9e9e7c23 */ /* 0x100fe200080108a0 */
[----:B------:R-:W-:-:S01]  /*1c5d0*/  FFMA.FTZ R159, R159, UR60, -R160 ;  /* 0x0000003c9f9f7c23 */ /* 0x000fc200080108a0 */
[----:B------:R-:W-:Y:S01]  /*1c5e0*/  FFMA.FTZ R162, R162, UR60, -R160 ;  /* 0x0000003ca2a27c23 */ /* 0x000fe200080108a0 */
[----:B0-----:R-:W-:-:S01]  /*1c5f0*/  FFMA.FTZ R12, R165, R12, R168 ;  /* 0x0000000ca50c7223 */ /* 0x001fc200000100a8 */
[----:B------:R-:W-:Y:S01]  /*1c600*/  FFMA.FTZ R163, R163, UR60, -R160 ;  /* 0x0000003ca3a37c23 */ /* 0x000fe200080108a0 */
        /* <DEDUP_REMOVED lines=70> */
[----:B------:R-:W-:-:S03]  /*1ca70*/  FFMA.FTZ R103, R103, UR60, -R160 ;  /* 0x0000003c67677c23 */ /* 0x000fc600080108a0 */
        /* <DEDUP_REMOVED lines=106> */
[----:B------:R-:W-:-:S04]  /*1d120*/  IMAD R3, R190, 0x8, R17 ;  /* 0x00000008be037824 */ /* 0x000fc800078e0211 */
[----:B------:R-:W-:Y:S02]  /*1d130*/  VIADD R3, R3, 0x22840 ;  /* 0x0002284003037836 */ /* 0x000fe40000000000 */
[----:B------:R-:W1:Y:S01]  /*1d140*/  MUFU.EX2 R119, R119 ;  /* 0x0000007700777308 */ /* 0x000e620000000800 */
[----:B--2---:R-:W-:-:S02]  /*1d150*/  FADD.FTZ R166, R118, R167 ;  /* 0x000000a776a67221 */ /* 0x004fc40000010000 */
[----:B------:R-:W-:-:S04]  /*1d160*/  PRMT R3, R170, 0x654, R3 ;  /* 0x00000654aa037816 */ /* 0x000fc80000000003 */
[----:B------:R2:W-:Y:S01]  /*1d170*/  SYNCS.ARRIVE.TRANS64.RED.A1T0 RZ, [R3+URZ], RZ ;  /* 0x000000ff03ff79a7 */ /* 0x0005e2000810043f */
[----:B------:R-:W3:Y:S01]  /*1d180*/  MUFU.EX2 R88, R88 ;  /* 0x0000005800587308 */ /* 0x000ee20000000800 */
[----:B0-----:R-:W-:-:S07]  /*1d190*/  FADD.FTZ R167, R117, R12 ;  /* 0x0000000c75a77221 */ /* 0x001fce0000010000 */
[----:B------:R-:W0:Y:S01]  /*1d1a0*/  MUFU.EX2 R90, R90 ;  /* 0x0000005a005a7308 */ /* 0x000e220000000800 */
[----:B-1----:R-:W-:-:S07]  /*1d1b0*/  FADD.FTZ R169, R119, R166 ;  /* 0x000000a677a97221 */ /* 0x002fce0000010000 */
[----:B------:R-:W1:Y:S01]  /*1d1c0*/  MUFU.EX2 R89, R89 ;  /* 0x0000005900597308 */ /* 0x000e620000000800 */
[----:B---3--:R-:W-:-:S07]  /*1d1d0*/  FADD.FTZ R12, R88, R167 ;  /* 0x000000a7580c7221 */ /* 0x008fce0000010000 */
[----:B------:R-:W3:Y:S01]  /*1d1e0*/  MUFU.EX2 R91, R91 ;  /* 0x0000005b005b7308 */ /* 0x000ee20000000800 */
[----:B0-----:R-:W-:-:S07]  /*1d1f0*/  FADD.FTZ R166, R90, R169 ;  /* 0x000000a95aa67221 */ /* 0x001fce0000010000 */
[----:B------:R-:W0:Y:S01]  /*1d200*/  MUFU.EX2 R92, R92 ;  /* 0x0000005c005c7308 */ /* 0x000e220000000800 */
[----:B-1----:R-:W-:-:S07]  /*1d210*/  FADD.FTZ R167, R89, R12 ;  /* 0x0000000c59a77221 */ /* 0x002fce0000010000 */
        /* <DEDUP_REMOVED lines=26> */
.L_x_1987:
[----:B------:R-:W-:Y:S01]  /*1d3c0*/  F2FP.SATFINITE.E4M3.F32.PACK_AB_MERGE_C R14, R153, R14, RZ ;  /* 0x0000000e990e723e */ /* 0x000fe200048070ff */
[----:B------:R-:W-:Y:S01]  /*1d3d0*/  FMUL.FTZ R24, R24, R165 ;  /* 0x000000a518187220 */ /* 0x000fe20000410000 */
[----:B------:R-:W-:Y:S01]  /*1d3e0*/  ISETP.GT.AND P1, PT, R0, R205, PT ;  /* 0x000000cd0000720c */ /* 0x000fe20003f24270 */
[-C--:B------:R-:W-:Y:S01]  /*1d3f0*/  FMUL.FTZ R25, R25, R165.reuse ;  /* 0x000000a519197220 */ /* 0x080fe20000410000 */
[----:B------:R-:W-:Y:S01]  /*1d400*/  F2FP.SATFINITE.E4M3.F32.PACK_AB_MERGE_C R184, R15, R168, R14 ;  /* 0x000000a80fb8723e */ /* 0x000fe2000480700e */
[----:B------:R-:W-:Y:S01]  /*1d410*/  IMAD R14, R217, 0x8, R17 ;  /* 0x00000008d90e7824 */ /* 0x000fe200078e0211 */
[----:B------:R-:W-:Y:S01]  /*1d420*/  F2FP.SATFINITE.E4M3.F32.PACK_AB_MERGE_C R154, R155, R154, RZ ;  /* 0x0000009a9b9a723e */ /* 0x000fe200048070ff */
[----:B------:R-:W-:Y:S01]  /*1d430*/  IMAD.U32 R15, RZ, RZ, UR61 ;  /* 0x0000003dff0f7e24 */ /* 0x000fe2000f8e00ff */
[----:B------:R-:W-:Y:S01]  /*1d440*/  F2FP.SATFINITE.E4M3.F32.PACK_AB_MERGE_C R156, R161, R156, RZ ;  /* 0x0000009ca19c723e */ /* 0x000fe200048070ff */
[----:B------:R-:W-:Y:S01]  /*1d450*/  VIADD R14, R14, 0x22860 ;  /* 0x000228600e0e7836 */ /* 0x000fe20000000000 */
[----:B------:R-:W-:Y:S01]  /*1d460*/  F2FP.SATFINITE.E4M3.F32.PACK_AB_MERGE_C R162, R163, R162, RZ ;  /* 0x000000a2a3a2723e */ /* 0x000fe200048070ff */
[-C--:B------:R-:W-:Y:S01]  /*1d470*/  FMUL.FTZ R28, R28, R165.reuse ;  /* 0x000000a51c1c7220 */ /* 0x080fe20000410000 */
[----:B------:R-:W-:Y:S01]  /*1d480*/  F2FP.SATFINITE.E4M3.F32.PACK_AB_MERGE_C R140, R141, R140, RZ ;  /* 0x0000008c8d8c723e */ /* 0x000fe200048070ff */
[-C--:B------:R-:W-:Y:S01]  /*1d490*/  FMUL.FTZ R29, R29, R165.reuse ;  /* 0x000000a51d1d7220 */ /* 0x080fe20000410000 */
[----:B------:R-:W-:Y:S01]  /*1d4a0*/  PRMT R14, R15, 0x654, R14 ;  /* 0x000006540f0e7816 */ /* 0x000fe2000000000e */
[-C--:B------:R-:W-:Y:S01]  /*1d4b0*/  FMUL.FTZ R32, R32, R165.reuse ;  /* 0x000000a520207220 */ /* 0x080fe20000410000 */
[----:B------:R-:W-:Y:S01]  /*1d4c0*/  F2FP.SATFINITE.E4M3.F32.PACK_AB_MERGE_C R142, R143, R142, RZ ;  /* 0x0000008e8f8e723e */ /* 0x000fe200048070ff */
[-C--:B------:R-:W-:Y:S01]  /*1d4d0*/  FMUL.FTZ R33, R33, R165.reuse ;  /* 0x000000a521217220 */ /* 0x080fe20000410000 */
[----:B------:R-:W-:Y:S01]  /*1d4e0*/  F2FP.SATFINITE.E4M3.F32.PACK_AB_MERGE_C R148, R149, R148, RZ ;  /* 0x000000949594723e */ /* 0x000fe200048070ff */
[----:B------:R0:W-:Y:S01]  /*1d4f0*/  SYNCS.ARRIVE.TRANS64.RED.A1T0 RZ, [R14+URZ], RZ ;  /* 0x000000ff0eff79a7 */ /* 0x0001e2000810043f */
        /* <DEDUP_REMOVED lines=96> */
.L_x_1976:
[----:B------:R-:W-:-:S13]  /*1db00*/  ISETP.GE.AND P1, PT, R0, R204, PT ;  /* 0x000000cc0000720c */ /* 0x000fda0003f26270 */
[----:B------:R-:W-:Y:S05]  /*1db10*/  @!P1 BRA `(.L_x_1989) ;  /* 0x0000005400489947 */ /* 0x000fea0003800000 */
[----:B------:R-:W-:Y:S02]  /*1db20*/  IMAD.MOV.U32 R205, RZ, RZ, R218 ;  /* 0x000000ffffcd7224 */ /* 0x000fe400078e00da */
[----:B------:R-:W-:Y:S02]  /*1db30*/  IMAD.MOV.U32 R206, RZ, RZ, R219 ;  /* 0x000000ffffce7224 */ /* 0x000fe400078e00db */
[----:B------:R-:W-:Y:S02]  /*1db40*/  IMAD.MOV.U32 R223, RZ, RZ, R192 ;  /* 0x000000ffffdf7224 */ /* 0x000fe400078e00c0 */
[----:B------:R-:W-:-:S07]  /*1db50*/  IMAD.MOV.U32 R216, RZ, RZ, R190 ;  /* 0x000000ffffd87224 */ /* 0x000fce00078e00be */
.L_x_2009:
        /* <DEDUP_REMOVED lines=8> */
.L_x_1991:
        /* <DEDUP_REMOVED lines=8> */
.L_x_1992:
[----:B------:R-:W-:Y:S04]  /*1dc60*/  BSSY B0, `(.L_x_1990) ;  /* 0x0000004000007945 */ /* 0x000fe80003800000 */
[----:B-1----:R-:W-:Y:S05]  /*1dc70*/  @P2 BRA `(.L_x_1993) ;  /* 0x0000000000082947 */ /* 0x002fea0003800000 */
[----:B------:R-:W1:Y:S02]  /*1dc80*/  SYNCS.PHASECHK.TRANS64.TRYWAIT P2, [R14+URZ+0x22830], R15 ;  /* 0x0228300f0e0075a7 */ /* 0x000e64000804017f */
[----:B-1----:R-:W-:Y:S05]  /*1dc90*/  @!P2 BRA `(.L_x_1994) ;  /* 0x0000014400fca947 */ /* 0x002fea0003800000 */
.L_x_1993:
[----:B------:R-:W-:Y:S05]  /*1dca0*/  BSYNC B0 ;  /* 0x0000000000007941 */ /* 0x000fea0003800000 */
.L_x_1990:
        /* <DEDUP_REMOVED lines=35> */
[----:B------:R0:W-:Y:S01]  /*1dee0*/  BAR.SYNC.DEFER_BLOCKING R92, 0x100 ;  /* 0x0004005c0000751d */ /* 0x0001e20000010000 */
[----:B------:R-:W-:-:S02]  /*1def0*/  R2UR UR11, R89 ;  /* 0x00000000590b72ca */ /* 0x000fc400000e0000 */
[----:B------:R-:W-:Y:S01]  /*1df00*/  R2UR UR54, R14 ;  /* 0x000000000e3672ca */ /* 0x000fe200000e0000 */
[C---:B------:R-:W-:Y:S01]  /*1df10*/  VIADD R14, R20.reuse, 0x2 ;  /* 0x00000002140e7836 */ /* 0x040fe20000000000 */
[----:B------:R-:W-:Y:S02]  /*1df20*/  R2UR UR9, R91 ;  /* 0x000000005b0972ca */ /* 0x000fe400000e0000 */
[----:B------:R-:W-:Y:S01]  /*1df30*/  MOV R217, UR7 ;  /* 0x0000000700d97c02 */ /* 0x000fe20008000f00 */
[----:B0-----:R-:W-:Y:S01]  /*1df40*/  VIADD R92, R20, 0x4 ;  /* 0x00000004145c7836 */ /* 0x001fe20000000000 */
[----:B------:R-:W-:Y:S02]  /*1df50*/  R2UR UR23, R93 ;  /* 0x000000005d1772ca */ /* 0x000fe400000e0000 */
[----:B------:R-:W-:Y:S01]  /*1df60*/  MOV R218, UR6 ;  /* 0x0000000600da7c02 */ /* 0x000fe20008000f00 */
[----:B------:R-:W-:Y:S01]  /*1df70*/  UMOV UR6, UR10 ;  /* 0x0000000a00067c82 */ /* 0x000fe20008000000 */
[----:B------:R-:W-:Y:S01]  /*1df80*/  R2UR UR10, R88 ;  /* 0x00000000580a72ca */ /* 0x000fe200000e0000 */
[----:B------:R-:W-:Y:S01]  /*1df90*/  UMOV UR7, UR11 ;  /* 0x0000000b00077c82 */ /* 0x000fe20008000000 */
[----:B------:R-:W-:Y:S01]  /*1dfa0*/  R2UR UR11, R89 ;  /* 0x00000000590b72ca */ /* 0x000fe200000e0000 */
[----:B------:R-:W-:Y:S01]  /*1dfb0*/  VIADD R88, R20, 0x402 ;  /* 0x0000040214587836 */ /* 0x000fe20000000000 */
[----:B------:R-:W-:Y:S01]  /*1dfc0*/  R2UR UR22, R92 ;  /* 0x000000005c1672ca */ /* 0x000fe200000e0000 */
[----:B------:R-:W-:Y:S01]  /*1dfd0*/  VIADD R92, R20, 0x6 ;  /* 0x00000006145c7836 */ /* 0x000fe20000000000 */
[----:B------:R-:W-:Y:S01]  /*1dfe0*/  R2UR UR4, R14 ;  /* 0x000000000e0472ca */ /* 0x000fe200000e0000 */
[----:B------:R-:W-:Y:S01]  /*1dff0*/  VIADD R14, R20, 0x302 ;  /* 0x00000302140e7836 */ /* 0x000fe20000000000 */
[----:B------:R-:W-:-:S02]  /*1e000*/  R2UR UR5, R15 ;  /* 0x000000000f0572ca */ /* 0x000fc400000e0000 */
[----:B------:R-:W-:Y:S01]  /*1e010*/  R2UR UR18, R88 ;  /* 0x00000000581272ca */ /* 0x000fe200000e0000 */
[----:B------:R-:W-:Y:S01]  /*1e020*/  WARPGROUP.ARRIVE ;  /* 0x00000000000079c5 */ /* 0x000fe20000000000 */
[----:B------:R-:W-:Y:S01]  /*1e030*/  VIADD R88, R20, 0x204 ;  /* 0x0000020414587836 */ /* 0x000fe20000000000 */
[----:B------:R-:W-:Y:S01]  /*1e040*/  MOV R91, UR10 ;  /* 0x0000000a005b7c02 */ /* 0x000fe20008000f00 */
[----:B------:R-:W-:Y:S01]  /*1e050*/  UMOV UR10, UR8 ;  /* 0x00000008000a7c82 */ /* 0x000fe20008000000 */
[----:B------:R-:W-:Y:S01]  /*1e060*/  MOV R90, UR11 ;  /* 0x0000000b005a7c02 */ /* 0x000fe20008000f00 */
[----:B------:R-:W-:Y:S01]  /*1e070*/  UMOV UR11, UR9 ;  /* 0x00000009000b7c82 */ /* 0x000fe20008000000 */
[----:B------:R-:W-:Y:S01]  /*1e080*/  QGMMA.64x32x32.F32.E4M3.E4M3 R152, gdesc[UR44], RZ, !UPT, gsb0 ;  /* 0x006000002c9879f3 */ /* 0x000fe2000c0008ff */
[----:B------:R-:W-:Y:S02]  /*1e090*/  R2UR UR8, R10 ;  /* 0x000000000a0872ca */ /* 0x000fe400000e0000 */
[----:B------:R-:W-:-:S02]  /*1e0a0*/  R2UR UR9, R11 ;  /* 0x000000000b0972ca */ /* 0x000fc400000e0000 */
[----:B------:R-:W-:Y:S01]  /*1e0b0*/  R2UR UR30, R88 ;  /* 0x00000000581e72ca */ /* 0x000fe200000e0000 */
[----:B------:R-:W-:Y:S01]  /*1e0c0*/  VIADD R88, R20, 0x404 ;  /* 0x0000040414587836 */ /* 0x000fe20000000000 */
[----:B------:R-:W-:Y:S01]  /*1e0d0*/  MOV R219, UR23 ;  /* 0x0000001700db7c02 */ /* 0x000fe20008000f00 */
[----:B------:R-:W-:Y:S01]  /*1e0e0*/  UMOV UR23, UR5 ;  /* 0x0000000500177c82 */ /* 0x000fe20008000000 */
[----:B------:R-:W-:Y:S01]  /*1e0f0*/  MOV R222, UR22 ;  /* 0x0000001600de7c02 */ /* 0x000fe20008000f00 */
[----:B------:R-:W-:Y:S01]  /*1e100*/  UMOV UR22, UR4 ;  /* 0x0000000400167c82 */ /* 0x000fe20008000000 */
[C---:B------:R-:W-:Y:S02]  /*1e110*/  R2UR UR19, R89.reuse ;  /* 0x00000000591372ca */ /* 0x040fe400000e0000 */
[C---:B------:R-:W-:Y:S02]  /*1e120*/  R2UR UR31, R89.reuse ;  /* 0x00000000591f72ca */ /* 0x040fe400000e0000 */
[----:B------:R-:W-:Y:S01]  /*1e130*/  R2UR UR38, R88 ;  /* 0x00000000582672ca */ /* 0x000fe200000e0000 */
[----:B------:R-:W-:Y:S01]  /*1e140*/  VIADD R88, R20, 0x206 ;  /* 0x0000020614587836 */ /* 0x000fe20000000000 */
        /* <DEDUP_REMOVED lines=8> */
[----:B------:R-:W-:Y:S01]  /*1e1d0*/  R2UR UR14, R14 ;  /* 0x000000000e0e72ca */ /* 0x000fe200000e0000 */
[----:B------:R-:W-:Y:S01]  /*1e1e0*/  VIADD R14, R20, 0x104 ;  /* 0x00000104140e7836 */ /* 0x000fe20000000000 */
[----:B------:R-:W-:-:S02]  /*1e1f0*/  R2UR UR15, R15 ;  /* 0x000000000f0f72ca */ /* 0x000fc400000e0000 */
[C---:B------:R-:W-:Y:S02]  /*1e200*/  R2UR UR12, R8.reuse ;  /* 0x00000000080c72ca */ /* 0x040fe400000e0000 */
[C---:B------:R-:W-:Y:S02]  /*1e210*/  R2UR UR13, R9.reuse ;  /* 0x00000000090d72ca */ /* 0x040fe400000e0000 */
        /* <DEDUP_REMOVED lines=12> */
[C---:B------:R-:W-:Y:S01]  /*1e2e0*/  R2UR UR32, R6.reuse ;  /* 0x00000000062072ca */ /* 0x040fe200000e0000 */
[----:B------:R-:W-:Y:S02]  /*1e2f0*/  WARPGROUP.DEPBAR.LE gsb0, 0x0 ;  /* 0x00008000000079c5 */ /* 0x000fe40000010000 */
[----:B------:R-:W-:Y:S01]  /*1e300*/  WARPGROUP.ARRIVE ;  /* 0x00000000000079c5 */ /* 0x000fe20000000000 */
[C---:B------:R-:W-:Y:S02]  /*1e310*/  R2UR UR33, R7.reuse ;  /* 0x00000000072172ca */ /* 0x040fe400000e0000 */
[----:B------:R-:W-:Y:S02]  /*1e320*/  R2UR UR36, R6 ;  /* 0x00000000062472ca */ /* 0x000fe400000e0000 */
[----:B------:R-:W-:Y:S01]  /*1e330*/  R2UR UR37, R7 ;  /* 0x00000000072572ca */ /* 0x000fe200000e0000 */
[----:B------:R-:W-:Y:S01]  /*1e340*/  QGMMA.64x32x32.F32.E4M3.E4M3 R136, gdesc[UR48], RZ, !UPT, gsb0 ;  /* 0x00600000308879f3 */ /* 0x000fe2000c0008ff */
[----:B------:R-:W-:-:S02]  /*1e350*/  R2UR UR50, R88 ;  /* 0x00000000583272ca */ /* 0x000fc400000e0000 */
[----:B------:R-:W-:Y:S02]  /*1e360*/  R2UR UR51, R89 ;  /* 0x00000000593372ca */ /* 0x000fe400000e0000 */
[----:B------:R-:W-:Y:S02]  /*1e370*/  R2UR UR40, R4 ;  /* 0x00000000042872ca */ /* 0x000fe400000e0000 */
[----:B------:R-:W-:Y:S02]  /*1e380*/  R2UR UR41, R5 ;  /* 0x00000000052972ca */ /* 0x000fe400000e0000 */
[----:B------:R-:W-:Y:S01]  /*1e390*/  R2UR UR46, R14 ;  /* 0x000000000e2e72ca */ /* 0x000fe200000e0000 */
        /* <DEDUP_REMOVED lines=8> */
[----:B------:R-:W-:Y:S02]  /*1e420*/  R2UR UR58, R20 ;  /* 0x00000000143a72ca */ /* 0x000fe400000e0000 */
[----:B------:R-:W-:Y:S02]  /*1e430*/  R2UR UR59, R21 ;  /* 0x00000000153b72ca */ /* 0x000fe400000e0000 */
[----:B------:R-:W-:Y:S02]  /*1e440*/  R2UR UR56, R4 ;  /* 0x00000000043872ca */ /* 0x000fe400000e0000 */
[----:B------:R-:W-:Y:S01]  /*1e450*/  R2UR UR57, R5 ;  /* 0x00000000053972ca */ /* 0x000fe200000e0000 */
[----:B------:R-:W-:-:S02]  /*1e460*/  WARPGROUP.DEPBAR.LE gsb0, 0x0 ;  /* 0x00008000000079c5 */ /* 0x000fc40000010000 */
        /* <DEDUP_REMOVED lines=73> */
.L_x_1996:
[----:B------:R-:W-:Y:S01]  /*1e900*/  SHF.L.U32 R14, R223, 0x1f, RZ ;  /* 0x0000001fdf0e7819 */ /* 0x000fe200000006ff */
[----:B------:R-:W-:-:S04]  /*1e910*/  IMAD R15, R216, 0x8, R17 ;  /* 0x00000008d80f7824 */ /* 0x000fc800078e0211 */
[----:B------:R0:W1:Y:S01]  /*1e920*/  SYNCS.PHASECHK.TRANS64.TRYWAIT P1, [R15+URZ+0x22850], R14 ;  /* 0x0228500e0f0075a7 */ /* 0x000062000802017f */
[----:B------:R-:W-:Y:S05]  /*1e930*/  @!P0 BRA `(.L_x_1997) ;  /* 0x0000000000048947 */ /* 0x000fea0003800000 */
[----:B------:R-:W-:Y:S01]  /*1e940*/  BPT.TRAP 0x1 ;  /* 0x000000040000795c */ /* 0x000fe20000300000 */
.L_x_1997:
[----:B-1----:R-:W-:Y:S05]  /*1e950*/  @P1 BRA `(.L_x_1995) ;  /* 0x0000000000081947 */ /* 0x002fea0003800000 */
[----:B------:R-:W1:Y:S02]  /*1e960*/  SYNCS.PHASECHK.TRANS64.TRYWAIT P1, [R15+URZ+0x22850], R14 ;  /* 0x0228500e0f0075a7 */ /* 0x000e64000802017f */
[----:B-1----:R-:W-:Y:S05]  /*1e970*/  @!P1 BRA `(.L_x_1998) ;  /* 0x0000013800d89947 */ /* 0x002fea0003800000 */
.L_x_1995:
        /* <DEDUP_REMOVED lines=46> */
.L_x_1999:
        /* <DEDUP_REMOVED lines=53> */
[----:B------:R-:W-:Y:S01]  /*1efb0*/  IMAD.U32 R98, RZ, RZ, UR61 ;  /* 0x0000003dff627e24 */ /* 0x000fe2000f8e00ff */
[----:B------:R-:W2:Y:S01]  /*1efc0*/  LDC R176, c[0x0][0x9e4] ;  /* 0x00027900ffb07b82 */ /* 0x000ea20000000800 */
        /* <DEDUP_REMOVED lines=20> */
[----:B------:R-:W-:-:S02]  /*1f110*/  VIADD R89, R88, 0x22840 ;  /* 0x0002284058597836 */ /* 0x000fc40000000000 */
[C---:B------:R-:W-:Y:S01]  /*1f120*/  FMUL.FTZ R132, R2.reuse, R132 ;  /* 0x0000008402847220 */ /* 0x040fe20000410000 */
[----:B------:R-:W0:Y:S01]  /*1f130*/  SHFL.IDX PT, R88, R169, RZ, 0x1c1f ;  /* 0x001c1fffa9587589 */ /* 0x000e2200000e0000 */
[C---:B------:R-:W-:Y:S01]  /*1f140*/  FMUL.FTZ R133, R2.reuse, R133 ;  /* 0x0000008502857220 */ /* 0x040fe20000410000 */
[----:B------:R-:W-:Y:S01]  /*1f150*/  FMUL.FTZ R108, R2, R108 ;  /* 0x0000006c026c7220 */ /* 0x000fe20000410000 */
        /* <DEDUP_REMOVED lines=14> */
[----:B------:R-:W-:Y:S01]  /*1f240*/  R2UR UR4, R203 ;  /* 0x00000000cb0472ca */ /* 0x000fe200000e0000 */
[----:B------:R1:W-:Y:S01]  /*1f250*/  SYNCS.ARRIVE.TRANS64.RED.A1T0 RZ, [R89+URZ], RZ ;  /* 0x000000ff59ff79a7 */ /* 0x0003e2000810043f */
[----:B--2---:R-:W-:Y:S01]  /*1f260*/  ISETP.GE.AND P1, PT, R176, 0x1, PT ;  /* 0x00000001b000780c */ /* 0x004fe20003f26270 */
        /* <DEDUP_REMOVED lines=102> */
.L_x_2002:
[----:B------:R-:W-:Y:S02]  /*1f8d0*/  ULDC UR4, c[0x0][0x9e4] ;  /* 0x0002790000047ab9 */ /* 0x000fe40000000800 */
[----:B------:R-:W-:-:S05]  /*1f8e0*/  IMAD.U32 R173, RZ, RZ, UR4 ;  /* 0x00000004ffad7e24 */ /* 0x000fca000f8e00ff */
[----:B------:R-:W-:-:S13]  /*1f8f0*/  ISETP.NE.AND P1, PT, R173, 0x1, PT ;  /* 0x00000001ad00780c */ /* 0x000fda0003f25270 */
[----:B------:R-:W1:Y:S02]  /*1f900*/  @P1 LDC.64 R88, c[0x0][0x9e8] ;  /* 0x00027a00ff581b82 */ /* 0x000e640000000a00 */
[----:B-1----:R-:W-:-:S05]  /*1f910*/  @P1 IMAD.HI.U32 R88, R174, R88, RZ ;  /* 0x00000058ae581227 */ /* 0x002fca00078e00ff */
[----:B------:R-:W-:-:S07]  /*1f920*/  @P1 SHF.R.U32.HI R174, RZ, R89, R88 ;  /* 0x00000059ffae1219 */ /* 0x000fce0000011658 */
.L_x_2003:
[----:B------:R-:W-:Y:S05]  /*1f930*/  BSYNC B0 ;  /* 0x0000000000007941 */ /* 0x000fea0003800000 */
.L_x_2001:
[----:B------:R-:W-:-:S05]  /*1f940*/  IMAD R174, R174, R173, R99 ;  /* 0x000000adaeae7224 */ /* 0x000fca00078e0263 */
[----:B------:R-:W-:Y:S02]  /*1f950*/  VIADDMNMX R170, R174, R173, R170, PT ;  /* 0x000000adaeaa7246 */ /* 0x000fe400038001aa */
[----:B------:R-:W-:-:S07]  /*1f960*/  VIMNMX R103, R103, R174, !PT ;  /* 0x000000ae67677248 */ /* 0x000fce0007fe0100 */
.L_x_2000:
[C---:B------:R-:W-:Y:S02]  /*1f970*/  ISETP.GE.AND P1, PT, R102.reuse, 0x2, PT ;  /* 0x000000026600780c */ /* 0x040fe40003f26270 */
        /* <DEDUP_REMOVED lines=11> */
[----:B------:R-:W-:Y:S02]  /*1fa30*/  FSEL R152, R152, -INF , !P2 ;  /* 0xff80000098987808 */ /* 0x000fe40005000000 */
[----:B------:R-:W-:-:S04]  /*1fa40*/  ISETP.GT.AND P2, PT, R103, 0x9, !P3 ;  /* 0x000000096700780c */ /* 0x000fc80005f44270 */
        /* <DEDUP_REMOVED lines=212> */
[----:B------:R-:W0:-:S12]  /*20790*/  SHFL.IDX PT, R14, R169, 0x1, 0x1c1f ;  /* 0x003c1f00a90e7f89 */ /* 0x000e1800000e0000 */
[----:B------:R-:W-:Y:S02]  /*207a0*/  @P6 LOP3.LUT R22, R22, 0x4, RZ, 0xfc, !PT ;  /* 0x0000000416166812 */ /* 0x000fe400078efcff */
[----:B------:R-:W-:-:S04]  /*207b0*/  ISETP.GT.AND P6, PT, R103, 0x99, !P6 ;  /* 0x000000996700780c */ /* 0x000fc800077c4270 */
[----:B------:R-:W-:-:S04]  /*207c0*/  ISETP.LT.OR P6, PT, R170, 0x9a, P6 ;  /* 0x0000009aaa00780c */ /* 0x000fc800037c1670 */
[----:B------:R-:W-:Y:S02]  /*207d0*/  FSEL R101, R101, -INF , !P6 ;  /* 0xff80000065657808 */ /* 0x000fe40007000000 */
[----:B------:R-:W-:Y:S01]  /*207e0*/  ISETP.GE.AND P6, PT, R176, 0x1, PT ;  /* 0x00000001b000780c */ /* 0x000fe20003fc6270 */
[--C-:B0-----:R-:W-:Y:S02]  /*207f0*/  IMAD.IADD R172, R172, 0x1, R14.reuse ;  /* 0x00000001acac7824 */ /* 0x101fe400078e020e */
[----:B------:R-:W-:-:S10]  /*20800*/  IMAD.IADD R171, R171, 0x1, R14 ;  /* 0x00000001abab7824 */ /* 0x000fd400078e020e */
        /* <DEDUP_REMOVED lines=14> */
.L_x_2006:
[----:B------:R-:W-:Y:S02]  /*208f0*/  ULDC UR4, c[0x0][0x9e4] ;  /* 0x0002790000047ab9 */ /* 0x000fe40000000800 */
[----:B------:R-:W-:-:S05]  /*20900*/  IMAD.U32 R169, RZ, RZ, UR4 ;  /* 0x00000004ffa97e24 */ /* 0x000fca000f8e00ff */
[----:B------:R-:W-:-:S13]  /*20910*/  ISETP.NE.AND P6, PT, R169, 0x1, PT ;  /* 0x00000001a900780c */ /* 0x000fda0003fc5270 */
[----:B------:R-:W0:Y:S02]  /*20920*/  @P6 LDC.64 R88, c[0x0][0x9e8] ;  /* 0x00027a00ff586b82 */ /* 0x000e240000000a00 */
[----:B0-----:R-:W-:-:S05]  /*20930*/  @P6 IMAD.HI.U32 R88, R14, R88, RZ ;  /* 0x000000580e586227 */ /* 0x001fca00078e00ff */
[----:B------:R-:W-:-:S07]  /*20940*/  @P6 SHF.R.U32.HI R14, RZ, R89, R88 ;  /* 0x00000059ff0e6219 */ /* 0x000fce0000011658 */
.L_x_2007:
[----:B------:R-:W-:Y:S05]  /*20950*/  BSYNC B0 ;  /* 0x0000000000007941 */ /* 0x000fea0003800000 */
.L_x_2005:
[----:B------:R-:W-:-:S05]  /*20960*/  IMAD R14, R14, R169, R99 ;  /* 0x000000a90e0e7224 */ /* 0x000fca00078e0263 */
[----:B------:R-:W-:Y:S02]  /*20970*/  VIADDMNMX R172, R14, R169, R172, PT ;  /* 0x000000a90eac7246 */ /* 0x000fe400038001ac */
[----:B------:R-:W-:-:S07]  /*20980*/  VIMNMX R171, R171, R14, !PT ;  /* 0x0000000eabab7248 */ /* 0x000fce0007fe0100 */
.L_x_2004:
        /* <DEDUP_REMOVED lines=136> */
[----:B------:R-:W-:-:S03]  /*21210*/  ISETP.GT.AND P1, PT, R171, 0x50, !P1 ;  /* 0x00000050ab00780c */ /* 0x000fc60004f24270 */
[----:B------:R-:W-:Y:S01]  /*21220*/  FFMA.FTZ R89, R219, R102, -8 ;  /* 0xc1000000db597423 */ /* 0x000fe20000010066 */
        /* <DEDUP_REMOVED lines=67> */
[--C-:B------:R-:W-:Y:S01]  /*21660*/  FFMA.FTZ R88, R152, UR60, -R89.reuse ;  /* 0x0000003c98587c23 */ /* 0x100fe20008010859 */
[----:B------:R-:W-:-:S01]  /*21670*/  FFMA.FTZ R152, R160, UR60, -R89 ;  /* 0x0000003ca0987c23 */ /* 0x000fc20008010859 */
[----:B------:R-:W-:Y:S01]  /*21680*/  FMNMX.FTZ R160, R14, R205, !PT ;  /* 0x000000cd0ea07209 */ /* 0x000fe20007810000 */
[----:B------:R-:W-:-:S01]  /*21690*/  FFMA.FTZ R99, R153, UR60, -R89 ;  /* 0x0000003c99637c23 */ /* 0x000fc20008010859 */
        /* <DEDUP_REMOVED lines=44> */
[----:B------:R-:W-:Y:S01]  /*21960*/  FFMA.FTZ R100, R100, UR60, -R89 ;  /* 0x0000003c64647c23 */ /* 0x000fe20008010859 */
        /* <DEDUP_REMOVED lines=57> */
[----:B------:R1:W-:Y:S08]  /*21d00*/  MUFU.EX2 R89, R166 ;  /* 0x000000a600597308 */ /* 0x0003f00000000800 */
[----:B------:R-:W2:Y:S01]  /*21d10*/  MUFU.EX2 R164, R164 ;  /* 0x000000a400a47308 */ /* 0x000ea20000000800 */
[----:B0-----:R-:W-:-:S07]  /*21d20*/  FMNMX.FTZ R218, R218, R169, !PT ;  /* 0x000000a9dada7209 */ /* 0x001fce0007810000 */
[----:B------:R-:W-:Y:S01]  /*21d30*/  MUFU.EX2 R125, R125 ;  /* 0x0000007d007d7308 */ /* 0x000fe20000000800 */
[C---:B------:R-:W-:Y:S01]  /*21d40*/  FSETP.NEU.FTZ.AND P1, PT, R218.reuse, -INF , PT ;  /* 0xff800000da00780b */ /* 0x040fe20003f3d000 */
[----:B------:R-:W-:-:S03]  /*21d50*/  FFMA.FTZ R167, R218, R167, -8 ;  /* 0xc1000000daa77423 */ /* 0x000fc600000100a7 */
[----:B-1----:R-:W-:Y:S02]  /*21d60*/  FSEL R166, R218, RZ, P1 ;  /* 0x000000ffdaa67208 */ /* 0x002fe40000800000 */
[----:B------:R-:W-:Y:S01]  /*21d70*/  FSEL R101, R167, RZ, P1 ;  /* 0x000000ffa7657208 */ /* 0x000fe20000800000 */
[----:B--2---:R-:W-:Y:S01]  /*21d80*/  FFMA.FTZ R169, R164, R12, R15 ;  /* 0x0000000ca4a97223 */ /* 0x004fe2000001000f */
[----:B------:R-:W-:Y:S01]  /*21d90*/  MUFU.EX2 R128, R128 ;  /* 0x0000008000807308 */ /* 0x000fe20000000800 */
[----:B------:R-:W-:-:S02]  /*21da0*/  FADD.FTZ R166, -R166, R205 ;  /* 0x000000cda6a67221 */ /* 0x000fc40000010100 */
[--C-:B------:R-:W-:Y:S01]  /*21db0*/  FFMA.FTZ R14, R14, UR60, -R101.reuse ;  /* 0x0000003c0e0e7c23 */ /* 0x100fe20008010865 */
[----:B------:R-:W-:-:S01]  /*21dc0*/  FFMA.FTZ R21, R21, UR60, -R101 ;  /* 0x0000003c15157c23 */ /* 0x000fc20008010865 */
[----:B------:R-:W-:Y:S01]  /*21dd0*/  FMUL.FTZ R166, R166, UR60 ;  /* 0x0000003ca6a67c20 */ /* 0x000fe20008410000 */
[----:B------:R-:W-:-:S01]  /*21de0*/  FFMA.FTZ R154, R154, UR60, -R101 ;  /* 0x0000003c9a9a7c23 */ /* 0x000fc20008010865 */
[--C-:B------:R-:W-:Y:S01]  /*21df0*/  FFMA.FTZ R155, R155, UR60, -R101.reuse ;  /* 0x0000003c9b9b7c23 */ /* 0x100fe20008010865 */
[----:B------:R-:W-:-:S01]  /*21e00*/  FFMA.FTZ R158, R158, UR60, -R101 ;  /* 0x0000003c9e9e7c23 */ /* 0x000fc20008010865 */
[----:B------:R-:W-:Y:S01]  /*21e10*/  MUFU.EX2 R14, R14 ;  /* 0x0000000e000e7308 */ /* 0x000fe20000000800 */
[----:B------:R-:W-:-:S01]  /*21e20*/  FFMA.FTZ R159, R159, UR60, -R101 ;  /* 0x0000003c9f9f7c23 */ /* 0x000fc20008010865 */
[----:B------:R-:W-:Y:S01]  /*21e30*/  FFMA.FTZ R161, R161, UR60, -R101 ;  /* 0x0000003ca1a17c23 */ /* 0x000fe20008010865 */
[----:B------:R-:W-:-:S01]  /*21e40*/  FADD.FTZ R169, R20, R169 ;  /* 0x000000a914a97221 */ /* 0x000fc20000010000 */
        /* <DEDUP_REMOVED lines=34> */
[--C-:B------:R-:W-:Y:S01]  /*22070*/  FFMA.FTZ R92, R92, UR60, -R101.reuse ;  /* 0x0000003c5c5c7c23 */ /* 0x100fe20008010865 */
        /* <DEDUP_REMOVED lines=131> */
[----:B------:R-:W-:Y:S01]  /*228b0*/  FADD.FTZ R12, R89, R12 ;  /* 0x0000000c590c7221 */ /* 0x000fe20000010000 */
[----:B--2---:R-:W-:-:S04]  /*228c0*/  FADD.FTZ R3, R97, R166 ;  /* 0x000000a661037221 */ /* 0x004fc80000010000 */
[----:B0-----:R-:W-:Y:S01]  /*228d0*/  FADD.FTZ R3, R98, R3 ;  /* 0x0000000362037221 */ /* 0x001fe20000010000 */
[----:B------:R-:W-:Y:S06]  /*228e0*/  @!P0 BRA `(.L_x_2008) ;  /* 0x0000000000048947 */ /* 0x000fec0003800000 */
[----:B------:R-:W-:Y:S01]  /*228f0*/  BPT.TRAP 0x1 ;  /* 0x000000040000795c */ /* 0x000fe20000300000 */
.L_x_2008:
        /* <DEDUP_REMOVED lines=116> */
.L_x_1989:
[----:B------:R-:W-:Y:S05]  /*23040*/  WARPSYNC.ALL ;  /* 0x0000000000007948 */ /* 0x000fea0003800000 */
[----:B------:R-:W-:Y:S06]  /*23050*/  BAR.ARV 0x8, 0x180 ;  /* 0x0206000000007b1d */ /* 0x000fec0000002000 */
[----:B------:R-:W-:Y:S05]  /*23060*/  @!P0 BRA `(.L_x_2010) ;  /* 0x0000000000048947 */ /* 0x000fea0003800000 */
[----:B------:R-:W-:Y:S01]  /*23070*/  BPT.TRAP 0x1 ;  /* 0x000000040000795c */ /* 0x000fe20000300000 */
.L_x_2010:
[----:B------:R-:W-:Y:S01]  /*23080*/  IMAD R11, R190, 0x8, R17 ;  /* 0x00000008be0b7824 */ /* 0x000fe200078e0211 */
[----:B------:R-:W-:-:S04]  /*23090*/  SHF.L.U32 R0, R192, 0x1f, RZ ;  /* 0x0000001fc0007819 */ /* 0x000fc800000006ff */
[----:B------:R0:W1:Y:S01]  /*230a0*/  SYNCS.PHASECHK.TRANS64.TRYWAIT P1, [R11+URZ+0x22850], R0 ;  /* 0x022850000b0075a7 */ /* 0x000062000802017f */
[----:B------:R-:W-:Y:S05]  /*230b0*/  @!P0 BRA `(.L_x_2011) ;  /* 0x0000000000048947 */ /* 0x000fea0003800000 */
[----:B------:R-:W-:Y:S01]  /*230c0*/  BPT.TRAP 0x1 ;  /* 0x000000040000795c */ /* 0x000fe20000300000 */
.L_x_2011:
[----:B------:R-:W-:-:S05]  /*230d0*/  VIADD R17, R17, 0x400 ;  /* 0x0000040011117836 */ /* 0x000fca0000000000 */
[----:B------:R-:W-:-:S04]  /*230e0*/  SHF.R.U32.HI R17, RZ, 0x4, R17 ;  /* 0x00000004ff117819 */ /* 0x000fc80000011611 */
[----:B------:R-:W-:-:S04]  /*230f0*/  LOP3.LUT R17, R17, 0x3fff, RZ, 0xc0, !PT ;  /* 0x00003fff11117812 */ /* 0x000fc800078ec0ff */
[----:B------:R-:W-:Y:S01]  /*23100*/  LOP3.LUT R17, R17, 0x10000, RZ, 0xfc, !PT ;  /* 0x0001000011117812 */ /* 0x000fe200078efcff */
[----:B-1----:R-:W-:Y:S06]  /*23110*/  @P1 BRA `(.L_x_2012) ;  /* 0x0000000000081947 */ /* 0x002fec0003800000 */
[----:B------:R-:W1:Y:S02]  /*23120*/  SYNCS.PHASECHK.TRANS64.TRYWAIT P1, [R11+URZ+0x22850], R0 ;  /* 0x022850000b0075a7 */ /* 0x000e64000802017f */
[----:B-1----:R-:W-:Y:S05]  /*23130*/  @!P1 BRA `(.L_x_2013) ;  /* 0x000000f000fc9947 */ /* 0x002fea0003800000 */
.L_x_2012:
[----:B------:R-:W-:Y:S01]  /*23140*/  IMAD R4, R190, 0x500, R17 ;  /* 0x00000500be047824 */ /* 0x000fe200078e0211 */
[----:B------:R-:W-:Y:S05]  /*23150*/  WARPSYNC.ALL ;  /* 0x0000000000007948 */ /* 0x000fea0003800000 */
[----:B------:R-:W-:Y:S01]  /*23160*/  IMAD.MOV.U32 R5, RZ, RZ, -0x3ffffff0 ;  /* 0xc0000010ff057424 */ /* 0x000fe200078e00ff */
[C---:B------:R-:W-:Y:S01]  /*23170*/  R2UR UR6, R4.reuse ;  /* 0x00000000040672ca */ /* 0x040fe200000e0000 */
[----:B------:R-:W-:Y:S01]  /*23180*/  WARPGROUP.ARRIVE ;  /* 0x00000000000079c5 */ /* 0x000fe20000000000 */
[----:B------:R-:W-:Y:S01]  /*23190*/  VIADD R6, R4, 0x100 ;  /* 0x0000010004067836 */ /* 0x000fe20000000000 */
[----:B------:R-:W-:Y:S01]  /*231a0*/  ULDC.64 UR4, c[0x0][0x9a0] ;  /* 0x0002680000047ab9 */ /* 0x000fe20000000a00 */
[----:B------:R-:W-:Y:S01]  /*231b0*/  R2UR UR7, R5 ;  /* 0x00000000050772ca */ /* 0x000fe200000e0000 */
[----:B------:R-:W-:Y:S01]  /*231c0*/  IMAD.MOV.U32 R7, RZ, RZ, -0x3ffffff0 ;  /* 0xc0000010ff077424 */ /* 0x000fe200078e00ff */
[----:B------:R-:W-:Y:S01]  /*231d0*/  ISETP.NE.U32.AND P1, PT, RZ, UR4, PT ;  /* 0x00000004ff007c0c */ /* 0x000fe2000bf25070 */
[----:B------:R-:W-:-:S03]  /*231e0*/  ULDC.64 UR8, c[0x0][0x208] ;  /* 0x0000820000087ab9 */ /* 0x000fc60000000a00 */
[----:B------:R-:W-:-:S07]  /*231f0*/  ISETP.NE.AND.EX P1, PT, RZ, UR5, PT, P1 ;  /* 0x00000005ff007c0c */ /* 0x000fce000bf25310 */
[----:B------:R-:W-:Y:S01]  /*23200*/  QGMMA.64x128x32.F32.E4M3.E4M3 R24, R184, gdesc[UR4], R24, gsb0 ;  /* 0x01e00004b8187df3 */ /* 0x000fe20008000818 */
[----:B------:R-:W-:Y:S02]  /*23210*/  R2UR UR6, R6 ;  /* 0x00000000060672ca */ /* 0x000fe400000e0000 */
[----:B------:R-:W-:-:S03]  /*23220*/  R2UR UR7, R7 ;  /* 0x00000000070772ca */ /* 0x000fc600000e0000 */
[----:B------:R-:W0:Y:S01]  /*23230*/  @P1 LDC.64 R6, c[0x0][0x9c8] ;  /* 0x00027200ff061b82 */ /* 0x000e220000000a00 */
[----:B------:R-:W-:-:S07]  /*23240*/  @P1 SHF.R.S32.HI R5, RZ, 0x1f, R207 ;  /* 0x0000001fff051819 */ /* 0x000fce00000114cf */
        /* <DEDUP_REMOVED lines=14> */
[----:B------:R-:W-:Y:S01]  /*23330*/  IMAD.MOV.U32 R7, RZ, RZ, -0x3ffffff0 ;  /* 0xc0000010ff077424 */ /* 0x000fe200078e00ff */
[----:B------:R-:W-:Y:S01]  /*23340*/  R2UR UR6, R6 ;  /* 0x00000000060672ca */ /* 0x000fe200000e0000 */
[----:B------:R0:W2:Y:S03]  /*23350*/  @P1 LDG.E R0, desc[UR8][R8.64] ;  /* 0x0000000808001981 */ /* 0x0000a6000c1e1900 */
[----:B------:R-:W-:Y:S01]  /*23360*/  R2UR UR7, R7 ;  /* 0x00000000070772ca */ /* 0x000fe200000e0000 */
[----:B------:R-:W-:Y:S02]  /*23370*/  VIADD R6, R4, 0x300 ;  /* 0x0000030004067836 */ /* 0x000fe40000000000 */
[----:B------:R-:W-:Y:S01]  /*23380*/  IMAD.MOV.U32 R7, RZ, RZ, -0x3ffffff0 ;  /* 0xc0000010ff077424 */ /* 0x000fe200078e00ff */
[----:B------:R-:W-:-:S02]  /*23390*/  WARPGROUP.DEPBAR.LE gsb0, 0x0 ;  /* 0x00008000000079c5 */ /* 0x000fc40000010000 */
[----:B------:R-:W-:-:S07]  /*233a0*/  WARPGROUP.ARRIVE ;  /* 0x00000000000079c5 */ /* 0x000fce0000000000 */
[----:B------:R-:W-:Y:S01]  /*233b0*/  QGMMA.64x128x32.F32.E4M3.E4M3 R24, R176, gdesc[UR4], R24, gsb0 ;  /* 0x01e00004b0187df3 */ /* 0x000fe20008000818 */
[----:B------:R-:W-:Y:S02]  /*233c0*/  R2UR UR6, R6 ;  /* 0x00000000060672ca */ /* 0x000fe400000e0000 */
[----:B------:R-:W-:Y:S01]  /*233d0*/  R2UR UR7, R7 ;  /* 0x00000000070772ca */ /* 0x000fe200000e0000 */
[----:B------:R-:W-:Y:S02]  /*233e0*/  VIADD R4, R4, 0x400 ;  /* 0x0000040004047836 */ /* 0x000fe40000000000 */
[----:B------:R-:W-:Y:S01]  /*233f0*/  IMAD.MOV.U32 R5, RZ, RZ, -0x3ffffff0 ;  /* 0xc0000010ff057424 */ /* 0x000fe200078e00ff */
[----:B------:R-:W1:Y:S01]  /*23400*/  SHFL.BFLY PT, R7, R12, 0x2, 0x1f ;  /* 0x0c401f000c077f89 */ /* 0x000e6200000e0000 */
[----:B------:R-:W-:Y:S02]  /*23410*/  WARPGROUP.DEPBAR.LE gsb0, 0x0 ;  /* 0x00008000000079c5 */ /* 0x000fe40000010000 */
[----:B------:R-:W-:-:S06]  /*23420*/  WARPGROUP.ARRIVE ;  /* 0x00000000000079c5 */ /* 0x000fcc0000000000 */
[----:B------:R-:W-:Y:S01]  /*23430*/  QGMMA.64x128x32.F32.E4M3.E4M3 R24, R172, gdesc[UR4], R24, gsb0 ;  /* 0x01e00004ac187df3 */ /* 0x000fe20008000818 */
[----:B------:R-:W-:Y:S02]  /*23440*/  R2UR UR6, R4 ;  /* 0x00000000040672ca */ /* 0x000fe400000e0000 */
[----:B------:R-:W-:Y:S01]  /*23450*/  R2UR UR7, R5 ;  /* 0x00000000050772ca */ /* 0x000fe200000e0000 */
[----:B------:R-:W3:Y:S01]  /*23460*/  SHFL.BFLY PT, R4, R3, 0x2, 0x1f ;  /* 0x0c401f0003047f89 */ /* 0x000ee200000e0000 */
[----:B-1----:R-:W-:-:S05]  /*23470*/  FADD.FTZ R7, R7, R12 ;  /* 0x0000000c07077221 */ /* 0x002fca0000010000 */
[----:B------:R-:W1:Y:S01]  /*23480*/  SHFL.BFLY PT, R2, R7, 0x1, 0x1f ;  /* 0x0c201f0007027f89 */ /* 0x000e6200000e0000 */
[----:B---3--:R-:W-:-:S05]  /*23490*/  FADD.FTZ R4, R4, R3 ;  /* 0x0000000304047221 */ /* 0x008fca0000010000 */
[----:B------:R-:W3:Y:S01]  /*234a0*/  SHFL.BFLY PT, R5, R4, 0x1, 0x1f ;  /* 0x0c201f0004057f89 */ /* 0x000ee200000e0000 */
[----:B-1----:R-:W-:-:S05]  /*234b0*/  FADD.FTZ R2, R7, R2 ;  /* 0x0000000207027221 */ /* 0x002fca0000010000 */
[C---:B------:R-:W-:Y:S01]  /*234c0*/  FSETP.NE.FTZ.AND P1, PT, R2.reuse, RZ, PT ;  /* 0x000000ff0200720b */ /* 0x040fe20003f35000 */
[----:B0-----:R-:W-:Y:S01]  /*234d0*/  FMUL.FTZ R8, R2, 0.00390625 ;  /* 0x3b80000002087820 */ /* 0x001fe20000410000 */
[----:B------:R-:W-:-:S04]  /*234e0*/  IMAD.MOV.U32 R3, RZ, RZ, RZ ;  /* 0x000000ffff037224 */ /* 0x000fc800078e00ff */
[----:B------:R-:W-:Y:S01]  /*234f0*/  FSETP.NE.FTZ.AND P2, PT, R8, RZ, PT ;  /* 0x000000ff0800720b */ /* 0x000fe20003f55000 */
[----:B---3--:R-:W-:-:S04]  /*23500*/  FADD.FTZ R6, R4, R5 ;  /* 0x0000000504067221 */ /* 0x008fc80000010000 */
[----:B------:R-:W-:Y:S02]  /*23510*/  FMUL.FTZ R10, R6, 0.00390625 ;  /* 0x3b800000060a7820 */ /* 0x000fe40000410000 */
[----:B------:R-:W-:Y:S03]  /*23520*/  @P1 MUFU.RCP R3, R2 ;  /* 0x0000000200031308 */ /* 0x000fe60000001000 */
[----:B------:R-:W-:Y:S01]  /*23530*/  FSETP.NE.FTZ.AND P3, PT, R10, RZ, PT ;  /* 0x000000ff0a00720b */ /* 0x000fe20003f75000 */
[----:B------:R-:W-:Y:S02]  /*23540*/  WARPGROUP.DEPBAR.LE gsb0, 0x0 ;  /* 0x00008000000079c5 */ /* 0x000fe40000010000 */
[----:B------:R-:W-:-:S06]  /*23550*/  WARPGROUP.ARRIVE ;  /* 0x00000000000079c5 */ /* 0x000fcc0000000000 */
[----:B------:R-:W-:Y:S01]  /*23560*/  QGMMA.64x128x32.F32.E4M3.E4M3 R24, R168, gdesc[UR4], R24, gsb0 ;  /* 0x01e00004a8187df3 */ /* 0x000fe20008000818 */
[----:B------:R-:W-:Y:S01]  /*23570*/  FSETP.NE.FTZ.AND P1, PT, R6, RZ, PT ;  /* 0x000000ff0600720b */ /* 0x000fe20003f35000 */
[----:B------:R-:W-:Y:S01]  /*23580*/  IMAD.MOV.U32 R7, RZ, RZ, RZ ;  /* 0x000000ffff077224 */ /* 0x000fe200078e00ff */
        /* <DEDUP_REMOVED lines=10> */
[----:B------:R-:W-:Y:S01]  /*23630*/  @P2 FFMA.FTZ R88, R2, R219, R5 ;  /* 0x000000db02582223 */ /* 0x000fe20000010005 */
[----:B------:R-:W-:Y:S02]  /*23640*/  IMAD.MOV.U32 R89, RZ, RZ, -0x800000 ;  /* 0xff800000ff597424 */ /* 0x000fe400078e00ff */
[----:B------:R-:W-:Y:S01]  /*23650*/  @P3 FFMA.FTZ R89, R12, R218, R9 ;  /* 0x000000da0c593223 */ /* 0x000fe20000010009 */
[-C--:B--2---:R-:W-:Y:S01]  /*23660*/  FMUL.FTZ R4, R3, R0.reuse ;  /* 0x0000000003047220 */ /* 0x084fe20000410000 */
[----:B---3--:R-:W-:Y:S01]  /*23670*/  FMUL.FTZ R6, R7, R0 ;  /* 0x0000000007067220 */ /* 0x008fe20000410000 */
[----:B------:R-:W-:-:S02]  /*23680*/  WARPGROUP.DEPBAR.LE gsb0, 0x0 ;  /* 0x00008000000079c5 */ /* 0x000fc40000010000 */
[----:B------:R-:W-:Y:S05]  /*23690*/  @!P0 BRA `(.L_x_2014) ;  /* 0x0000000000048947 */ /* 0x000fea0003800000 */
[----:B------:R-:W-:Y:S01]  /*236a0*/  BPT.TRAP 0x1 ;  /* 0x000000040000795c */ /* 0x000fe20000300000 */
.L_x_2014:
[----:B------:R-:W2:Y:S01]  /*236b0*/  LDL.LU R0, [R1+0x8] ;  /* 0x0000080001007983 */ /* 0x000ea20000300800 */
[----:B------:R-:W-:Y:S02]  /*236c0*/  VIADD R190, R190, 0x1 ;  /* 0x00000001bebe7836 */ /* 0x000fe40000000000 */
[-C--:B------:R-:W-:Y:S01]  /*236d0*/  FMUL.FTZ R8, R45, R4.reuse ;  /* 0x000000042d087220 */ /* 0x080fe20000410000 */
[----:B------:R-:W-:Y:S02]  /*236e0*/  IMAD.U32 R5, RZ, RZ, UR61 ;  /* 0x0000003dff057e24 */ /* 0x000fe4000f8e00ff */
[-C--:B------:R-:W-:Y:S01]  /*236f0*/  FMUL.FTZ R21, R56, R4.reuse ;  /* 0x0000000438157220 */ /* 0x080fe20000410000 */
[-C--:B------:R-:W-:Y:S01]  /*23700*/  FMUL.FTZ R45, R64, R4.reuse ;  /* 0x00000004402d7220 */ /* 0x080fe20000410000 */
[----:B------:R-:W-:Y:S01]  /*23710*/  ISETP.NE.AND P1, PT, R190, 0x2, PT ;  /* 0x00000002be00780c */ /* 0x000fe20003f25270 */
[-C--:B------:R-:W-:Y:S01]  /*23720*/  FMUL.FTZ R109, R80, R4.reuse ;  /* 0x00000004506d7220 */ /* 0x080fe20000410000 */
[-C--:B------:R-:W-:Y:S01]  /*23730*/  FMUL.FTZ R15, R52, R4.reuse ;  /* 0x00000004340f7220 */ /* 0x080fe20000410000 */
[-C--:B------:R-:W-:Y:S01]  /*23740*/  FMUL.FTZ R3, R24, R4.reuse ;  /* 0x0000000418037220 */ /* 0x080fe20000410000 */
[----:B------:R-:W-:Y:S01]  /*23750*/  SEL R7, RZ, 0x1, P1 ;  /* 0x00000001ff077807 */ /* 0x000fe20000800000 */
        /* <DEDUP_REMOVED lines=48> */
[----:B------:R-:W-:-:S02]  /*23a60*/  LOP3.LUT R192, R192, R7, RZ, 0x3c, !PT ;  /* 0x00000007c0c07212 */ /* 0x000fc400078e3cff */
[----:B------:R-:W-:Y:S02]  /*23a70*/  SEL R190, R190, RZ, P1 ;  /* 0x000000ffbebe7207 */ /* 0x000fe40000800000 */
[----:B--2---:R-:W-:Y:S01]  /*23a80*/  R2UR UR4, R0 ;  /* 0x00000000000472ca */ /* 0x004fe200000e0000 */
[----:B------:R-:W-:Y:S02]  /*23a90*/  VIADD R0, R11, 0x22860 ;  /* 0x000228600b007836 */ /* 0x000fe40000000000 */
[----:B------:R-:W-:Y:S01]  /*23aa0*/  FMUL.FTZ R11, R37, R4 ;  /* 0x00000004250b7220 */ /* 0x000fe20000410000 */
[----:B------:R-:W-:Y:S02]  /*23ab0*/  FMUL.FTZ R37, R66, R6 ;  /* 0x0000000642257220 */ /* 0x000fe40000410000 */
[----:B------:R-:W-:Y:S01]  /*23ac0*/  PRMT R2, R5, 0x654, R0 ;  /* 0x0000065405027816 */ /* 0x000fe20000000000 */
[-C--:B------:R-:W-:Y:S01]  /*23ad0*/  FMUL.FTZ R0, R53, R4.reuse ;  /* 0x0000000435007220 */ /* 0x080fe20000410000 */
[-C--:B------:R-:W-:Y:S01]  /*23ae0*/  FMUL.FTZ R53, R44, R4.reuse ;  /* 0x000000042c357220 */ /* 0x080fe20000410000 */
[-C--:B------:R-:W-:Y:S01]  /*23af0*/  FMUL.FTZ R5, R28, R4.reuse ;  /* 0x000000041c057220 */ /* 0x080fe20000410000 */
[----:B------:R-:W-:Y:S01]  /*23b00*/  FMUL.FTZ R44, R84, R4 ;  /* 0x00000004542c7220 */ /* 0x000fe20000410000 */
[-C--:B------:R-:W-:Y:S01]  /*23b10*/  FMUL.FTZ R4, R79, R6.reuse ;  /* 0x000000064f047220 */ /* 0x080fe20000410000 */
[----:B------:R0:W-:Y:S01]  /*23b20*/  SYNCS.ARRIVE.TRANS64.RED.A1T0 RZ, [R2+URZ], RZ ;  /* 0x000000ff02ff79a7 */ /* 0x0001e2000810043f */
[----:B------:R-:W-:Y:S01]  /*23b30*/  UIADD3 UR4, UR4, 0x1, URZ ;  /* 0x0000000104047890 */ /* 0x000fe2000fffe03f */
[-C--:B------:R-:W-:Y:S01]  /*23b40*/  FMUL.FTZ R79, R35, R6.reuse ;  /* 0x00000006234f7220 */ /* 0x080fe20000410000 */
[-C--:B------:R-:W-:Y:S01]  /*23b50*/  FMUL.FTZ R28, R67, R6.reuse ;  /* 0x00000006431c7220 */ /* 0x080fe20000410000 */
[----:B------:R-:W-:-:S03]  /*23b60*/  FMUL.FTZ R35, R78, R6 ;  /* 0x000000064e237220 */ /* 0x000fc60000410000 */
[----:B------:R-:W-:Y:S02]  /*23b70*/  IMAD.U32 R9, RZ, RZ, UR4 ;  /* 0x00000004ff097e24 */ /* 0x000fe4000f8e00ff */
[----:B0-----:R-:W-:-:S03]  /*23b80*/  FMUL.FTZ R2, R55, R6 ;  /* 0x0000000637027220 */ /* 0x001fc60000410000 */
[----:B------:R0:W-:Y:S04]  /*23b90*/  STL [R1+0x8], R9 ;  /* 0x0000080901007387 */ /* 0x0001e80000100800 */
.L_x_1899:
[----:B------:R-:W-:Y:S05]  /*23ba0*/  WARPSYNC.ALL ;  /* 0x0000000000007948 */ /* 0x000fea0003800000 */
[----:B------:R-:W1:Y:S08]  /*23bb0*/  S2UR UR61, SR_CgaCtaId ;  /* 0x00000000003d79c3 */ /* 0x000e700000008800 */
[----:B------:R-:W-:Y:S01]  /*23bc0*/  BAR.SYNC.DEFER_BLOCKING 0x5, 0x180 ;  /* 0x0146000000007b1d */ /* 0x000fe20000010000 */
[----:B------:R-:W-:-:S05]  /*23bd0*/  ISETP.NE.AND P1, PT, R225, RZ, PT ;  /* 0x000000ffe100720c */ /* 0x000fca0003f25270 */
[----:B------:R-:W-:Y:S01]  /*23be0*/  UMOV UR4, 0x400 ;  /* 0x0000040000047882 */ /* 0x000fe20000000000 */
[----:B------:R-:W-:Y:S07]  /*23bf0*/  BSSY B0, `(.L_x_2015) ;  /* 0x00003fa000007945 */ /* 0x000fee0003800000 */
[----:B------:R-:W2:Y:S01]  /*23c00*/  @!P1 LDC R225, c[0x0][0xad4] ;  /* 0x0002b500ffe19b82 */ /* 0x000ea20000000800 */
[----:B-1----:R-:W-:-:S06]  /*23c10*/  ULEA UR4, UR61, UR4, 0x18 ;  /* 0x000000043d047291 */ /* 0x002fcc000f8ec03f */
[----:B------:R-:W-:-:S05]  /*23c20*/  IMAD.U32 R17, RZ, RZ, UR4 ;  /* 0x00000004ff117e24 */ /* 0x000fca000f8e00ff */
[----:B------:R1:W3:Y:S01]  /*23c30*/  LDS.128 R204, [R17+0x228d0] ;  /* 0x0228d00011cc7984 */ /* 0x0002e20000000c00 */
[----:B------:R-:W-:Y:S06]  /*23c40*/  BAR.ARV 0x4, 0x180 ;  /* 0x0106000000007b1d */ /* 0x000fec0000002000 */
[----:B------:R-:W-:Y:S05]  /*23c50*/  @P0 BRA `(.L_x_2016) ;  /* 0x0000003000ac0947 */ /* 0x000fea0003800000 */
[----:B------:R-:W4:Y:S01]  /*23c60*/  LDL R7, [R1+0x2c] ;  /* 0x00002c0001077983 */ /* 0x000f220000100800 */
[----:B------:R-:W-:Y:S01]  /*23c70*/  ULDC.64 UR4, c[0x4][0x38] ;  /* 0x01000e0000047ab9 */ /* 0x000fe20000000a00 */
[----:B0-----:R-:W0:Y:S01]  /*23c80*/  S2R R9, SR_TID.X ;  /* 0x0000000000097919 */ /* 0x001e220000002100 */
[----:B-----5:R-:W1:Y:S01]  /*23c90*/  S2R R24, SR_SWINHI ;  /* 0x0000000000187919 */ /* 0x020e620000002f00 */
[----:B0-----:R-:W-:-:S05]  /*23ca0*/  IMAD.SHL.U32 R6, R9, 0x4, RZ ;  /* 0x0000000409067824 */ /* 0x001fca00078e00ff */
[----:B------:R-:W-:-:S04]  /*23cb0*/  LOP3.LUT R6, R6, 0xc, RZ, 0xc0, !PT ;  /* 0x0000000c06067812 */ /* 0x000fc800078ec0ff */
[----:B------:R-:W-:Y:S02]  /*23cc0*/  IADD3 R46, P0, R6, UR4, RZ ;  /* 0x00000004062e7c10 */ /* 0x000fe4000ff1e0ff */
[----:B------:R-:W-:Y:S02]  /*23cd0*/  MOV R68, R17 ;  /* 0x0000001100447202 */ /* 0x000fe40000000f00 */
[----:B-1----:R-:W-:Y:S01]  /*23ce0*/  MOV R69, R24 ;  /* 0x0000001800457202 */ /* 0x002fe20000000f00 */
[----:B------:R-:W-:Y:S01]  /*23cf0*/  IMAD.X R47, RZ, RZ, UR5, P0 ;  /* 0x00000005ff2f7e24 */ /* 0x000fe200080e06ff */
[----:B------:R-:W-:-:S04]  /*23d00*/  LOP3.LUT P0, R6, R9, 0x3, RZ, 0xc0, !PT ;  /* 0x0000000309067812 */ /* 0x000fc8000780c0ff */
[----:B------:R-:W-:-:S04]  /*23d10*/  ISETP.EQ.OR P0, PT, R6, 0x3, !P0 ;  /* 0x000000030600780c */ /* 0x000fc80004702670 */
[----:B------:R-:W-:Y:S02]  /*23d20*/  SEL R13, R5, R90, P0 ;  /* 0x0000005a050d7207 */ /* 0x000fe40000000000 */
[----:B------:R-:W-:Y:S01]  /*23d30*/  SEL R5, R90, R5, P0 ;  /* 0x000000055a057207 */ /* 0x000fe20000000000 */
[----:B------:R-:W-:Y:S01]  /*23d40*/  ULDC.64 UR6, c[0x0][0x208] ;  /* 0x0000820000067ab9 */ /* 0x000fe20000000a00 */
[----:B------:R-:W-:Y:S01]  /*23d50*/  UMOV UR4, 0xffffffff ;  /* 0xffffffff00047882 */ /* 0x000fe20000000000 */
[----:B------:R0:W5:Y:S01]  /*23d60*/  LDG.E.CONSTANT R20, desc[UR6][R46.64] ;  /* 0x000000062e147981 */ /* 0x000162000c1e9900 */
[----:B------:R-:W-:Y:S02]  /*23d70*/  SEL R9, R3, R94, P0 ;  /* 0x0000005e03097207 */ /* 0x000fe40000000000 */
[----:B------:R-:W-:Y:S01]  /*23d80*/  SEL R3, R94, R3, P0 ;  /* 0x000000035e037207 */ /* 0x000fe20000000000 */
[----:B----4-:R-:W-:-:S03]  /*23d90*/  IMAD.WIDE R6, R7, 0x2, R68 ;  /* 0x0000000207067825 */ /* 0x010fc600078e0244 */
        /* <DEDUP_REMOVED lines=8> */
[----:B------:R-:W-:Y:S01]  /*23e20*/  LOP3.LUT R86, R86, R87, RZ, 0x3c, !PT ;  /* 0x0000005756567212 */ /* 0x000fe200078e3cff */
[----:B------:R-:W-:Y:S01]  /*23e30*/  IMAD.X R87, RZ, RZ, R7, P1 ;  /* 0x000000ffff577224 */ /* 0x000fe200008e0607 */
[C---:B------:R-:W-:Y:S02]  /*23e40*/  IADD3 R85, P2, R6.reuse, 0x4020, RZ ;  /* 0x0000402006557810 */ /* 0x040fe40007f5e0ff */
[C---:B------:R-:W-:Y:S02]  /*23e50*/  IADD3 R83, P3, R6.reuse, 0x4000, RZ ;  /* 0x0000400006537810 */ /* 0x040fe40007f7e0ff */
[C---:B------:R-:W-:Y:S02]  /*23e60*/  IADD3 R105, P4, R6.reuse, 0x60, RZ ;  /* 0x0000006006697810 */ /* 0x040fe40007f9e0ff */
[----:B------:R-:W-:-:S02]  /*23e70*/  IADD3 R103, P5, R6, 0x40, RZ ;  /* 0x0000004006677810 */ /* 0x000fc40007fbe0ff */
[----:B------:R-:W-:Y:S02]  /*23e80*/  IADD3 R101, P1, R6, 0x20, RZ ;  /* 0x0000002006657810 */ /* 0x000fe40007f3e0ff */
[----:B------:R-:W-:Y:S02]  /*23e90*/  LOP3.LUT R84, R85, 0x380, RZ, 0xc0, !PT ;  /* 0x0000038055547812 */ /* 0x000fe400078ec0ff */
[----:B------:R-:W-:Y:S02]  /*23ea0*/  LOP3.LUT R82, R83, 0x380, RZ, 0xc0, !PT ;  /* 0x0000038053527812 */ /* 0x000fe400078ec0ff */
[----:B------:R-:W-:Y:S02]  /*23eb0*/  LOP3.LUT R104, R105, 0x380, RZ, 0xc0, !PT ;  /* 0x0000038069687812 */ /* 0x000fe400078ec0ff */
[----:B------:R-:W-:Y:S02]  /*23ec0*/  LOP3.LUT R102, R103, 0x380, RZ, 0xc0, !PT ;  /* 0x0000038067667812 */ /* 0x000fe400078ec0ff */
[----:B------:R-:W-:-:S02]  /*23ed0*/  LOP3.LUT R100, R101, 0x380, RZ, 0xc0, !PT ;  /* 0x0000038065647812 */ /* 0x000fc400078ec0ff */
[----:B------:R-:W-:Y:S02]  /*23ee0*/  LOP3.LUT R29, R6, 0x380, RZ, 0xc0, !PT ;  /* 0x00000380061d7812 */ /* 0x000fe400078ec0ff */
[----:B------:R-:W-:Y:S02]  /*23ef0*/  SHF.R.U64 R84, R84, 0x3, RZ ;  /* 0x0000000354547819 */ /* 0x000fe400000012ff */
[----:B------:R-:W-:Y:S02]  /*23f00*/  SHF.R.U64 R82, R82, 0x3, RZ ;  /* 0x0000000352527819 */ /* 0x000fe400000012ff */
[----:B------:R-:W-:Y:S02]  /*23f10*/  SHF.R.U64 R104, R104, 0x3, RZ ;  /* 0x0000000368687819 */ /* 0x000fe400000012ff */
[----:B------:R-:W-:Y:S02]  /*23f20*/  SHF.R.U64 R102, R102, 0x3, RZ ;  /* 0x0000000366667819 */ /* 0x000fe400000012ff */
[----:B------:R-:W-:-:S02]  /*23f30*/  SHF.R.U64 R100, R100, 0x3, RZ ;  /* 0x0000000364647819 */ /* 0x000fc400000012ff */
        /* <DEDUP_REMOVED lines=12> */
[----:B------:R-:W-:Y:S02]  /*24000*/  MOV R90, R90 ;  /* 0x0000005a005a7202 */ /* 0x000fe40000000f00 */
[----:B------:R-:W-:Y:S02]  /*24010*/  MOV R108, R6 ;  /* 0x00000006006c7202 */ /* 0x000fe40000000f00 */
[----:B------:R-:W-:Y:S02]  /*24020*/  MOV R86, R86 ;  /* 0x0000005600567202 */ /* 0x000fe40000000f00 */
[----:B------:R-:W-:Y:S02]  /*24030*/  MOV R84, R84 ;  /* 0x0000005400547202 */ /* 0x000fe40000000f00 */
[----:B------:R-:W-:Y:S02]  /*24040*/  MOV R82, R82 ;  /* 0x0000005200527202 */ /* 0x000fe40000000f00 */
[----:B------:R-:W-:-:S02]  /*24050*/  MOV R104, R104 ;  /* 0x0000006800687202 */ /* 0x000fc40000000f00 */
[----:B------:R-:W-:Y:S02]  /*24060*/  MOV R102, R102 ;  /* 0x0000006600667202 */ /* 0x000fe40000000f00 */
[----:B------:R-:W-:Y:S01]  /*24070*/  MOV R100, R100 ;  /* 0x0000006400647202 */ /* 0x000fe20000000f00 */
[----:B0-----:R-:W-:Y:S06]  /*24080*/  BRA.DIV UR4, `(.L_x_2017) ;  /* 0x000000e6043c7947 */ /* 0x001fec000b800000 */
[----:B------:R-:W-:Y:S01]  /*24090*/  SEL R51, R113, R12, P0 ;  /* 0x0000000c71337207 */ /* 0x000fe20000000000 */
[----:B-----5:R-:W-:Y:S01]  /*240a0*/  SHFL.IDX PT, R9, R9, R20, 0x1c1f ;  /* 0x001c1f1409097589 */ /* 0x020fe200000e0000 */
[----:B------:R-:W-:Y:S02]  /*240b0*/  SEL R119, R40, R93, P0 ;  /* 0x0000005d28777207 */ /* 0x000fe40000000000 */
[----:B------:R-:W-:Y:S02]  /*240c0*/  SEL R55, R93, R40, P0 ;  /* 0x000000285d377207 */ /* 0x000fe40000000000 */
[----:B------:R-:W-:Y:S02]  /*240d0*/  SEL R87, R41, R10, P0 ;  /* 0x0000000a29577207 */ /* 0x000fe40000000000 */
[----:B------:R-:W-:Y:S02]  /*240e0*/  SEL R59, R10, R41, P0 ;  /* 0x000000290a3b7207 */ /* 0x000fe40000000000 */
[----:B------:R-:W-:-:S02]  /*240f0*/  SEL R141, R12, R113, P0 ;  /* 0x000000710c8d7207 */ /* 0x000fc40000000000 */
[----:B------:R-:W-:Y:S01]  /*24100*/  SEL R93, R48, R97, P0 ;  /* 0x00000061305d7207 */ /* 0x000fe20000000000 */
[----:B------:R-:W-:Y:S01]  /*24110*/  SHFL.IDX PT, R87, R87, R20, 0x1c1f ;  /* 0x001c1f1457577589 */ /* 0x000fe200000e0000 */
[----:B------:R-:W-:Y:S02]  /*24120*/  SEL R127, R50, R111, P0 ;  /* 0x0000006f327f7207 */ /* 0x000fe40000000000 */
[----:B------:R-:W-:Y:S02]  /*24130*/  SEL R125, R38, R115, P0 ;  /* 0x00000073267d7207 */ /* 0x000fe40000000000 */
[----:B------:R-:W-:Y:S02]  /*24140*/  LOP3.LUT R10, R20, 0x2, RZ, 0x3c, !PT ;  /* 0x00000002140a7812 */ /* 0x000fe400078e3cff */
        /* <DEDUP_REMOVED lines=24> */
[----:B------:R-:W-:Y:S01]  /*242d0*/  SEL R53, R8, R53, P0 ;  /* 0x0000003508357207 */ /* 0x000fe20000000000 */
[----:B------:R-:W-:Y:S01]  /*242e0*/  IMAD.MOV.U32 R11, RZ, RZ, RZ ;  /* 0x000000ffff0b7224 */ /* 0x000fe200078e00ff */
        /* <DEDUP_REMOVED lines=22> */
[----:B------:R-:W0:Y:S01]  /*24450*/  SHFL.IDX PT, R2, R3, R10, 0x1c1f ;  /* 0x001c1f0a03027589 */ /* 0x000e2200000e0000 */
[----:B------:R-:W-:-:S02]  /*24460*/  SEL R73, R70, R39, P0 ;  /* 0x0000002746497207 */ /* 0x000fc40000000000 */
[----:B------:R-:W-:Y:S01]  /*24470*/  SEL R41, R33, R34, P0 ;  /* 0x0000002221297207 */ /* 0x000fe20000000000 */
[----:B------:R-:W1:Y:S01]  /*24480*/  SHFL.IDX PT, R93, R7, R10, 0x1c1f ;  /* 0x001c1f0a075d7589 */ /* 0x000e6200000e0000 */
        /* <DEDUP_REMOVED lines=11> */
[----:B------:R-:W4:Y:S01]  /*24540*/  SHFL.IDX PT, R58, R127, R20, 0x1c1f ;  /* 0x001c1f147f3a7589 */ /* 0x000f2200000e0000 */
[----:B------:R-:W-:Y:S02]  /*24550*/  SEL R37, R28, R37, P0 ;  /* 0x000000251c257207 */ /* 0x000fe40000000000 */
[----:B------:R-:W-:Y:S01]  /*24560*/  SEL R39, R39, R70, P0 ;  /* 0x0000004627277207 */ /* 0x000fe20000000000 */
[----:B------:R-:W2:Y:S01]  /*24570*/  SHFL.IDX PT, R62, R125, R20, 0x1c1f ;  /* 0x001c1f147d3e7589 */ /* 0x000ea200000e0000 */
[----:B------:R-:W-:-:S02]  /*24580*/  SEL R33, R34, R33, P0 ;  /* 0x0000002122217207 */ /* 0x000fc40000000000 */
[----:B------:R-:W-:Y:S01]  /*24590*/  SEL R43, R35, R4, P0 ;  /* 0x00000004232b7207 */ /* 0x000fe20000000000 */
[----:B------:R-:W3:Y:S01]  /*245a0*/  SHFL.IDX PT, R28, R117, R20, 0x1c1f ;  /* 0x001c1f14751c7589 */ /* 0x000ee200000e0000 */
[----:B------:R-:W-:Y:S02]  /*245b0*/  SEL R35, R4, R35, P0 ;  /* 0x0000002304237207 */ /* 0x000fe40000000000 */
[----:B------:R-:W-:Y:S01]  /*245c0*/  SEL R29, R25, R36, P0 ;  /* 0x00000024191d7207 */ /* 0x000fe20000000000 */
[----:B------:R2:W3:Y:S01]  /*245d0*/  SHFL.IDX PT, R85, R57, R10, 0x1c1f ;  /* 0x001c1f0a39557589 */ /* 0x0004e200000e0000 */
[----:B------:R-:W-:Y:S02]  /*245e0*/  SEL R31, R27, R32, P0 ;  /* 0x000000201b1f7207 */ /* 0x000fe40000000000 */
[----:B------:R-:W-:Y:S01]  /*245f0*/  SEL R25, R36, R25, P0 ;  /* 0x0000001924197207 */ /* 0x000fe20000000000 */
[----:B------:R-:W3:Y:S01]  /*24600*/  SHFL.IDX PT, R70, R67, R10, 0x1c1f ;  /* 0x001c1f0a43467589 */ /* 0x000ee200000e0000 */
[----:B------:R-:W-:-:S02]  /*24610*/  SEL R27, R32, R27, P0 ;  /* 0x0000001b201b7207 */ /* 0x000fc40000000000 */
[----:B0-----:R-:W-:Y:S01]  /*24620*/  SEL R92, R9, R2, P0 ;  /* 0x00000002095c7207 */ /* 0x001fe20000000000 */
[----:B------:R0:W-:Y:S01]  /*24630*/  SHFL.IDX PT, R72, R65, R10, 0x1c1f ;  /* 0x001c1f0a41487589 */ /* 0x0001e200000e0000 */
[----:B------:R-:W-:Y:S02]  /*24640*/  SEL R94, R2, R9, P0 ;  /* 0x00000009025e7207 */ /* 0x000fe40000000000 */
[----:B------:R-:W-:Y:S01]  /*24650*/  SEL R96, R8, R51, P0 ;  /* 0x0000003308607207 */ /* 0x000fe20000000000 */
[----:B------:R0:W-:Y:S01]  /*24660*/  SHFL.IDX PT, R26, R119, R20, 0x1c1f ;  /* 0x001c1f14771a7589 */ /* 0x0001e200000e0000 */
[----:B------:R-:W-:Y:S02]  /*24670*/  SEL R98, R51, R8, P0 ;  /* 0x0000000833627207 */ /* 0x000fe40000000000 */
[----:B-1----:R-:W-:Y:S01]  /*24680*/  SEL R8, R30, R93, P0 ;  /* 0x0000005d1e087207 */ /* 0x002fe20000000000 */
[----:B------:R-:W-:Y:S01]  /*24690*/  SHFL.IDX PT, R40, R131, R20, 0x1c1f ;  /* 0x001c1f1483287589 */ /* 0x000fe200000e0000 */
[----:B------:R-:W-:-:S02]  /*246a0*/  SEL R2, R93, R30, P0 ;  /* 0x0000001e5d027207 */ /* 0x000fc40000000000 */
[----:B------:R-:W-:Y:S01]  /*246b0*/  SEL R3, R0, R5, P0 ;  /* 0x0000000500037207 */ /* 0x000fe20000000000 */
[----:B------:R-:W-:Y:S01]  /*246c0*/  SHFL.IDX PT, R60, R123, R20, 0x1c1f ;  /* 0x001c1f147b3c7589 */ /* 0x000fe200000e0000 */
[----:B----4-:R-:W-:Y:S02]  /*246d0*/  SEL R93, R58, R111, P0 ;  /* 0x0000006f3a5d7207 */ /* 0x010fe40000000000 */
[----:B--2---:R-:W-:Y:S01]  /*246e0*/  SEL R57, R62, R115, P0 ;  /* 0x000000733e397207 */ /* 0x004fe20000000000 */
[----:B------:R-:W-:Y:S01]  /*246f0*/  SHFL.IDX PT, R75, R75, R20, 0x1c1f ;  /* 0x001c1f144b4b7589 */ /* 0x000fe200000e0000 */
[----:B------:R-:W-:Y:S02]  /*24700*/  SEL R59, R115, R62, P0 ;  /* 0x0000003e733b7207 */ /* 0x000fe40000000000 */
[----:B0-----:R-:W-:Y:S01]  /*24710*/  SEL R65, R66, R87, P0 ;  /* 0x0000005742417207 */ /* 0x001fe20000000000 */
[----:B------:R-:W-:Y:S01]  /*24720*/  SHFL.IDX PT, R77, R77, R20, 0x1c1f ;  /* 0x001c1f144d4d7589 */ /* 0x000fe200000e0000 */
[----:B------:R-:W-:-:S02]  /*24730*/  SEL R5, R5, R0, P0 ;  /* 0x0000000005057207 */ /* 0x000fc40000000000 */
[----:B------:R-:W-:Y:S01]  /*24740*/  SEL R117, R6, R47, P0 ;  /* 0x0000002f06757207 */ /* 0x000fe20000000000 */
[----:B------:R-:W-:Y:S01]  /*24750*/  SHFL.IDX PT, R41, R41, R20, 0x1c1f ;  /* 0x001c1f1429297589 */ /* 0x000fe200000e0000 */
[----:B------:R-:W-:Y:S02]  /*24760*/  SEL R119, R47, R6, P0 ;  /* 0x000000062f777207 */ /* 0x000fe40000000000 */
[----:B---3--:R-:W-:Y:S01]  /*24770*/  SEL R9, R28, R91, P0 ;  /* 0x0000005b1c097207 */ /* 0x008fe20000000000 */
[----:B------:R-:W0:Y:S01]  /*24780*/  SHFL.IDX PT, R53, R53, R10, 0x1c1f ;  /* 0x001c1f0a35357589 */ /* 0x000e2200000e0000 */
[----:B------:R-:W-:Y:S02]  /*24790*/  SEL R111, R111, R58, P0 ;  /* 0x0000003a6f6f7207 */ /* 0x000fe40000000000 */
[----:B------:R-:W-:Y:S01]  /*247a0*/  SEL R62, R64, R85, P0 ;  /* 0x00000055403e7207 */ /* 0x000fe20000000000 */
[----:B------:R-:W1:Y:S01]  /*247b0*/  SHFL.IDX PT, R55, R55, R10, 0x1c1f ;  /* 0x001c1f0a37377589 */ /* 0x000e6200000e0000 */
[----:B------:R-:W-:-:S02]  /*247c0*/  SEL R67, R70, R83, P0 ;  /* 0x0000005346437207 */ /* 0x000fc40000000000 */
[----:B------:R-:W-:Y:S01]  /*247d0*/  SEL R64, R85, R64, P0 ;  /* 0x0000004055407207 */ /* 0x000fe20000000000 */
[----:B------:R2:W3:Y:S04]  /*247e0*/  SHFL.IDX PT, R97, R21, R10, 0x1c1f ;  /* 0x001c1f0a15617589 */ /* 0x0004e800000e0000 */
[----:B------:R-:W4:Y:S04]  /*247f0*/  SHFL.IDX PT, R101, R45, R10, 0x1c1f ;  /* 0x001c1f0a2d657589 */ /* 0x000f2800000e0000 */
[----:B------:R-:W4:Y:S01]  /*24800*/  SHFL.IDX PT, R107, R107, R10, 0x1c1f ;  /* 0x001c1f0a6b6b7589 */ /* 0x000f2200000e0000 */
[----:B--2---:R-:W-:-:S03]  /*24810*/  SEL R21, R91, R28, P0 ;  /* 0x0000001c5b157207 */ /* 0x004fc60000000000 */
[----:B------:R-:W2:Y:S04]  /*24820*/  SHFL.IDX PT, R113, R49, R10, 0x1c1f ;  /* 0x001c1f0a31717589 */ /* 0x000ea800000e0000 */
[----:B------:R-:W2:Y:S01]  /*24830*/  SHFL.IDX PT, R79, R79, R10, 0x1c1f ;  /* 0x001c1f0a4f4f7589 */ /* 0x000ea200000e0000 */
[----:B0-----:R-:W-:Y:S02]  /*24840*/  SEL R121, R24, R53, P0 ;  /* 0x0000003518797207 */ /* 0x001fe40000000000 */
[----:B------:R-:W-:Y:S01]  /*24850*/  SEL R7, R53, R24, P0 ;  /* 0x0000001835077207 */ /* 0x000fe20000000000 */
[----:B------:R0:W-:Y:S01]  /*24860*/  SHFL.IDX PT, R74, R63, R10, 0x1c1f ;  /* 0x001c1f0a3f4a7589 */ /* 0x0001e200000e0000 */
[----:B-1----:R-:W-:Y:S02]  /*24870*/  SEL R0, R26, R55, P0 ;  /* 0x000000371a007207 */ /* 0x002fe40000000000 */
[----:B------:R-:W-:Y:S01]  /*24880*/  SEL R6, R55, R26, P0 ;  /* 0x0000001a37067207 */ /* 0x000fe20000000000 */
[----:B------:R1:W2:Y:S01]  /*24890*/  SHFL.IDX PT, R76, R61, R10, 0x1c1f ;  /* 0x001c1f0a3d4c7589 */ /* 0x0002a200000e0000 */
[----:B---3--:R-:W-:-:S02]  /*248a0*/  SEL R44, R46, R97, P0 ;  /* 0x000000612e2c7207 */ /* 0x008fc40000000000 */
[----:B------:R-:W-:Y:S01]  /*248b0*/  SEL R46, R97, R46, P0 ;  /* 0x0000002e612e7207 */ /* 0x000fe20000000000 */
[----:B------:R-:W3:Y:S01]  /*248c0*/  SHFL.IDX PT, R110, R33, R10, 0x1c1f ;  /* 0x001c1f0a216e7589 */ /* 0x000ee200000e0000 */
[----:B----4-:R-:W-:Y:S02]  /*248d0*/  SEL R48, R50, R101, P0 ;  /* 0x0000006532307207 */ /* 0x010fe40000000000 */
[----:B0-----:R-:W-:Y:S01]  /*248e0*/  SEL R63, R83, R70, P0 ;  /* 0x00000046533f7207 */ /* 0x001fe20000000000 */
[----:B------:R-:W-:Y:S01]  /*248f0*/  SHFL.IDX PT, R32, R139, R20, 0x1c1f ;  /* 0x001c1f148b207589 */ /* 0x000fe200000e0000 */
[----:B------:R-:W-:Y:S02]  /*24900*/  SEL R91, R40, R107, P0 ;  /* 0x0000006b285b7207 */ /* 0x000fe40000000000 */
[----:B-1----:R-:W-:Y:S01]  /*24910*/  SEL R61, R87, R66, P0 ;  /* 0x00000042573d7207 */ /* 0x002fe20000000000 */
[----:B------:R-:W-:Y:S01]  /*24920*/  SHFL.IDX PT, R34, R137, R20, 0x1c1f ;  /* 0x001c1f1489227589 */ /* 0x000fe200000e0000 */
[----:B------:R-:W-:-:S02]  /*24930*/  SEL R66, R72, R81, P0 ;  /* 0x0000005148427207 */ /* 0x000fc40000000000 */
[----:B--2---:R-:W-:Y:S01]  /*24940*/  SEL R54, R56, R113, P0 ;  /* 0x0000007138367207 */ /* 0x004fe20000000000 */
        /* <DEDUP_REMOVED lines=9> */
[----:B------:R0:W-:Y:S01]  /*249e0*/  SHFL.IDX PT, R80, R71, R20, 0x1c1f ;  /* 0x001c1f1447507589 */ /* 0x0001e200000e0000 */
[----:B---3--:R-:W-:Y:S02]  /*249f0*/  SEL R120, R41, R110, P0 ;  /* 0x0000006e29787207 */ /* 0x008fe40000000000 */
[----:B------:R-:W-:Y:S01]  /*24a00*/  SEL R110, R110, R41, P0 ;  /* 0x000000296e6e7207 */ /* 0x000fe20000000000 */
[----:B------:R1:W-:Y:S04]  /*24a10*/  SHFL.IDX PT, R78, R73, R20, 0x1c1f ;  /* 0x001c1f14494e7589 */ /* 0x0003e800000e0000 */
[----:B------:R-:W-:Y:S01]  /*24a20*/  SHFL.IDX PT, R43, R43, R20, 0x1c1f ;  /* 0x001c1f142b2b7589 */ /* 0x000fe200000e0000 */
[----:B0-----:R-:W-:-:S03]  /*24a30*/  SEL R71, R77, R74, P0 ;  /* 0x0000004a4d477207 */ /* 0x001fc60000000000 */
[----:B------:R-:W0:Y:S01]  /*24a40*/  SHFL.IDX PT, R95, R95, R10, 0x1c1f ;  /* 0x001c1f0a5f5f7589 */ /* 0x000e2200000e0000 */
[----:B-1----:R-:W-:-:S03]  /*24a50*/  SEL R73, R74, R77, P0 ;  /* 0x0000004d4a497207 */ /* 0x002fc60000000000 */
[----:B------:R-:W1:Y:S04]  /*24a60*/  SHFL.IDX PT, R99, R99, R10, 0x1c1f ;  /* 0x001c1f0a63637589 */ /* 0x000e6800000e0000 */
[----:B------:R-:W2:Y:S04]  /*24a70*/  SHFL.IDX PT, R103, R103, R10, 0x1c1f ;  /* 0x001c1f0a67677589 */ /* 0x000ea800000e0000 */
[----:B------:R-:W3:Y:S04]  /*24a80*/  SHFL.IDX PT, R105, R105, R10, 0x1c1f ;  /* 0x001c1f0a69697589 */ /* 0x000ee800000e0000 */
[----:B------:R-:W4:Y:S04]  /*24a90*/  SHFL.IDX PT, R109, R109, R10, 0x1c1f ;  /* 0x001c1f0a6d6d7589 */ /* 0x000f2800000e0000 */
[----:B------:R-:W4:Y:S04]  /*24aa0*/  SHFL.IDX PT, R39, R39, R10, 0x1c1f ;  /* 0x001c1f0a27277589 */ /* 0x000f2800000e0000 */
[----:B------:R-:W4:Y:S01]  /*24ab0*/  SHFL.IDX PT, R37, R37, R10, 0x1c1f ;  /* 0x001c1f0a25257589 */ /* 0x000f2200000e0000 */
[----:B0-----:R-:W-:-:S02]  /*24ac0*/  SEL R45, R32, R95, P0 ;  /* 0x0000005f202d7207 */ /* 0x001fc40000000000 */
[----:B------:R-:W-:Y:S01]  /*24ad0*/  SEL R47, R95, R32, P0 ;  /* 0x000000205f2f7207 */ /* 0x000fe20000000000 */
[----:B------:R-:W0:Y:S01]  /*24ae0*/  SHFL.IDX PT, R106, R35, R10, 0x1c1f ;  /* 0x001c1f0a236a7589 */ /* 0x000e2200000e0000 */
[----:B-1----:R-:W-:Y:S02]  /*24af0*/  SEL R49, R34, R99, P0 ;  /* 0x0000006322317207 */ /* 0x002fe40000000000 */
[----:B------:R-:W-:Y:S01]  /*24b00*/  SEL R51, R99, R34, P0 ;  /* 0x0000002263337207 */ /* 0x000fe20000000000 */
[----:B------:R-:W1:Y:S01]  /*24b10*/  SHFL.IDX PT, R4, R29, R20, 0x1c1f ;  /* 0x001c1f141d047589 */ /* 0x000e6200000e0000 */
[----:B--2---:R-:W-:Y:S02]  /*24b20*/  SEL R53, R36, R103, P0 ;  /* 0x0000006724357207 */ /* 0x004fe40000000000 */
[----:B------:R-:W-:Y:S01]  /*24b30*/  SEL R55, R103, R36, P0 ;  /* 0x0000002467377207 */ /* 0x000fe20000000000 */
[----:B------:R-:W2:Y:S01]  /*24b40*/  SHFL.IDX PT, R31, R31, R20, 0x1c1f ;  /* 0x001c1f141f1f7589 */ /* 0x000ea200000e0000 */
[----:B---3--:R-:W-:-:S02]  /*24b50*/  SEL R52, R38, R105, P0 ;  /* 0x0000006926347207 */ /* 0x008fc40000000000 */
[----:B------:R-:W-:Y:S01]  /*24b60*/  SEL R112, R105, R38, P0 ;  /* 0x0000002669707207 */ /* 0x000fe20000000000 */
[----:B------:R-:W3:Y:S01]  /*24b70*/  SHFL.IDX PT, R20, R27, R10, 0x1c1f ;  /* 0x001c1f0a1b147589 */ /* 0x000ee200000e0000 */
[----:B----4-:R-:W-:Y:S02]  /*24b80*/  SEL R114, R42, R109, P0 ;  /* 0x0000006d2a727207 */ /* 0x010fe40000000000 */
[----:B------:R-:W-:Y:S01]  /*24b90*/  SEL R116, R109, R42, P0 ;  /* 0x0000002a6d747207 */ /* 0x000fe20000000000 */
[----:B------:R4:W1:Y:S01]  /*24ba0*/  SHFL.IDX PT, R14, R25, R10, 0x1c1f ;  /* 0x001c1f0a190e7589 */ /* 0x00086200000e0000 */
[----:B------:R-:W-:Y:S02]  /*24bb0*/  SEL R83, R39, R78, P0 ;  /* 0x0000004e27537207 */ /* 0x000fe40000000000 */
[----:B------:R-:W-:Y:S02]  /*24bc0*/  SEL R74, R80, R37, P0 ;  /* 0x00000025504a7207 */ /* 0x000fe40000000000 */
[----:B------:R-:W-:-:S02]  /*24bd0*/  SEL R118, R37, R80, P0 ;  /* 0x0000005025767207 */ /* 0x000fc40000000000 */
[----:B0-----:R-:W-:Y:S02]  /*24be0*/  SEL R85, R43, R106, P0 ;  /* 0x0000006a2b557207 */ /* 0x001fe40000000000 */
[----:B----4-:R-:W-:Y:S02]  /*24bf0*/  SEL R10, R81, R72, P0 ;  /* 0x00000048510a7207 */ /* 0x010fe40000000000 */
[----:B------:R-:W-:Y:S02]  /*24c00*/  SEL R72, R76, R75, P0 ;  /* 0x0000004b4c487207 */ /* 0x000fe40000000000 */
[----:B------:R-:W-:Y:S02]  /*24c10*/  SEL R75, R78, R39, P0 ;  /* 0x000000274e4b7207 */ /* 0x000fe40000000000 */
[----:B--2---:R-:W-:-:S07]  /*24c20*/  SEL R87, R106, R43, P0 ;  /* 0x0000002b6a577207 */ /* 0x004fce0000000000 */
.L_x_2332:
[----:B------:R-:W-:Y:S05]  /*24c30*/  WARPSYNC.ALL ;  /* 0x0000000000007948 */ /* 0x000fea0003800000 */
[----:B------:R-:W-:Y:S01]  /*24c40*/  BAR.SYNC.DEFER_BLOCKING 0x1, 0x100 ;  /* 0x0044000000007b1d */ /* 0x000fe20000010000 */
[----:B-1----:R-:W-:Y:S02]  /*24c50*/  SEL R76, R4, R14, P0 ;  /* 0x0000000e044c7207 */ /* 0x002fe40000000000 */
[----:B------:R-:W-:Y:S02]  /*24c60*/  SEL R78, R14, R4, P0 ;  /* 0x000000040e4e7207 */ /* 0x000fe40000000000 */
[----:B------:R-:W-:Y:S01]  /*24c70*/  F2FP.BF16.F32.PACK_AB R12, R3, R92 ;  /* 0x0000005c030c723e */ /* 0x000fe200000010ff */
[----:B------:R-:W-:Y:S01]  /*24c80*/  ULDC.64 UR6, c[0x0][0xc08] ;  /* 0x0003020000067ab9 */ /* 0x000fe20000000a00 */
[----:B------:R-:W-:Y:S01]  /*24c90*/  F2FP.BF16.F32.PACK_AB R13, R93, R54 ;  /* 0x000000365d0d723e */ /* 0x000fe200000010ff */
[----:B------:R-:W0:Y:S01]  /*24ca0*/  LDC.64 R80, c[0x0][0xc00] ;  /* 0x00030000ff507b82 */ /* 0x000e220000000a00 */
[----:B------:R-:W-:Y:S01]  /*24cb0*/  F2FP.BF16.F32.PACK_AB R14, R5, R94 ;  /* 0x0000005e050e723e */ /* 0x000fe200000010ff */
[----:B------:R-:W-:Y:S01]  /*24cc0*/  ULDC.64 UR4, c[0x0][0xc00] ;  /* 0x0003000000047ab9 */ /* 0x000fe20000000a00 */
[----:B------:R-:W-:Y:S01]  /*24cd0*/  F2FP.BF16.F32.PACK_AB R15, R111, R56 ;  /* 0x000000386f0f723e */ /* 0x000fe200000010ff */
[----:B------:R-:W-:Y:S01]  /*24ce0*/  ULDC.64 UR8, c[0x0][0x208] ;  /* 0x0000820000087ab9 */ /* 0x000fe20000000a00 */
[----:B---3--:R-:W-:-:S02]  /*24cf0*/  SEL R77, R31, R20, P0 ;  /* 0x000000141f4d7207 */ /* 0x008fc40000000000 */
[----:B------:R-:W-:Y:S02]  /*24d00*/  SEL R79, R20, R31, P0 ;  /* 0x0000001f144f7207 */ /* 0x000fe40000000000 */
[----:B------:R-:W-:Y:S01]  /*24d10*/  F2FP.BF16.F32.PACK_AB R24, R117, R96 ;  /* 0x000000607518723e */ /* 0x000fe200000010ff */
[----:B------:R-:W1:Y:S01]  /*24d20*/  LDC R20, c[0x0][0xbe8] ;  /* 0x0002fa00ff147b82 */ /* 0x000e620000000800 */
[----:B------:R-:W-:Y:S02]  /*24d30*/  F2FP.BF16.F32.PACK_AB R25, R57, R58 ;  /* 0x0000003a3919723e */ /* 0x000fe400000010ff */
[----:B------:R-:W-:Y:S02]  /*24d40*/  F2FP.BF16.F32.PACK_AB R26, R119, R98 ;  /* 0x00000062771a723e */ /* 0x000fe400000010ff */
[----:B------:R-:W-:Y:S01]  /*24d50*/  F2FP.BF16.F32.PACK_AB R27, R59, R60 ;  /* 0x0000003c3b1b723e */ /* 0x000fe200000010ff */
[----:B------:R2:W-:Y:S01]  /*24d60*/  STSM.16.M88.4 [R108], R12 ;  /* 0x0000000c6c007844 */ /* 0x0005e20000000200 */
[----:B------:R-:W-:-:S02]  /*24d70*/  F2FP.BF16.F32.PACK_AB R28, R121, R0 ;  /* 0x00000000791c723e */ /* 0x000fc400000010ff */
[----:B------:R-:W-:Y:S01]  /*24d80*/  F2FP.BF16.F32.PACK_AB R29, R61, R62 ;  /* 0x0000003e3d1d723e */ /* 0x000fe200000010ff */
[----:B------:R3:W-:Y:S01]  /*24d90*/  STSM.16.M88.4 [R100], R24 ;  /* 0x0000001864007844 */ /* 0x0007e20000000200 */
[----:B------:R-:W-:Y:S02]  /*24da0*/  F2FP.BF16.F32.PACK_AB R30, R7, R6 ;  /* 0x00000006071e723e */ /* 0x000fe400000010ff */
[----:B------:R-:W-:Y:S01]  /*24db0*/  F2FP.BF16.F32.PACK_AB R31, R65, R64 ;  /* 0x00000040411f723e */ /* 0x000fe200000010ff */
[----:B0-----:R-:W-:Y:S01]  /*24dc0*/  IMAD.WIDE R80, R226, 0x4, R80 ;  /* 0x00000004e2507825 */ /* 0x001fe200078e0250 */
        /* <DEDUP_REMOVED lines=8> */
[----:B------:R-:W-:Y:S02]  /*24e50*/  F2FP.BF16.F32.PACK_AB R38, R47, R46 ;  /* 0x0000002e2f26723e */ /* 0x000fe400000010ff */
[----:B------:R-:W-:Y:S02]  /*24e60*/  F2FP.BF16.F32.PACK_AB R39, R73, R72 ;  /* 0x000000484927723e */ /* 0x000fe400000010ff */
[----:B------:R-:W-:-:S02]  /*24e70*/  F2FP.BF16.F32.PACK_AB R40, R49, R48 ;  /* 0x000000303128723e */ /* 0x000fc400000010ff */
[----:B------:R-:W-:Y:S01]  /*24e80*/  F2FP.BF16.F32.PACK_AB R41, R75, R74 ;  /* 0x0000004a4b29723e */ /* 0x000fe200000010ff */
[----:B------:R-:W-:Y:S01]  /*24e90*/  STSM.16.M88.4 [R82], R36 ;  /* 0x0000002452007844 */ /* 0x000fe20000000200 */
[----:B------:R-:W-:Y:S02]  /*24ea0*/  F2FP.BF16.F32.PACK_AB R42, R51, R50 ;  /* 0x00000032332a723e */ /* 0x000fe400000010ff */
[----:B------:R-:W-:Y:S02]  /*24eb0*/  F2FP.BF16.F32.PACK_AB R43, R83, R118 ;  /* 0x00000076532b723e */ /* 0x000fe400000010ff */
[----:B--2---:R-:W-:Y:S02]  /*24ec0*/  F2FP.BF16.F32.PACK_AB R12, R53, R52 ;  /* 0x00000034350c723e */ /* 0x004fe400000010ff */
[----:B------:R-:W-:Y:S01]  /*24ed0*/  F2FP.BF16.F32.PACK_AB R13, R85, R120 ;  /* 0x00000078550d723e */ /* 0x000fe200000010ff */
[----:B------:R-:W-:Y:S01]  /*24ee0*/  STSM.16.M88.4 [R84], R40 ;  /* 0x0000002854007844 */ /* 0x000fe20000000200 */
[----:B------:R-:W-:-:S02]  /*24ef0*/  F2FP.BF16.F32.PACK_AB R14, R55, R112 ;  /* 0x00000070370e723e */ /* 0x000fc400000010ff */
[----:B------:R-:W-:Y:S02]  /*24f00*/  F2FP.BF16.F32.PACK_AB R15, R87, R110 ;  /* 0x0000006e570f723e */ /* 0x000fe400000010ff */
[----:B---3--:R-:W-:Y:S02]  /*24f10*/  F2FP.BF16.F32.PACK_AB R24, R91, R114 ;  /* 0x000000725b18723e */ /* 0x008fe400000010ff */
[----:B------:R-:W-:Y:S01]  /*24f20*/  F2FP.BF16.F32.PACK_AB R26, R107, R116 ;  /* 0x000000746b1a723e */ /* 0x000fe200000010ff */
[----:B------:R-:W-:Y:S01]  /*24f30*/  STSM.16.M88.4 [R86], R12 ;  /* 0x0000000c56007844 */ /* 0x000fe20000000200 */
[----:B------:R-:W-:Y:S02]  /*24f40*/  F2FP.BF16.F32.PACK_AB R25, R77, R76 ;  /* 0x0000004c4d19723e */ /* 0x000fe400000010ff */
[----:B------:R-:W-:Y:S02]  /*24f50*/  F2FP.BF16.F32.PACK_AB R27, R79, R78 ;  /* 0x0000004e4f1b723e */ /* 0x000fe400000010ff */
[----:B------:R-:W-:-:S02]  /*24f60*/  ISETP.GT.AND P1, PT, R225, 0x1, PT ;  /* 0x00000001e100780c */ /* 0x000fc40003f24270 */
[----:B------:R-:W-:Y:S01]  /*24f70*/  ISETP.NE.U32.AND P3, PT, RZ, UR4, PT ;  /* 0x00000004ff007c0c */ /* 0x000fe2000bf65070 */
[----:B------:R0:W-:Y:S01]  /*24f80*/  STSM.16.M88.4 [R90], R24 ;  /* 0x000000185a007844 */ /* 0x0001e20000000200 */
[----:B------:R-:W-:Y:S01]  /*24f90*/  BAR.SYNC.DEFER_BLOCKING 0x1, 0x100 ;  /* 0x0044000000007b1d */ /* 0x000fe20000010000 */
[----:B------:R-:W-:Y:S02]  /*24fa0*/  ISETP.NE.U32.AND P0, PT, RZ, UR6, PT ;  /* 0x00000006ff007c0c */ /* 0x000fe4000bf05070 */
[----:B------:R-:W-:Y:S01]  /*24fb0*/  ISETP.NE.AND.EX P3, PT, RZ, UR5, PT, P3 ;  /* 0x00000005ff007c0c */ /* 0x000fe2000bf65330 */
[----:B0-----:R-:W-:Y:S01]  /*24fc0*/  IMAD.MOV.U32 R24, RZ, RZ, 0x9b8 ;  /* 0x000009b8ff187424 */ /* 0x001fe200078e00ff */
[----:B------:R-:W-:-:S04]  /*24fd0*/  ISETP.NE.AND.EX P0, PT, RZ, UR7, PT, P0 ;  /* 0x00000007ff007c0c */ /* 0x000fc8000bf05300 */
[----:B------:R-:W-:-:S04]  /*24fe0*/  SEL R24, R24, 0x978, P1 ;  /* 0x0000097818187807 */ /* 0x000fc80000800000 */
[----:B------:R0:W2:Y:S01]  /*24ff0*/  LDC.64 R14, c[0x0][R24+0x220] ;  /* 0x00008800180e7b82 */ /* 0x0000a20000000a00 */
[----:B------:R-:W-:Y:S02]  /*25000*/  ULDC UR6, c[0x0][0xa88] ;  /* 0x0002a20000067ab9 */ /* 0x000fe40000000800 */
[----:B------:R0:W5:Y:S01]  /*25010*/  @P3 LDG.E R11, desc[UR8][R80.64] ;  /* 0x00000008500b3981 */ /* 0x000162000c1e1900 */
[----:B------:R-:W-:-:S04]  /*25020*/  IMAD.U32 R31, RZ, RZ, UR6 ;  /* 0x00000006ff1f7e24 */ /* 0x000fc8000f8e00ff */
[----:B------:R0:W3:Y:S08]  /*25030*/  LDC.64 R26, c[0x0][R24+0x218] ;  /* 0x00008600181a7b82 */ /* 0x0000f00000000a00 */
[----:B------:R0:W4:Y:S08]  /*25040*/  LDC.64 R12, c[0x0][R24+0x228] ;  /* 0x00008a00180c7b82 */ /* 0x0001300000000a00 */
[----:B------:R-:W0:Y:S01]  /*25050*/  @P0 LDC.64 R28, c[0x0][0xc08] ;  /* 0x00030200ff1c0b82 */ /* 0x000e220000000a00 */
[----:B-1----:R-:W-:Y:S01]  /*25060*/  ISETP.NE.AND P2, PT, R20, 0x1, PT ;  /* 0x000000011400780c */ /* 0x002fe20003f45270 */
[----:B0-----:R-:W-:-:S05]  /*25070*/  @P0 IMAD.WIDE R28, R226, 0x4, R28 ;  /* 0x00000004e21c0825 */ /* 0x001fca00078e021c */
[----:B------:R0:W5:Y:S01]  /*25080*/  @P0 LDG.E R31, desc[UR8][R28.64] ;  /* 0x000000081c1f0981 */ /* 0x000162000c1e1900 */
[----:B--234-:R-:W-:Y:S06]  /*25090*/  @P0 BRA `(.L_x_2018) ;  /* 0x0000000000140947 */ /* 0x01cfec0003800000 */
[----:B------:R-:W-:Y:S05]  /*250a0*/  @!P3 BRA `(.L_x_2018) ;  /* 0x000000000010b947 */ /* 0x000fea0003800000 */
[----:B------:R-:W-:Y:S02]  /*250b0*/  ULDC.64 UR6, c[0x0][0x208] ;  /* 0x0000820000067ab9 */ /* 0x000fe40000000a00 */
[----:B------:R-:W2:Y:S04]  /*250c0*/  LDG.E R4, desc[UR6][R80.64] ;  /* 0x0000000650047981 */ /* 0x000ea8000c1e1900 */
[----:B-----5:R-:W2:Y:S02]  /*250d0*/  LDG.E R31, desc[UR6][R80.64+0x4] ;  /* 0x00000406501f7981 */ /* 0x020ea4000c1e1900 */
[----:B--2---:R-:W-:-:S07]  /*250e0*/  IMAD.IADD R31, R31, 0x1, -R4 ;  /* 0x000000011f1f7824 */ /* 0x004fce00078e0a04 */
.L_x_2018:
[----:B------:R-:W2:Y:S01]  /*250f0*/  LDL R34, [R1+0x24] ;  /* 0x0000240001227983 */ /* 0x000ea20000100800 */
[----:B------:R-:W1:Y:S01]  /*25100*/  LDC.64 R24, c[0x0][R24+0x210] ;  /* 0x0000840018187b82 */ /* 0x000e620000000a00 */
[----:B------:R-:W-:Y:S01]  /*25110*/  ISETP.NE.U32.AND P0, PT, RZ, UR4, PT ;  /* 0x00000004ff007c0c */ /* 0x000fe2000bf05070 */
[----:B------:R-:W-:Y:S01]  /*25120*/  IMAD.IADD R41, R208, 0x1, R201 ;  /* 0x00000001d0297824 */ /* 0x000fe200078e02c9 */
[----:B------:R-:W-:Y:S01]  /*25130*/  SHF.R.S32.HI R33, RZ, 0x1f, R226 ;  /* 0x0000001fff217819 */ /* 0x000fe200000114e2 */
[----:B------:R-:W3:Y:S01]  /*25140*/  S2R R32, SR_TID.X ;  /* 0x0000000000207919 */ /* 0x000ee20000002100 */
[----:B------:R-:W-:Y:S01]  /*25150*/  ISETP.NE.AND.EX P0, PT, RZ, UR5, PT, P0 ;  /* 0x00000005ff007c0c */ /* 0x000fe2000bf05300 */
[-C--:B------:R-:W-:Y:S01]  /*25160*/  IMAD R35, R27, R195.reuse, RZ ;  /* 0x000000c31b237224 */ /* 0x080fe200078e02ff */
[----:B-----5:R-:W-:Y:S01]  /*25170*/  SHF.R.S32.HI R82, RZ, 0x1f, R11 ;  /* 0x0000001fff527819 */ /* 0x020fe2000001140b */
[----:B------:R-:W4:Y:S01]  /*25180*/  @P2 LDC R30, c[0x0][0xbec] ;  /* 0x0002fb00ff1e2b82 */ /* 0x000f220000000800 */
[----:B------:R-:W-:Y:S01]  /*25190*/  SEL R81, R226, RZ, !P0 ;  /* 0x000000ffe2517207 */ /* 0x000fe20004000000 */
[----:B------:R-:W-:Y:S01]  /*251a0*/  IMAD.WIDE.U32 R26, R26, R195, RZ ;  /* 0x000000c31a1a7225 */ /* 0x000fe200078e00ff */
[----:B------:R-:W-:Y:S01]  /*251b0*/  SEL R33, R33, RZ, !P0 ;  /* 0x000000ff21217207 */ /* 0x000fe20004000000 */
[----:B------:R-:W-:-:S02]  /*251c0*/  ULDC.64 UR6, c[0x0][0x208] ;  /* 0x0000820000067ab9 */ /* 0x000fc40000000a00 */
[----:B------:R-:W-:Y:S02]  /*251d0*/  IMAD R4, R15, R81, RZ ;  /* 0x000000510f047224 */ /* 0x000fe400078e02ff */
[----:B------:R-:W3:Y:S01]  /*251e0*/  @P2 LDC R39, c[0x0][0xbf0] ;  /* 0x0002fc00ff272b82 */ /* 0x000ee20000000800 */
[----:B------:R-:W-:Y:S02]  /*251f0*/  IMAD.IADD R27, R27, 0x1, R35 ;  /* 0x000000011b1b7824 */ /* 0x000fe400078e0223 */
[C---:B------:R-:W-:Y:S01]  /*25200*/  IMAD R37, R14.reuse, R33, R4 ;  /* 0x000000210e257224 */ /* 0x040fe200078e0204 */
[----:B------:R-:W-:Y:S01]  /*25210*/  SEL R33, R227, RZ, P1 ;  /* 0x000000ffe3217207 */ /* 0x000fe20000800000 */
[----:B------:R-:W-:-:S03]  /*25220*/  IMAD.WIDE.U32 R14, R14, R81, RZ ;  /* 0x000000510e0e7225 */ /* 0x000fc600078e00ff */
[----:B0-----:R-:W0:Y:S01]  /*25230*/  LDC.64 R28, c[0x0][0xba8] ;  /* 0x0002ea00ff1c7b82 */ /* 0x001e220000000a00 */
[----:B------:R-:W-:Y:S01]  /*25240*/  IMAD.IADD R37, R15, 0x1, R37 ;  /* 0x000000010f257824 */ /* 0x000fe200078e0225 */
[----:B------:R-:W-:Y:S01]  /*25250*/  IADD3 R14, P0, P3, R14, R26, R11 ;  /* 0x0000001a0e0e7210 */ /* 0x000fe20007b1e00b */
[----:B------:R-:W-:Y:S02]  /*25260*/  IMAD.MOV.U32 R15, RZ, RZ, R41 ;  /* 0x000000ffff0f7224 */ /* 0x000fe400078e0029 */
[----:B------:R-:W-:Y:S01]  /*25270*/  IMAD R35, R13, R33, RZ ;  /* 0x000000210d237224 */ /* 0x000fe200078e02ff */
[----:B------:R-:W-:Y:S01]  /*25280*/  IADD3.X R27, R37, R27, R82, P0, P3 ;  /* 0x0000001b251b7210 */ /* 0x000fe200007e6452 */
[----:B------:R-:W-:-:S04]  /*25290*/  IMAD.WIDE.U32 R12, R12, R33, RZ ;  /* 0x000000210c0c7225 */ /* 0x000fc800078e00ff */
[----:B----4-:R-:W-:-:S04]  /*252a0*/  @P2 IMAD.HI.U32 R4, R41, R30, RZ ;  /* 0x0000001e29042227 */ /* 0x010fc800078e00ff */
[----:B------:R-:W-:Y:S01]  /*252b0*/  IMAD.IADD R35, R13, 0x1, R35 ;  /* 0x000000010d237824 */ /* 0x000fe200078e0223 */
[----:B---3--:R-:W-:Y:S01]  /*252c0*/  @P2 SHF.R.U32.HI R15, RZ, R39, R4 ;  /* 0x00000027ff0f2219 */ /* 0x008fe20000011604 */
[----:B------:R-:W-:Y:S02]  /*252d0*/  VIADD R36, R32, 0xffffff80 ;  /* 0xffffff8020247836 */ /* 0x000fe40000000000 */
[----:B------:R-:W-:Y:S01]  /*252e0*/  IMAD R80, R31, R20, RZ ;  /* 0x000000141f507224 */ /* 0x000fe200078e02ff */
[----:B------:R-:W-:Y:S01]  /*252f0*/  IADD3 R12, P0, P3, R15, R14, R12 ;  /* 0x0000000e0f0c7210 */ /* 0x000fe20007b1e00c */
[--C-:B------:R-:W-:Y:S01]  /*25300*/  IMAD.MOV R33, RZ, RZ, -R15.reuse ;  /* 0x000000ffff217224 */ /* 0x100fe200078e0a0f */
[----:B------:R-:W-:Y:S01]  /*25310*/  SHF.R.S32.HI R4, RZ, 0x1f, R15 ;  /* 0x0000001fff047819 */ /* 0x000fe2000001140f */
[----:B0-----:R-:W0:Y:S02]  /*25320*/  @!P1 LDC R28, c[0x0][0xb50] ;  /* 0x0002d400ff1c9b82 */ /* 0x001e240000000800 */
[----:B------:R-:W-:Y:S01]  /*25330*/  IMAD R15, R20, R33, R41 ;  /* 0x00000021140f7224 */ /* 0x000fe200078e0229 */
[----:B------:R-:W-:-:S02]  /*25340*/  IADD3.X R13, R4, R27, R35, P0, P3 ;  /* 0x0000001b040d7210 */ /* 0x000fc400007e6423 */
[----:B------:R-:W-:Y:S01]  /*25350*/  SHF.R.S32.HI R32, RZ, 0x1f, R36 ;  /* 0x0000001fff207819 */ /* 0x000fe20000011424 */
[-C--:B-1----:R-:W-:Y:S01]  /*25360*/  IMAD R4, R25, R15.reuse, RZ ;  /* 0x0000000f19047224 */ /* 0x082fe200078e02ff */
[----:B------:R-:W-:Y:S01]  /*25370*/  SHF.R.S32.HI R27, RZ, 0x1f, R15 ;  /* 0x0000001fff1b7819 */ /* 0x000fe2000001140f */
[----:B------:R-:W-:Y:S01]  /*25380*/  IMAD.WIDE.U32 R12, R24, R15, R12 ;  /* 0x0000000f180c7225 */ /* 0x000fe200078e000c */
[----:B------:R-:W1:Y:S01]  /*25390*/  @!P1 LDC R29, c[0x0][0xb54] ;  /* 0x0002d500ff1d9b82 */ /* 0x000e620000000800 */
[----:B------:R-:W-:Y:S02]  /*253a0*/  LEA.HI R32, R32, R36, RZ, 0x7 ;  /* 0x0000002420207211 */ /* 0x000fe400078f38ff */
[----:B------:R-:W-:Y:S02]  /*253b0*/  IMAD R27, R24, R27, R4 ;  /* 0x0000001b181b7224 */ /* 0x000fe400078e0204 */
[----:B------:R-:W-:Y:S02]  /*253c0*/  LOP3.LUT R32, R32, 0xffffff80, RZ, 0xc0, !PT ;  /* 0xffffff8020207812 */ /* 0x000fe400078ec0ff */
[----:B------:R-:W-:-:S03]  /*253d0*/  IMAD.IADD R4, R13, 0x1, R27 ;  /* 0x000000010d047824 */ /* 0x000fc600078e021b */
[----:B------:R-:W-:Y:S01]  /*253e0*/  IMAD.IADD R32, R36, 0x1, -R32 ;  /* 0x0000000124207824 */ /* 0x000fe200078e0a20 */
[----:B0-----:R-:W-:-:S05]  /*253f0*/  LEA R28, P0, R12, R28, 0x2 ;  /* 0x0000001c0c1c7211 */ /* 0x001fca00078010ff */
[----:B------:R-:W-:Y:S01]  /*25400*/  SHFL.IDX PT, R14, R28, 0x1, 0x1c1f ;  /* 0x003c1f001c0e7f89 */ /* 0x000fe200000e0000 */
[----:B-1----:R-:W-:-:S03]  /*25410*/  LEA.HI.X R4, R12, R29, R4, 0x2, P0 ;  /* 0x0000001d0c047211 */ /* 0x002fc600000f1404 */
[----:B------:R-:W-:Y:S01]  /*25420*/  SHFL.IDX PT, R12, R28, RZ, 0x1c1f ;  /* 0x001c1fff1c0c7589 */ /* 0x000fe200000e0000 */
[----:B------:R-:W-:-:S03]  /*25430*/  LOP3.LUT P0, RZ, R32, 0x3, RZ, 0xc0, !PT ;  /* 0x0000000320ff7812 */ /* 0x000fc6000780c0ff */
[----:B------:R-:W0:Y:S04]  /*25440*/  SHFL.IDX PT, R13, R4, RZ, 0x1c1f ;  /* 0x001c1fff040d7589 */ /* 0x000e2800000e0000 */
[----:B------:R-:W1:Y:S01]  /*25450*/  SHFL.IDX PT, R15, R4, 0x1, 0x1c1f ;  /* 0x003c1f00040f7f89 */ /* 0x000e6200000e0000 */
[----:B--2---:R-:W-:-:S04]  /*25460*/  IMAD.IADD R27, R34, 0x1, R201 ;  /* 0x00000001221b7824 */ /* 0x004fc800078e02c9 */
[C---:B------:R-:W-:Y:S01]  /*25470*/  VIADD R35, R27.reuse, 0x8 ;  /* 0x000000081b237836 */ /* 0x040fe20000000000 */
[----:B------:R-:W-:-:S04]  /*25480*/  ISETP.GE.OR P3, PT, R27, R80, P0 ;  /* 0x000000501b00720c */ /* 0x000fc80000766670 */
[----:B------:R-:W-:-:S09]  /*25490*/  ISETP.GE.OR P0, PT, R35, R80, P0 ;  /* 0x000000502300720c */ /* 0x000fd20000706670 */
[----:B0-----:R0:W-:Y:S04]  /*254a0*/  @!P3 ST.E desc[UR6][R12.64], R88 ;  /* 0x000000580c00b985 */ /* 0x0011e8000c101906 */
[----:B-1----:R0:W-:Y:S01]  /*254b0*/  @!P0 ST.E desc[UR6][R14.64], R89 ;  /* 0x000000590e008985 */ /* 0x0021e2000c101906 */
[----:B------:R-:W-:Y:S05]  /*254c0*/  @P1 BRA `(.L_x_2019) ;  /* 0x0000000800bc1947 */ /* 0x000fea0003800000 */
[----:B------:R-:W-:Y:S01]  /*254d0*/  IMAD R3, R228, 0x40, R209 ;  /* 0x00000040e4037824 */ /* 0x000fe200078e02d1 */
[----:B0-----:R-:W0:Y:S01]  /*254e0*/  @P2 LDC R13, c[0x0][0xbec] ;  /* 0x0002fb00ff0d2b82 */ /* 0x001e220000000800 */
[----:B------:R-:W-:Y:S02]  /*254f0*/  ULDC.64 UR4, c[0x0][0x208] ;  /* 0x0000820000047ab9 */ /* 0x000fe40000000a00 */
[----:B------:R-:W-:-:S03]  /*25500*/  IMAD.WIDE R68, R3, 0x2, R68 ;  /* 0x0000000203447825 */ /* 0x000fc600078e0244 */
[C---:B------:R-:W-:Y:S02]  /*25510*/  IADD3 R37, P5, R68.reuse, 0x1000, RZ ;  /* 0x0000100044257810 */ /* 0x040fe40007fbe0ff */
[----:B------:R-:W1:Y:S01]  /*25520*/  @P2 LDC R15, c[0x0][0xbf0] ;  /* 0x0002fc00ff0f2b82 */ /* 0x000e620000000800 */
        /* <DEDUP_REMOVED lines=10> */
[C---:B------:R-:W-:Y:S01]  /*255d0*/  IADD3 R45, P3, R68.reuse, 0x4000, RZ ;  /* 0x00004000442d7810 */ /* 0x040fe20007f7e0ff */
[----:B------:R-:W5:Y:S01]  /*255e0*/  LD.E.128 R36, desc[UR4][R36.64] ;  /* 0x0000000424247980 */ /* 0x000f62000c101d00 */
[C---:B------:R-:W-:Y:S02]  /*255f0*/  IADD3 R41, P4, R68.reuse, 0x5000, RZ ;  /* 0x0000500044297810 */ /* 0x040fe40007f9e0ff */
[C---:B------:R-:W-:Y:S01]  /*25600*/  IADD3 R33, P5, R68.reuse, 0x6000, RZ ;  /* 0x0000600044217810 */ /* 0x040fe20007fbe0ff */
[----:B------:R-:W5:Y:S01]  /*25610*/  LD.E.128 R28, desc[UR4][R28.64] ;  /* 0x000000041c1c7980 */ /* 0x000f62000c101d00 */
[----:B------:R-:W-:-:S02]  /*25620*/  IADD3 R3, P0, R68, 0x7000, RZ ;  /* 0x0000700044037810 */ /* 0x000fc40007f1e0ff */
[----:B------:R-:W-:Y:S02]  /*25630*/  LOP3.LUT R4, R5, 0x380, RZ, 0xc0, !PT ;  /* 0x0000038005047812 */ /* 0x000fe400078ec0ff */
[----:B------:R-:W-:Y:S01]  /*25640*/  LOP3.LUT R44, R45, 0x380, RZ, 0xc0, !PT ;  /* 0x000003802d2c7812 */ /* 0x000fe200078ec0ff */
[----:B------:R-:W-:Y:S01]  /*25650*/  IMAD.X R25, RZ, RZ, R69, P0 ;  /* 0x000000ffff197224 */ /* 0x000fe200000e0645 */
[----:B------:R-:W-:Y:S02]  /*25660*/  LOP3.LUT R40, R41, 0x380, RZ, 0xc0, !PT ;  /* 0x0000038029287812 */ /* 0x000fe400078ec0ff */
[----:B------:R-:W-:Y:S02]  /*25670*/  LOP3.LUT R32, R33, 0x380, RZ, 0xc0, !PT ;  /* 0x0000038021207812 */ /* 0x000fe400078ec0ff */
[----:B------:R-:W-:Y:S02]  /*25680*/  LOP3.LUT R0, R3, 0x380, RZ, 0xc0, !PT ;  /* 0x0000038003007812 */ /* 0x000fe400078ec0ff */
[----:B------:R-:W-:-:S02]  /*25690*/  LOP3.LUT R7, R68, 0x380, RZ, 0xc0, !PT ;  /* 0x0000038044077812 */ /* 0x000fc400078ec0ff */
[----:B------:R-:W-:Y:S02]  /*256a0*/  SHF.R.U64 R4, R4, 0x3, RZ ;  /* 0x0000000304047819 */ /* 0x000fe400000012ff */
[----:B------:R-:W-:Y:S02]  /*256b0*/  SHF.R.U64 R44, R44, 0x3, RZ ;  /* 0x000000032c2c7819 */ /* 0x000fe400000012ff */
[----:B------:R-:W-:Y:S02]  /*256c0*/  SHF.R.U64 R40, R40, 0x3, RZ ;  /* 0x0000000328287819 */ /* 0x000fe400000012ff */
[----:B------:R-:W-:Y:S02]  /*256d0*/  SHF.R.U64 R32, R32, 0x3, RZ ;  /* 0x0000000320207819 */ /* 0x000fe400000012ff */
[----:B------:R-:W-:Y:S02]  /*256e0*/  SHF.R.U64 R0, R0, 0x3, RZ ;  /* 0x0000000300007819 */ /* 0x000fe400000012ff */
[----:B------:R-:W-:-:S02]  /*256f0*/  SHF.R.U64 R7, R7, 0x3, RZ ;  /* 0x0000000307077819 */ /* 0x000fc400000012ff */
        /* <DEDUP_REMOVED lines=8> */
[----:B------:R-:W-:Y:S01]  /*25780*/  LOP3.LUT R24, R0, R3, RZ, 0x3c, !PT ;  /* 0x0000000300187212 */ /* 0x000fe200078e3cff */
[----:B------:R-:W5:Y:S01]  /*25790*/  LD.E.128 R44, desc[UR4][R44.64] ;  /* 0x000000042c2c7980 */ /* 0x000f62000c101d00 */
[----:B------:R-:W-:-:S03]  /*257a0*/  LOP3.LUT R68, R7, R68, RZ, 0x3c, !PT ;  /* 0x0000004407447212 */ /* 0x000fc600078e3cff */
[----:B------:R-:W5:Y:S04]  /*257b0*/  LD.E.128 R4, desc[UR4][R4.64] ;  /* 0x0000000404047980 */ /* 0x000f68000c101d00 */
[----:B------:R2:W5:Y:S04]  /*257c0*/  LD.E.128 R48, desc[UR4][R68.64] ;  /* 0x0000000444307980 */ /* 0x000568000c101d00 */
[----:B------:R-:W5:Y:S04]  /*257d0*/  LD.E.128 R40, desc[UR4][R40.64] ;  /* 0x0000000428287980 */ /* 0x000f68000c101d00 */
[----:B------:R-:W5:Y:S04]  /*257e0*/  LD.E.128 R32, desc[UR4][R32.64] ;  /* 0x0000000420207980 */ /* 0x000f68000c101d00 */
[----:B------:R-:W5:Y:S01]  /*257f0*/  LD.E.128 R24, desc[UR4][R24.64] ;  /* 0x0000000418187980 */ /* 0x000f62000c101d00 */
[----:B------:R-:W-:-:S02]  /*25800*/  ULDC.64 UR4, c[0x0][0xaa0] ;  /* 0x0002a80000047ab9 */ /* 0x000fc40000000a00 */
[----:B------:R-:W-:Y:S01]  /*25810*/  IMAD R82, R82, UR4, RZ ;  /* 0x0000000452527c24 */ /* 0x000fe2000f8e02ff */
[----:B------:R-:W-:Y:S01]  /*25820*/  SHF.R.S32.HI R8, RZ, 0x1f, R81 ;  /* 0x0000001fff087819 */ /* 0x000fe20000011451 */
[C---:B------:R-:W-:Y:S01]  /*25830*/  IMAD.WIDE.U32 R2, R11.reuse, UR4, RZ ;  /* 0x000000040b027c25 */ /* 0x040fe2000f8e00ff */
[----:B------:R-:W-:Y:S01]  /*25840*/  @!PT LDS RZ, [RZ] ;  /* 0x00000000fffff984 */ /* 0x000fe20000000800 */
[----:B------:R-:W-:Y:S01]  /*25850*/  @!PT LDS RZ, [RZ] ;  /* 0x00000000fffff984 */ /* 0x000fe20000000800 */
[----:B------:R-:W-:Y:S01]  /*25860*/  @!PT LDS RZ, [RZ] ;  /* 0x00000000fffff984 */ /* 0x000fe20000000800 */
[----:B------:R-:W-:Y:S01]  /*25870*/  @!PT LDS RZ, [RZ] ;  /* 0x00000000fffff984 */ /* 0x000fe20000000800 */
[----:B------:R3:W-:Y:S06]  /*25880*/  MEMBAR.ALL.CTA ;  /* 0x0000000000007992 */ /* 0x0007ec0000008000 */
[----:B---3--:R-:W3:Y:S01]  /*25890*/  FENCE.VIEW.ASYNC.S ;  /* 0x00000000000073c6 */ /* 0x008ee20000000000 */
[----:B------:R-:W-:Y:S01]  /*258a0*/  IMAD R9, R11, UR5, R82 ;  /* 0x000000050b097c24 */ /* 0x000fe2000f8e0252 */
[----:B------:R-:W-:Y:S01]  /*258b0*/  ULDC.64 UR4, c[0x0][0xae8] ;  /* 0x0002ba0000047ab9 */ /* 0x000fe20000000a00 */
[----:B------:R-:W-:-:S02]  /*258c0*/  IMAD R0, R221, 0x20, R228 ;  /* 0x00000020dd007824 */ /* 0x000fc400078e02e4 */
[----:B------:R-:W-:Y:S02]  /*258d0*/  IMAD.IADD R3, R3, 0x1, R9 ;  /* 0x0000000103037824 */ /* 0x000fe400078e0209 */
[----:B------:R-:W-:Y:S02]  /*258e0*/  IMAD.IADD R10, R201, 0x1, R0 ;  /* 0x00000001c90a7824 */ /* 0x000fe400078e0200 */
[----:B------:R-:W-:-:S04]  /*258f0*/  IMAD.WIDE.U32 R2, R195, UR4, R2 ;  /* 0x00000004c3027c25 */ /* 0x000fc8000f8e0002 */
[----:B------:R-:W-:Y:S01]  /*25900*/  IMAD R3, R195, UR5, R3 ;  /* 0x00000005c3037c24 */ /* 0x000fe2000f8e0203 */
[----:B------:R-:W-:Y:S01]  /*25910*/  ULDC.64 UR4, c[0x0][0xaf0] ;  /* 0x0002bc0000047ab9 */ /* 0x000fe20000000a00 */
[----:B0-----:R-:W-:-:S04]  /*25920*/  @P2 IMAD.HI.U32 R0, R10, R13, RZ ;  /* 0x0000000d0a002227 */ /* 0x001fc800078e00ff */
[----:B------:R-:W-:Y:S02]  /*25930*/  IMAD R8, R8, UR4, RZ ;  /* 0x0000000408087c24 */ /* 0x000fe4000f8e02ff */
[----:B------:R-:W-:Y:S01]  /*25940*/  IMAD.MOV.U32 R9, RZ, RZ, R10 ;  /* 0x000000ffff097224 */ /* 0x000fe200078e000a */
[----:B-1----:R-:W-:Y:S01]  /*25950*/  @P2 SHF.R.U32.HI R9, RZ, R15, R0 ;  /* 0x0000000fff092219 */ /* 0x002fe20000011600 */
[C---:B------:R-:W-:Y:S02]  /*25960*/  IMAD R11, R81.reuse, UR5, R8 ;  /* 0x00000005510b7c24 */ /* 0x040fe4000f8e0208 */
[----:B------:R-:W-:Y:S01]  /*25970*/  IMAD.WIDE.U32 R2, R81, UR4, R2 ;  /* 0x0000000451027c25 */ /* 0x000fe2000f8e0002 */
[----:B------:R-:W-:Y:S01]  /*25980*/  SHF.R.S32.HI R0, RZ, 0x1f, R9 ;  /* 0x0000001fff007819 */ /* 0x000fe20000011409 */
[----:B------:R-:W-:Y:S02]  /*25990*/  ULDC.64 UR4, c[0x0][0xae0] ;  /* 0x0002b80000047ab9 */ /* 0x000fe40000000a00 */
[----:B------:R-:W-:-:S02]  /*259a0*/  IMAD.IADD R3, R3, 0x1, R11 ;  /* 0x0000000103037824 */ /* 0x000fc400078e020b */
[----:B------:R-:W-:Y:S02]  /*259b0*/  IMAD.MOV R11, RZ, RZ, -R9 ;  /* 0x000000ffff0b7224 */ /* 0x000fe400078e0a09 */
[----:B------:R-:W-:Y:S02]  /*259c0*/  IMAD R8, R0, UR4, RZ ;  /* 0x0000000400087c24 */ /* 0x000fe4000f8e02ff */
[----:B------:R-:W-:Y:S02]  /*259d0*/  VIADD R0, R17, 0x22820 ;  /* 0x0002282011007836 */ /* 0x000fe40000000000 */
[----:B------:R-:W-:Y:S02]  /*259e0*/  IMAD R11, R20, R11, R10 ;  /* 0x0000000b140b7224 */ /* 0x000fe400078e020a */
[C---:B------:R-:W-:Y:S01]  /*259f0*/  IMAD R13, R9.reuse, UR5, R8 ;  /* 0x00000005090d7c24 */ /* 0x040fe2000f8e0208 */
[----:B------:R-:W-:Y:S01]  /*25a00*/  PRMT R0, RZ, 0x654, R0 ;  /* 0x00000654ff007816 */ /* 0x000fe20000000000 */
[----:B------:R-:W-:Y:S01]  /*25a10*/  IMAD.WIDE.U32 R2, R9, UR4, R2 ;  /* 0x0000000409027c25 */ /* 0x000fe2000f8e0002 */
[----:B------:R-:W-:Y:S01]  /*25a20*/  SHF.R.S32.HI R8, RZ, 0x1f, R11 ;  /* 0x0000001fff087819 */ /* 0x000fe2000001140b */
[----:B------:R-:W-:Y:S01]  /*25a30*/  ULDC.64 UR4, c[0x0][0xad8] ;  /* 0x0002b60000047ab9 */ /* 0x000fe20000000a00 */
[----:B---3--:R0:W-:Y:S01]  /*25a40*/  SYNCS.ARRIVE.TRANS64.RED.A1T0 RZ, [R0+URZ], RZ ;  /* 0x000000ff00ff79a7 */ /* 0x0081e2000810043f */
[----:B------:R-:W-:-:S02]  /*25a50*/  IMAD.IADD R3, R3, 0x1, R13 ;  /* 0x0000000103037824 */ /* 0x000fc400078e020d */
[----:B0-----:R-:W-:Y:S02]  /*25a60*/  IMAD R0, R8, UR4, RZ ;  /* 0x0000000408007c24 */ /* 0x001fe4000f8e02ff */
[----:B------:R-:W-:-:S04]  /*25a70*/  IMAD.WIDE.U32 R8, R11, UR4, R2 ;  /* 0x000000040b087c25 */ /* 0x000fc8000f8e0002 */
[----:B------:R-:W-:Y:S01]  /*25a80*/  IMAD R3, R11, UR5, R0 ;  /* 0x000000050b037c24 */ /* 0x000fe2000f8e0200 */
[----:B------:R-:W-:Y:S02]  /*25a90*/  ULDC.64 UR4, c[0x0][0xa80] ;  /* 0x0002a00000047ab9 */ /* 0x000fe40000000a00 */
[----:B------:R-:W-:Y:S01]  /*25aa0*/  LEA R2, P0, R8, UR4, 0x1 ;  /* 0x0000000408027c11 */ /* 0x000fe2000f8008ff */
[----:B------:R-:W-:Y:S01]  /*25ab0*/  IMAD.IADD R3, R9, 0x1, R3 ;  /* 0x0000000109037824 */ /* 0x000fe200078e0203 */
[----:B------:R-:W-:Y:S01]  /*25ac0*/  UMOV UR4, 0xffffffff ;  /* 0xffffffff00047882 */ /* 0x000fe20000000000 */
[----:B------:R-:W-:-:S03]  /*25ad0*/  SHF.R.S32.HI R10, RZ, 0x1f, R209 ;  /* 0x0000001fff0a7819 */ /* 0x000fc600000114d1 */
[----:B------:R-:W-:Y:S02]  /*25ae0*/  LEA.HI.X R3, R8, UR5, R3, 0x1, P0 ;  /* 0x0000000508037c11 */ /* 0x000fe400080f0c03 */
[----:B------:R-:W-:Y:S01]  /*25af0*/  SHF.R.S32.HI R21, RZ, 0x1f, R220 ;  /* 0x0000001fff157819 */ /* 0x000fe200000114dc */
[----:B--2---:R-:W-:Y:S06]  /*25b00*/  BRA.DIV UR4, `(.L_x_2020) ;  /* 0x000000ea04087947 */ /* 0x004fec000b800000 */
[----:B------:R0:W1:Y:S04]  /*25b10*/  SHFL.IDX PT, R0, R3, RZ, 0x181f ;  /* 0x00181fff03007589 */ /* 0x00006800000e0000 */
[----:B------:R0:W2:Y:S02]  /*25b20*/  SHFL.IDX PT, R14, R2, RZ, 0x181f ;  /* 0x00181fff020e7589 */ /* 0x0000a400000e0000 */
.L_x_2335:
[----:B------:R-:W-:Y:S01]  /*25b30*/  IMAD.IADD R201, R228, 0x1, R201 ;  /* 0x00000001e4c97824 */ /* 0x000fe200078e02c9 */
[----:B------:R-:W-:Y:S04]  /*25b40*/  BSSY B1, `(.L_x_2021) ;  /* 0x000000d000017945 */ /* 0x000fe80003800000 */
[----:B------:R-:W-:-:S13]  /*25b50*/  ISETP.GE.AND P0, PT, R201, R80, PT ;  /* 0x00000050c900720c */ /* 0x000fda0003f06270 */
[----:B------:R-:W-:Y:S05]  /*25b60*/  @P0 BRA `(.L_x_2022) ;  /* 0x0000000000280947 */ /* 0x000fea0003800000 */
[----:B------:R-:W-:Y:S01]  /*25b70*/  ULDC UR4, c[0x0][0xac8] ;  /* 0x0002b20000047ab9 */ /* 0x000fe20000000800 */
[----:B------:R-:W-:Y:S01]  /*25b80*/  ULDC.64 UR6, c[0x0][0x208] ;  /* 0x0000820000067ab9 */ /* 0x000fe20000000a00 */
[----:B------:R-:W-:Y:S02]  /*25b90*/  ISETP.GE.AND P0, PT, R209, UR4, PT ;  /* 0x00000004d1007c0c */ /* 0x000fe4000bf06270 */
[----:B------:R-:W-:-:S11]  /*25ba0*/  ISETP.GE.AND P1, PT, R220, UR4, PT ;  /* 0x00000004dc007c0c */ /* 0x000fd6000bf26270 */
[CC--:B--2---:R-:W-:Y:S02]  /*25bb0*/  @!P0 LEA R8, P2, R209.reuse, R14.reuse, 0x1 ;  /* 0x0000000ed1088211 */ /* 0x0c4fe400078408ff */
[C---:B------:R-:W-:Y:S02]  /*25bc0*/  @!P1 LEA R14, P3, R220.reuse, R14, 0x1 ;  /* 0x0000000edc0e9211 */ /* 0x040fe400078608ff */
[-C--:B-1----:R-:W-:Y:S02]  /*25bd0*/  @!P0 LEA.HI.X R9, R209, R0.reuse, R10, 0x1, P2 ;  /* 0x00000000d1098211 */ /* 0x082fe400010f0c0a */
[----:B------:R-:W-:-:S03]  /*25be0*/  @!P1 LEA.HI.X R15, R220, R0, R21, 0x1, P3 ;  /* 0x00000000dc0f9211 */ /* 0x000fc600018f0c15 */
[----:B-----5:R3:W-:Y:S04]  /*25bf0*/  @!P0 ST.E.128 desc[UR6][R8.64], R48 ;  /* 0x0000003008008985 */ /* 0x0207e8000c101d06 */
[----:B------:R3:W-:Y:S02]  /*25c00*/  @!P1 ST.E.128 desc[UR6][R14.64], R44 ;  /* 0x0000002c0e009985 */ /* 0x0007e4000c101d06 */
.L_x_2022:
[----:B------:R-:W-:Y:S05]  /*25c10*/  BSYNC B1 ;  /* 0x0000000000017941 */ /* 0x000fea0003800000 */
.L_x_2021:
[----:B------:R-:W-:-:S03]  /*25c20*/  UMOV UR4, 0xffffffff ;  /* 0xffffffff00047882 */ /* 0x000fc60000000000 */
[----:B------:R-:W-:Y:S05]  /*25c30*/  BRA.DIV UR4, `(.L_x_2023) ;  /* 0x000000e604f07947 */ /* 0x000fea000b800000 */
[----:B-1----:R1:W4:Y:S04]  /*25c40*/  SHFL.IDX PT, R0, R3, 0x1, 0x181f ;  /* 0x00381f0003007f89 */ /* 0x00232800000e0000 */
[----:B--23--:R1:W2:Y:S02]  /*25c50*/  SHFL.IDX PT, R14, R2, 0x1, 0x181f ;  /* 0x00381f00020e7f89 */ /* 0x00c2a400000e0000 */
.L_x_2339:
[----:B------:R-:W-:Y:S01]  /*25c60*/  VIADD R9, R201, 0x20 ;  /* 0x00000020c9097836 */ /* 0x000fe20000000000 */
        /* <DEDUP_REMOVED lines=9> */
[-C--:B----4-:R-:W-:Y:S02]  /*25d00*/  @!P2 LEA.HI.X R9, R209, R0.reuse, R10, 0x1, P0 ;  /* 0x00000000d109a211 */ /* 0x090fe400000f0c0a */
[----:B------:R-:W-:-:S03]  /*25d10*/  @!P3 LEA.HI.X R15, R220, R0, R21, 0x1, P1 ;  /* 0x00000000dc0fb211 */ /* 0x000fc600008f0c15 */
[----:B-----5:R3:W-:Y:S04]  /*25d20*/  @!P2 ST.E.128 desc[UR6][R8.64], R36 ;  /* 0x000000240800a985 */ /* 0x0207e8000c101d06 */
[----:B------:R3:W-:Y:S02]  /*25d30*/  @!P3 ST.E.128 desc[UR6][R14.64], R40 ;  /* 0x000000280e00b985 */ /* 0x0007e4000c101d06 */
.L_x_2025:
[----:B------:R-:W-:Y:S05]  /*25d40*/  BSYNC B1 ;  /* 0x0000000000017941 */ /* 0x000fea0003800000 */
.L_x_2024:
[----:B------:R-:W-:-:S03]  /*25d50*/  UMOV UR4, 0xffffffff ;  /* 0xffffffff00047882 */ /* 0x000fc60000000000 */
[----:B------:R-:W-:Y:S05]  /*25d60*/  BRA.DIV UR4, `(.L_x_2026) ;  /* 0x000000e604ec7947 */ /* 0x000fea000b800000 */
[----:B----4-:R4:W0:Y:S04]  /*25d70*/  SHFL.IDX PT, R0, R3, 0x2, 0x181f ;  /* 0x00581f0003007f89 */ /* 0x01082800000e0000 */
[----:B--23--:R4:W2:Y:S02]  /*25d80*/  SHFL.IDX PT, R14, R2, 0x2, 0x181f ;  /* 0x00581f00020e7f89 */ /* 0x00c8a400000e0000 */
.L_x_2343:
        /* <DEDUP_REMOVED lines=10> */
[-C--:B0-----:R-:W-:Y:S02]  /*25e30*/  @!P2 LEA.HI.X R9, R209, R0.reuse, R10, 0x1, P0 ;  /* 0x00000000d109a211 */ /* 0x081fe400000f0c0a */
[----:B------:R-:W-:-:S03]  /*25e40*/  @!P3 LEA.HI.X R15, R220, R0, R21, 0x1, P1 ;  /* 0x00000000dc0fb211 */ /* 0x000fc600008f0c15 */
[----:B-----5:R3:W-:Y:S04]  /*25e50*/  @!P2 ST.E.128 desc[UR6][R8.64], R28 ;  /* 0x0000001c0800a985 */ /* 0x0207e8000c101d06 */
[----:B------:R3:W-:Y:S02]  /*25e60*/  @!P3 ST.E.128 desc[UR6][R14.64], R32 ;  /* 0x000000200e00b985 */ /* 0x0007e4000c101d06 */
.L_x_2028:
[----:B------:R-:W-:Y:S05]  /*25e70*/  BSYNC B1 ;  /* 0x0000000000017941 */ /* 0x000fea0003800000 */
.L_x_2027:
[----:B------:R-:W-:-:S03]  /*25e80*/  UMOV UR4, 0xffffffff ;  /* 0xffffffff00047882 */ /* 0x000fc60000000000 */
[----:B------:R-:W-:Y:S05]  /*25e90*/  BRA.DIV UR4, `(.L_x_2029) ;  /* 0x000000e604e87947 */ /* 0x000fea000b800000 */
[----:B0-----:R0:W0:Y:S04]  /*25ea0*/  SHFL.IDX PT, R0, R3, 0x3, 0x181f ;  /* 0x00781f0003007f89 */ /* 0x00102800000e0000 */
[----:B--23--:R2:W3:Y:S02]  /*25eb0*/  SHFL.IDX PT, R14, R2, 0x3, 0x181f ;  /* 0x00781f00020e7f89 */ /* 0x00c4e400000e0000 */
.L_x_2347:
[----:B01--4-:R-:W-:-:S05]  /*25ec0*/  VIADD R3, R201, 0x60 ;  /* 0x00000060c9037836 */ /* 0x013fca0000000000 */
[----:B------:R-:W-:-:S13]  /*25ed0*/  ISETP.GE.AND P0, PT, R3, R80, PT ;  /* 0x000000500300720c */ /* 0x000fda0003f06270 */
[----:B------:R-:W-:Y:S05]  /*25ee0*/  @P0 BRA `(.L_x_2030) ;  /* 0x0000001c00280947 */ /* 0x000fea0003800000 */
[----:B------:R-:W-:Y:S01]  /*25ef0*/  ULDC UR4, c[0x0][0xac8] ;  /* 0x0002b20000047ab9 */ /* 0x000fe20000000800 */
[----:B------:R-:W-:Y:S01]  /*25f00*/  ULDC.64 UR6, c[0x0][0x208] ;  /* 0x0000820000067ab9 */ /* 0x000fe20000000a00 */
[----:B------:R-:W-:-:S13]  /*25f10*/  ISETP.GE.AND P1, PT, R209, UR4, PT ;  /* 0x00000004d1007c0c */ /* 0x000fda000bf26270 */
[----:B--23--:R-:W-:-:S04]  /*25f20*/  @!P1 LEA R2, P0, R209, R14, 0x1 ;  /* 0x0000000ed1029211 */ /* 0x00cfc800078008ff */
[----:B------:R-:W-:Y:S02]  /*25f30*/  @!P1 LEA.HI.X R3, R209, R0, R10, 0x1, P0 ;  /* 0x00000000d1039211 */ /* 0x000fe400000f0c0a */
[----:B------:R-:W-:-:S03]  /*25f40*/  ISETP.GE.AND P0, PT, R220, UR4, PT ;  /* 0x00000004dc007c0c */ /* 0x000fc6000bf06270 */
[----:B-----5:R0:W-:Y:S10]  /*25f50*/  @!P1 ST.E.128 desc[UR6][R2.64], R4 ;  /* 0x0000000402009985 */ /* 0x0201f4000c101d06 */
[----:B------:R-:W-:Y:S05]  /*25f60*/  @P0 BRA `(.L_x_2030) ;  /* 0x0000001c00080947 */ /* 0x000fea0003800000 */
[----:B------:R-:W-:Y:S01]  /*25f70*/  LEA R14, P0, R220, R14, 0x1 ;  /* 0x0000000edc0e7211 */ /* 0x000fe200078008ff */
[----:B------:R-:W-:-:S03]  /*25f80*/  ULDC.64 UR4, c[0x0][0x208] ;  /* 0x0000820000047ab9 */ /* 0x000fc60000000a00 */
[----:B------:R-:W-:-:S05]  /*25f90*/  LEA.HI.X R15, R220, R0, R21, 0x1, P0 ;  /* 0x00000000dc0f7211 */ /* 0x000fca00000f0c15 */
[----:B------:R1:W-:Y:S01]  /*25fa0*/  ST.E.128 desc[UR4][R14.64], R24 ;  /* 0x000000180e007985 */ /* 0x0003e2000c101d04 */
[----:B------:R-:W-:Y:S05]  /*25fb0*/  BRA `(.L_x_2030) ;  /* 0x0000001800f47947 */ /* 0x000fea0003800000 */
.L_x_2019:
[----:B0-----:R-:W0:Y:S01]  /*25fc0*/  @P2 LDC R14, c[0x0][0xbec] ;  /* 0x0002fb00ff0e2b82 */ /* 0x001e220000000800 */
[----:B------:R-:W-:Y:S01]  /*25fd0*/  ULDC.64 UR4, c[0x0][0xb08] ;  /* 0x0002c20000047ab9 */ /* 0x000fe20000000a00 */
[----:B------:R-:W-:Y:S01]  /*25fe0*/  SHF.R.S32.HI R4, RZ, 0x1f, R81 ;  /* 0x0000001fff047819 */ /* 0x000fe20000011451 */
[----:B------:R-:W-:Y:S01]  /*25ff0*/  IMAD R82, R82, UR4, RZ ;  /* 0x0000000452527c24 */ /* 0x000fe2000f8e02ff */
[----:B------:R-:W-:Y:S01]  /*26000*/  ULDC.64 UR6, c[0x0][0xb30] ;  /* 0x0002cc0000067ab9 */ /* 0x000fe20000000a00 */
[----:B------:R-:W-:-:S03]  /*26010*/  IMAD.WIDE.U32 R12, R11, UR4, RZ ;  /* 0x000000040b0c7c25 */ /* 0x000fc6000f8e00ff */
[----:B------:R-:W1:Y:S01]  /*26020*/  @P2 LDC R25, c[0x0][0xbf0] ;  /* 0x0002fc00ff192b82 */ /* 0x000e620000000800 */
[----:B------:R-:W-:Y:S01]  /*26030*/  IMAD R11, R11, UR5, R82 ;  /* 0x000000050b0b7c24 */ /* 0x000fe2000f8e0252 */
[----:B------:R-:W-:Y:S01]  /*26040*/  ULDC.64 UR4, c[0x0][0xb38] ;  /* 0x0002ce0000047ab9 */ /* 0x000fe20000000a00 */
[----:B------:R-:W-:Y:S02]  /*26050*/  VIADD R105, R199, 0x10 ;  /* 0x00000010c7697836 */ /* 0x000fe40000000000 */
[----:B------:R-:W-:Y:S02]  /*26060*/  IMAD.IADD R13, R13, 0x1, R11 ;  /* 0x000000010d0d7824 */ /* 0x000fe400078e020b */
[----:B------:R-:W-:Y:S01]  /*26070*/  IMAD.MOV.U32 R11, RZ, RZ, R41 ;  /* 0x000000ffff0b7224 */ /* 0x000fe200078e0029 */
[----:B------:R-:W-:Y:S01]  /*26080*/  SHF.R.S32.HI R106, RZ, 0x1f, R105 ;  /* 0x0000001fff6a7819 */ /* 0x000fe20000011469 */
[----:B------:R-:W-:-:S04]  /*26090*/  IMAD.WIDE.U32 R12, R195, UR4, R12 ;  /* 0x00000004c30c7c25 */ /* 0x000fc8000f8e000c */
[----:B------:R-:W-:Y:S01]  /*260a0*/  IMAD R13, R195, UR5, R13 ;  /* 0x00000005c30d7c24 */ /* 0x000fe2000f8e020d */
[----:B------:R-:W-:Y:S01]  /*260b0*/  ULDC.64 UR4, c[0x0][0xb40] ;  /* 0x0002d00000047ab9 */ /* 0x000fe20000000a00 */
[----:B------:R-:W-:Y:S02]  /*260c0*/  VIADD R108, R199, 0x18 ;  /* 0x00000018c76c7836 */ /* 0x000fe40000000000 */
[----:B------:R-:W-:Y:S02]  /*260d0*/  IMAD R4, R4, UR4, RZ ;  /* 0x0000000404047c24 */ /* 0x000fe4000f8e02ff */
[----:B0-----:R-:W-:Y:S01]  /*260e0*/  @P2 IMAD.HI.U32 R14, R41, R14, RZ ;  /* 0x0000000e290e2227 */ /* 0x001fe200078e00ff */
[----:B------:R-:W-:-:S03]  /*260f0*/  SHF.R.S32.HI R109, RZ, 0x1f, R108 ;  /* 0x0000001fff6d7819 */ /* 0x000fc6000001146c */
[C---:B------:R-:W-:Y:S01]  /*26100*/  IMAD R15, R81.reuse, UR5, R4 ;  /* 0x00000005510f7c24 */ /* 0x040fe2000f8e0204 */
[----:B-1----:R-:W-:Y:S01]  /*26110*/  @P2 SHF.R.U32.HI R11, RZ, R25, R14 ;  /* 0x00000019ff0b2219 */ /* 0x002fe2000001160e */
[----:B------:R-:W-:Y:S01]  /*26120*/  IMAD.WIDE.U32 R12, R81, UR4, R12 ;  /* 0x00000004510c7c25 */ /* 0x000fe2000f8e000c */
[----:B------:R-:W-:Y:S02]  /*26130*/  ULDC.64 UR4, c[0x0][0xb48] ;  /* 0x0002d20000047ab9 */ /* 0x000fe40000000a00 */
[----:B------:R-:W-:Y:S01]  /*26140*/  SHF.R.S32.HI R4, RZ, 0x1f, R11 ;  /* 0x0000001fff047819 */ /* 0x000fe2000001140b */
[----:B------:R-:W-:Y:S02]  /*26150*/  IMAD.IADD R13, R13, 0x1, R15 ;  /* 0x000000010d0d7824 */ /* 0x000fe400078e020f */
[----:B------:R-:W-:Y:S02]  /*26160*/  IMAD.MOV R15, RZ, RZ, -R11 ;  /* 0x000000ffff0f7224 */ /* 0x000fe400078e0a0b */
[----:B------:R-:W-:-:S04]  /*26170*/  IMAD.WIDE.U32 R12, R227, UR4, R12 ;  /* 0x00000004e30c7c25 */ /* 0x000fc8000f8e000c */
[----:B------:R-:W-:Y:S02]  /*26180*/  IMAD R15, R20, R15, R41 ;  /* 0x0000000f140f7224 */ /* 0x000fe400078e0229 */
[----:B------:R-:W-:Y:S02]  /*26190*/  IMAD R4, R4, UR6, RZ ;  /* 0x0000000604047c24 */ /* 0x000fe4000f8e02ff */
[----:B------:R-:W-:Y:S01]  /*261a0*/  IMAD R13, R227, UR5, R13 ;  /* 0x00000005e30d7c24 */ /* 0x000fe2000f8e020d */
[----:B------:R-:W-:Y:S01]  /*261b0*/  ULDC.64 UR4, c[0x0][0xb28] ;  /* 0x0002ca0000047ab9 */ /* 0x000fe20000000a00 */
[C---:B------:R-:W-:Y:S01]  /*261c0*/  IMAD R25, R11.reuse, UR7, R4 ;  /* 0x000000070b197c24 */ /* 0x040fe2000f8e0204 */
[----:B------:R-:W-:Y:S01]  /*261d0*/  SHF.R.S32.HI R4, RZ, 0x1f, R15 ;  /* 0x0000001fff047819 */ /* 0x000fe2000001140f */
[----:B------:R-:W-:-:S04]  /*261e0*/  IMAD.WIDE.U32 R12, R11, UR6, R12 ;  /* 0x000000060b0c7c25 */ /* 0x000fc8000f8e000c */
[----:B------:R-:W-:Y:S02]  /*261f0*/  IMAD R4, R4, UR4, RZ ;  /* 0x0000000404047c24 */ /* 0x000fe4000f8e02ff */
[----:B------:R-:W-:Y:S02]  /*26200*/  IMAD.IADD R13, R13, 0x1, R25 ;  /* 0x000000010d0d7824 */ /* 0x000fe400078e0219 */
[----:B------:R-:W-:Y:S02]  /*26210*/  VIADD R14, R17, 0x22820 ;  /* 0x00022820110e7836 */ /* 0x000fe40000000000 */
[C---:B------:R-:W-:Y:S02]  /*26220*/  IMAD R11, R15.reuse, UR5, R4 ;  /* 0x000000050f0b7c24 */ /* 0x040fe4000f8e0204 */
[----:B------:R-:W-:Y:S01]  /*26230*/  IMAD.WIDE.U32 R12, R15, UR4, R12 ;  /* 0x000000040f0c7c25 */ /* 0x000fe2000f8e000c */
[----:B------:R-:W-:Y:S01]  /*26240*/  ULDC.64 UR4, c[0x0][0xb00] ;  /* 0x0002c00000047ab9 */ /* 0x000fe20000000a00 */
[----:B------:R-:W-:-:S02]  /*26250*/  PRMT R14, RZ, 0x654, R14 ;  /* 0x00000654ff0e7816 */ /* 0x000fc4000000000e */
[----:B------:R-:W-:Y:S01]  /*26260*/  IMAD.IADD R11, R13, 0x1, R11 ;  /* 0x000000010d0b7824 */ /* 0x000fe200078e020b */
[C---:B------:R-:W-:Y:S01]  /*26270*/  LEA R4, P0, R12.reuse, UR4, 0x2 ;  /* 0x000000040c047c11 */ /* 0x040fe2000f8010ff */
[C---:B------:R-:W-:Y:S01]  /*26280*/  VIADD R102, R199.reuse, 0x20 ;  /* 0x00000020c7667836 */ /* 0x040fe20000000000 */
[----:B------:R-:W-:Y:S01]  /*26290*/  UMOV UR4, 0xffffffff ;  /* 0xffffffff00047882 */ /* 0x000fe20000000000 */
[C---:B------:R-:W-:Y:S01]  /*262a0*/  VIADD R103, R199.reuse, 0x28 ;  /* 0x00000028c7677836 */ /* 0x040fe20000000000 */
[----:B------:R0:W-:Y:S01]  /*262b0*/  SYNCS.ARRIVE.TRANS64.RED.A1T0 RZ, [R14+URZ], RZ ;  /* 0x000000ff0eff79a7 */ /* 0x0001e2000810043f */
[C---:B------:R-:W-:Y:S01]  /*262c0*/  VIADD R90, R199.reuse, 0x30 ;  /* 0x00000030c75a7836 */ /* 0x040fe20000000000 */
[----:B------:R-:W-:Y:S01]  /*262d0*/  LEA.HI.X R20, R12, UR5, R11, 0x2, P0 ;  /* 0x000000050c147c11 */ /* 0x000fe200080f140b */
        /* <DEDUP_REMOVED lines=19> */
[----:B------:R-:W-:-:S02]  /*26410*/  SHF.R.S32.HI R38, RZ, 0x1f, R39 ;  /* 0x0000001fff267819 */ /* 0x000fc40000011427 */
[----:B------:R-:W-:Y:S02]  /*26420*/  SHF.R.S32.HI R36, RZ, 0x1f, R37 ;  /* 0x0000001fff247819 */ /* 0x000fe40000011425 */
[----:B------:R-:W-:Y:S02]  /*26430*/  SHF.R.S32.HI R34, RZ, 0x1f, R24 ;  /* 0x0000001fff227819 */ /* 0x000fe40000011418 */
[----:B------:R-:W-:Y:S01]  /*26440*/  SHF.R.S32.HI R123, RZ, 0x1f, R122 ;  /* 0x0000001fff7b7819 */ /* 0x000fe2000001147a */
[----:B0-----:R-:W-:Y:S06]  /*26450*/  BRA.DIV UR4, `(.L_x_2031) ;  /* 0x000000e204c07947 */ /* 0x001fec000b800000 */
[----:B------:R0:W1:Y:S04]  /*26460*/  SHFL.IDX PT, R25, R20, RZ, 0x1c1f ;  /* 0x001c1fff14197589 */ /* 0x00006800000e0000 */
[----:B------:R0:W2:Y:S02]  /*26470*/  SHFL.IDX PT, R14, R4, RZ, 0x1c1f ;  /* 0x001c1fff040e7589 */ /* 0x0000a400000e0000 */
.L_x_2350:
[----:B------:R-:W-:Y:S01]  /*26480*/  ISETP.GE.AND P0, PT, R27, R80, PT ;  /* 0x000000501b00720c */ /* 0x000fe20003f06270 */
[----:B------:R-:W-:-:S12]  /*26490*/  BSSY B1, `(.L_x_2032) ;  /* 0x0000052000017945 */ /* 0x000fd80003800000 */
[----:B------:R-:W-:Y:S05]  /*264a0*/  @P0 BRA `(.L_x_2033) ;  /* 0x0000000400400947 */ /* 0x000fea0003800000 */
[----:B------:R-:W-:Y:S01]  /*264b0*/  ULDC UR4, c[0x0][0xac8] ;  /* 0x0002b20000047ab9 */ /* 0x000fe20000000800 */
[----:B------:R-:W-:Y:S01]  /*264c0*/  ULDC.64 UR6, c[0x0][0x208] ;  /* 0x0000820000067ab9 */ /* 0x000fe20000000a00 */
[----:B------:R-:W-:Y:S02]  /*264d0*/  ISETP.GE.AND P0, PT, R199, UR4, PT ;  /* 0x00000004c7007c0c */ /* 0x000fe4000bf06270 */
[----:B------:R-:W-:Y:S02]  /*264e0*/  ISETP.GE.AND P3, PT, R122, UR4, PT ;  /* 0x000000047a007c0c */ /* 0x000fe4000bf66270 */
[----:B------:R-:W-:Y:S02]  /*264f0*/  ISETP.GE.AND P2, PT, R105, UR4, PT ;  /* 0x0000000469007c0c */ /* 0x000fe4000bf46270 */
[----:B------:R-:W-:-:S07]  /*26500*/  ISETP.GE.AND P1, PT, R108, UR4, PT ;  /* 0x000000046c007c0c */ /* 0x000fce000bf26270 */
[----:B-1----:R-:W-:Y:S02]  /*26510*/  @!P0 IMAD.MOV.U32 R15, RZ, RZ, R25 ;  /* 0x000000ffff0f8224 */ /* 0x002fe400078e0019 */
[----:B------:R-:W-:Y:S01]  /*26520*/  @!P0 IMAD.MOV.U32 R28, RZ, RZ, R92 ;  /* 0x000000ffff1c8224 */ /* 0x000fe200078e005c */
[-C--:B--2---:R-:W-:Y:S01]  /*26530*/  @!P3 LEA R12, P4, R122, R14.reuse, 0x2 ;  /* 0x0000000e7a0cb211 */ /* 0x084fe200078810ff */
[----:B------:R-:W-:Y:S02]  /*26540*/  @!P0 IMAD.WIDE R26, R199, 0x4, R14 ;  /* 0x00000004c71a8825 */ /* 0x000fe400078e020e */
[-C--:B------:R-:W-:Y:S02]  /*26550*/  @!P1 LEA R32, P5, R108, R14.reuse, 0x2 ;  /* 0x0000000e6c209211 */ /* 0x080fe400078a10ff */
[----:B------:R-:W-:Y:S01]  /*26560*/  @!P0 IMAD.MOV.U32 R29, RZ, RZ, R3 ;  /* 0x000000ffff1d8224 */ /* 0x000fe200078e0003 */
[-C--:B------:R-:W-:Y:S01]  /*26570*/  @!P3 LEA.HI.X R13, R122, R25.reuse, R123, 0x2, P4 ;  /* 0x000000197a0db211 */ /* 0x080fe200020f147b */
[----:B------:R-:W-:Y:S01]  /*26580*/  @!P3 IMAD.MOV.U32 R95, RZ, RZ, R5 ;  /* 0x000000ffff5fb224 */ /* 0x000fe200078e0005 */
[C---:B------:R-:W-:Y:S01]  /*26590*/  @!P2 LEA R30, P4, R105.reuse, R14, 0x2 ;  /* 0x0000000e691ea211 */ /* 0x040fe200078810ff */
[----:B------:R-:W-:Y:S01]  /*265a0*/  @!P2 IMAD.MOV.U32 R97, RZ, RZ, R117 ;  /* 0x000000ffff61a224 */ /* 0x000fe200078e0075 */
[----:B------:R1:W-:Y:S01]  /*265b0*/  @!P0 ST.E.64 desc[UR6][R26.64], R28 ;  /* 0x0000001c1a008985 */ /* 0x0003e2000c101b06 */
[----:B------:R-:W-:Y:S01]  /*265c0*/  ISETP.GE.AND P0, PT, R102, UR4, PT ;  /* 0x0000000466007c0c */ /* 0x000fe2000bf06270 */
[----:B------:R-:W-:Y:S01]  /*265d0*/  @!P1 IMAD.MOV.U32 R99, RZ, RZ, R119 ;  /* 0x000000ffff639224 */ /* 0x000fe200078e0077 */
[----:B------:R-:W-:Y:S01]  /*265e0*/  @!P2 LEA.HI.X R31, R105, R25, R106, 0x2, P4 ;  /* 0x00000019691fa211 */ /* 0x000fe200020f146a */
[----:B------:R2:W-:Y:S01]  /*265f0*/  @!P3 ST.E.64 desc[UR6][R12.64], R94 ;  /* 0x0000005e0c00b985 */ /* 0x0005e2000c101b06 */
[----:B------:R-:W-:-:S02]  /*26600*/  ISETP.GE.AND P3, PT, R103, UR4, PT ;  /* 0x0000000467007c0c */ /* 0x000fc4000bf66270 */
[----:B------:R-:W-:Y:S01]  /*26610*/  @!P1 LEA.HI.X R33, R108, R25, R109, 0x2, P5 ;  /* 0x000000196c219211 */ /* 0x000fe200028f146d */
[----:B------:R3:W-:Y:S01]  /*26620*/  @!P2 ST.E.64 desc[UR6][R30.64], R96 ;  /* 0x000000601e00a985 */ /* 0x0007e2000c101b06 */
[----:B------:R-:W-:-:S03]  /*26630*/  ISETP.GE.AND P2, PT, R90, UR4, PT ;  /* 0x000000045a007c0c */ /* 0x000fc6000bf46270 */
[----:B------:R-:W-:Y:S01]  /*26640*/  @!P1 ST.E.64 desc[UR6][R32.64], R98 ;  /* 0x0000006220009985 */ /* 0x000fe2000c101b06 */
[----:B------:R-:W-:Y:S01]  /*26650*/  ISETP.GE.AND P1, PT, R101, UR4, PT ;  /* 0x0000000465007c0c */ /* 0x000fe2000bf26270 */
[----:B-1----:R-:W-:Y:S01]  /*26660*/  @!P0 IMAD.MOV.U32 R28, RZ, RZ, R0 ;  /* 0x000000ffff1c8224 */ /* 0x002fe200078e0000 */
[CC--:B------:R-:W-:Y:S01]  /*26670*/  @!P0 LEA R26, P4, R102.reuse, R14.reuse, 0x2 ;  /* 0x0000000e661a8211 */ /* 0x0c0fe200078810ff */
[----:B------:R-:W-:Y:S02]  /*26680*/  @!P0 IMAD.MOV.U32 R29, RZ, RZ, R121 ;  /* 0x000000ffff1d8224 */ /* 0x000fe400078e0079 */
[C---:B--2---:R-:W-:Y:S02]  /*26690*/  @!P3 LEA R12, P5, R103.reuse, R14, 0x2 ;  /* 0x0000000e670cb211 */ /* 0x044fe400078a10ff */
[-C--:B------:R-:W-:Y:S02]  /*266a0*/  @!P0 LEA.HI.X R27, R102, R25.reuse, R104, 0x2, P4 ;  /* 0x00000019661b8211 */ /* 0x080fe400020f1468 */
[----:B------:R-:W-:-:S03]  /*266b0*/  @!P3 LEA.HI.X R13, R103, R25, R88, 0x2, P5 ;  /* 0x00000019670db211 */ /* 0x000fc600028f1458 */
[----:B------:R1:W-:Y:S01]  /*266c0*/  @!P0 ST.E.64 desc[UR6][R26.64], R28 ;  /* 0x0000001c1a008985 */ /* 0x0003e2000c101b06 */
[----:B------:R-:W-:Y:S02]  /*266d0*/  ISETP.GE.AND P0, PT, R89, UR4, PT ;  /* 0x0000000459007c0c */ /* 0x000fe4000bf06270 */
[----:B---3--:R-:W-:-:S04]  /*266e0*/  @!P1 LEA R30, P4, R101, R14, 0x2 ;  /* 0x0000000e651e9211 */ /* 0x008fc800078810ff */
[----:B------:R-:W-:Y:S01]  /*266f0*/  @!P1 LEA.HI.X R31, R101, R25, R86, 0x2, P4 ;  /* 0x00000019651f9211 */ /* 0x000fe200020f1456 */
[----:B-1----:R-:W-:Y:S01]  /*26700*/  @!P3 IMAD.MOV.U32 R26, RZ, RZ, R6 ;  /* 0x000000ffff1ab224 */ /* 0x002fe200078e0006 */
[----:B------:R-:W-:Y:S01]  /*26710*/  @!P2 LEA R6, P5, R90, R14, 0x2 ;  /* 0x0000000e5a06a211 */ /* 0x000fe200078a10ff */
[----:B------:R-:W-:-:S03]  /*26720*/  @!P3 IMAD.MOV.U32 R27, RZ, RZ, R7 ;  /* 0x000000ffff1bb224 */ /* 0x000fc600078e0007 */
[-C--:B------:R-:W-:Y:S02]  /*26730*/  @!P2 LEA.HI.X R7, R90, R25.reuse, R100, 0x2, P5 ;  /* 0x000000195a07a211 */ /* 0x080fe400028f1464 */
[----:B------:R1:W-:Y:S01]  /*26740*/  @!P3 ST.E.64 desc[UR6][R12.64], R26 ;  /* 0x0000001a0c00b985 */ /* 0x0003e2000c101b06 */
[----:B------:R-:W-:Y:S02]  /*26750*/  ISETP.GE.AND P3, PT, R81, UR4, PT ;  /* 0x0000000451007c0c */ /* 0x000fe4000bf66270 */
[----:B------:R-:W-:Y:S01]  /*26760*/  ISETP.GE.AND P5, PT, R69, UR4, PT ;  /* 0x0000000445007c0c */ /* 0x000fe2000bfa6270 */
[----:B------:R2:W-:Y:S10]  /*26770*/  @!P2 ST.E.64 desc[UR6][R6.64], R8 ;  /* 0x000000080600a985 */ /* 0x0005f4000c101b06 */
[-C--:B-1----:R-:W-:Y:S01]  /*26780*/  @!P3 LEA R12, P4, R81, R14.reuse, 0x2 ;  /* 0x0000000e510cb211 */ /* 0x082fe200078810ff */
[----:B--2---:R-:W-:Y:S01]  /*26790*/  @!P1 IMAD.MOV.U32 R6, RZ, RZ, R2 ;  /* 0x000000ffff069224 */ /* 0x004fe200078e0002 */
[----:B------:R-:W-:Y:S01]  /*267a0*/  @!P0 LEA R2, P2, R89, R14, 0x2 ;  /* 0x0000000e59028211 */ /* 0x000fe200078410ff */
[----:B------:R-:W-:Y:S01]  /*267b0*/  @!P1 IMAD.MOV.U32 R7, RZ, RZ, R21 ;  /* 0x000000ffff079224 */ /* 0x000fe200078e0015 */
[----:B------:R-:W-:-:S02]  /*267c0*/  @!P3 LEA.HI.X R13, R81, R25, R68, 0x2, P4 ;  /* 0x00000019510db211 */ /* 0x000fc400020f1444 */
[-C--:B------:R-:W-:Y:S02]  /*267d0*/  @!P0 LEA.HI.X R3, R89, R25.reuse, R84, 0x2, P2 ;  /* 0x0000001959038211 */ /* 0x080fe400010f1454 */
[----:B------:R1:W-:Y:S01]  /*267e0*/  @!P1 ST.E.64 desc[UR6][R30.64], R6 ;  /* 0x000000061e009985 */ /* 0x0003e2000c101b06 */
[----:B------:R-:W-:Y:S02]  /*267f0*/  ISETP.GE.AND P1, PT, R43, UR4, PT ;  /* 0x000000042b007c0c */ /* 0x000fe4000bf26270 */
[----:B------:R-:W-:Y:S01]  /*26800*/  @!P5 LEA R26, P2, R69, R14, 0x2 ;  /* 0x0000000e451ad211 */ /* 0x000fe200078410ff */
[----:B------:R2:W-:Y:S01]  /*26810*/  @!P0 ST.E.64 desc[UR6][R2.64], R44 ;  /* 0x0000002c02008985 */ /* 0x0005e2000c101b06 */
[----:B------:R-:W-:Y:S02]  /*26820*/  ISETP.GE.AND P0, PT, R41, UR4, PT ;  /* 0x0000000429007c0c */ /* 0x000fe4000bf06270 */
[----:B------:R-:W-:Y:S01]  /*26830*/  @!P5 LEA.HI.X R27, R69, R25, R42, 0x2, P2 ;  /* 0x00000019451bd211 */ /* 0x000fe200010f142a */
[----:B------:R3:W-:Y:S01]  /*26840*/  @!P3 ST.E.64 desc[UR6][R12.64], R46 ;  /* 0x0000002e0c00b985 */ /* 0x0007e2000c101b06 */
[----:B------:R-:W-:-:S02]  /*26850*/  ISETP.GE.AND P3, PT, R39, UR4, PT ;  /* 0x0000000427007c0c */ /* 0x000fc4000bf66270 */
[----:B------:R-:W-:Y:S01]  /*26860*/  ISETP.GE.AND P4, PT, R24, UR4, PT ;  /* 0x0000000418007c0c */ /* 0x000fe2000bf86270 */
[----:B------:R4:W-:Y:S01]  /*26870*/  @!P5 ST.E.64 desc[UR6][R26.64], R48 ;  /* 0x000000301a00d985 */ /* 0x0009e2000c101b06 */
[----:B------:R-:W-:Y:S02]  /*26880*/  ISETP.GE.AND P5, PT, R37, UR4, PT ;  /* 0x0000000425007c0c */ /* 0x000fe4000bfa6270 */
[----:B-1----:R-:W-:-:S04]  /*26890*/  @!P1 LEA R6, P2, R43, R14, 0x2 ;  /* 0x0000000e2b069211 */ /* 0x002fc800078410ff */
[-C--:B------:R-:W-:Y:S02]  /*268a0*/  @!P1 LEA.HI.X R7, R43, R25.reuse, R82, 0x2, P2 ;  /* 0x000000192b079211 */ /* 0x080fe400010f1452 */
[CC--:B--2---:R-:W-:Y:S01]  /*268b0*/  @!P0 LEA R2, P2, R41.reuse, R14.reuse, 0x2 ;  /* 0x0000000e29028211 */ /* 0x0c4fe200078410ff */
[----:B------:R-:W-:Y:S02]  /*268c0*/  @!P3 IMAD.MOV.U32 R113, RZ, RZ, R55 ;  /* 0x000000ffff71b224 */ /* 0x000fe400078e0037 */
[----:B------:R4:W-:Y:S01]  /*268d0*/  @!P1 ST.E.64 desc[UR6][R6.64], R50 ;  /* 0x0000003206009985 */ /* 0x0009e2000c101b06 */
[----:B------:R-:W-:Y:S01]  /*268e0*/  @!P0 LEA.HI.X R3, R41, R25, R40, 0x2, P2 ;  /* 0x0000001929038211 */ /* 0x000fe200010f1428 */
[----:B------:R-:W-:Y:S01]  /*268f0*/  @!P5 IMAD.MOV.U32 R115, RZ, RZ, R91 ;  /* 0x000000ffff73d224 */ /* 0x000fe200078e005b */
[-C--:B------:R-:W-:Y:S01]  /*26900*/  @!P3 LEA R8, P1, R39, R14.reuse, 0x2 ;  /* 0x0000000e2708b211 */ /* 0x080fe200078210ff */
[----:B------:R-:W-:Y:S02]  /*26910*/  @!P4 IMAD.MOV.U32 R117, RZ, RZ, R107 ;  /* 0x000000ffff75c224 */ /* 0x000fe400078e006b */
[----:B------:R4:W-:Y:S01]  /*26920*/  @!P0 ST.E.64 desc[UR6][R2.64], R52 ;  /* 0x0000003402008985 */ /* 0x0009e2000c101b06 */
[----:B---3--:R-:W-:-:S02]  /*26930*/  @!P5 LEA R12, P0, R37, R14, 0x2 ;  /* 0x0000000e250cd211 */ /* 0x008fc400078010ff */
[C---:B------:R-:W-:Y:S02]  /*26940*/  @!P4 LEA R14, P2, R24.reuse, R14, 0x2 ;  /* 0x0000000e180ec211 */ /* 0x040fe400078410ff */
[-C--:B------:R-:W-:Y:S02]  /*26950*/  @!P3 LEA.HI.X R9, R39, R25.reuse, R38, 0x2, P1 ;  /* 0x000000192709b211 */ /* 0x080fe400008f1426 */
[-C--:B------:R-:W-:Y:S02]  /*26960*/  @!P5 LEA.HI.X R13, R37, R25.reuse, R36, 0x2, P0 ;  /* 0x00000019250dd211 */ /* 0x080fe400000f1424 */
[----:B------:R-:W-:Y:S01]  /*26970*/  @!P4 LEA.HI.X R15, R24, R25, R34, 0x2, P2 ;  /* 0x00000019180fc211 */ /* 0x000fe200010f1422 */
[----:B------:R4:W-:Y:S04]  /*26980*/  @!P3 ST.E.64 desc[UR6][R8.64], R112 ;  /* 0x000000700800b985 */ /* 0x0009e8000c101b06 */
[----:B------:R4:W-:Y:S04]  /*26990*/  @!P5 ST.E.64 desc[UR6][R12.64], R114 ;  /* 0x000000720c00d985 */ /* 0x0009e8000c101b06 */
[----:B------:R4:W-:Y:S02]  /*269a0*/  @!P4 ST.E.64 desc[UR6][R14.64], R116 ;  /* 0x000000740e00c985 */ /* 0x0009e4000c101b06 */
.L_x_2033:
[----:B------:R-:W-:Y:S05]  /*269b0*/  BSYNC B1 ;  /* 0x0000000000017941 */ /* 0x000fea0003800000 */
.L_x_2032:
[----:B------:R-:W-:-:S03]  /*269c0*/  UMOV UR4, 0xffffffff ;  /* 0xffffffff00047882 */ /* 0x000fc60000000000 */
[----:B------:R-:W-:Y:S05]  /*269d0*/  BRA.DIV UR4, `(.L_x_2034) ;  /* 0x000000de04947947 */ /* 0x000fea000b800000 */
[----:B----4-:R3:W4:Y:S04]  /*269e0*/  SHFL.IDX PT, R3, R20, 0x1, 0x1c1f ;  /* 0x003c1f0014037f89 */ /* 0x01072800000e0000 */
[----:B--2---:R3:W2:Y:S02]  /*269f0*/  SHFL.IDX PT, R14, R4, 0x1, 0x1c1f ;  /* 0x003c1f00040e7f89 */ /* 0x0046a400000e0000 */
.L_x_2354:
[----:B------:R-:W-:-:S13]  /*26a00*/  ISETP.GE.AND P0, PT, R35, R80, PT ;  /* 0x000000502300720c */ /* 0x000fda0003f06270 */
[----:B------:R-:W-:Y:S05]  /*26a10*/  @P0 BRA `(.L_x_2030) ;  /* 0x00000010005c0947 */ /* 0x000fea0003800000 */
[----:B------:R-:W-:Y:S01]  /*26a20*/  ULDC UR4, c[0x0][0xac8] ;  /* 0x0002b20000047ab9 */ /* 0x000fe20000000800 */
[----:B------:R-:W-:Y:S01]  /*26a30*/  ULDC.64 UR6, c[0x0][0x208] ;  /* 0x0000820000067ab9 */ /* 0x000fe20000000a00 */
[----:B------:R-:W-:Y:S02]  /*26a40*/  ISETP.GE.AND P2, PT, R122, UR4, PT ;  /* 0x000000047a007c0c */ /* 0x000fe4000bf46270 */
[----:B------:R-:W-:Y:S02]  /*26a50*/  ISETP.GE.AND P1, PT, R105, UR4, PT ;  /* 0x0000000469007c0c */ /* 0x000fe4000bf26270 */
[----:B------:R-:W-:Y:S02]  /*26a60*/  ISETP.GE.AND P0, PT, R108, UR4, PT ;  /* 0x000000046c007c0c */ /* 0x000fe4000bf06270 */
[----:B------:R-:W-:Y:S02]  /*26a70*/  ISETP.GE.AND P3, PT, R199, UR4, PT ;  /* 0x00000004c7007c0c */ /* 0x000fe4000bf66270 */
[----:B------:R-:W-:-:S05]  /*26a80*/  ISETP.GE.AND P5, PT, R102, UR4, PT ;  /* 0x0000000466007c0c */ /* 0x000fca000bfa6270 */
[----:B--2---:R-:W-:-:S04]  /*26a90*/  @!P2 LEA R6, P4, R122, R14, 0x2 ;  /* 0x0000000e7a06a211 */ /* 0x004fc800078810ff */
[-C--:B----4-:R-:W-:Y:S02]  /*26aa0*/  @!P2 LEA.HI.X R7, R122, R3.reuse, R123, 0x2, P4 ;  /* 0x000000037a07a211 */ /* 0x090fe400020f147b */
[CC--:B------:R-:W-:Y:S01]  /*26ab0*/  @!P1 LEA R8, P4, R105.reuse, R14.reuse, 0x2 ;  /* 0x0000000e69089211 */ /* 0x0c0fe200078810ff */
[----:B------:R-:W-:Y:S02]  /*26ac0*/  @!P3 IMAD.MOV.U32 R2, RZ, RZ, R14 ;  /* 0x000000ffff02b224 */ /* 0x000fe400078e000e */
[----:B------:R-:W-:Y:S01]  /*26ad0*/  @!P3 IMAD.MOV.U32 R55, RZ, RZ, R93 ;  /* 0x000000ffff37b224 */ /* 0x000fe200078e005d */
[----:B------:R-:W-:Y:S01]  /*26ae0*/  @!P1 LEA.HI.X R9, R105, R3, R106, 0x2, P4 ;  /* 0x0000000369099211 */ /* 0x000fe200020f146a */
[----:B0--3--:R-:W-:Y:S01]  /*26af0*/  @!P3 IMAD.WIDE R4, R199, 0x4, R2 ;  /* 0x00000004c704b825 */ /* 0x009fe200078e0202 */
[----:B------:R-:W-:-:S04]  /*26b00*/  @!P0 LEA R12, P4, R108, R14, 0x2 ;  /* 0x0000000e6c0c8211 */ /* 0x000fc800078810ff */
[-C--:B------:R-:W-:Y:S01]  /*26b10*/  @!P0 LEA.HI.X R13, R108, R3.reuse, R109, 0x2, P4 ;  /* 0x000000036c0d8211 */ /* 0x080fe200020f146d */
[----:B------:R0:W-:Y:S01]  /*26b20*/  @!P3 ST.E.64 desc[UR6][R4.64], R54 ;  /* 0x000000360400b985 */ /* 0x0001e2000c101b06 */
[----:B------:R-:W-:Y:S02]  /*26b30*/  @!P5 LEA R20, P4, R102, R14, 0x2 ;  /* 0x0000000e6614d211 */ /* 0x000fe400078810ff */
[----:B------:R-:W-:Y:S02]  /*26b40*/  ISETP.GE.AND P3, PT, R90, UR4, PT ;  /* 0x000000045a007c0c */ /* 0x000fe4000bf66270 */
[----:B------:R-:W-:Y:S02]  /*26b50*/  @!P5 LEA.HI.X R21, R102, R3, R104, 0x2, P4 ;  /* 0x000000036615d211 */ /* 0x000fe400020f1468 */
[----:B------:R-:W-:Y:S01]  /*26b60*/  ISETP.GE.AND P4, PT, R103, UR4, PT ;  /* 0x0000000467007c0c */ /* 0x000fe2000bf86270 */
[----:B0-----:R-:W-:Y:S02]  /*26b70*/  @!P2 IMAD.MOV.U32 R4, RZ, RZ, R56 ;  /* 0x000000ffff04a224 */ /* 0x001fe400078e0038 */
[----:B------:R-:W-:-:S02]  /*26b80*/  @!P2 IMAD.MOV.U32 R5, RZ, RZ, R111 ;  /* 0x000000ffff05a224 */ /* 0x000fc400078e006f */
[----:B------:R-:W-:Y:S02]  /*26b90*/  @!P1 IMAD.MOV.U32 R56, RZ, RZ, R58 ;  /* 0x000000ffff389224 */ /* 0x000fe400078e003a */
[----:B------:R-:W-:Y:S01]  /*26ba0*/  @!P0 IMAD.MOV.U32 R58, RZ, RZ, R60 ;  /* 0x000000ffff3a8224 */ /* 0x000fe200078e003c */
[----:B------:R0:W-:Y:S01]  /*26bb0*/  @!P2 ST.E.64 desc[UR6][R6.64], R4 ;  /* 0x000000040600a985 */ /* 0x0001e2000c101b06 */
[----:B------:R-:W-:Y:S01]  /*26bc0*/  ISETP.GE.AND P2, PT, R101, UR4, PT ;  /* 0x0000000465007c0c */ /* 0x000fe2000bf46270 */
[----:B------:R-:W-:Y:S02]  /*26bd0*/  @!P5 IMAD.MOV.U32 R60, RZ, RZ, R62 ;  /* 0x000000ffff3cd224 */ /* 0x000fe400078e003e */
[----:B------:R2:W-:Y:S01]  /*26be0*/  @!P1 ST.E.64 desc[UR6][R8.64], R56 ;  /* 0x0000003808009985 */ /* 0x0005e2000c101b06 */
[----:B------:R-:W-:Y:S01]  /*26bf0*/  ISETP.GE.AND P1, PT, R89, UR4, PT ;  /* 0x0000000459007c0c */ /* 0x000fe2000bf26270 */
[----:B------:R-:W-:Y:S02]  /*26c00*/  @!P3 IMAD.MOV.U32 R11, RZ, RZ, R63 ;  /* 0x000000ffff0bb224 */ /* 0x000fe400078e003f */
[----:B------:R3:W-:Y:S01]  /*26c10*/  @!P0 ST.E.64 desc[UR6][R12.64], R58 ;  /* 0x0000003a0c008985 */ /* 0x0007e2000c101b06 */
[----:B------:R-:W-:-:S03]  /*26c20*/  @!P4 LEA R26, P0, R103, R14, 0x2 ;  /* 0x0000000e671ac211 */ /* 0x000fc600078010ff */
[----:B------:R4:W-:Y:S01]  /*26c30*/  @!P5 ST.E.64 desc[UR6][R20.64], R60 ;  /* 0x0000003c1400d985 */ /* 0x0009e2000c101b06 */
[-C--:B------:R-:W-:Y:S02]  /*26c40*/  @!P4 LEA.HI.X R27, R103, R3.reuse, R88, 0x2, P0 ;  /* 0x00000003671bc211 */ /* 0x080fe400000f1458 */
[CC--:B0-----:R-:W-:Y:S02]  /*26c50*/  @!P3 LEA R4, P5, R90.reuse, R14.reuse, 0x2 ;  /* 0x0000000e5a04b211 */ /* 0x0c1fe400078a10ff */
[----:B------:R-:W-:Y:S01]  /*26c60*/  ISETP.GE.AND P0, PT, R81, UR4, PT ;  /* 0x0000000451007c0c */ /* 0x000fe2000bf06270 */
[----:B------:R-:W-:Y:S01]  /*26c70*/  @!P4 ST.E.64 desc[UR6][R26.64], R64 ;  /* 0x000000401a00c985 */ /* 0x000fe2000c101b06 */
[-C--:B------:R-:W-:Y:S02]  /*26c80*/  @!P3 LEA.HI.X R5, R90, R3.reuse, R100, 0x2, P5 ;  /* 0x000000035a05b211 */ /* 0x080fe400028f1464 */
[----:B------:R-:W-:Y:S02]  /*26c90*/  @!P2 LEA R6, P5, R101, R14, 0x2 ;  /* 0x0000000e6506a211 */ /* 0x000fe400078a10ff */
[----:B------:R-:W-:Y:S01]  /*26ca0*/  ISETP.GE.AND P4, PT, R69, UR4, PT ;  /* 0x0000000445007c0c */ /* 0x000fe2000bf86270 */
[----:B------:R0:W-:Y:S01]  /*26cb0*/  @!P3 ST.E.64 desc[UR6][R4.64], R10 ;  /* 0x0000000a0400b985 */ /* 0x0001e2000c101b06 */
[----:B------:R-:W-:-:S02]  /*26cc0*/  @!P2 LEA.HI.X R7, R101, R3, R86, 0x2, P5 ;  /* 0x000000036507a211 */ /* 0x000fc400028f1456 */
[-C--:B--2---:R-:W-:Y:S02]  /*26cd0*/  @!P1 LEA R8, P5, R89, R14.reuse, 0x2 ;  /* 0x0000000e59089211 */ /* 0x084fe400078a10ff */
[----:B------:R-:W-:Y:S01]  /*26ce0*/  ISETP.GE.AND P3, PT, R43, UR4, PT ;  /* 0x000000042b007c0c */ /* 0x000fe2000bf66270 */
[----:B------:R2:W-:Y:S01]  /*26cf0*/  @!P2 ST.E.64 desc[UR6][R6.64], R66 ;  /* 0x000000420600a985 */ /* 0x0005e2000c101b06 */
[-C--:B------:R-:W-:Y:S02]  /*26d00*/  @!P1 LEA.HI.X R9, R89, R3.reuse, R84, 0x2, P5 ;  /* 0x0000000359099211 */ /* 0x080fe400028f1454 */
[----:B---3--:R-:W-:Y:S02]  /*26d10*/  @!P0 LEA R12, P5, R81, R14, 0x2 ;  /* 0x0000000e510c8211 */ /* 0x008fe400078a10ff */
[----:B------:R-:W-:Y:S01]  /*26d20*/  ISETP.GE.AND P2, PT, R41, UR4, PT ;  /* 0x0000000429007c0c */ /* 0x000fe2000bf46270 */
[----:B------:R3:W-:Y:S01]  /*26d30*/  @!P1 ST.E.64 desc[UR6][R8.64], R70 ;  /* 0x0000004608009985 */ /* 0x0007e2000c101b06 */
[----:B------:R-:W-:-:S02]  /*26d40*/  @!P0 LEA.HI.X R13, R81, R3, R68, 0x2, P5 ;  /* 0x00000003510d8211 */ /* 0x000fc400028f1444 */
[----:B------:R-:W-:Y:S02]  /*26d50*/  ISETP.GE.AND P1, PT, R39, UR4, PT ;  /* 0x0000000427007c0c */ /* 0x000fe4000bf26270 */
[-C--:B----4-:R-:W-:Y:S01]  /*26d60*/  @!P4 LEA R20, P5, R69, R14.reuse, 0x2 ;  /* 0x0000000e4514c211 */ /* 0x090fe200078a10ff */
[----:B------:R4:W-:Y:S01]  /*26d70*/  @!P0 ST.E.64 desc[UR6][R12.64], R72 ;  /* 0x000000480c008985 */ /* 0x0009e2000c101b06 */
[-C--:B0-----:R-:W-:Y:S01]  /*26d80*/  @!P3 LEA R4, P0, R43, R14.reuse, 0x2 ;  /* 0x0000000e2b04b211 */ /* 0x081fe200078010ff */
[----:B------:R-:W-:Y:S01]  /*26d90*/  @!P3 IMAD.MOV.U32 R119, RZ, RZ, R83 ;  /* 0x000000ffff77b224 */ /* 0x000fe200078e0053 */
[-C--:B------:R-:W-:Y:S02]  /*26da0*/  @!P4 LEA.HI.X R21, R69, R3.reuse, R42, 0x2, P5 ;  /* 0x000000034515c211 */ /* 0x080fe400028f142a */
[----:B------:R-:W-:Y:S01]  /*26db0*/  ISETP.GE.AND P5, PT, R37, UR4, PT ;  /* 0x0000000425007c0c */ /* 0x000fe2000bfa6270 */
[----:B------:R-:W-:Y:S01]  /*26dc0*/  @!P2 IMAD.MOV.U32 R121, RZ, RZ, R85 ;  /* 0x000000ffff79a224 */ /* 0x000fe200078e0055 */
[----:B------:R-:W-:Y:S01]  /*26dd0*/  @!P3 LEA.HI.X R5, R43, R3, R82, 0x2, P0 ;  /* 0x000000032b05b211 */ /* 0x000fe200000f1452 */
[----:B------:R4:W-:Y:S01]  /*26de0*/  @!P4 ST.E.64 desc[UR6][R20.64], R74 ;  /* 0x0000004a1400c985 */ /* 0x0009e2000c101b06 */
[----:B--2---:R-:W-:Y:S01]  /*26df0*/  @!P2 LEA R6, P0, R41, R14, 0x2 ;  /* 0x0000000e2906a211 */ /* 0x004fe200078010ff */
[----:B------:R-:W-:-:S02]  /*26e00*/  @!P1 IMAD.MOV.U32 R111, RZ, RZ, R87 ;  /* 0x000000ffff6f9224 */ /* 0x000fc400078e0057 */
[----:B------:R4:W-:Y:S01]  /*26e10*/  @!P3 ST.E.64 desc[UR6][R4.64], R118 ;  /* 0x000000760400b985 */ /* 0x0009e2000c101b06 */
[----:B------:R-:W-:Y:S02]  /*26e20*/  @!P2 LEA.HI.X R7, R41, R3, R40, 0x2, P0 ;  /* 0x000000032907a211 */ /* 0x000fe400000f1428 */
[----:B---3--:R-:W-:-:S03]  /*26e30*/  @!P1 LEA R8, P0, R39, R14, 0x2 ;  /* 0x0000000e27089211 */ /* 0x008fc600078010ff */
[----:B------:R4:W-:Y:S01]  /*26e40*/  @!P2 ST.E.64 desc[UR6][R6.64], R120 ;  /* 0x000000780600a985 */ /* 0x0009e2000c101b06 */
[----:B------:R-:W-:Y:S02]  /*26e50*/  @!P1 LEA.HI.X R9, R39, R3, R38, 0x2, P0 ;  /* 0x0000000327099211 */ /* 0x000fe400000f1426 */
[----:B------:R-:W-:-:S03]  /*26e60*/  @!P5 LEA R10, P0, R37, R14, 0x2 ;  /* 0x0000000e250ad211 */ /* 0x000fc600078010ff */
[----:B------:R4:W-:Y:S01]  /*26e70*/  @!P1 ST.E.64 desc[UR6][R8.64], R110 ;  /* 0x0000006e08009985 */ /* 0x0009e2000c101b06 */
[----:B------:R-:W-:Y:S02]  /*26e80*/  @!P5 LEA.HI.X R11, R37, R3, R36, 0x2, P0 ;  /* 0x00000003250bd211 */ /* 0x000fe400000f1424 */
[----:B------:R-:W-:-:S03]  /*26e90*/  ISETP.GE.AND P0, PT, R24, UR4, PT ;  /* 0x0000000418007c0c */ /* 0x000fc6000bf06270 */
[----:B------:R4:W-:Y:S10]  /*26ea0*/  @!P5 ST.E.64 desc[UR6][R10.64], R76 ;  /* 0x0000004c0a00d985 */ /* 0x0009f4000c101b06 */
[----:B------:R-:W-:Y:S05]  /*26eb0*/  @P0 BRA `(.L_x_2030) ;  /* 0x0000000c00340947 */ /* 0x000fea0003800000 */
[----:B------:R-:W-:Y:S01]  /*26ec0*/  LEA R14, P0, R24, R14, 0x2 ;  /* 0x0000000e180e7211 */ /* 0x000fe200078010ff */
[----:B------:R-:W-:-:S03]  /*26ed0*/  ULDC.64 UR4, c[0x0][0x208] ;  /* 0x0000820000047ab9 */ /* 0x000fc60000000a00 */
[----:B------:R-:W-:-:S05]  /*26ee0*/  LEA.HI.X R15, R24, R3, R34, 0x2, P0 ;  /* 0x00000003180f7211 */ /* 0x000fca00000f1422 */
[----:B------:R0:W-:Y:S01]  /*26ef0*/  ST.E.64 desc[UR4][R14.64], R78 ;  /* 0x0000004e0e007985 */ /* 0x0001e2000c101b04 */
[----:B------:R-:W-:Y:S05]  /*26f00*/  BRA `(.L_x_2030) ;  /* 0x0000000c00207947 */ /* 0x000fea0003800000 */
.L_x_2016:
[----:B------:R-:W-:Y:S01]  /*26f10*/  ULDC.64 UR4, c[0x0][0xc08] ;  /* 0x0003020000047ab9 */ /* 0x000fe20000000a00 */
[----:B------:R-:W4:Y:S01]  /*26f20*/  S2R R0, SR_TID.X ;  /* 0x0000000000007919 */ /* 0x000f220000002100 */
[----:B------:R-:W-:Y:S01]  /*26f30*/  ISETP.NE.U32.AND P0, PT, RZ, UR4, PT ;  /* 0x00000004ff007c0c */ /* 0x000fe2000bf05070 */
[----:B------:R-:W0:Y:S01]  /*26f40*/  LDC.64 R2, c[0x0][0xc00] ;  /* 0x00030000ff027b82 */ /* 0x000e220000000a00 */
[----:B------:R-:W-:Y:S01]  /*26f50*/  IMAD.MOV.U32 R13, RZ, RZ, RZ ;  /* 0x000000ffff0d7224 */ /* 0x000fe200078e00ff */
[----:B------:R-:W-:Y:S01]  /*26f60*/  ULDC.64 UR6, c[0x0][0x208] ;  /* 0x0000820000067ab9 */ /* 0x000fe20000000a00 */
[----:B------:R-:W-:Y:S01]  /*26f70*/  ISETP.NE.AND.EX P1, PT, RZ, UR5, PT, P0 ;  /* 0x00000005ff007c0c */ /* 0x000fe2000bf25300 */
[----:B------:R-:W-:Y:S02]  /*26f80*/  ULDC.64 UR4, c[0x0][0xc00] ;  /* 0x0003000000047ab9 */ /* 0x000fe40000000a00 */
[----:B------:R-:W-:-:S04]  /*26f90*/  ISETP.NE.U32.AND P0, PT, RZ, UR4, PT ;  /* 0x00000004ff007c0c */ /* 0x000fc8000bf05070 */
[----:B------:R-:W-:-:S06]  /*26fa0*/  ISETP.NE.AND.EX P0, PT, RZ, UR5, PT, P0 ;  /* 0x00000005ff007c0c */ /* 0x000fcc000bf05300 */
[----:B------:R-:W1:Y:S01]  /*26fb0*/  @P1 LDC.64 R4, c[0x0][0xc08] ;  /* 0x00030200ff041b82 */ /* 0x000e620000000a00 */
[----:B------:R-:W-:Y:S02]  /*26fc0*/  ULDC UR4, c[0x0][0xa88] ;  /* 0x0002a20000047ab9 */ /* 0x000fe40000000800 */
[----:B------:R-:W-:Y:S02]  /*26fd0*/  IMAD.U32 R20, RZ, RZ, UR4 ;  /* 0x00000004ff147e24 */ /* 0x000fe4000f8e00ff */
[----:B0-----:R-:W-:Y:S01]  /*26fe0*/  IMAD.WIDE R2, R226, 0x4, R2 ;  /* 0x00000004e2027825 */ /* 0x001fe200078e0202 */
[----:B--2---:R-:W-:-:S04]  /*26ff0*/  ISETP.GT.AND P2, PT, R225, 0x1, PT ;  /* 0x00000001e100780c */ /* 0x004fc80003f44270 */
[----:B------:R0:W5:Y:S01]  /*27000*/  @P0 LDG.E R13, desc[UR6][R2.64] ;  /* 0x00000006020d0981 */ /* 0x000162000c1e1900 */
[----:B----4-:R-:W-:Y:S01]  /*27010*/  VIADD R0, R0, 0xffffff80 ;  /* 0xffffff8000007836 */ /* 0x010fe20000000000 */
[----:B------:R-:W-:Y:S01]  /*27020*/  SHF.R.S32.HI R14, RZ, 0x1f, R226 ;  /* 0x0000001fff0e7819 */ /* 0x000fe200000114e2 */
[----:B-1----:R-:W-:-:S03]  /*27030*/  @P1 IMAD.WIDE R4, R226, 0x4, R4 ;  /* 0x00000004e2041825 */ /* 0x002fc600078e0204 */
[----:B------:R-:W-:Y:S02]  /*27040*/  ISETP.GT.AND P3, PT, R0, 0x7f, PT ;  /* 0x0000007f0000780c */ /* 0x000fe40003f64270 */
[----:B------:R0:W5:Y:S01]  /*27050*/  @P1 LDG.E R20, desc[UR6][R4.64] ;  /* 0x0000000604141981 */ /* 0x000162000c1e1900 */
[----:B------:R-:W-:Y:S10]  /*27060*/  @P1 BRA `(.L_x_2035) ;  /* 0x0000000000141947 */ /* 0x000ff40003800000 */
[----:B------:R-:W-:Y:S05]  /*27070*/  @!P0 BRA `(.L_x_2035) ;  /* 0x0000000000108947 */ /* 0x000fea0003800000 */
[----:B------:R-:W-:Y:S02]  /*27080*/  ULDC.64 UR4, c[0x0][0x208] ;  /* 0x0000820000047ab9 */ /* 0x000fe40000000a00 */
[----:B0-----:R-:W2:Y:S04]  /*27090*/  LDG.E R5, desc[UR4][R2.64] ;  /* 0x0000000402057981 */ /* 0x001ea8000c1e1900 */
[----:B-----5:R-:W2:Y:S02]  /*270a0*/  LDG.E R20, desc[UR4][R2.64+0x4] ;  /* 0x0000040402147981 */ /* 0x020ea4000c1e1900 */
[----:B--2---:R-:W-:-:S07]  /*270b0*/  IMAD.IADD R20, R20, 0x1, -R5 ;  /* 0x0000000114147824 */ /* 0x004fce00078e0a05 */
.L_x_2035:
[----:B------:R-:W-:Y:S01]  /*270c0*/  BSSY B1, `(.L_x_2036) ;  /* 0x0000037000017945 */ /* 0x000fe20003800000 */
[----:B------:R-:W-:Y:S02]  /*270d0*/  SEL R21, R226, RZ, !P0 ;  /* 0x000000ffe2157207 */ /* 0x000fe40004000000 */
[----:B------:R-:W-:Y:S02]  /*270e0*/  SEL R14, R14, RZ, !P0 ;  /* 0x000000ff0e0e7207 */ /* 0x000fe40004000000 */
[----:B-----5:R-:W-:Y:S01]  /*270f0*/  SHF.R.S32.HI R12, RZ, 0x1f, R13 ;  /* 0x0000001fff0c7819 */ /* 0x020fe2000001140d */
[----:B------:R-:W-:Y:S06]  /*27100*/  @P3 BRA `(.L_x_2037) ;  /* 0x0000000000c83947 */ /* 0x000fec0003800000 */
[----:B0-----:R-:W0:Y:S01]  /*27110*/  S2R R2, SR_TID.X ;  /* 0x0000000000027919 */ /* 0x001e220000002100 */
[----:B------:R-:W1:Y:S02]  /*27120*/  LDC R27, c[0x0][0xbe8] ;  /* 0x0002fa00ff1b7b82 */ /* 0x000e640000000800 */
[----:B-1----:R-:W-:Y:S01]  /*27130*/  IMAD R0, R20, R27, RZ ;  /* 0x0000001b14007224 */ /* 0x002fe200078e02ff */
[----:B0-----:R-:W-:-:S04]  /*27140*/  IADD3 R25, R201, -0x80, R2 ;  /* 0xffffff80c9197810 */ /* 0x001fc80007ffe002 */
[----:B------:R-:W-:-:S13]  /*27150*/  ISETP.GE.AND P0, PT, R25, R0, PT ;  /* 0x000000001900720c */ /* 0x000fda0003f06270 */
[----:B------:R-:W-:Y:S05]  /*27160*/  @P0 BRA `(.L_x_2037) ;  /* 0x0000000000b00947 */ /* 0x000fea0003800000 */
[----:B------:R-:W-:Y:S01]  /*27170*/  IMAD.MOV.U32 R0, RZ, RZ, 0x9b8 ;  /* 0x000009b8ff007424 */ /* 0x000fe200078e00ff */
[----:B------:R-:W-:Y:S01]  /*27180*/  ISETP.GT.AND P3, PT, R225, 0x1, PT ;  /* 0x00000001e100780c */ /* 0x000fe20003f64270 */
[----:B------:R-:W0:Y:S01]  /*27190*/  LDC.64 R28, c[0x0][0xba8] ;  /* 0x0002ea00ff1c7b82 */ /* 0x000e220000000a00 */
[----:B------:R-:W-:Y:S01]  /*271a0*/  ISETP.NE.AND P0, PT, R27, 0x1, PT ;  /* 0x000000011b00780c */ /* 0x000fe20003f05270 */
[----:B------:R-:W-:Y:S01]  /*271b0*/  IMAD.MOV.U32 R15, RZ, RZ, R25 ;  /* 0x000000ffff0f7224 */ /* 0x000fe200078e0019 */
[----:B------:R-:W-:Y:S01]  /*271c0*/  SEL R24, R0, 0x978, P3 ;  /* 0x0000097800187807 */ /* 0x000fe20001800000 */
[----:B------:R-:W-:Y:S01]  /*271d0*/  ULDC.64 UR4, c[0x0][0x208] ;  /* 0x0000820000047ab9 */ /* 0x000fe20000000a00 */
[----:B------:R-:W-:-:S03]  /*271e0*/  SEL R227, R227, RZ, P3 ;  /* 0x000000ffe3e37207 */ /* 0x000fc60001800000 */
        /* <DEDUP_REMOVED lines=14> */
[----:B------:R-:W-:-:S04]  /*272d0*/  IMAD.WIDE.U32 R2, R6, R21, RZ ;  /* 0x0000001506027225 */ /* 0x000fc800078e00ff */
        /* <DEDUP_REMOVED lines=15> */
[----:B------:R-:W-:-:S04]  /*273d0*/  IMAD.WIDE.U32 R2, R4, R7, R2 ;  /* 0x0000000704027225 */ /* 0x000fc800078e0002 */
[----:B------:R-:W-:Y:S01]  /*273e0*/  IMAD.IADD R0, R3, 0x1, R9 ;  /* 0x0000000103007824 */ /* 0x000fe200078e0209 */
[----:B0-----:R-:W-:Y:S01]  /*273f0*/  LEA R4, P0, R2, R28, 0x2 ;  /* 0x0000001c02047211 */ /* 0x001fe200078010ff */
[----:B------:R-:W-:-:S03]  /*27400*/  IMAD.MOV.U32 R3, RZ, RZ, -0x800000 ;  /* 0xff800000ff037424 */ /* 0x000fc600078e00ff */
[----:B-1----:R-:W-:-:S05]  /*27410*/  LEA.HI.X R5, R2, R29, R0, 0x2, P0 ;  /* 0x0000001d02057211 */ /* 0x002fca00000f1400 */
[----:B------:R1:W-:Y:S04]  /*27420*/  STG.E desc[UR4][R4.64], R3 ;  /* 0x0000000304007986 */ /* 0x0003e8000c101904 */
.L_x_2037:
[----:B------:R-:W-:Y:S05]  /*27430*/  BSYNC B1 ;  /* 0x0000000000017941 */ /* 0x000fea0003800000 */
.L_x_2036:
[----:B------:R-:W-:Y:S05]  /*27440*/  @P2 BRA `(.L_x_2030) ;  /* 0x0000000400d02947 */ /* 0x000fea0003800000 */
[----:B------:R-:W2:Y:S01]  /*27450*/  LDC R25, c[0x0][0xbe8] ;  /* 0x0002fa00ff197b82 */ /* 0x000ea20000000800 */
[----:B------:R-:W-:Y:S01]  /*27460*/  ULDC.64 UR4, c[0x0][0xaa0] ;  /* 0x0002a80000047ab9 */ /* 0x000fe20000000a00 */
[----:B------:R-:W-:Y:S01]  /*27470*/  ULDC.64 UR6, c[0x0][0xaf0] ;  /* 0x0002bc0000067ab9 */ /* 0x000fe20000000a00 */
[----:B------:R-:W-:Y:S02]  /*27480*/  IMAD R0, R12, UR4, RZ ;  /* 0x000000040c007c24 */ /* 0x000fe4000f8e02ff */
[----:B01----:R-:W-:-:S04]  /*27490*/  IMAD.WIDE.U32 R2, R13, UR4, RZ ;  /* 0x000000040d027c25 */ /* 0x003fc8000f8e00ff */
[----:B------:R-:W-:Y:S01]  /*274a0*/  IMAD R5, R13, UR5, R0 ;  /* 0x000000050d057c24 */ /* 0x000fe2000f8e0200 */
[----:B------:R-:W-:Y:S01]  /*274b0*/  ULDC.64 UR4, c[0x0][0xae8] ;  /* 0x0002ba0000047ab9 */ /* 0x000fe20000000a00 */
[----:B------:R-:W-:Y:S02]  /*274c0*/  IMAD R0, R221, 0x20, R228 ;  /* 0x00000020dd007824 */ /* 0x000fe400078e02e4 */
[----:B------:R-:W-:Y:S02]  /*274d0*/  IMAD.IADD R3, R3, 0x1, R5 ;  /* 0x0000000103037824 */ /* 0x000fe400078e0205 */
[----:B------:R-:W-:Y:S02]  /*274e0*/  IMAD.IADD R9, R201, 0x1, R0 ;  /* 0x00000001c9097824 */ /* 0x000fe400078e0200 */
[----:B------:R-:W-:-:S04]  /*274f0*/  IMAD.WIDE.U32 R2, R195, UR4, R2 ;  /* 0x00000004c3027c25 */ /* 0x000fc8000f8e0002 */
[----:B------:R-:W-:Y:S02]  /*27500*/  IMAD.MOV.U32 R5, RZ, RZ, R9 ;  /* 0x000000ffff057224 */ /* 0x000fe400078e0009 */
[----:B------:R-:W-:Y:S01]  /*27510*/  IMAD R3, R195, UR5, R3 ;  /* 0x00000005c3037c24 */ /* 0x000fe2000f8e0203 */
[----:B--2---:R-:W-:Y:S01]  /*27520*/  ISETP.NE.AND P0, PT, R25, 0x1, PT ;  /* 0x000000011900780c */ /* 0x004fe20003f05270 */
        /* <DEDUP_REMOVED lines=21> */
[----:B------:R-:W-:Y:S01]  /*27680*/  ULDC.64 UR4, c[0x0][0xa80] ;  /* 0x0002a00000047ab9 */ /* 0x000fe20000000a00 */
[----:B------:R-:W-:Y:S02]  /*27690*/  SHF.R.S32.HI R7, RZ, 0x1f, R209 ;  /* 0x0000001fff077819 */ /* 0x000fe400000114d1 */
[----:B------:R-:W-:Y:S01]  /*276a0*/  IMAD.IADD R3, R5, 0x1, R3 ;  /* 0x0000000105037824 */ /* 0x000fe200078e0203 */
[C---:B------:R-:W-:Y:S01]  /*276b0*/  LEA R2, P0, R4.reuse, UR4, 0x1 ;  /* 0x0000000404027c11 */ /* 0x040fe2000f8008ff */
[----:B------:R-:W-:Y:S01]  /*276c0*/  UMOV UR4, 0xffffffff ;  /* 0xffffffff00047882 */ /* 0x000fe20000000000 */
[----:B------:R-:W-:Y:S02]  /*276d0*/  SHF.R.S32.HI R5, RZ, 0x1f, R220 ;  /* 0x0000001fff057819 */ /* 0x000fe400000114dc */
[----:B------:R-:W-:Y:S01]  /*276e0*/  LEA.HI.X R3, R4, UR5, R3, 0x1, P0 ;  /* 0x0000000504037c11 */ /* 0x000fe200080f0c03 */
[----:B------:R-:W-:Y:S08]  /*276f0*/  BRA.DIV UR4, `(.L_x_2038) ;  /* 0x000000d204947947 */ /* 0x000ff0000b800000 */
[----:B------:R0:W1:Y:S04]  /*27700*/  SHFL.IDX PT, R0, R3, RZ, 0x181f ;  /* 0x00181fff03007589 */ /* 0x00006800000e0000 */
[----:B------:R0:W2:Y:S02]  /*27710*/  SHFL.IDX PT, R14, R2, RZ, 0x181f ;  /* 0x00181fff020e7589 */ /* 0x0000a400000e0000 */
.L_x_2357:
[----:B------:R-:W-:Y:S01]  /*27720*/  IMAD R25, R20, R25, RZ ;  /* 0x0000001914197224 */ /* 0x000fe200078e02ff */
[----:B------:R-:W-:Y:S01]  /*27730*/  BSSY B1, `(.L_x_2039) ;  /* 0x000000e000017945 */ /* 0x000fe20003800000 */
[----:B------:R-:W-:-:S05]  /*27740*/  IMAD.IADD R6, R228, 0x1, R201 ;  /* 0x00000001e4067824 */ /* 0x000fca00078e02c9 */
        /* <DEDUP_REMOVED lines=10> */
[----:B------:R4:W-:Y:S04]  /*277f0*/  @!P2 ST.E.128 desc[UR6][R8.64], RZ ;  /* 0x000000ff0800a985 */ /* 0x0009e8000c101d06 */
[----:B------:R4:W-:Y:S02]  /*27800*/  @!P3 ST.E.128 desc[UR6][R14.64], RZ ;  /* 0x000000ff0e00b985 */ /* 0x0009e4000c101d06 */
.L_x_2040:
[----:B------:R-:W-:Y:S05]  /*27810*/  BSYNC B1 ;  /* 0x0000000000017941 */ /* 0x000fea0003800000 */
.L_x_2039:
[----:B------:R-:W-:-:S03]  /*27820*/  UMOV UR4, 0xffffffff ;  /* 0xffffffff00047882 */ /* 0x000fc60000000000 */
[----:B------:R-:W-:Y:S05]  /*27830*/  BRA.DIV UR4, `(.L_x_2041) ;  /* 0x000000d204787947 */ /* 0x000fea000b800000 */
[----:B-1----:R1:W0:Y:S04]  /*27840*/  SHFL.IDX PT, R0, R3, 0x1, 0x181f ;  /* 0x00381f0003007f89 */ /* 0x00222800000e0000 */
[----:B--2-4-:R1:W2:Y:S02]  /*27850*/  SHFL.IDX PT, R14, R2, 0x1, 0x181f ;  /* 0x00381f00020e7f89 */ /* 0x0142a400000e0000 */
.L_x_2361:
        /* <DEDUP_REMOVED lines=14> */
.L_x_2043:
[----:B------:R-:W-:Y:S05]  /*27940*/  BSYNC B1 ;  /* 0x0000000000017941 */ /* 0x000fea0003800000 */
.L_x_2042:
[----:B------:R-:W-:-:S03]  /*27950*/  UMOV UR4, 0xffffffff ;  /* 0xffffffff00047882 */ /* 0x000fc60000000000 */
[----:B------:R-:W-:Y:S05]  /*27960*/  BRA.DIV UR4, `(.L_x_2044) ;  /* 0x000000d204747947 */ /* 0x000fea000b800000 */
[----:B0-----:R0:W0:Y:S04]  /*27970*/  SHFL.IDX PT, R0, R3, 0x2, 0x181f ;  /* 0x00581f0003007f89 */ /* 0x00102800000e0000 */
[----:B--2-4-:R2:W4:Y:S02]  /*27980*/  SHFL.IDX PT, R14, R2, 0x2, 0x181f ;  /* 0x00581f00020e7f89 */ /* 0x01452400000e0000 */
.L_x_2365:
        /* <DEDUP_REMOVED lines=8> */
[CC--:B----4-:R-:W-:Y:S02]  /*27a10*/  @!P2 LEA R8, P0, R209.reuse, R14.reuse, 0x1 ;  /* 0x0000000ed108a211 */ /* 0x0d0fe400078008ff */
[C---:B------:R-:W-:Y:S02]  /*27a20*/  @!P3 LEA R14, P1, R220.reuse, R14, 0x1 ;  /* 0x0000000edc0eb211 */ /* 0x040fe400078208ff */
[-C--:B0-----:R-:W-:Y:S02]  /*27a30*/  @!P2 LEA.HI.X R9, R209, R0.reuse, R7, 0x1, P0 ;  /* 0x00000000d109a211 */ /* 0x081fe400000f0c07 */
[----:B------:R-:W-:-:S03]  /*27a40*/  @!P3 LEA.HI.X R15, R220, R0, R5, 0x1, P1 ;  /* 0x00000000dc0fb211 */ /* 0x000fc600008f0c05 */
[----:B------:R0:W-:Y:S04]  /*27a50*/  @!P2 ST.E.128 desc[UR6][R8.64], RZ ;  /* 0x000000ff0800a985 */ /* 0x0001e8000c101d06 */
[----:B------:R0:W-:Y:S02]  /*27a60*/  @!P3 ST.E.128 desc[UR6][R14.64], RZ ;  /* 0x000000ff0e00b985 */ /* 0x0001e4000c101d06 */
.L_x_2046:
[----:B------:R-:W-:Y:S05]  /*27a70*/  BSYNC B1 ;  /* 0x0000000000017941 */ /* 0x000fea0003800000 */
.L_x_2045:
[----:B------:R-:W-:-:S03]  /*27a80*/  UMOV UR4, 0xffffffff ;  /* 0xffffffff00047882 */ /* 0x000fc60000000000 */
[----:B------:R-:W-:Y:S05]  /*27a90*/  BRA.DIV UR4, `(.L_x_2047) ;  /* 0x000000d204707947 */ /* 0x000fea000b800000 */
[----:B0-----:R0:W0:Y:S04]  /*27aa0*/  SHFL.IDX PT, R0, R3, 0x3, 0x181f ;  /* 0x00781f0003007f89 */ /* 0x00102800000e0000 */
[----:B----4-:R4:W0:Y:S02]  /*27ab0*/  SHFL.IDX PT, R14, R2, 0x3, 0x181f ;  /* 0x00781f00020e7f89 */ /* 0x01082400000e0000 */
.L_x_2369:
[----:B-12-4-:R-:W-:-:S05]  /*27ac0*/  VIADD R2, R6, 0x60 ;  /* 0x0000006006027836 */ /* 0x016fca0000000000 */
[----:B------:R-:W-:-:S13]  /*27ad0*/  ISETP.GE.AND P0, PT, R2, R25, PT ;  /* 0x000000190200720c */ /* 0x000fda0003f06270 */
[----:B------:R-:W-:Y:S05]  /*27ae0*/  @P0 BRA `(.L_x_2030) ;  /* 0x0000000000280947 */ /* 0x000fea0003800000 */
[----:B------:R-:W-:Y:S01]  /*27af0*/  ULDC UR4, c[0x0][0xac8] ;  /* 0x0002b20000047ab9 */ /* 0x000fe20000000800 */
[----:B------:R-:W-:Y:S01]  /*27b00*/  ULDC.64 UR6, c[0x0][0x208] ;  /* 0x0000820000067ab9 */ /* 0x000fe20000000a00 */
[----:B------:R-:W-:Y:S02]  /*27b10*/  ISETP.GE.AND P2, PT, R209, UR4, PT ;  /* 0x00000004d1007c0c */ /* 0x000fe4000bf46270 */
[----:B------:R-:W-:-:S11]  /*27b20*/  ISETP.GE.AND P3, PT, R220, UR4, PT ;  /* 0x00000004dc007c0c */ /* 0x000fd6000bf66270 */
[CC--:B0-----:R-:W-:Y:S02]  /*27b30*/  @!P2 LEA R2, P0, R209.reuse, R14.reuse, 0x1 ;  /* 0x0000000ed102a211 */ /* 0x0c1fe400078008ff */
[C---:B------:R-:W-:Y:S02]  /*27b40*/  @!P3 LEA R14, P1, R220.reuse, R14, 0x1 ;  /* 0x0000000edc0eb211 */ /* 0x040fe400078208ff */
[-C--:B------:R-:W-:Y:S02]  /*27b50*/  @!P2 LEA.HI.X R3, R209, R0.reuse, R7, 0x1, P0 ;  /* 0x00000000d103a211 */ /* 0x080fe400000f0c07 */
[----:B------:R-:W-:-:S03]  /*27b60*/  @!P3 LEA.HI.X R15, R220, R0, R5, 0x1, P1 ;  /* 0x00000000dc0fb211 */ /* 0x000fc600008f0c05 */
[----:B------:R2:W-:Y:S04]  /*27b70*/  @!P2 ST.E.128 desc[UR6][R2.64], RZ ;  /* 0x000000ff0200a985 */ /* 0x0005e8000c101d06 */
[----:B------:R2:W-:Y:S02]  /*27b80*/  @!P3 ST.E.128 desc[UR6][R14.64], RZ ;  /* 0x000000ff0e00b985 */ /* 0x0005e4000c101d06 */
.L_x_2030:
[----:B------:R-:W-:Y:S05]  /*27b90*/  BSYNC B0 ;  /* 0x0000000000007941 */ /* 0x000fea0003800000 */
.L_x_2015:
[----:B------:R-:W-:Y:S02]  /*27ba0*/  ULDC UR4, c[0x0][0xc3c] ;  /* 0x00030f0000047ab9 */ /* 0x000fe40000000800 */
[----:B---3--:R-:W-:-:S13]  /*27bb0*/  ISETP.GE.AND P0, PT, R207, UR4, PT ;  /* 0x00000004cf007c0c */ /* 0x008fda000bf06270 */
[----:B------:R-:W-:Y:S05]  /*27bc0*/  @!P0 BRA `(.L_x_2048) ;  /* 0xfffffd9400388947 */ /* 0x000fea000383ffff */
[----:B------:R-:W-:Y:S05]  /*27bd0*/  BRA `(.L_x_1794) ;  /* 0x0000009000707947 */ /* 0x000fea0003800000 */
.L_x_1792:
        /* <DEDUP_REMOVED lines=15> */
[----:B------:R-:W-:Y:S01]  /*27cd0*/  CS2R R6, SRZ ;  /* 0x0000000000067805 */ /* 0x000fe2000001ff00 */
[----:B------:R-:W-:Y:S01]  /*27ce0*/  ULDC.64 UR6, c[0x0][0x208] ;  /* 0x0000820000067ab9 */ /* 0x000fe20000000a00 */
        /* <DEDUP_REMOVED lines=15> */
[----:B------:R-:W0:Y:S01]  /*27de0*/  S2UR UR6, SR_CTAID.X ;  /* 0x00000000000679c3 */ /* 0x000e220000002500 */
[----:B------:R-:W-:Y:S01]  /*27df0*/  UMOV UR4, URZ ;  /* 0x0000003f00047c82 */ /* 0x000fe20008000000 */
[----:B--2---:R-:W-:-:S05]  /*27e00*/  IMAD R8, R6, R7, RZ ;  /* 0x0000000706087224 */ /* 0x004fca00078e02ff */
        /* <DEDUP_REMOVED lines=15> */
[----:B------:R-:W2:Y:S02]  /*27f00*/  SHFL.IDX PT, R8, R5, 0x1f, 0x1f ;  /* 0x03e01f0005087f89 */ /* 0x000ea400000e0000 */
[----:B--2---:R-:W-:-:S05]  /*27f10*/  IMAD R8, R8, UR5, RZ ;  /* 0x0000000508087c24 */ /* 0x004fca000f8e02ff */
[----:B0-----:R-:W-:Y:S01]  /*27f20*/  ISETP.GT.AND P6, PT, R8, UR6, PT ;  /* 0x0000000608007c0c */ /* 0x001fe2000bfc4270 */
[----:B------:R-:W-:-:S12]  /*27f30*/  IMAD.MOV.U32 R3, RZ, RZ, R8 ;  /* 0x000000ffff037224 */ /* 0x000fd800078e0008 */
[----:B------:R-:W-:Y:S05]  /*27f40*/  @P6 BRA `(.L_x_2050) ;  /* 0x0000000000a06947 */ /* 0x000fea0003800000 */
[----:B------:R-:W-:Y:S01]  /*27f50*/  IMAD.MOV.U32 R8, RZ, RZ, R3 ;  /* 0x000000ffff087224 */ /* 0x000fe200078e0003 */
[----:B------:R-:W-:Y:S01]  /*27f60*/  UMOV UR4, URZ ;  /* 0x0000003f00047c82 */ /* 0x000fe20008000000 */
[----:B------:R-:W-:-:S05]  /*27f70*/  ULDC UR5, c[0x0][0xc38] ;  /* 0x00030e0000057ab9 */ /* 0x000fca0000000800 */
.L_x_2052:
[----:B------:R-:W0:Y:S01]  /*27f80*/  LDC R2, c[0x0][0xc3c] ;  /* 0x00030f00ff027b82 */ /* 0x000e220000000800 */
[----:B------:R-:W-:Y:S01]  /*27f90*/  UIADD3 UR4, UR4, 0x1f, URZ ;  /* 0x0000001f04047890 */ /* 0x000fe2000fffe03f */
[----:B------:R-:W-:Y:S02]  /*27fa0*/  ULDC UR7, c[0x0][0xc3c] ;  /* 0x00030f0000077ab9 */ /* 0x000fe40000000800 */
[----:B-1----:R-:W-:-:S03]  /*27fb0*/  IMAD.U32 R27, RZ, RZ, UR7 ;  /* 0x00000007ff1b7e24 */ /* 0x002fc6000f8e00ff */
[----:B0-----:R-:W-:-:S13]  /*27fc0*/  ISETP.LE.AND P6, PT, R2, UR4, PT ;  /* 0x0000000402007c0c */ /* 0x001fda000bfc3270 */
[----:B------:R-:W-:Y:S05]  /*27fd0*/  @P6 BRA `(.L_x_2051) ;  /* 0x0000000800ac6947 */ /* 0x000fea0003800000 */
[----:B------:R-:W-:Y:S01]  /*27fe0*/  VIADD R7, R0, UR4 ;  /* 0x0000000400077c36 */ /* 0x000fe20008000000 */
[----:B------:R-:W-:-:S04]  /*27ff0*/  ULDC.64 UR8, c[0x0][0x208] ;  /* 0x0000820000087ab9 */ /* 0x000fc80000000a00 */
[----:B------:R-:W-:-:S13]  /*28000*/  ISETP.GE.OR P6, PT, R7, R2, !P0 ;  /* 0x000000020700720c */ /* 0x000fda00047c6670 */
[----:B------:R-:W0:Y:S08]  /*28010*/  @!P6 LDC.64 R4, c[0x0][0xc80] ;  /* 0x00032000ff04eb82 */ /* 0x000e300000000a00 */
[----:B------:R-:W1:Y:S01]  /*28020*/  @!P6 LDC.64 R2, c[0x0][0xc78] ;  /* 0x00031e00ff02eb82 */ /* 0x000e620000000a00 */
[----:B0-----:R-:W-:-:S04]  /*28030*/  @!P6 IMAD.WIDE R4, R7, 0x4, R4 ;  /* 0x000000040704e825 */ /* 0x001fc800078e0204 */
[----:B-1----:R-:W-:Y:S01]  /*28040*/  @!P6 IMAD.WIDE R2, R7, 0x4, R2 ;  /* 0x000000040702e825 */ /* 0x002fe200078e0202 */
[----:B------:R-:W-:-:S06]  /*28050*/  CS2R R6, SRZ ;  /* 0x0000000000067805 */ /* 0x000fcc000001ff00 */
[----:B------:R-:W2:Y:S04]  /*28060*/  @!P6 LDG.E R6, desc[UR8][R4.64] ;  /* 0x000000080406e981 */ /* 0x000ea8000c1e1900 */
        /* <DEDUP_REMOVED lines=22> */
.L_x_2050:
        /* <DEDUP_REMOVED lines=9> */
[----:B0-----:R-:W-:-:S07]  /*28260*/  ISETP.NE.AND P1, PT, R7, 0x1, PT ;  /* 0x000000010700780c */ /* 0x001fce0003f25270 */
[----:B-1----:R-:W-:Y:S06]  /*28270*/  @!P0 BRA `(.L_x_2053) ;  /* 0x0000000000088947 */ /* 0x002fec0003800000 */
[----:B------:R-:W-:-:S06]  /*28280*/  VIADD R24, R27, 0xffffffff ;  /* 0xffffffff1b187836 */ /* 0x000fcc0000000000 */
[----:B------:R0:W1:Y:S02]  /*28290*/  SHFL.IDX PT, R24, R5, R24, 0x1f ;  /* 0x00001f1805187589 */ /* 0x00006400000e0000 */
.L_x_2053:
[----:B-1----:R-:W-:Y:S02]  /*282a0*/  IMAD R24, R24, UR5, R3 ;  /* 0x0000000518187c24 */ /* 0x002fe4000f8e0203 */
[----:B------:R-:W-:-:S03]  /*282b0*/  VIADD R27, R27, UR4 ;  /* 0x000000041b1b7c36 */ /* 0x000fc60008000000 */
[----:B0-----:R-:W-:Y:S01]  /*282c0*/  IADD3 R5, -R24, UR6, RZ ;  /* 0x0000000618057c10 */ /* 0x001fe2000fffe1ff */
[----:B------:R-:W-:Y:S06]  /*282d0*/  @!P1 BRA `(.L_x_2054) ;  /* 0x0000000000e89947 */ /* 0x000fec0003800000 */
[-C--:B--2---:R-:W-:Y:S02]  /*282e0*/  IABS R12, R6.reuse ;  /* 0x00000006000c7213 */ /* 0x084fe40000000000 */
[----:B------:R-:W-:Y:S02]  /*282f0*/  IABS R4, R7 ;  /* 0x0000000700047213 */ /* 0x000fe40000000000 */
[----:B------:R-:W0:Y:S01]  /*28300*/  I2F.RP R8, R12 ;  /* 0x0000000c00087306 */ /* 0x000e220000209400 */
[----:B------:R-:W-:-:S05]  /*28310*/  IABS R10, R6 ;  /* 0x00000006000a7213 */ /* 0x000fca0000000000 */
[----:B------:R-:W-:Y:S02]  /*28320*/  IMAD.MOV R11, RZ, RZ, -R10 ;  /* 0x000000ffff0b7224 */ /* 0x000fe400078e0a0a */
[----:B0-----:R-:W0:Y:S02]  /*28330*/  MUFU.RCP R8, R8 ;  /* 0x0000000800087308 */ /* 0x001e240000001000 */
[----:B0-----:R-:W-:Y:S01]  /*28340*/  VIADD R2, R8, 0xffffffe ;  /* 0x0ffffffe08027836 */ /* 0x001fe20000000000 */
[----:B------:R-:W-:-:S05]  /*28350*/  IABS R8, R5 ;  /* 0x0000000500087213 */ /* 0x000fca0000000000 */
[----:B------:R0:W1:Y:S02]  /*28360*/  F2I.FTZ.U32.TRUNC.NTZ R3, R2 ;  /* 0x0000000200037305 */ /* 0x000064000021f000 */
[----:B0-----:R-:W-:Y:S02]  /*28370*/  IMAD.MOV.U32 R2, RZ, RZ, RZ ;  /* 0x000000ffff027224 */ /* 0x001fe400078e00ff */
[----:B-1----:R-:W-:-:S04]  /*28380*/  IMAD.MOV R9, RZ, RZ, -R3 ;  /* 0x000000ffff097224 */ /* 0x002fc800078e0a03 */
[----:B------:R-:W-:-:S04]  /*28390*/  IMAD R9, R9, R12, RZ ;  /* 0x0000000c09097224 */ /* 0x000fc800078e02ff */
[----:B------:R-:W-:Y:S02]  /*283a0*/  IMAD.HI.U32 R3, R3, R9, R2 ;  /* 0x0000000903037227 */ /* 0x000fe400078e0002 */
[----:B------:R-:W0:Y:S04]  /*283b0*/  I2F.RP R9, R4 ;  /* 0x0000000400097306 */ /* 0x000e280000209400 */
[----:B------:R-:W-:-:S04]  /*283c0*/  IMAD.HI.U32 R2, R3, R8, RZ ;  /* 0x0000000803027227 */ /* 0x000fc800078e00ff */
[----:B------:R-:W-:Y:S01]  /*283d0*/  IMAD R3, R2, R11, R8 ;  /* 0x0000000b02037224 */ /* 0x000fe200078e0208 */
[----:B------:R-:W-:-:S04]  /*283e0*/  LOP3.LUT R8, R5, R6, RZ, 0x3c, !PT ;  /* 0x0000000605087212 */ /* 0x000fc800078e3cff */
[----:B------:R-:W-:Y:S01]  /*283f0*/  ISETP.GT.U32.AND P1, PT, R12, R3, PT ;  /* 0x000000030c00720c */ /* 0x000fe20003f24070 */
[----:B0-----:R-:W0:Y:S01]  /*28400*/  MUFU.RCP R9, R9 ;  /* 0x0000000900097308 */ /* 0x001e220000001000 */
[----:B------:R-:W-:-:S11]  /*28410*/  ISETP.GE.AND P2, PT, R8, RZ, PT ;  /* 0x000000ff0800720c */ /* 0x000fd60003f46270 */
[----:B------:R-:W-:Y:S02]  /*28420*/  @!P1 IMAD.IADD R3, R3, 0x1, -R12 ;  /* 0x0000000103039824 */ /* 0x000fe400078e0a0c */
[----:B------:R-:W-:Y:S01]  /*28430*/  @!P1 VIADD R2, R2, 0x1 ;  /* 0x0000000102029836 */ /* 0x000fe20000000000 */
[----:B------:R-:W-:Y:S02]  /*28440*/  ISETP.NE.AND P1, PT, R6, RZ, PT ;  /* 0x000000ff0600720c */ /* 0x000fe40003f25270 */
[----:B------:R-:W-:Y:S01]  /*28450*/  ISETP.GE.U32.AND P0, PT, R3, R12, PT ;  /* 0x0000000c0300720c */ /* 0x000fe20003f06070 */
[----:B0-----:R-:W-:-:S04]  /*28460*/  VIADD R10, R9, 0xffffffe ;  /* 0x0ffffffe090a7836 */ /* 0x001fc80000000000 */
[----:B------:R-:W0:Y:S08]  /*28470*/  F2I.FTZ.U32.TRUNC.NTZ R3, R10 ;  /* 0x0000000a00037305 */ /* 0x000e30000021f000 */
        /* <DEDUP_REMOVED lines=21> */
[----:B------:R-:W-:Y:S01]  /*285d0*/  ISETP.GE.AND P2, PT, R3, RZ, PT ;  /* 0x000000ff0300720c */ /* 0x000fe20003f46270 */
[----:B------:R-:W-:-:S06]  /*285e0*/  IMAD.MOV R3, RZ, RZ, -R12 ;  /* 0x000000ffff037224 */ /* 0x000fcc00078e0a0c */
[----:B------:R-:W-:-:S06]  /*285f0*/  @P0 VIADD R2, R2, 0x1 ;  /* 0x0000000102020836 */ /* 0x000fcc0000000000 */
[----:B------:R-:W-:Y:S01]  /*28600*/  @!P2 IMAD.MOV R2, RZ, RZ, -R2 ;  /* 0x000000ffff02a224 */ /* 0x000fe200078e0a02 */
[----:B------:R-:W-:-:S05]  /*28610*/  @!P1 LOP3.LUT R2, RZ, R7, RZ, 0x33, !PT ;  /* 0x00000007ff029212 */ /* 0x000fca00078e33ff */
[----:B------:R-:W-:-:S04]  /*28620*/  IMAD.MOV R26, RZ, RZ, -R2 ;  /* 0x000000ffff1a7224 */ /* 0x000fc800078e0a02 */
[C---:B------:R-:W-:Y:S02]  /*28630*/  IMAD R26, R7.reuse, R26, R12 ;  /* 0x0000001a071a7224 */ /* 0x040fe400078e020c */
[----:B------:R-:W-:Y:S02]  /*28640*/  IMAD R7, R7, 0x1000000, R2 ;  /* 0x0100000007077824 */ /* 0x000fe400078e0202 */
[----:B------:R-:W-:Y:S02]  /*28650*/  IMAD R2, R6, R3, R5 ;  /* 0x0000000306027224 */ /* 0x000fe400078e0205 */
[----:B------:R-:W-:Y:S01]  /*28660*/  IMAD R26, R26, 0x10000, R7 ;  /* 0x000100001a1a7824 */ /* 0x000fe200078e0207 */
[----:B------:R-:W-:Y:S06]  /*28670*/  BRA `(.L_x_2055) ;  /* 0x0000000000f87947 */ /* 0x000fec0003800000 */
.L_x_2054:
[----:B------:R-:W0:Y:S01]  /*28680*/  LDC.64 R2, c[0x0][0xc90] ;  /* 0x00032400ff027b82 */ /* 0x000e220000000a00 */
[----:B------:R-:W-:Y:S01]  /*28690*/  ULDC.64 UR6, c[0x0][0x208] ;  /* 0x0000820000067ab9 */ /* 0x000fe20000000a00 */
[----:B0-----:R-:W-:-:S05]  /*286a0*/  IMAD.WIDE R2, R27, 0x4, R2 ;  /* 0x000000041b027825 */ /* 0x001fca00078e0202 */
        /* <DEDUP_REMOVED lines=31> */
[----:B------:R-:W-:-:S04]  /*288a0*/  VIADDMNMX R7, R7, UR5, R11, PT ;  /* 0x0000000507077c46 */ /* 0x000fc8000b80010b */
[-C--:B------:R-:W-:Y:S01]  /*288b0*/  IABS R10, R7.reuse ;  /* 0x00000007000a7213 */ /* 0x080fe20000000000 */
[----:B------:R-:W-:Y:S01]  /*288c0*/  IMAD.MOV R26, RZ, RZ, -R7 ;  /* 0x000000ffff1a7224 */ /* 0x000fe200078e0a07 */
[----:B------:R-:W-:Y:S02]  /*288d0*/  IABS R12, R7 ;  /* 0x00000007000c7213 */ /* 0x000fe40000000000 */
[----:B------:R-:W0:Y:S08]  /*288e0*/  I2F.RP R9, R10 ;  /* 0x0000000a00097306 */ /* 0x000e300000209400 */
[----:B0-----:R-:W0:Y:S02]  /*288f0*/  MUFU.RCP R9, R9 ;  /* 0x0000000900097308 */ /* 0x001e240000001000 */
[----:B0-----:R-:W-:-:S06]  /*28900*/  VIADD R3, R9, 0xffffffe ;  /* 0x0ffffffe09037836 */ /* 0x001fcc0000000000 */
        /* <DEDUP_REMOVED lines=20> */
[----:B------:R-:W-:-:S07]  /*28a50*/  IMAD R26, R2, R26, R3 ;  /* 0x0000001a021a7224 */ /* 0x000fce00078e0203 */
.L_x_2055:
[----:B------:R-:W-:-:S05]  /*28a60*/  LOP3.LUT R25, RZ, R2, RZ, 0x33, !PT ;  /* 0x00000002ff197212 */ /* 0x000fca00078e33ff */
[----:B------:R-:W-:Y:S01]  /*28a70*/  IMAD.IADD R25, R6, 0x1, R25 ;  /* 0x0000000106197824 */ /* 0x000fe200078e0219 */
[----:B------:R-:W-:Y:S06]  /*28a80*/  BRA `(.L_x_2056) ;  /* 0x00000000000c7947 */ /* 0x000fec0003800000 */
.L_x_2051:
[----:B------:R-:W-:Y:S02]  /*28a90*/  IMAD.MOV.U32 R25, RZ, RZ, RZ ;  /* 0x000000ffff197224 */ /* 0x000fe400078e00ff */
[----:B------:R-:W-:Y:S02]  /*28aa0*/  IMAD.U32 R24, RZ, RZ, UR6 ;  /* 0x00000006ff187e24 */ /* 0x000fe4000f8e00ff */
[----:B------:R-:W-:-:S07]  /*28ab0*/  IMAD.MOV.U32 R26, RZ, RZ, RZ ;  /* 0x000000ffff1a7224 */ /* 0x000fce00078e00ff */
.L_x_2056:
[----:B------:R-:W-:-:S13]  /*28ac0*/  ISETP.NE.AND P0, PT, R0, RZ, PT ;  /* 0x000000ff0000720c */ /* 0x000fda0003f05270 */
[----:B------:R-:W0:Y:S01]  /*28ad0*/  @!P0 S2R R3, SR_CgaCtaId ;  /* 0x0000000000038919 */ /* 0x000e220000008800 */
[----:B------:R-:W-:-:S04]  /*28ae0*/  @!P0 MOV R0, 0x400 ;  /* 0x0000040000008802 */ /* 0x000fc80000000f00 */
[----:B0-----:R-:W-:-:S05]  /*28af0*/  @!P0 LEA R0, R3, R0, 0x18 ;  /* 0x0000000003008211 */ /* 0x001fca00078ec0ff */
[----:B------:R2:W-:Y:S01]  /*28b00*/  @!P0 STS.128 [R0+0x228d0], R24 ;  /* 0x0228d01800008388 */ /* 0x0005e20000000c00 */
[----:B------:R-:W-:Y:S06]  /*28b10*/  BAR.ARV 0x5, 0x180 ;  /* 0x0146000000007b1d */ /* 0x000fec0000002000 */
.L_x_2049:
[----:B------:R3:W-:Y:S01]  /*28b20*/  STL [R1+0x34], RZ ;  /* 0x000034ff01007387 */ /* 0x0007e20000100800 */
[----:B------:R-:W-:Y:S01]  /*28b30*/  ULDC UR4, c[0x0][0xc3c] ;  /* 0x00030f0000047ab9 */ /* 0x000fe20000000800 */
[----:B------:R-:W-:Y:S01]  /*28b40*/  IMAD.MOV.U32 R37, RZ, RZ, 0x1 ;  /* 0x00000001ff257424 */ /* 0x000fe200078e00ff */
[----:B-1----:R-:W-:Y:S01]  /*28b50*/  ISETP.GE.AND P0, PT, R27, UR4, PT ;  /* 0x000000041b007c0c */ /* 0x002fe2000bf06270 */
[----:B------:R-:W-:-:S12]  /*28b60*/  IMAD.MOV.U32 R33, RZ, RZ, RZ ;  /* 0x000000ffff217224 */ /* 0x000fd800078e00ff */
[----:B---3--:R-:W-:Y:S05]  /*28b70*/  @P0 BRA `(.L_x_2057) ;  /* 0x0000007c00840947 */ /* 0x008fea0003800000 */
[----:B--2---:R-:W2:Y:S01]  /*28b80*/  LDL R0, [R1+0x38] ;  /* 0x0000380001007983 */ /* 0x004ea20000100800 */
[----:B------:R-:W1:Y:S01]  /*28b90*/  S2UR UR4, SR_CgaCtaId ;  /* 0x00000000000479c3 */ /* 0x000e620000008800 */
[----:B------:R-:W-:Y:S01]  /*28ba0*/  MOV R17, 0x400 ;  /* 0x0000040000117802 */ /* 0x000fe20000000f00 */
[----:B------:R-:W-:Y:S01]  /*28bb0*/  BSSY B7, `(.L_x_2057) ;  /* 0x00007dd000077945 */ /* 0x000fe20003800000 */
[----:B------:R-:W3:Y:S01]  /*28bc0*/  S2R R14, SR_TID.X ;  /* 0x00000000000e7919 */ /* 0x000ee20000002100 */
[----:B------:R-:W-:Y:S01]  /*28bd0*/  IMAD.MOV.U32 R35, RZ, RZ, RZ ;  /* 0x000000ffff237224 */ /* 0x000fe200078e00ff */
[----:B------:R-:W-:Y:S01]  /*28be0*/  ULDC.64 UR38, c[0x0][0x198] ;  /* 0x0000660000267ab9 */ /* 0x000fe20000000a00 */
[----:B------:R-:W-:Y:S01]  /*28bf0*/  IMAD.MOV.U32 R33, RZ, RZ, RZ ;  /* 0x000000ffff217224 */ /* 0x000fe200078e00ff */
[----:B------:R-:W-:Y:S01]  /*28c00*/  ULDC UR37, c[0x0][0xc] ;  /* 0x0000030000257ab9 */ /* 0x000fe20000000800 */
[----:B------:R-:W-:Y:S01]  /*28c10*/  IMAD.MOV.U32 R37, RZ, RZ, 0x1 ;  /* 0x00000001ff257424 */ /* 0x000fe200078e00ff */
[C---:B---3--:R-:W-:Y:S01]  /*28c20*/  LOP3.LUT R13, R14.reuse, 0x7f, RZ, 0xc0, !PT ;  /* 0x0000007f0e0d7812 */ /* 0x048fe200078ec0ff */
[C---:B------:R-:W-:Y:S01]  /*28c30*/  IMAD.SHL.U32 R5, R14.reuse, 0x20, RZ ;  /* 0x000000200e057824 */ /* 0x040fe200078e00ff */
[----:B------:R-:W-:Y:S01]  /*28c40*/  SHF.R.U32.HI R4, RZ, 0x1, R14 ;  /* 0x00000001ff047819 */ /* 0x000fe2000001160e */
[C---:B0-----:R-:W-:Y:S01]  /*28c50*/  IMAD.SHL.U32 R2, R14.reuse, 0x80, RZ ;  /* 0x000000800e027824 */ /* 0x041fe200078e00ff */
[C---:B------:R-:W-:Y:S01]  /*28c60*/  LOP3.LUT P0, RZ, R14.reuse, 0x4, RZ, 0xc0, !PT ;  /* 0x000000040eff7812 */ /* 0x040fe2000780c0ff */
[----:B------:R-:W-:Y:S01]  /*28c70*/  IMAD.SHL.U32 R7, R13, 0x10, RZ ;  /* 0x000000100d077824 */ /* 0x000fe200078e00ff */
[----:B------:R-:W-:Y:S01]  /*28c80*/  LOP3.LUT R6, R5, 0x80, RZ, 0xc0, !PT ;  /* 0x0000008005067812 */ /* 0x000fe200078ec0ff */
[----:B------:R-:W-:Y:S01]  /*28c90*/  IMAD.SHL.U32 R11, R14, 0x4, RZ ;  /* 0x000000040e0b7824 */ /* 0x000fe200078e00ff */
[----:B------:R-:W-:Y:S01]  /*28ca0*/  LOP3.LUT R3, R2, 0x380, RZ, 0xc0, !PT ;  /* 0x0000038002037812 */ /* 0x000fe200078ec0ff */
[----:B------:R-:W-:Y:S01]  /*28cb0*/  IMAD.SHL.U32 R10, R14, 0x2, RZ ;  /* 0x000000020e0a7824 */ /* 0x000fe200078e00ff */
[----:B------:R-:W-:-:S02]  /*28cc0*/  LOP3.LUT R8, R7, 0x600, RZ, 0xc0, !PT ;  /* 0x0000060007087812 */ /* 0x000fc400078ec0ff */
[----:B------:R-:W-:Y:S02]  /*28cd0*/  LOP3.LUT R6, R6, 0x10, R14, 0xf8, !PT ;  /* 0x0000001006067812 */ /* 0x000fe400078ef80e */
[----:B------:R-:W-:Y:S02]  /*28ce0*/  LOP3.LUT R8, R8, 0x60, R5, 0xf8, !PT ;  /* 0x0000006008087812 */ /* 0x000fe400078ef805 */
[----:B------:R-:W-:Y:S02]  /*28cf0*/  LOP3.LUT R3, R3, 0x30, R4, 0xf8, !PT ;  /* 0x0000003003037812 */ /* 0x000fe400078ef804 */
[----:B------:R-:W-:Y:S02]  /*28d00*/  LOP3.LUT R6, R6, 0x10, R11, 0x78, !PT ;  /* 0x0000001006067812 */ /* 0x000fe400078e780b */
[----:B------:R-:W-:-:S04]  /*28d10*/  LOP3.LUT R5, R8, 0x100, R5, 0xf8, !PT ;  /* 0x0000010008057812 */ /* 0x000fc800078ef805 */
[----:B------:R-:W-:-:S05]  /*28d20*/  LOP3.LUT R4, R5, R6, RZ, 0xfc, !PT ;  /* 0x0000000605047212 */ /* 0x000fca00078efcff */
[----:B------:R0:W-:Y:S02]  /*28d30*/  STL [R1+0x18], R4 ;  /* 0x0000180401007387 */ /* 0x0001e40000100800 */
[----:B0-----:R-:W-:Y:S01]  /*28d40*/  IMAD.MOV.U32 R4, RZ, RZ, 0x1 ;  /* 0x00000001ff047424 */ /* 0x001fe200078e00ff */
        /* <DEDUP_REMOVED lines=12> */
[----:B------:R-:W-:-:S03]  /*28e10*/  LOP3.LUT R3, R3, 0x70, R0, 0xf8, !PT ;  /* 0x0000007003037812 */ /* 0x000fc600078ef800 */
[----:B------:R0:W-:Y:S04]  /*28e20*/  STL [R1+0x1c], R2 ;  /* 0x00001c0201007387 */ /* 0x0001e80000100800 */
[----:B------:R-:W-:Y:S04]  /*28e30*/  STL [R1+0x34], RZ ;  /* 0x000034ff01007387 */ /* 0x000fe80000100800 */
[----:B------:R1:W-:Y:S01]  /*28e40*/  STL [R1], R4 ;  /* 0x0000000401007387 */ /* 0x0003e20000100800 */
[----:B0-----:R-:W-:-:S05]  /*28e50*/  IMAD.MOV.U32 R2, RZ, RZ, 0x40 ;  /* 0x00000040ff027424 */ /* 0x001fca00078e00ff */
[----:B------:R-:W-:Y:S01]  /*28e60*/  SEL R2, R2, 0xffffffc0, !P0 ;  /* 0xffffffc002027807 */ /* 0x000fe20004000000 */
[----:B-1----:R-:W-:-:S04]  /*28e70*/  IMAD.U32 R4, RZ, RZ, UR4 ;  /* 0x00000004ff047e24 */ /* 0x002fc8000f8e00ff */
[----:B------:R0:W-:Y:S01]  /*28e80*/  STL [R1+0x20], R2 ;  /* 0x0000200201007387 */ /* 0x0001e20000100800 */
[----:B------:R-:W-:-:S03]  /*28e90*/  LEA R17, R4, R17, 0x18 ;  /* 0x0000001104117211 */ /* 0x000fc600078ec0ff */
[----:B------:R1:W-:Y:S02]  /*28ea0*/  STL [R1+0x10], R4 ;  /* 0x0000100401007387 */ /* 0x0003e40000100800 */
[----:B------:R-:W-:Y:S01]  /*28eb0*/  IMAD.IADD R0, R17, 0x1, R12 ;  /* 0x0000000111007824 */ /* 0x000fe200078e020c */
[----:B0-----:R-:W-:-:S04]  /*28ec0*/  LOP3.LUT R2, R3, 0x80, RZ, 0xfc, !PT ;  /* 0x0000008003027812 */ /* 0x001fc800078efcff */
[----:B------:R1:W-:Y:S03]  /*28ed0*/  STL [R1+0x30], R0 ;  /* 0x0000300001007387 */ /* 0x0003e60000100800 */
.L_x_2185:
[----:B------:R-:W-:Y:S05]  /*28ee0*/  YIELD ;  /* 0x0000000000007946 */ /* 0x000fea0003800000 */
[----:B------:R-:W-:Y:S01]  /*28ef0*/  ULDC.64 UR4, c[0x0][0xa28] ;  /* 0x00028a0000047ab9 */ /* 0x000fe20000000a00 */
[----:B------:R-:W-:Y:S01]  /*28f00*/  IMAD.MOV.U32 R12, RZ, RZ, RZ ;  /* 0x000000ffff0c7224 */ /* 0x000fe200078e00ff */
[----:B------:R-:W-:Y:S01]  /*28f10*/  ISETP.NE.U32.AND P0, PT, RZ, UR4, PT ;  /* 0x00000004ff007c0c */ /* 0x000fe2000bf05070 */
[----:B------:R-:W-:Y:S01]  /*28f20*/  ULDC.64 UR8, c[0x0][0x208] ;  /* 0x0000820000087ab9 */ /* 0x000fe20000000a00 */
[----:B01----:R-:W0:Y:S01]  /*28f30*/  LDC.64 R4, c[0x0][0xa00] ;  /* 0x00028000ff047b82 */ /* 0x003e220000000a00 */
[----:B------:R-:W-:Y:S01]  /*28f40*/  ULDC.64 UR6, c[0x0][0xa10] ;  /* 0x0002840000067ab9 */ /* 0x000fe20000000a00 */
[----:B------:R-:W-:Y:S01]  /*28f50*/  ISETP.NE.AND.EX P0, PT, RZ, UR5, PT, P0 ;  /* 0x00000005ff007c0c */ /* 0x000fe2000bf05300 */
[----:B------:R-:W-:-:S12]  /*28f60*/  ULDC.64 UR4, c[0x0][0xa18] ;  /* 0x0002860000047ab9 */ /* 0x000fd80000000a00 */
[----:B------:R-:W1:Y:S02]  /*28f70*/  @P0 LDC.64 R2, c[0x0][0xa28] ;  /* 0x00028a00ff020b82 */ /* 0x000e640000000a00 */
[----:B-1----:R-:W-:-:S05]  /*28f80*/  @P0 IMAD.WIDE R2, R27, 0x4, R2 ;  /* 0x000000041b020825 */ /* 0x002fca00078e0202 */
[----:B--2---:R1:W2:Y:S01]  /*28f90*/  @P0 LDG.E R12, desc[UR8][R2.64] ;  /* 0x00000008020c0981 */ /* 0x0042a2000c1e1900 */
[----:B------:R-:W-:Y:S01]  /*28fa0*/  ISETP.NE.U32.AND P0, PT, RZ, UR4, PT ;  /* 0x00000004ff007c0c */ /* 0x000fe2000bf05070 */
[----:B------:R-:W-:Y:S01]  /*28fb0*/  IMAD.MOV.U32 R29, RZ, RZ, RZ ;  /* 0x000000ffff1d7224 */ /* 0x000fe200078e00ff */
[----:B------:R-:W-:Y:S01]  /*28fc0*/  ISETP.NE.U32.AND P1, PT, RZ, UR6, PT ;  /* 0x00000006ff007c0c */ /* 0x000fe2000bf25070 */
[----:B---3--:R-:W-:Y:S01]  /*28fd0*/  IMAD.MOV.U32 R0, RZ, RZ, RZ ;  /* 0x000000ffff007224 */ /* 0x008fe200078e00ff */
[----:B------:R-:W-:Y:S01]  /*28fe0*/  ISETP.NE.AND.EX P2, PT, RZ, UR5, PT, P0 ;  /* 0x00000005ff007c0c */ /* 0x000fe2000bf45300 */
[----:B------:R-:W-:Y:S01]  /*28ff0*/  ULDC.64 UR4, c[0x0][0xa00] ;  /* 0x0002800000047ab9 */ /* 0x000fe20000000a00 */
[----:B------:R-:W-:Y:S01]  /*29000*/  ISETP.NE.AND.EX P1, PT, RZ, UR7, PT, P1 ;  /* 0x00000007ff007c0c */ /* 0x000fe2000bf25310 */
[----:B0-----:R-:W-:Y:S01]  /*29010*/  IMAD.WIDE R4, R27, 0x4, R4 ;  /* 0x000000041b047825 */ /* 0x001fe200078e0204 */
[----:B------:R-:W-:Y:S01]  /*29020*/  ISETP.NE.U32.AND P0, PT, RZ, UR4, PT ;  /* 0x00000004ff007c0c */ /* 0x000fe2000bf05070 */
[----:B-1----:R-:W0:Y:S01]  /*29030*/  LDC.64 R2, c[0x0][0xa10] ;  /* 0x00028400ff027b82 */ /* 0x002e220000000a00 */
[----:B------:R-:W-:-:S02]  /*29040*/  ULDC UR4, c[0x0][0x288] ;  /* 0x0000a20000047ab9 */ /* 0x000fc40000000800 */
[----:B------:R-:W-:-:S05]  /*29050*/  ISETP.NE.AND.EX P0, PT, RZ, UR5, PT, P0 ;  /* 0x00000005ff007c0c */ /* 0x000fca000bf05300 */
[----:B------:R-:W1:Y:S01]  /*29060*/  @P2 LDC.64 R6, c[0x0][0xa18] ;  /* 0x00028600ff062b82 */ /* 0x000e620000000a00 */
[----:B------:R-:W-:Y:S01]  /*29070*/  IMAD.U32 R23, RZ, RZ, UR4 ;  /* 0x00000004ff177e24 */ /* 0x000fe2000f8e00ff */
[----:B------:R-:W-:Y:S02]  /*29080*/  ULDC.64 UR4, c[0x0][0x418] ;  /* 0x0001060000047ab9 */ /* 0x000fe40000000a00 */
[----:B------:R-:W-:-:S03]  /*29090*/  UISETP.NE.U32.AND UP0, UPT, UR4, URZ, UPT ;  /* 0x0000003f0400728c */ /* 0x000fc6000bf05070 */
[----:B------:R-:W-:Y:S01]  /*290a0*/  ULDC UR4, c[0x0][0x424] ;  /* 0x0001090000047ab9 */ /* 0x000fe20000000800 */
[----:B------:R-:W-:Y:S01]  /*290b0*/  UISETP.NE.AND.EX UP0, UPT, UR5, URZ, UPT, UP0 ;  /* 0x0000003f0500728c */ /* 0x000fe2000bf05300 */
[----:B------:R-:W5:Y:S02]  /*290c0*/  @P0 LDG.E R29, desc[UR8][R4.64] ;  /* 0x00000008041d0981 */ /* 0x000f64000c1e1900 */
[----:B------:R-:W-:Y:S01]  /*290d0*/  ULDC UR5, c[0x0][0x2f0] ;  /* 0x0000bc0000057ab9 */ /* 0x000fe20000000800 */
[----:B------:R-:W-:-:S04]  /*290e0*/  USEL UR4, UR4, 0x1, UP0 ;  /* 0x0000000104047887 */ /* 0x000fc80008000000 */
[----:B------:R-:W-:Y:S01]  /*290f0*/  UIMAD UR4, UR4, UR5, URZ ;  /* 0x00000005040472a4 */ /* 0x000fe2000f8e023f */
[----:B0-----:R-:W-:Y:S02]  /*29100*/  IMAD.WIDE R2, R27, 0x4, R2 ;  /* 0x000000041b027825 */ /* 0x001fe400078e0202 */
[----:B------:R-:W-:-:S03]  /*29110*/  ULDC UR5, c[0x0][0x348] ;  /* 0x0000d20000057ab9 */ /* 0x000fc60000000800 */
[----:B------:R-:W5:Y:S01]  /*29120*/  @P1 LDG.E R0, desc[UR8][R2.64] ;  /* 0x0000000802001981 */ /* 0x000f62000c1e1900 */
[----:B-1----:R-:W-:-:S04]  /*29130*/  @P2 IMAD.WIDE R6, R27, 0x4, R6 ;  /* 0x000000041b062825 */ /* 0x002fc800078e0206 */
[----:B------:R-:W-:Y:S01]  /*29140*/  IMAD.U32 R8, RZ, RZ, UR4 ;  /* 0x00000004ff087e24 */ /* 0x000fe2000f8e00ff */
[----:B------:R0:W5:Y:S02]  /*29150*/  @P2 LDG.E R23, desc[UR8][R6.64] ;  /* 0x0000000806172981 */ /* 0x000164000c1e1900 */
[----:B0-----:R-:W-:Y:S02]  /*29160*/  IMAD.U32 R7, RZ, RZ, UR5 ;  /* 0x00000005ff077e24 */ /* 0x001fe4000f8e00ff */
[----:B--2---:R0:W-:Y:S01]  /*29170*/  STL [R1+0x4], R12 ;  /* 0x0000040c01007387 */ /* 0x0041e20000100800 */
[----:B------:R-:W-:Y:S05]  /*29180*/  @P2 BRA `(.L_x_2058) ;  /* 0x0000000000142947 */ /* 0x000fea0003800000 */
[----:B------:R-:W-:Y:S05]  /*29190*/  @!P0 BRA `(.L_x_2058) ;  /* 0x0000000000108947 */ /* 0x000fea0003800000 */
[----:B------:R-:W-:Y:S02]  /*291a0*/  ULDC.64 UR4, c[0x0][0x208] ;  /* 0x0000820000047ab9 */ /* 0x000fe40000000a00 */
[----:B------:R-:W2:Y:S04]  /*291b0*/  LDG.E R6, desc[UR4][R4.64] ;  /* 0x0000000404067981 */ /* 0x000ea8000c1e1900 */
[----:B-----5:R-:W2:Y:S02]  /*291c0*/  LDG.E R23, desc[UR4][R4.64+0x4] ;  /* 0x0000040404177981 */ /* 0x020ea4000c1e1900 */
[----:B--2---:R-:W-:-:S07]  /*291d0*/  IMAD.IADD R23, R23, 0x1, -R6 ;  /* 0x0000000117177824 */ /* 0x004fce00078e0a06 */
.L_x_2058:
[----:B------:R-:W-:Y:S01]  /*291e0*/  ULDC.64 UR4, c[0x0][0xa20] ;  /* 0x0002880000047ab9 */ /* 0x000fe20000000a00 */
[C---:B------:R-:W-:Y:S02]  /*291f0*/  LOP3.LUT R4, R26.reuse, 0xff000000, RZ, 0xc0, !PT ;  /* 0xff0000001a047812 */ /* 0x040fe400078ec0ff */
[----:B------:R-:W-:Y:S02]  /*29200*/  ISETP.NE.U32.AND P0, PT, RZ, UR4, PT ;  /* 0x00000004ff007c0c */ /* 0x000fe4000bf05070 */
[----:B------:R-:W-:Y:S02]  /*29210*/  SHF.R.U32.HI R5, RZ, 0x8, R4 ;  /* 0x00000008ff057819 */ /* 0x000fe40000011604 */
[----:B------:R-:W-:Y:S02]  /*29220*/  ISETP.NE.AND.EX P0, PT, RZ, UR5, PT, P0 ;  /* 0x00000005ff007c0c */ /* 0x000fe4000bf05300 */
[C---:B------:R-:W-:Y:S02]  /*29230*/  LOP3.LUT R6, R26.reuse, 0xff0000, RZ, 0xc0, !PT ;  /* 0x00ff00001a067812 */ /* 0x040fe400078ec0ff */
[----:B------:R-:W-:-:S02]  /*29240*/  LOP3.LUT R26, R26, 0xffff, RZ, 0xc0, !PT ;  /* 0x0000ffff1a1a7812 */ /* 0x000fc400078ec0ff */
[----:B------:R-:W-:-:S07]  /*29250*/  LEA.HI R6, R6, R5, RZ, 0x10 ;  /* 0x0000000506067211 */ /* 0x000fce00078f80ff */
[----:B------:R-:W-:Y:S05]  /*29260*/  @!P0 BRA `(.L_x_2059) ;  /* 0x0000000000148947 */ /* 0x000fea0003800000 */
[----:B------:R-:W1:Y:S01]  /*29270*/  LDC.64 R4, c[0x0][0xa20] ;  /* 0x00028800ff047b82 */ /* 0x000e620000000a00 */
[----:B------:R-:W-:Y:S01]  /*29280*/  ULDC.64 UR4, c[0x0][0x208] ;  /* 0x0000820000047ab9 */ /* 0x000fe20000000a00 */
[----:B-1----:R-:W-:-:S05]  /*29290*/  IMAD.WIDE R4, R27, 0x4, R4 ;  /* 0x000000041b047825 */ /* 0x002fca00078e0204 */
[----:B------:R1:W5:Y:S01]  /*292a0*/  LDG.E R8, desc[UR4][R4.64] ;  /* 0x0000000404087981 */ /* 0x000362000c1e1900 */
[----:B------:R-:W-:Y:S05]  /*292b0*/  BRA `(.L_x_2060) ;  /* 0x0000000000287947 */ /* 0x000fea0003800000 */
.L_x_2059:
[----:B------:R-:W-:Y:S02]  /*292c0*/  ULDC.64 UR4, c[0x0][0xa08] ;  /* 0x0002820000047ab9 */ /* 0x000fe40000000a00 */
[----:B------:R-:W-:-:S04]  /*292d0*/  ISETP.NE.U32.AND P0, PT, RZ, UR4, PT ;  /* 0x00000004ff007c0c */ /* 0x000fc8000bf05070 */
[----:B------:R-:W-:-:S13]  /*292e0*/  ISETP.NE.AND.EX P0, PT, RZ, UR5, PT, P0 ;  /* 0x00000005ff007c0c */ /* 0x000fda000bf05300 */
[----:B------:R-:W-:Y:S05]  /*292f0*/  @!P0 BRA `(.L_x_2060) ;  /* 0x0000000000188947 */ /* 0x000fea0003800000 */
[----:B------:R-:W1:Y:S01]  /*29300*/  LDC.64 R4, c[0x0][0xa08] ;  /* 0x00028200ff047b82 */ /* 0x000e620000000a00 */
[----:B------:R-:W-:Y:S01]  /*29310*/  ULDC.64 UR4, c[0x0][0x208] ;  /* 0x0000820000047ab9 */ /* 0x000fe20000000a00 */
[----:B-1----:R-:W-:-:S05]  /*29320*/  IMAD.WIDE R4, R27, 0x4, R4 ;  /* 0x000000041b047825 */ /* 0x002fca00078e0204 */
[----:B------:R-:W2:Y:S04]  /*29330*/  LDG.E R8, desc[UR4][R4.64] ;  /* 0x0000000404087981 */ /* 0x000ea8000c1e1900 */
[----:B------:R-:W2:Y:S02]  /*29340*/  LDG.E R9, desc[UR4][R4.64+0x4] ;  /* 0x0000040404097981 */ /* 0x000ea4000c1e1900 */
[----:B--2---:R-:W-:-:S07]  /*29350*/  IMAD.IADD R8, R9, 0x1, -R8 ;  /* 0x0000000109087824 */ /* 0x004fce00078e0a08 */
.L_x_2060:
[----:B------:R-:W-:Y:S01]  /*29360*/  ULDC.64 UR4, c[0x0][0x208] ;  /* 0x0000820000047ab9 */ /* 0x000fe20000000a00 */
[----:B-1----:R-:W1:Y:S01]  /*29370*/  LDC R5, c[0x0][0x448] ;  /* 0x00011200ff057b82 */ /* 0x002e620000000800 */
[----:B------:R-:W2:Y:S04]  /*29380*/  @P1 LDG.E R4, desc[UR4][R2.64] ;  /* 0x0000000402041981 */ /* 0x000ea8000c1e1900 */
[----:B------:R-:W2:Y:S01]  /*29390*/  @P1 LDG.E R11, desc[UR4][R2.64+0x4] ;  /* 0x00000404020b1981 */ /* 0x000ea2000c1e1900 */
[----:B-----5:R-:W-:Y:S02]  /*293a0*/  IMAD.IADD R8, R8, 0x1, -R12 ;  /* 0x0000000108087824 */ /* 0x020fe400078e0a0c */
[----:B------:R-:W-:-:S04]  /*293b0*/  IMAD.SHL.U32 R25, R25, 0x80, RZ ;  /* 0x0000008019197824 */ /* 0x000fc800078e00ff */
[----:B------:R-:W-:Y:S01]  /*293c0*/  VIADD R10, R25, 0x7f ;  /* 0x0000007f190a7836 */ /* 0x000fe20000000000 */
[----:B-1----:R-:W-:-:S13]  /*293d0*/  ISETP.NE.AND P2, PT, R5, 0x1, PT ;  /* 0x000000010500780c */ /* 0x002fda0003f45270 */
[----:B------:R-:W1:Y:S08]  /*293e0*/  @P2 LDC R9, c[0x0][0x44c] ;  /* 0x00011300ff092b82 */ /* 0x000e700000000800 */
[----:B------:R-:W3:Y:S01]  /*293f0*/  @P2 LDC R5, c[0x0][0x450] ;  /* 0x00011400ff052b82 */ /* 0x000ee20000000800 */
[----:B--2---:R-:W-:Y:S02]  /*29400*/  @P1 IMAD.IADD R7, R11, 0x1, -R4 ;  /* 0x000000010b071824 */ /* 0x004fe400078e0a04 */
[----:B-1----:R-:W-:-:S04]  /*29410*/  @P2 IMAD.HI.U32 R4, R10, R9, RZ ;  /* 0x000000090a042227 */ /* 0x002fc800078e00ff */
[----:B------:R-:W-:Y:S01]  /*29420*/  IMAD.IADD R18, R8, 0x1, R7 ;  /* 0x0000000108127824 */ /* 0x000fe200078e0207 */
[----:B---3--:R-:W-:-:S03]  /*29430*/  @P2 SHF.R.U32.HI R10, RZ, R5, R4 ;  /* 0x00000005ff0a2219 */ /* 0x008fc60000011604 */
[C---:B------:R-:W-:Y:S01]  /*29440*/  VIADD R2, R18.reuse, 0x9f ;  /* 0x0000009f12027836 */ /* 0x040fe20000000000 */
[----:B------:R-:W-:-:S03]  /*29450*/  IADD3 R9, R18, 0x1, -R23 ;  /* 0x0000000112097810 */ /* 0x000fc60007ffe817 */
[----:B------:R-:W-:-:S04]  /*29460*/  IMAD.HI R2, R2, 0x66666667, RZ ;  /* 0x6666666702027827 */ /* 0x000fc800078e02ff */
[----:B------:R-:W-:Y:S01]  /*29470*/  IMAD.IADD R10, R9, 0x1, R10 ;  /* 0x00000001090a7824 */ /* 0x000fe200078e020a */
[----:B------:R-:W-:-:S04]  /*29480*/  SHF.R.U32.HI R3, RZ, 0x1f, R2 ;  /* 0x0000001fff037819 */ /* 0x000fc80000011602 */
[----:B------:R-:W-:Y:S02]  /*29490*/  LEA.HI.SX32 R20, R2, R3, 0x1a ;  /* 0x0000000302147211 */ /* 0x000fe400078fd2ff */
[----:B------:R-:W1:Y:S02]  /*294a0*/  LDC.64 R2, c[0x0][0x9e0] ;  /* 0x00027800ff027b82 */ /* 0x000e640000000a00 */
[----:B-1----:R-:W-:Y:S01]  /*294b0*/  ISETP.GE.AND P3, PT, R3, 0x1, PT ;  /* 0x000000010300780c */ /* 0x002fe20003f66270 */
[----:B------:R-:W-:-:S12]  /*294c0*/  IMAD.IADD R2, R10, 0x1, R2 ;  /* 0x000000010a027824 */ /* 0x000fd800078e0202 */
[----:B------:R-:W-:Y:S05]  /*294d0*/  @!P3 BRA `(.L_x_2061) ;  /* 0x000000000048b947 */ /* 0x000fea0003800000 */
        /* <DEDUP_REMOVED lines=11> */
.L_x_2063:
[----:B------:R-:W-:-:S13]  /*29590*/  ISETP.NE.AND P0, PT, R3, 0x1, PT ;  /* 0x000000010300780c */ /* 0x000fda0003f05270 */
[----:B------:R-:W1:Y:S02]  /*295a0*/  @P0 LDC.64 R4, c[0x0][0x9e8] ;  /* 0x00027a00ff040b82 */ /* 0x000e640000000a00 */
[----:B-1----:R-:W-:-:S05]  /*295b0*/  @P0 IMAD.HI.U32 R4, R11, R4, RZ ;  /* 0x000000040b040227 */ /* 0x002fca00078e00ff */
[----:B------:R-:W-:-:S07]  /*295c0*/  @P0 SHF.R.U32.HI R11, RZ, R5, R4 ;  /* 0x00000005ff0b0219 */ /* 0x000fce0000011604 */
.L_x_2064:
[----:B------:R-:W-:Y:S05]  /*295d0*/  BSYNC B0 ;  /* 0x0000000000007941 */ /* 0x000fea0003800000 */
.L_x_2062:
[----:B------:R-:W-:-:S05]  /*295e0*/  IMAD R11, R11, R3, R3 ;  /* 0x000000030b0b7224 */ /* 0x000fca00078e0203 */
[----:B------:R-:W-:-:S07]  /*295f0*/  VIMNMX R2, R2, R11, PT ;  /* 0x0000000b02027248 */ /* 0x000fce0003fe0100 */
.L_x_2061:
[----:B------:R-:W1:Y:S01]  /*29600*/  @P2 LDC R10, c[0x0][0x44c] ;  /* 0x00011300ff0a2b82 */ /* 0x000e620000000800 */
[----:B------:R-:W-:Y:S01]  /*29610*/  VIADD R11, R2, 0x9f ;  /* 0x0000009f020b7836 */ /* 0x000fe20000000000 */
[----:B------:R-:W-:Y:S01]  /*29620*/  ULDC UR4, c[0x0][0x9dc] ;  /* 0x0002770000047ab9 */ /* 0x000fe20000000800 */
[----:B------:R-:W-:Y:S02]  /*29630*/  IMAD.MOV.U32 R4, RZ, RZ, R25 ;  /* 0x000000ffff047224 */ /* 0x000fe400078e0019 */
[----:B------:R-:W-:-:S03]  /*29640*/  IMAD.HI R11, R11, 0x66666667, RZ ;  /* 0x666666670b0b7827 */ /* 0x000fc600078e02ff */
[----:B------:R-:W2:Y:S02]  /*29650*/  @P2 LDC R5, c[0x0][0x450] ;  /* 0x00011400ff052b82 */ /* 0x000ea40000000800 */
[----:B------:R-:W-:-:S04]  /*29660*/  SHF.R.U32.HI R2, RZ, 0x1f, R11 ;  /* 0x0000001fff027819 */ /* 0x000fc8000001160b */
[----:B------:R-:W-:-:S04]  /*29670*/  LEA.HI.SX32 R11, R11, R2, 0x1a ;  /* 0x000000020b0b7211 */ /* 0x000fc800078fd2ff */
[----:B------:R-:W-:Y:S01]  /*29680*/  VIMNMX R11, R20, R11, PT ;  /* 0x0000000b140b7248 */ /* 0x000fe20003fe0100 */
[----:B-1----:R-:W-:-:S05]  /*29690*/  @P2 IMAD.HI.U32 R10, R25, R10, RZ ;  /* 0x0000000a190a2227 */ /* 0x002fca00078e00ff */
[----:B--2---:R-:W-:Y:S01]  /*296a0*/  @P2 SHF.R.U32.HI R4, RZ, R5, R10 ;  /* 0x00000005ff042219 */ /* 0x004fe2000001160a */
[----:B------:R-:W-:-:S04]  /*296b0*/  IMAD.IADD R10, R18, 0x1, -R23 ;  /* 0x00000001120a7824 */ /* 0x000fc800078e0a17 */
[----:B0-----:R-:W-:-:S04]  /*296c0*/  IMAD.IADD R12, R10, 0x1, R4 ;  /* 0x000000010a0c7824 */ /* 0x001fc800078e0204 */
        /* <DEDUP_REMOVED lines=12> */
.L_x_2067:
[----:B------:R-:W-:-:S13]  /*29790*/  ISETP.NE.AND P0, PT, R3, 0x1, PT ;  /* 0x000000010300780c */ /* 0x000fda0003f05270 */
[----:B------:R-:W0:Y:S02]  /*297a0*/  @P0 LDC.64 R4, c[0x0][0x9e8] ;  /* 0x00027a00ff040b82 */ /* 0x000e240000000a00 */
[----:B0-----:R-:W-:-:S05]  /*297b0*/  @P0 IMAD.HI.U32 R4, R12, R4, RZ ;  /* 0x000000040c040227 */ /* 0x001fca00078e00ff */
[----:B------:R-:W-:-:S07]  /*297c0*/  @P0 SHF.R.U32.HI R12, RZ, R5, R4 ;  /* 0x00000005ff0c0219 */ /* 0x000fce0000011604 */
.L_x_2068:
[----:B------:R-:W-:Y:S05]  /*297d0*/  BSYNC B0 ;  /* 0x0000000000007941 */ /* 0x000fea0003800000 */
.L_x_2066:
[----:B------:R-:W-:-:S05]  /*297e0*/  IMAD R3, R12, R3, RZ ;  /* 0x000000030c037224 */ /* 0x000fca00078e02ff */
[----:B------:R-:W-:-:S07]  /*297f0*/  VIMNMX R2, R2, R3, !PT ;  /* 0x0000000302027248 */ /* 0x000fce0007fe0100 */
.L_x_2065:
        /* <DEDUP_REMOVED lines=13> */
[----:B------:R-:W-:Y:S02]  /*298d0*/  IABS R12, R5 ;  /* 0x00000005000c7213 */ /* 0x000fe40000000000 */
[----:B------:R-:W-:Y:S02]  /*298e0*/  IADD3 R13, R5, -0x1, R11 ;  /* 0xffffffff050d7810 */ /* 0x000fe40007ffe00b */
[----:B------:R-:W0:Y:S03]  /*298f0*/  I2F.RP R2, R12 ;  /* 0x0000000c00027306 */ /* 0x000e260000209400 */
[----:B------:R-:W-:-:S05]  /*29900*/  IMAD.IADD R13, R13, 0x1, -R4 ;  /* 0x000000010d0d7824 */ /* 0x000fca00078e0a04 */
[----:B0-----:R-:W0:Y:S02]  /*29910*/  MUFU.RCP R2, R2 ;  /* 0x0000000200027308 */ /* 0x001e240000001000 */
[----:B0-----:R-:W-:-:S06]  /*29920*/  VIADD R2, R2, 0xffffffe ;  /* 0x0ffffffe02027836 */ /* 0x001fcc0000000000 */
        /* <DEDUP_REMOVED lines=19> */
[----:B------:R-:W-:-:S07]  /*29a60*/  @!P2 LOP3.LUT R2, RZ, R5, RZ, 0x33, !PT ;  /* 0x00000005ff02a212 */ /* 0x000fce00078e33ff */
.L_x_2070:
[----:B------:R-:W-:Y:S05]  /*29a70*/  BSYNC B0 ;  /* 0x0000000000007941 */ /* 0x000fea0003800000 */
.L_x_2069:
[-C--:B------:R-:W-:Y:S01]  /*29a80*/  IMAD R4, R19, R2.reuse, R4 ;  /* 0x0000000213047224 */ /* 0x080fe200078e0204 */
[----:B------:R-:W-:Y:S03]  /*29a90*/  BSSY B0, `(.L_x_2071) ;  /* 0x00000db000007945 */ /* 0x000fe60003800000 */
[C---:B------:R-:W-:Y:S01]  /*29aa0*/  IMAD R5, R4.reuse, 0xa0, -R8 ;  /* 0x000000a004057824 */ /* 0x040fe200078e0a08 */
[----:B------:R-:W-:-:S04]  /*29ab0*/  VIADDMNMX R2, R4, R2, R11, PT ;  /* 0x0000000204027246 */ /* 0x000fc8000380010b */
[----:B------:R-:W-:Y:S01]  /*29ac0*/  VIMNMX R5, RZ, R5, !PT ;  /* 0x00000005ff057248 */ /* 0x000fe20007fe0100 */
[----:B------:R-:W-:-:S05]  /*29ad0*/  IMAD R2, R2, 0xa0, -R8 ;  /* 0x000000a002027824 */ /* 0x000fca00078e0a08 */
        /* <DEDUP_REMOVED lines=19> */
.L_x_2372:
[----:B-1----:R-:W-:Y:S02]  /*29c10*/  ISETP.NE.AND P0, PT, R14, RZ, PT ;  /* 0x000000ff0e00720c */ /* 0x002fe40003f05270 */
[----:B------:R-:W-:-:S11]  /*29c20*/  PLOP3.LUT P6, PT, PT, PT, PT, 0x8, 0x0 ;  /* 0x000000000000781c */ /* 0x000fd60003fce170 */
[----:B------:R-:W-:Y:S05]  /*29c30*/  @P0 BRA `(.L_x_2074) ;  /* 0x00000000000c0947 */ /* 0x000fea0003800000 */
[----:B------:R-:W-:-:S03]  /*29c40*/  UMOV UR4, 0xffffffff ;  /* 0xffffffff00047882 */ /* 0x000fc60000000000 */
[----:B------:R-:W-:Y:S05]  /*29c50*/  BRA.DIV UR4, `(.L_x_2075) ;  /* 0x000000b2047c7947 */ /* 0x000fea000b800000 */
[----:B------:R-:W-:-:S13]  /*29c60*/  ELECT P6, URZ, PT ;  /* 0x00000000003f782f */ /* 0x000fda00038c0000 */
.L_x_2074:
        /* <DEDUP_REMOVED lines=9> */
.L_x_2375:
[----:B------:R-:W-:Y:S05]  /*29d00*/  BSYNC B1 ;  /* 0x0000000000017941 */ /* 0x000fea0003800000 */
.L_x_2076:
[----:B------:R-:W-:Y:S04]  /*29d10*/  BSSY B1, `(.L_x_2078) ;  /* 0x000004e000017945 */ /* 0x000fe80003800000 */
[----:B------:R-:W-:Y:S05]  /*29d20*/  @!P6 BRA `(.L_x_2079) ;  /* 0x000000040030e947 */ /* 0x000fea0003800000 */
[----:B------:R-:W2:Y:S01]  /*29d30*/  LDL R7, [R1] ;  /* 0x0000000001077983 */ /* 0x000ea20000100800 */
[----:B0-----:R-:W-:Y:S01]  /*29d40*/  IMAD R5, R35, 0x8, R17 ;  /* 0x0000000823057824 */ /* 0x001fe200078e0211 */
[----:B------:R-:W0:Y:S01]  /*29d50*/  S2R R8, SR_TID.X ;  /* 0x0000000000087919 */ /* 0x000e220000002100 */
[----:B------:R-:W-:Y:S01]  /*29d60*/  BSSY B2, `(.L_x_2080) ;  /* 0x0000006000027945 */ /* 0x000fe20003800000 */
[----:B0-----:R-:W-:-:S04]  /*29d70*/  LOP3.LUT R8, R8, 0x7f, RZ, 0xc0, !PT ;  /* 0x0000007f08087812 */ /* 0x001fc800078ec0ff */
[----:B------:R-:W-:Y:S02]  /*29d80*/  ISETP.NE.AND P1, PT, R8, RZ, PT ;  /* 0x000000ff0800720c */ /* 0x000fe40003f25270 */
[----:B--2---:R-:W-:-:S04]  /*29d90*/  SHF.L.U32 R7, R7, 0x1f, RZ ;  /* 0x0000001f07077819 */ /* 0x004fc800000006ff */
[----:B------:R-:W0:Y:S02]  /*29da0*/  SYNCS.PHASECHK.TRANS64.TRYWAIT P0, [R5+URZ+0x228a0], R7 ;  /* 0x0228a007050075a7 */ /* 0x000e24000800017f */
[----:B0-----:R-:W-:Y:S05]  /*29db0*/  @!P0 BRA `(.L_x_2081) ;  /* 0x000000b000588947 */ /* 0x001fea0003800000 */
.L_x_2376:
[----:B------:R-:W-:Y:S05]  /*29dc0*/  BSYNC B2 ;  /* 0x0000000000027941 */ /* 0x000fea0003800000 */
.L_x_2080:
        /* <DEDUP_REMOVED lines=9> */
.L_x_2083:
[----:B------:R-:W-:Y:S05]  /*29e60*/  BSYNC B2 ;  /* 0x0000000000027941 */ /* 0x000fea0003800000 */
.L_x_2082:
[----:B------:R-:W-:Y:S01]  /*29e70*/  IMAD.MOV.U32 R14, RZ, RZ, RZ ;  /* 0x000000ffff0e7224 */ /* 0x000fe200078e00ff */
[----:B------:R-:W-:Y:S01]  /*29e80*/  UIADD3 UR4, UP0, UR38, 0x570, URZ ;  /* 0x0000057026047890 */ /* 0x000fe2000ff1e03f */
[----:B------:R-:W-:Y:S01]  /*29e90*/  IMAD R11, R3, 0xa0, R0 ;  /* 0x000000a0030b7824 */ /* 0x000fe200078e0200 */
[----:B------:R-:W-:Y:S01]  /*29ea0*/  PLOP3.LUT P0, PT, PT, PT, PT, 0x80, 0x0 ;  /* 0x000000000000781c */ /* 0x000fe20003f0f070 */
[----:B------:R-:W-:Y:S01]  /*29eb0*/  IMAD R8, R35, 0x5000, R17 ;  /* 0x0000500023087824 */ /* 0x000fe200078e0211 */
[----:B------:R-:W-:Y:S01]  /*29ec0*/  R2UR UR10, R14 ;  /* 0x000000000e0a72ca */ /* 0x000fe200000e0000 */
[----:B------:R-:W-:Y:S01]  /*29ed0*/  VIADD R11, R11, 0xffffff60 ;  /* 0xffffff600b0b7836 */ /* 0x000fe20000000000 */
[----:B------:R-:W-:Y:S01]  /*29ee0*/  UIADD3.X UR5, URZ, UR39, URZ, UP0, !UPT ;  /* 0x000000273f057290 */ /* 0x000fe200087fe43f */
[----:B------:R-:W-:Y:S01]  /*29ef0*/  VIADD R12, R5, 0x22890 ;  /* 0x00022890050c7836 */ /* 0x000fe20000000000 */
[----:B------:R-:W-:Y:S01]  /*29f00*/  UMOV UR6, 0x0 ;  /* 0x0000000000067882 */ /* 0x000fe20000000000 */
[----:B------:R-:W-:Y:S01]  /*29f10*/  VIADD R13, R8, 0x18400 ;  /* 0x00018400080d7836 */ /* 0x000fe20000000000 */
[----:B------:R-:W-:-:S09]  /*29f20*/  UMOV UR7, 0x12f00000 ;  /* 0x12f0000000077882 */ /* 0x000fd20000000000 */
.L_x_2084:
        /* <DEDUP_REMOVED lines=13> */
.L_x_2377:
[----:B------:R-:W-:Y:S05]  /*2a000*/  BSYNC B2 ;  /* 0x0000000000027941 */ /* 0x000fea0003800000 */
.L_x_2085:
        /* <DEDUP_REMOVED lines=11> */
.L_x_2088:
[----:B------:R-:W-:Y:S05]  /*2a0c0*/  BSYNC B2 ;  /* 0x0000000000027941 */ /* 0x000fea0003800000 */
.L_x_2087:
        /* <DEDUP_REMOVED lines=8> */
.L_x_2089:
        /* <DEDUP_REMOVED lines=10> */
.L_x_2079:
[----:B------:R-:W-:Y:S05]  /*2a1f0*/  BSYNC B1 ;  /* 0x0000000000017941 */ /* 0x000fea0003800000 */
.L_x_2078:
[----:B------:R-:W2:Y:S01]  /*2a200*/  LDL.LU R7, [R1] ;  /* 0x0000000001077983 */ /* 0x000ea20000300800 */
[----:B------:R-:W-:Y:S01]  /*2a210*/  VIADD R35, R35, 0x1 ;  /* 0x0000000123237836 */ /* 0x000fe20000000000 */
[----:B------:R-:W-:Y:S01]  /*2a220*/  PLOP3.LUT P0, PT, PT, PT, PT, 0x8, 0x0 ;  /* 0x000000000000781c */ /* 0x000fe20003f0e170 */
[----:B------:R-:W-:-:S03]  /*2a230*/  VIADD R3, R3, 0xfffffffe ;  /* 0xfffffffe03037836 */ /* 0x000fc60000000000 */
[----:B------:R-:W-:Y:S02]  /*2a240*/  ISETP.NE.AND P1, PT, R35, 0x2, PT ;  /* 0x000000022300780c */ /* 0x000fe40003f25270 */
[----:B------:R-:W-:Y:S02]  /*2a250*/  ISETP.GE.AND P2, PT, R3, R4, PT ;  /* 0x000000040300720c */ /* 0x000fe40003f46270 */
[----:B0-----:R-:W-:Y:S02]  /*2a260*/  SEL R5, RZ, 0x1, P1 ;  /* 0x00000001ff057807 */ /* 0x001fe40000800000 */
[----:B------:R-:W-:Y:S02]  /*2a270*/  SEL R35, R35, RZ, P1 ;  /* 0x000000ff23237207 */ /* 0x000fe40000800000 */
[----:B--2---:R-:W-:-:S05]  /*2a280*/  LOP3.LUT R7, R7, R5, RZ, 0x3c, !PT ;  /* 0x0000000507077212 */ /* 0x004fca00078e3cff */
[----:B------:R0:W-:Y:S02]  /*2a290*/  STL [R1], R7 ;  /* 0x0000000701007387 */ /* 0x0001e40000100800 */
[----:B------:R-:W-:Y:S05]  /*2a2a0*/  @!P2 BRA `(.L_x_2072) ;  /* 0x000000040064a947 */ /* 0x000fea0003800000 */
.L_x_2102:
[----:B------:R-:W-:Y:S05]  /*2a2b0*/  YIELD ;  /* 0x0000000000007946 */ /* 0x000fea0003800000 */
[----:B------:R-:W-:Y:S04]  /*2a2c0*/  BSSY B1, `(.L_x_2090) ;  /* 0x000004d000017945 */ /* 0x000fe80003800000 */
[----:B-1----:R-:W-:Y:S05]  /*2a2d0*/  @!P6 BRA `(.L_x_2091) ;  /* 0x00000004002ce947 */ /* 0x002fea0003800000 */
[----:B0-----:R-:W2:Y:S01]  /*2a2e0*/  LDL R7, [R1] ;  /* 0x0000000001077983 */ /* 0x001ea20000100800 */
[----:B------:R-:W0:Y:S02]  /*2a2f0*/  S2R R5, SR_TID.X ;  /* 0x0000000000057919 */ /* 0x000e240000002100 */
[----:B0-----:R-:W-:Y:S01]  /*2a300*/  LOP3.LUT R8, R5, 0x7f, RZ, 0xc0, !PT ;  /* 0x0000007f05087812 */ /* 0x001fe200078ec0ff */
[----:B------:R-:W-:Y:S01]  /*2a310*/  IMAD R5, R35, 0x8, R17 ;  /* 0x0000000823057824 */ /* 0x000fe200078e0211 */
[----:B------:R-:W-:Y:S02]  /*2a320*/  BSSY B2, `(.L_x_2092) ;  /* 0x0000005000027945 */ /* 0x000fe40003800000 */
[----:B------:R-:W-:Y:S02]  /*2a330*/  ISETP.NE.AND P2, PT, R8, RZ, PT ;  /* 0x000000ff0800720c */ /* 0x000fe40003f45270 */
[----:B--2---:R-:W-:-:S04]  /*2a340*/  SHF.L.U32 R7, R7, 0x1f, RZ ;  /* 0x0000001f07077819 */ /* 0x004fc800000006ff */
[----:B------:R-:W0:Y:S02]  /*2a350*/  SYNCS.PHASECHK.TRANS64.TRYWAIT P1, [R5+URZ+0x228a0], R7 ;  /* 0x0228a007050075a7 */ /* 0x000e24000802017f */
[----:B0-----:R-:W-:Y:S05]  /*2a360*/  @!P1 BRA `(.L_x_2093) ;  /* 0x000000ac00149947 */ /* 0x001fea0003800000 */
.L_x_2378:
[----:B------:R-:W-:Y:S05]  /*2a370*/  BSYNC B2 ;  /* 0x0000000000027941 */ /* 0x000fea0003800000 */
.L_x_2092:
        /* <DEDUP_REMOVED lines=9> */
.L_x_2095:
[----:B------:R-:W-:Y:S05]  /*2a410*/  BSYNC B2 ;  /* 0x0000000000027941 */ /* 0x000fea0003800000 */
.L_x_2094:
        /* <DEDUP_REMOVED lines=10> */
[----:B------:R-:W-:-:S10]  /*2a4c0*/  UMOV UR7, 0x12f00000 ;  /* 0x12f0000000077882 */ /* 0x000fd40000000000 */
.L_x_2096:
        /* <DEDUP_REMOVED lines=13> */
.L_x_2379:
[----:B------:R-:W-:Y:S05]  /*2a5a0*/  BSYNC B2 ;  /* 0x0000000000027941 */ /* 0x000fea0003800000 */
.L_x_2097:
        /* <DEDUP_REMOVED lines=11> */
.L_x_2100:
[----:B------:R-:W-:Y:S05]  /*2a660*/  BSYNC B2 ;  /* 0x0000000000027941 */ /* 0x000fea0003800000 */
.L_x_2099:
        /* <DEDUP_REMOVED lines=8> */
.L_x_2101:
        /* <DEDUP_REMOVED lines=10> */
.L_x_2091:
[----:B------:R-:W-:Y:S05]  /*2a790*/  BSYNC B1 ;  /* 0x0000000000017941 */ /* 0x000fea0003800000 */
.L_x_2090:
[----:B0-----:R-:W2:Y:S01]  /*2a7a0*/  LDL.LU R7, [R1] ;  /* 0x0000000001077983 */ /* 0x001ea20000300800 */
[----:B------:R-:W-:Y:S01]  /*2a7b0*/  VIADD R35, R35, 0x1 ;  /* 0x0000000123237836 */ /* 0x000fe20000000000 */
[C---:B------:R-:W-:Y:S01]  /*2a7c0*/  ISETP.GT.AND P2, PT, R3.reuse, R4, PT ;  /* 0x000000040300720c */ /* 0x040fe20003f44270 */
[----:B------:R-:W-:-:S03]  /*2a7d0*/  VIADD R3, R3, 0xffffffff ;  /* 0xffffffff03037836 */ /* 0x000fc60000000000 */
[----:B------:R-:W-:-:S04]  /*2a7e0*/  ISETP.NE.AND P1, PT, R35, 0x2, PT ;  /* 0x000000022300780c */ /* 0x000fc80003f25270 */
[----:B------:R-:W-:Y:S02]  /*2a7f0*/  SEL R5, RZ, 0x1, P1 ;  /* 0x00000001ff057807 */ /* 0x000fe40000800000 */
[----:B------:R-:W-:Y:S02]  /*2a800*/  SEL R35, R35, RZ, P1 ;  /* 0x000000ff23237207 */ /* 0x000fe40000800000 */
[----:B--2---:R-:W-:-:S05]  /*2a810*/  LOP3.LUT R7, R7, R5, RZ, 0x3c, !PT ;  /* 0x0000000507077212 */ /* 0x004fca00078e3cff */
[----:B------:R1:W-:Y:S01]  /*2a820*/  STL [R1], R7 ;  /* 0x0000000701007387 */ /* 0x0003e20000100800 */
[----:B------:R-:W-:Y:S05]  /*2a830*/  @P2 BRA `(.L_x_2102) ;  /* 0xfffffff8009c2947 */ /* 0x000fea000383ffff */
.L_x_2072:
[----:B------:R-:W-:Y:S05]  /*2a840*/  BSYNC B0 ;  /* 0x0000000000007941 */ /* 0x000fea0003800000 */
.L_x_2071:
[----:B------:R-:W2:Y:S01]  /*2a850*/  LDC R0, c[0x0][0x448] ;  /* 0x00011200ff007b82 */ /* 0x000ea20000000800 */
[----:B------:R-:W-:Y:S01]  /*2a860*/  VIADD R2, R25, 0x7f ;  /* 0x0000007f19027836 */ /* 0x000fe20000000000 */
[----:B------:R-:W-:Y:S06]  /*2a870*/  @!P0 WARPSYNC.ALL ;  /* 0x0000000000008948 */ /* 0x000fec0003800000 */
[----:B------:R-:W-:Y:S01]  /*2a880*/  @!P0 BAR.SYNC.DEFER_BLOCKING 0xc, 0x180 ;  /* 0x0306000000008b1d */ /* 0x000fe20000010000 */
[----:B--2---:R-:W-:-:S13]  /*2a890*/  ISETP.NE.AND P1, PT, R0, 0x1, PT ;  /* 0x000000010000780c */ /* 0x004fda0003f25270 */
[----:B------:R-:W2:Y:S08]  /*2a8a0*/  @P1 LDC R3, c[0x0][0x44c] ;  /* 0x00011300ff031b82 */ /* 0x000eb00000000800 */
[----:B------:R-:W3:Y:S01]  /*2a8b0*/  @P1 LDC R0, c[0x0][0x450] ;  /* 0x00011400ff001b82 */ /* 0x000ee20000000800 */
[----:B--2---:R-:W-:-:S05]  /*2a8c0*/  @P1 IMAD.HI.U32 R3, R2, R3, RZ ;  /* 0x0000000302031227 */ /* 0x004fca00078e00ff */
[----:B---3--:R-:W-:-:S05]  /*2a8d0*/  @P1 SHF.R.U32.HI R2, RZ, R0, R3 ;  /* 0x00000000ff021219 */ /* 0x008fca0000011603 */
[----:B------:R-:W-:Y:S02]  /*2a8e0*/  IMAD.IADD R9, R9, 0x1, R2 ;  /* 0x0000000109097824 */ /* 0x000fe400078e0202 */
[----:B------:R-:W2:Y:S02]  /*2a8f0*/  LDC.64 R2, c[0x0][0x9e0] ;  /* 0x00027800ff027b82 */ /* 0x000ea40000000a00 */
[----:B--2---:R-:W-:Y:S01]  /*2a900*/  ISETP.GE.AND P2, PT, R3, 0x1, PT ;  /* 0x000000010300780c */ /* 0x004fe20003f46270 */
        /* <DEDUP_REMOVED lines=8> */
[----:B------:R-:W2:Y:S02]  /*2a990*/  @P0 LDC.64 R4, c[0x0][0x9e8] ;  /* 0x00027a00ff040b82 */ /* 0x000ea40000000a00 */
[----:B--2---:R-:W-:-:S05]  /*2a9a0*/  @P0 IMAD.HI.U32 R4, R0, R4, RZ ;  /* 0x0000000400040227 */ /* 0x004fca00078e00ff */
[----:B------:R-:W-:-:S04]  /*2a9b0*/  @P0 SHF.R.U32.HI R0, RZ, R5, R4 ;  /* 0x00000005ff000219 */ /* 0x000fc80000011604 */
[----:B------:R-:W-:Y:S01]  /*2a9c0*/  LOP3.LUT R0, RZ, R0, RZ, 0x33, !PT ;  /* 0x00000000ff007212 */ /* 0x000fe200078e33ff */
[----:B------:R-:W-:Y:S06]  /*2a9d0*/  BRA `(.L_x_2106) ;  /* 0x0000000000107947 */ /* 0x000fec0003800000 */
.L_x_2105:
[----:B------:R-:W-:-:S13]  /*2a9e0*/  ISETP.NE.AND P0, PT, R3, 0x1, PT ;  /* 0x000000010300780c */ /* 0x000fda0003f05270 */
[----:B------:R-:W2:Y:S02]  /*2a9f0*/  @P0 LDC.64 R4, c[0x0][0x9e8] ;  /* 0x00027a00ff040b82 */ /* 0x000ea40000000a00 */
[----:B--2---:R-:W-:-:S05]  /*2aa00*/  @P0 IMAD.HI.U32 R4, R0, R4, RZ ;  /* 0x0000000400040227 */ /* 0x004fca00078e00ff */
[----:B------:R-:W-:-:S07]  /*2aa10*/  @P0 SHF.R.U32.HI R0, RZ, R5, R4 ;  /* 0x00000005ff000219 */ /* 0x000fce0000011604 */
.L_x_2106:
[----:B------:R-:W-:Y:S05]  /*2aa20*/  BSYNC B0 ;  /* 0x0000000000007941 */ /* 0x000fea0003800000 */
.L_x_2104:
[----:B------:R-:W-:-:S05]  /*2aa30*/  IMAD R5, R0, R3, R3 ;  /* 0x0000000300057224 */ /* 0x000fca00078e0203 */
[----:B------:R-:W-:-:S07]  /*2aa40*/  VIMNMX R2, R2, R5, PT ;  /* 0x0000000502027248 */ /* 0x000fce0003fe0100 */
.L_x_2103:
[----:B------:R-:W-:Y:S01]  /*2aa50*/  VIADD R2, R2, 0x9f ;  /* 0x0000009f02027836 */ /* 0x000fe20000000000 */
[----:B------:R-:W2:Y:S01]  /*2aa60*/  @P1 LDC R0, c[0x0][0x450] ;  /* 0x00011400ff001b82 */ /* 0x000ea20000000800 */
[----:B------:R-:W-:Y:S01]  /*2aa70*/  IMAD.MOV.U32 R4, RZ, RZ, R25 ;  /* 0x000000ffff047224 */ /* 0x000fe200078e0019 */
[----:B------:R-:W-:Y:S01]  /*2aa80*/  ULDC UR4, c[0x0][0x9dc] ;  /* 0x0002770000047ab9 */ /* 0x000fe20000000800 */
[----:B------:R-:W-:-:S05]  /*2aa90*/  IMAD.HI R2, R2, 0x66666667, RZ ;  /* 0x6666666702027827 */ /* 0x000fca00078e02ff */
[----:B------:R-:W-:-:S04]  /*2aaa0*/  SHF.R.U32.HI R5, RZ, 0x1f, R2 ;  /* 0x0000001fff057819 */ /* 0x000fc80000011602 */
[----:B------:R-:W-:Y:S02]  /*2aab0*/  LEA.HI.SX32 R5, R2, R5, 0x1a ;  /* 0x0000000502057211 */ /* 0x000fe400078fd2ff */
[----:B------:R-:W3:Y:S02]  /*2aac0*/  @P1 LDC R2, c[0x0][0x44c] ;  /* 0x00011300ff021b82 */ /* 0x000ee40000000800 */
[----:B------:R-:W-:Y:S01]  /*2aad0*/  VIMNMX R20, R20, R5, PT ;  /* 0x0000000514147248 */ /* 0x000fe20003fe0100 */
[----:B---3--:R-:W-:-:S05]  /*2aae0*/  @P1 IMAD.HI.U32 R2, R25, R2, RZ ;  /* 0x0000000219021227 */ /* 0x008fca00078e00ff */
        /* <DEDUP_REMOVED lines=9> */
[----:B------:R-:W2:Y:S02]  /*2ab80*/  @P0 LDC.64 R4, c[0x0][0x9e8] ;  /* 0x00027a00ff040b82 */ /* 0x000ea40000000a00 */
[----:B--2---:R-:W-:-:S05]  /*2ab90*/  @P0 IMAD.HI.U32 R4, R2, R4, RZ ;  /* 0x0000000402040227 */ /* 0x004fca00078e00ff */
[----:B------:R-:W-:-:S04]  /*2aba0*/  @P0 SHF.R.U32.HI R2, RZ, R5, R4 ;  /* 0x00000005ff020219 */ /* 0x000fc80000011604 */
[----:B------:R-:W-:Y:S01]  /*2abb0*/  LOP3.LUT R2, RZ, R2, RZ, 0x33, !PT ;  /* 0x00000002ff027212 */ /* 0x000fe200078e33ff */
[----:B------:R-:W-:Y:S06]  /*2abc0*/  BRA `(.L_x_2110) ;  /* 0x0000000000107947 */ /* 0x000fec0003800000 */
.L_x_2109:
[----:B------:R-:W-:-:S13]  /*2abd0*/  ISETP.NE.AND P0, PT, R3, 0x1, PT ;  /* 0x000000010300780c */ /* 0x000fda0003f05270 */
[----:B------:R-:W2:Y:S02]  /*2abe0*/  @P0 LDC.64 R4, c[0x0][0x9e8] ;  /* 0x00027a00ff040b82 */ /* 0x000ea40000000a00 */
[----:B--2---:R-:W-:-:S05]  /*2abf0*/  @P0 IMAD.HI.U32 R4, R2, R4, RZ ;  /* 0x0000000402040227 */ /* 0x004fca00078e00ff */
[----:B------:R-:W-:-:S07]  /*2ac00*/  @P0 SHF.R.U32.HI R2, RZ, R5, R4 ;  /* 0x00000005ff020219 */ /* 0x000fce0000011604 */
.L_x_2110:
[----:B------:R-:W-:Y:S05]  /*2ac10*/  BSYNC B0 ;  /* 0x0000000000007941 */ /* 0x000fea0003800000 */
.L_x_2108:
[----:B------:R-:W-:-:S05]  /*2ac20*/  IMAD R3, R2, R3, RZ ;  /* 0x0000000302037224 */ /* 0x000fca00078e02ff */
[----:B------:R-:W-:-:S07]  /*2ac30*/  VIMNMX R0, R0, R3, !PT ;  /* 0x0000000300007248 */ /* 0x000fce0007fe0100 */
.L_x_2107:
[----:B------:R-:W-:Y:S01]  /*2ac40*/  ISETP.NE.AND P1, PT, R6, RZ, PT ;  /* 0x000000ff0600720c */ /* 0x000fe20003f25270 */
[----:B------:R-:W-:Y:S01]  /*2ac50*/  IMAD.HI R0, R0, 0x66666667, RZ ;  /* 0x6666666700007827 */ /* 0x000fe200078e02ff */
[----:B------:R-:W-:Y:S04]  /*2ac60*/  BSSY B0, `(.L_x_2111) ;  /* 0x0000023000007945 */ /* 0x000fe80003800000 */
[----:B------:R-:W-:-:S04]  /*2ac70*/  SHF.R.U32.HI R3, RZ, 0x1f, R0 ;  /* 0x0000001fff037819 */ /* 0x000fc80000011600 */
[----:B------:R-:W-:Y:S01]  /*2ac80*/  LEA.HI.SX32 R0, R0, R3, 0x1a ;  /* 0x0000000300007211 */ /* 0x000fe200078fd2ff */
[----:B------:R-:W-:Y:S02]  /*2ac90*/  IMAD.MOV.U32 R3, RZ, RZ, RZ ;  /* 0x000000ffff037224 */ /* 0x000fe400078e00ff */
[----:B------:R-:W2:Y:S01]  /*2aca0*/  @!P1 LDC R6, c[0x0][0x9f0] ;  /* 0x00027c00ff069b82 */ /* 0x000ea20000000800 */
[----:B------:R-:W-:-:S04]  /*2acb0*/  VIMNMX R0, RZ, R0, !PT ;  /* 0x00000000ff007248 */ /* 0x000fc80007fe0100 */
[----:B------:R-:W-:-:S13]  /*2acc0*/  ISETP.GT.AND P0, PT, R20, R0, PT ;  /* 0x000000001400720c */ /* 0x000fda0003f04270 */
[----:B------:R-:W-:Y:S05]  /*2acd0*/  @!P0 BRA `(.L_x_2112) ;  /* 0x00000000006c8947 */ /* 0x000fea0003800000 */
[-C--:B--2---:R-:W-:Y:S02]  /*2ace0*/  IABS R4, R6.reuse ;  /* 0x0000000600047213 */ /* 0x084fe40000000000 */
[----:B01----:R-:W-:Y:S02]  /*2acf0*/  IABS R7, R6 ;  /* 0x0000000600077213 */ /* 0x003fe40000000000 */
[----:B------:R-:W0:Y:S03]  /*2ad00*/  I2F.RP R8, R4 ;  /* 0x0000000400087306 */ /* 0x000e260000209400 */
[----:B------:R-:W-:-:S05]  /*2ad10*/  IMAD.MOV R7, RZ, RZ, -R7 ;  /* 0x000000ffff077224 */ /* 0x000fca00078e0a07 */
[----:B0-----:R-:W0:Y:S02]  /*2ad20*/  MUFU.RCP R8, R8 ;  /* 0x0000000800087308 */ /* 0x001e240000001000 */
[----:B0-----:R-:W-:-:S06]  /*2ad30*/  VIADD R9, R8, 0xffffffe ;  /* 0x0ffffffe08097836 */ /* 0x001fcc0000000000 */
[----:B------:R-:W0:Y:S02]  /*2ad40*/  F2I.FTZ.U32.TRUNC.NTZ R3, R9 ;  /* 0x0000000900037305 */ /* 0x000e24000021f000 */
[----:B0-----:R-:W-:-:S04]  /*2ad50*/  IMAD.MOV R2, RZ, RZ, -R3 ;  /* 0x000000ffff027224 */ /* 0x001fc800078e0a03 */
[----:B------:R-:W-:Y:S02]  /*2ad60*/  IMAD R5, R2, R4, RZ ;  /* 0x0000000402057224 */ /* 0x000fe400078e02ff */
[----:B------:R-:W-:-:S04]  /*2ad70*/  IMAD.MOV.U32 R2, RZ, RZ, RZ ;  /* 0x000000ffff027224 */ /* 0x000fc800078e00ff */
[----:B------:R-:W-:Y:S01]  /*2ad80*/  IMAD.HI.U32 R5, R3, R5, R2 ;  /* 0x0000000503057227 */ /* 0x000fe200078e0002 */
[----:B------:R-:W-:-:S05]  /*2ad90*/  IADD3 R3, R6, -0x1, R20 ;  /* 0xffffffff06037810 */ /* 0x000fca0007ffe014 */
[----:B------:R-:W-:-:S05]  /*2ada0*/  IMAD.IADD R3, R3, 0x1, -R0 ;  /* 0x0000000103037824 */ /* 0x000fca00078e0a00 */
        /* <DEDUP_REMOVED lines=14> */
.L_x_2112:
[----:B------:R-:W-:Y:S05]  /*2ae90*/  BSYNC B0 ;  /* 0x0000000000007941 */ /* 0x000fea0003800000 */
.L_x_2111:
[----:B------:R-:W-:-:S05]  /*2aea0*/  IMAD R0, R19, R3, R0 ;  /* 0x0000000313007224 */ /* 0x000fca00078e0200 */
[----:B------:R3:W-:Y:S01]  /*2aeb0*/  STL [R1+0xc], R0 ;  /* 0x00000c0001007387 */ /* 0x0007e20000100800 */
[----:B------:R-:W-:-:S04]  /*2aec0*/  VIADDMNMX R28, R0, R3, R20, PT ;  /* 0x00000003001c7246 */ /* 0x000fc80003800114 */
[----:B------:R-:W-:-:S13]  /*2aed0*/  ISETP.GT.AND P0, PT, R28, R0, PT ;  /* 0x000000001c00720c */ /* 0x000fda0003f04270 */
[----:B---3--:R-:W-:Y:S05]  /*2aee0*/  @P0 BRA `(.L_x_2113) ;  /* 0x0000000000480947 */ /* 0x008fea0003800000 */
[----:B------:R-:W3:Y:S02]  /*2aef0*/  S2R R2, SR_TID.X ;  /* 0x0000000000027919 */ /* 0x000ee40000002100 */
[----:B---3--:R-:W-:-:S04]  /*2af00*/  LOP3.LUT R2, R2, 0x7f, RZ, 0xc0, !PT ;  /* 0x0000007f02027812 */ /* 0x008fc800078ec0ff */
[----:B------:R-:W-:-:S13]  /*2af10*/  ISETP.NE.AND P0, PT, R2, RZ, PT ;  /* 0x000000ff0200720c */ /* 0x000fda0003f05270 */
[----:B------:R-:W-:Y:S05]  /*2af20*/  @P0 BRA `(.L_x_2114) ;  /* 0x0000004800700947 */ /* 0x000fea0003800000 */
[----:B------:R-:W3:Y:S01]  /*2af30*/  S2R R5, SR_LANEID ;  /* 0x0000000000057919 */ /* 0x000ee20000000000 */
[----:B------:R-:W-:Y:S01]  /*2af40*/  VOTEU.ANY UR4, UPT, PT ;  /* 0x0000000000047886 */ /* 0x000fe200038e0100 */
[----:B------:R-:W4:Y:S01]  /*2af50*/  LDC.64 R2, c[0x0][0xc60] ;  /* 0x00031800ff027b82 */ /* 0x000f220000000a00 */
[----:B------:R-:W3:Y:S01]  /*2af60*/  FLO.U32 R0, UR4 ;  /* 0x0000000400007d00 */ /* 0x000ee200080e0000 */
[----:B------:R-:W-:Y:S01]  /*2af70*/  ULDC.64 UR6, c[0x0][0x208] ;  /* 0x0000820000067ab9 */ /* 0x000fe20000000a00 */
[----:B---3--:R-:W-:-:S06]  /*2af80*/  ISETP.EQ.U32.AND P0, PT, R0, R5, PT ;  /* 0x000000050000720c */ /* 0x008fcc0003f02070 */
[----:B------:R-:W4:Y:S07]  /*2af90*/  POPC R5, UR4 ;  /* 0x0000000400057d09 */ /* 0x000f2e0008000000 */
[----:B----4-:R-:W3:Y:S01]  /*2afa0*/  @P0 ATOMG.E.ADD.STRONG.GPU PT, R3, desc[UR6][R2.64], R5 ;  /* 0x00000005020309a8 */ /* 0x010ee200081ee1c6 */
[----:B------:R-:W4:Y:S02]  /*2afb0*/  S2R R4, SR_LTMASK ;  /* 0x0000000000047919 */ /* 0x000f240000003900 */
[----:B----4-:R-:W-:-:S04]  /*2afc0*/  LOP3.LUT R4, R4, UR4, RZ, 0xc0, !PT ;  /* 0x0000000404047c12 */ /* 0x010fc8000f8ec0ff */
[----:B01----:R-:W0:Y:S01]  /*2afd0*/  POPC R7, R4 ;  /* 0x0000000400077309 */ /* 0x003e220000000000 */
[----:B---3--:R-:W0:Y:S02]  /*2afe0*/  SHFL.IDX PT, R0, R3, R0, 0x1f ;  /* 0x00001f0003007589 */ /* 0x008e2400000e0000 */
[----:B0-----:R-:W-:Y:S01]  /*2aff0*/  IADD3 R24, R0, UR37, R7 ;  /* 0x0000002500187c10 */ /* 0x001fe2000fffe007 */
[----:B------:R-:W-:Y:S06]  /*2b000*/  BRA `(.L_x_2114) ;  /* 0x0000004800387947 */ /* 0x000fec0003800000 */
.L_x_2113:
        /* <DEDUP_REMOVED lines=9> */
[----:B------:R-:W3:Y:S01]  /*2b0a0*/  LDC.64 R2, c[0x4][R2] ;  /* 0x0100000002027b82 */ /* 0x000ee20000000a00 */
[----:B------:R-:W-:Y:S02]  /*2b0b0*/  IMAD.U32 R5, RZ, RZ, UR7 ;  /* 0x00000007ff057e24 */ /* 0x000fe4000f8e00ff */
[----:B--2---:R-:W-:Y:S02]  /*2b0c0*/  IMAD.U32 R6, RZ, RZ, UR8 ;  /* 0x00000008ff067e24 */ /* 0x004fe4000f8e00ff */
[----:B01----:R-:W-:-:S02]  /*2b0d0*/  IMAD.U32 R7, RZ, RZ, UR9 ;  /* 0x00000009ff077e24 */ /* 0x003fc4000f8e00ff */
[----:B------:R-:W-:Y:S02]  /*2b0e0*/  IMAD.U32 R10, RZ, RZ, UR4 ;  /* 0x00000004ff0a7e24 */ /* 0x000fe4000f8e00ff */
[----:B------:R-:W-:Y:S02]  /*2b0f0*/  IMAD.U32 R11, RZ, RZ, UR5 ;  /* 0x00000005ff0b7e24 */ /* 0x000fe4000f8e00ff */
[----:B------:R-:W-:Y:S02]  /*2b100*/  IMAD.MOV.U32 R8, RZ, RZ, 0x70 ;  /* 0x00000070ff087424 */ /* 0x000fe400078e00ff */
[----:B------:R-:W-:Y:S02]  /*2b110*/  IMAD.MOV.U32 R12, RZ, RZ, 0x1 ;  /* 0x00000001ff0c7424 */ /* 0x000fe400078e00ff */
[----:B------:R-:W-:-:S07]  /*2b120*/  IMAD.MOV.U32 R13, RZ, RZ, RZ ;  /* 0x000000ffff0d7224 */ /* 0x000fce00078e00ff */
[----:B------:R-:W-:-:S07]  /*2b130*/  LEPC R20, `(.L_x_2116) ;  /* 0x000000001014794e */ /* 0x000fce0000000000 */
[----:B---3--:R-:W-:Y:S05]  /*2b140*/  CALL.ABS.NOINC R2 ;  /* 0x0000000002007343 */ /* 0x008fea0003c00000 */
.L_x_2116:
[----:B------:R-:W-:Y:S05]  /*2b150*/  BSYNC B6 ;  /* 0x0000000000067941 */ /* 0x000fea0003800000 */
.L_x_2115:
        /* <DEDUP_REMOVED lines=22> */
.L_x_2118:
[----:B------:R-:W-:Y:S05]  /*2b2c0*/  BSYNC B6 ;  /* 0x0000000000067941 */ /* 0x000fea0003800000 */
.L_x_2117:
        /* <DEDUP_REMOVED lines=20> */
.L_x_2120:
[----:B------:R-:W-:Y:S05]  /*2b410*/  BSYNC B6 ;  /* 0x0000000000067941 */ /* 0x000fea0003800000 */
.L_x_2119:
        /* <DEDUP_REMOVED lines=19> */
.L_x_2122:
[----:B------:R-:W-:Y:S05]  /*2b550*/  BSYNC B6 ;  /* 0x0000000000067941 */ /* 0x000fea0003800000 */
.L_x_2121:
[----:B------:R-:W-:Y:S01]  /*2b560*/  ULDC.64 UR4, c[0x0][0x9f8] ;  /* 0x00027e0000047ab9 */ /* 0x000fe20000000a00 */
[----:B------:R-:W3:Y:S01]  /*2b570*/  LDL R20, [R1+0x4] ;  /* 0x0000040001147983 */ /* 0x000ee20000100800 */
[----:B------:R-:W-:Y:S01]  /*2b580*/  ISETP.NE.U32.AND P0, PT, RZ, UR4, PT ;  /* 0x00000004ff007c0c */ /* 0x000fe2000bf05070 */
[----:B------:R-:W-:Y:S01]  /*2b590*/  IMAD.MOV.U32 R36, RZ, RZ, R27 ;  /* 0x000000ffff247224 */ /* 0x000fe200078e001b */
[----:B------:R-:W-:Y:S01]  /*2b5a0*/  ULDC.64 UR6, c[0x0][0x208] ;  /* 0x0000820000067ab9 */ /* 0x000fe20000000a00 */
[----:B------:R-:W4:Y:S01]  /*2b5b0*/  S2R R19, SR_TID.X ;  /* 0x0000000000137919 */ /* 0x000f220000002100 */
[----:B------:R-:W-:Y:S01]  /*2b5c0*/  ISETP.NE.AND.EX P0, PT, RZ, UR5, PT, P0 ;  /* 0x00000005ff007c0c */ /* 0x000fe2000bf05300 */
[----:B------:R-:W0:-:S12]  /*2b5d0*/  LDC R9, c[0x0][0x430] ;  /* 0x00010c00ff097b82 */ /* 0x000e180000000800 */
[----:B------:R-:W1:Y:S01]  /*2b5e0*/  @P0 LDC.64 R2, c[0x0][0x9f8] ;  /* 0x00027e00ff020b82 */ /* 0x000e620000000a00 */
[----:B------:R-:W-:Y:S01]  /*2b5f0*/  IMAD.MOV.U32 R5, RZ, RZ, 0xa0 ;  /* 0x000000a0ff057424 */ /* 0x000fe200078e00ff */
[----:B----4-:R-:W-:Y:S01]  /*2b600*/  LOP3.LUT R21, R19, 0x7f, RZ, 0xc0, !PT ;  /* 0x0000007f13157812 */ /* 0x010fe200078ec0ff */
[----:B-1----:R-:W-:-:S03]  /*2b610*/  @P0 IMAD.WIDE R2, R27, 0x4, R2 ;  /* 0x000000041b020825 */ /* 0x002fc600078e0202 */
[----:B------:R-:W-:Y:S02]  /*2b620*/  SHF.R.U32.HI R21, RZ, 0x3, R21 ;  /* 0x00000003ff157819 */ /* 0x000fe40000011615 */
[----:B------:R1:W4:Y:S01]  /*2b630*/  @P0 LDG.E R36, desc[UR6][R2.64] ;  /* 0x0000000602240981 */ /* 0x000322000c1e1900 */
[----:B------:R-:W-:Y:S01]  /*2b640*/  IMAD.SHL.U32 R19, R19, 0x10, RZ ;  /* 0x0000001013137824 */ /* 0x000fe200078e00ff */
[----:B0-----:R-:W-:Y:S01]  /*2b650*/  ISETP.NE.AND P2, PT, R9, 0x1, PT ;  /* 0x000000010900780c */ /* 0x001fe20003f45270 */
[----:B------:R-:W-:-:S03]  /*2b660*/  IMAD R0, R28, R5, -0xa0 ;  /* 0xffffff601c007424 */ /* 0x000fc600078e0205 */
[----:B------:R-:W-:-:S05]  /*2b670*/  LOP3.LUT R19, R21, 0x70, R19, 0xf8, !PT ;  /* 0x0000007015137812 */ /* 0x000fca00078ef813 */
[----:B------:R-:W-:Y:S02]  /*2b680*/  IMAD.IADD R7, R19, 0x1, R0 ;  /* 0x0000000113077824 */ /* 0x000fe400078e0200 */
[----:B------:R-:W0:Y:S02]  /*2b690*/  S2R R19, SR_TID.X ;  /* 0x0000000000137919 */ /* 0x000e240000002100 */
[----:B------:R-:W2:Y:S01]  /*2b6a0*/  @P2 LDC R5, c[0x0][0x434] ;  /* 0x00010d00ff052b82 */ /* 0x000ea20000000800 */
[----:B------:R-:W-:-:S07]  /*2b6b0*/  ISETP.GE.AND P0, PT, R7, R18, PT ;  /* 0x000000120700720c */ /* 0x000fce0003f06270 */
[----:B------:R-:W2:Y:S08]  /*2b6c0*/  @P2 LDC R4, c[0x0][0x438] ;  /* 0x00010e00ff042b82 */ /* 0x000eb00000000800 */
[----:B-1----:R-:W1:Y:S01]  /*2b6d0*/  @!P0 LDC.64 R2, c[0x0][0x428] ;  /* 0x00010a00ff028b82 */ /* 0x002e620000000a00 */
[C---:B0-----:R-:W-:Y:S01]  /*2b6e0*/  LOP3.LUT R21, R19.reuse, 0x7f, RZ, 0xc0, !PT ;  /* 0x0000007f13157812 */ /* 0x041fe200078ec0ff */
[----:B------:R-:W-:-:S03]  /*2b6f0*/  IMAD.SHL.U32 R19, R19, 0x10, RZ ;  /* 0x0000001013137824 */ /* 0x000fc600078e00ff */
[----:B------:R-:W-:-:S04]  /*2b700*/  SHF.R.U32.HI R21, RZ, 0x3, R21 ;  /* 0x00000003ff157819 */ /* 0x000fc80000011615 */
[----:B------:R-:W-:-:S04]  /*2b710*/  LOP3.LUT R19, R21, 0x70, R19, 0xf8, !PT ;  /* 0x0000007015137812 */ /* 0x000fc800078ef813 */
[----:B------:R-:W-:-:S05]  /*2b720*/  LOP3.LUT R19, R19, 0x80, RZ, 0xfc, !PT ;  /* 0x0000008013137812 */ /* 0x000fca00078efcff */
[----:B------:R-:W-:Y:S01]  /*2b730*/  IMAD.IADD R0, R19, 0x1, R0 ;  /* 0x0000000113007824 */ /* 0x000fe200078e0200 */
[----:B------:R-:W-:Y:S01]  /*2b740*/  LOP3.LUT R16, R16, 0xfffffffb, RZ, 0xc0, !PT ;  /* 0xfffffffb10107812 */ /* 0x000fe200078ec0ff */
[----:B------:R-:W-:-:S03]  /*2b750*/  UMOV UR4, 0xffffffff ;  /* 0xffffffff00047882 */ /* 0x000fc60000000000 */
[----:B------:R-:W-:Y:S01]  /*2b760*/  LOP3.LUT R16, R16, 0xfffffffd, RZ, 0xc0, !PT ;  /* 0xfffffffd10107812 */ /* 0x000fe200078ec0ff */
[----:B---3--:R-:W-:-:S04]  /*2b770*/  IMAD.IADD R7, R7, 0x1, R20 ;  /* 0x0000000107077824 */ /* 0x008fc800078e0214 */
[----:B--2---:R-:W-:-:S04]  /*2b780*/  @P2 IMAD.HI.U32 R5, R7, R5, RZ ;  /* 0x0000000507052227 */ /* 0x004fc800078e00ff */
[----:B------:R-:W-:Y:S01]  /*2b790*/  IMAD.MOV.U32 R8, RZ, RZ, R7 ;  /* 0x000000ffff087224 */ /* 0x000fe200078e0007 */
[----:B------:R-:W-:-:S04]  /*2b7a0*/  @P2 SHF.R.U32.HI R8, RZ, R4, R5 ;  /* 0x00000004ff082219 */ /* 0x000fc80000011605 */
[--C-:B------:R-:W-:Y:S01]  /*2b7b0*/  @!P0 SHF.R.S32.HI R5, RZ, 0x1f, R8.reuse ;  /* 0x0000001fff058819 */ /* 0x100fe20000011408 */
[----:B------:R-:W-:Y:S01]  /*2b7c0*/  @!P0 IMAD.MOV.U32 R4, RZ, RZ, R8 ;  /* 0x000000ffff048224 */ /* 0x000fe200078e0008 */
[----:B----4-:R-:W-:-:S03]  /*2b7d0*/  SHF.R.S32.HI R12, RZ, 0x1f, R36 ;  /* 0x0000001fff0c7819 */ /* 0x010fc60000011424 */
[----:B-1----:R-:W-:-:S04]  /*2b7e0*/  @!P0 IMAD.WIDE.U32 R4, R36, R2, R4 ;  /* 0x0000000224048225 */ /* 0x002fc800078e0004 */
[----:B------:R-:W-:Y:S01]  /*2b7f0*/  @!P0 IMAD R6, R12, R2, RZ ;  /* 0x000000020c068224 */ /* 0x000fe200078e02ff */
[----:B------:R0:W-:Y:S03]  /*2b800*/  STL [R1+0x8], R12 ;  /* 0x0000080c01007387 */ /* 0x0001e60000100800 */
[----:B------:R-:W-:Y:S02]  /*2b810*/  @!P0 IMAD R6, R36, R3, R6 ;  /* 0x0000000324068224 */ /* 0x000fe400078e0206 */
[----:B------:R-:W1:Y:S02]  /*2b820*/  @!P0 LDC.64 R2, c[0x0][0x418] ;  /* 0x00010600ff028b82 */ /* 0x000e640000000a00 */
[----:B------:R-:W-:-:S06]  /*2b830*/  @!P0 IMAD.IADD R6, R5, 0x1, R6 ;  /* 0x0000000105068824 */ /* 0x000fcc00078e0206 */
[----:B------:R-:W2:Y:S01]  /*2b840*/  @P2 LDC R5, c[0x0][0x434] ;  /* 0x00010d00ff052b82 */ /* 0x000ea20000000800 */
[----:B-1----:R-:W-:-:S04]  /*2b850*/  @!P0 LEA R2, P1, R4, R2, 0x2 ;  /* 0x0000000204028211 */ /* 0x002fc800078210ff */
[----:B------:R-:W-:Y:S01]  /*2b860*/  @!P0 LEA.HI.X R3, R4, R3, R6, 0x2, P1 ;  /* 0x0000000304038211 */ /* 0x000fe200008f1406 */
[----:B------:R-:W-:Y:S02]  /*2b870*/  IMAD.MOV.U32 R6, RZ, RZ, RZ ;  /* 0x000000ffff067224 */ /* 0x000fe400078e00ff */
[----:B------:R-:W1:Y:S04]  /*2b880*/  @P2 LDC R4, c[0x0][0x438] ;  /* 0x00010e00ff042b82 */ /* 0x000e680000000800 */
[----:B------:R3:W5:Y:S01]  /*2b890*/  @!P0 LDG.E R6, desc[UR6][R2.64] ;  /* 0x0000000602068981 */ /* 0x000762000c1e1900 */
[C---:B------:R-:W-:Y:S01]  /*2b8a0*/  ISETP.GE.AND P0, PT, R0.reuse, R18, PT ;  /* 0x000000120000720c */ /* 0x040fe20003f06270 */
[----:B------:R-:W-:-:S03]  /*2b8b0*/  IMAD.IADD R0, R0, 0x1, R20 ;  /* 0x0000000100007824 */ /* 0x000fc600078e0214 */
[----:B------:R-:W-:Y:S01]  /*2b8c0*/  ISETP.GT.U32.OR P0, PT, R19, 0x9f, P0 ;  /* 0x0000009f1300780c */ /* 0x000fe20000704470 */
[----:B--2---:R-:W-:-:S04]  /*2b8d0*/  @P2 IMAD.HI.U32 R5, R0, R5, RZ ;  /* 0x0000000500052227 */ /* 0x004fc800078e00ff */
[----:B---3--:R-:W-:Y:S02]  /*2b8e0*/  IMAD.MOV R2, RZ, RZ, -R8 ;  /* 0x000000ffff027224 */ /* 0x008fe400078e0a08 */
[----:B------:R-:W-:Y:S02]  /*2b8f0*/  IMAD.MOV.U32 R10, RZ, RZ, R0 ;  /* 0x000000ffff0a7224 */ /* 0x000fe400078e0000 */
[----:B------:R-:W-:-:S04]  /*2b900*/  IMAD R7, R9, R2, R7 ;  /* 0x0000000209077224 */ /* 0x000fc800078e0207 */
[----:B------:R-:W2:Y:S01]  /*2b910*/  @!P0 LDC.64 R2, c[0x0][0x428] ;  /* 0x00010a00ff028b82 */ /* 0x000ea20000000a00 */
[----:B-1----:R-:W-:-:S04]  /*2b920*/  @P2 SHF.R.U32.HI R10, RZ, R4, R5 ;  /* 0x00000004ff0a2219 */ /* 0x002fc80000011605 */
[--C-:B------:R-:W-:Y:S01]  /*2b930*/  @!P0 SHF.R.S32.HI R11, RZ, 0x1f, R10.reuse ;  /* 0x0000001fff0b8819 */ /* 0x100fe2000001140a */
[----:B------:R-:W-:Y:S02]  /*2b940*/  IMAD.MOV R8, RZ, RZ, -R10 ;  /* 0x000000ffff087224 */ /* 0x000fe400078e0a0a */
[----:B------:R-:W1:Y:S02]  /*2b950*/  @!P0 LDC.64 R4, c[0x0][0x418] ;  /* 0x00010600ff048b82 */ /* 0x000e640000000a00 */
[----:B------:R-:W-:Y:S02]  /*2b960*/  IMAD R8, R9, R8, R0 ;  /* 0x0000000809087224 */ /* 0x000fe400078e0200 */
[----:B--2---:R-:W-:-:S04]  /*2b970*/  @!P0 IMAD.WIDE.U32 R10, R36, R2, R10 ;  /* 0x00000002240a8225 */ /* 0x004fc800078e000a */
        /* <DEDUP_REMOVED lines=13> */
.L_x_2382:
[----:B------:R-:W-:Y:S01]  /*2ba50*/  VIADD R9, R28, 0xffffffff ;  /* 0xffffffff1c097836 */ /* 0x000fe20000000000 */
[----:B------:R-:W-:Y:S06]  /*2ba60*/  @!P3 BRA `(.L_x_2124) ;  /* 0x000000000004b947 */ /* 0x000fec0003800000 */
[----:B------:R-:W-:Y:S01]  /*2ba70*/  BPT.TRAP 0x1 ;  /* 0x000000040000795c */ /* 0x000fe20000300000 */
.L_x_2124:
[----:B------:R-:W-:Y:S01]  /*2ba80*/  IMAD R4, R33, 0x8, R17 ;  /* 0x0000000821047824 */ /* 0x000fe200078e0211 */
[----:B------:R-:W-:Y:S01]  /*2ba90*/  SHF.L.U32 R0, R37, 0x1f, RZ ;  /* 0x0000001f25007819 */ /* 0x000fe200000006ff */
[----:B------:R-:W-:Y:S01]  /*2baa0*/  BSSY B0, `(.L_x_2125) ;  /* 0x0000005000007945 */ /* 0x000fe20003800000 */
[----:B------:R-:W-:Y:S02]  /*2bab0*/  SHF.R.S32.HI R30, RZ, 0x1f, R7 ;  /* 0x0000001fff1e7819 */ /* 0x000fe40000011407 */
[----:B------:R-:W0:Y:S01]  /*2bac0*/  SYNCS.PHASECHK.TRANS64.TRYWAIT P0, [R4+URZ+0x22880], R0 ;  /* 0x02288000040075a7 */ /* 0x000e22000800017f */
[----:B------:R1:W-:Y:S02]  /*2bad0*/  STL [R1+0x2c], R0 ;  /* 0x00002c0001007387 */ /* 0x0003e40000100800 */
[----:B01----:R-:W-:Y:S05]  /*2bae0*/  @!P0 BRA `(.L_x_2126) ;  /* 0x0000009400908947 */ /* 0x003fea0003800000 */
.L_x_2383:
[----:B------:R-:W-:Y:S05]  /*2baf0*/  BSYNC B0 ;  /* 0x0000000000007941 */ /* 0x000fea0003800000 */
.L_x_2125:
[----:B------:R-:W2:Y:S01]  /*2bb00*/  LDL R14, [R1+0x14] ;  /* 0x00001400010e7983 */ /* 0x000ea20000100800 */
[----:B------:R-:W1:Y:S01]  /*2bb10*/  LDC R12, c[0x0][0x2f4] ;  /* 0x0000bd00ff0c7b82 */ /* 0x000e620000000800 */
[----:B------:R-:W-:Y:S01]  /*2bb20*/  ULDC.64 UR4, c[0x0][0x328] ;  /* 0x0000ca0000047ab9 */ /* 0x000fe20000000a00 */
[----:B-----5:R-:W-:Y:S01]  /*2bb30*/  SHF.R.S32.HI R34, RZ, 0x1f, R6 ;  /* 0x0000001fff227819 */ /* 0x020fe20000011406 */
[----:B0-----:R-:W-:Y:S01]  /*2bb40*/  IMAD R0, R30, UR4, RZ ;  /* 0x000000041e007c24 */ /* 0x001fe2000f8e02ff */
[----:B------:R-:W-:Y:S01]  /*2bb50*/  ULDC.64 UR6, c[0x0][0x338] ;  /* 0x0000ce0000067ab9 */ /* 0x000fe20000000a00 */
[C---:B------:R-:W-:Y:S01]  /*2bb60*/  IMAD.WIDE.U32 R2, R7.reuse, UR4, RZ ;  /* 0x0000000407027c25 */ /* 0x040fe2000f8e00ff */
[----:B------:R-:W-:Y:S02]  /*2bb70*/  SHF.R.S32.HI R31, RZ, 0x1f, R8 ;  /* 0x0000001fff1f7819 */ /* 0x000fe40000011408 */
[----:B------:R-:W-:Y:S01]  /*2bb80*/  LOP3.LUT R16, R16, 0xfffffffe, RZ, 0xc0, !PT ;  /* 0xfffffffe10107812 */ /* 0x000fe200078ec0ff */
[----:B------:R-:W-:-:S02]  /*2bb90*/  IMAD R0, R7, UR5, R0 ;  /* 0x0000000507007c24 */ /* 0x000fc4000f8e0200 */
[----:B------:R-:W-:Y:S01]  /*2bba0*/  IMAD R18, R9, -0xa0, R18 ;  /* 0xffffff6009127824 */ /* 0x000fe200078e0212 */
[----:B------:R-:W-:Y:S01]  /*2bbb0*/  SHF.R.S32.HI R9, RZ, 0x1f, R5 ;  /* 0x0000001fff097819 */ /* 0x000fe20000011405 */
[----:B------:R-:W-:Y:S02]  /*2bbc0*/  IMAD.IADD R3, R3, 0x1, R0 ;  /* 0x0000000103037824 */ /* 0x000fe400078e0200 */
[----:B------:R-:W-:Y:S02]  /*2bbd0*/  IMAD R0, R34, UR6, RZ ;  /* 0x0000000622007c24 */ /* 0x000fe4000f8e02ff */
[C---:B------:R-:W-:Y:S01]  /*2bbe0*/  IMAD.WIDE.U32 R2, R6.reuse, UR6, R2 ;  /* 0x0000000606027c25 */ /* 0x040fe2000f8e0002 */
[----:B------:R0:W-:Y:S03]  /*2bbf0*/  STL [R1+0x28], R9 ;  /* 0x0000280901007387 */ /* 0x0001e60000100800 */
[----:B------:R-:W-:-:S02]  /*2bc00*/  IMAD R0, R6, UR7, R0 ;  /* 0x0000000706007c24 */ /* 0x000fc4000f8e0200 */
[----:B------:R-:W-:Y:S01]  /*2bc10*/  IMAD.MOV.U32 R10, RZ, RZ, R2 ;  /* 0x000000ffff0a7224 */ /* 0x000fe200078e0002 */
[CC--:B-1----:R-:W-:Y:S01]  /*2bc20*/  ISETP.GE.AND P1, PT, R32.reuse, R12.reuse, PT ;  /* 0x0000000c2000720c */ /* 0x0c2fe20003f26270 */
[----:B------:R-:W-:Y:S01]  /*2bc30*/  IMAD.IADD R11, R3, 0x1, R0 ;  /* 0x00000001030b7824 */ /* 0x000fe200078e0200 */
[----:B------:R-:W-:Y:S01]  /*2bc40*/  ISETP.GE.AND P0, PT, R32, R12, PT ;  /* 0x0000000c2000720c */ /* 0x000fe20003f06270 */
[----:B------:R-:W-:Y:S01]  /*2bc50*/  IMAD R0, R31, UR4, RZ ;  /* 0x000000041f007c24 */ /* 0x000fe2000f8e02ff */
[----:B------:R-:W1:Y:S01]  /*2bc60*/  S2R R12, SR_TID.X ;  /* 0x00000000000c7919 */ /* 0x000e620000002100 */
[----:B------:R-:W-:-:S04]  /*2bc70*/  IMAD.WIDE.U32 R2, R8, UR4, RZ ;  /* 0x0000000408027c25 */ /* 0x000fc8000f8e00ff */
[----:B------:R-:W-:Y:S01]  /*2bc80*/  IMAD R0, R8, UR5, R0 ;  /* 0x0000000508007c24 */ /* 0x000fe2000f8e0200 */
[----:B------:R-:W-:Y:S02]  /*2bc90*/  ULDC.64 UR4, c[0x0][0x330] ;  /* 0x0000cc0000047ab9 */ /* 0x000fe40000000a00 */
[----:B------:R-:W-:Y:S01]  /*2bca0*/  IMAD.WIDE.U32 R10, R26, UR4, R10 ;  /* 0x000000041a0a7c25 */ /* 0x000fe2000f8e000a */
[----:B------:R-:W-:-:S03]  /*2bcb0*/  @P1 LOP3.LUT R16, R16, 0x1, RZ, 0xfc, !PT ;  /* 0x0000000110101812 */ /* 0x000fc600078efcff */
[----:B------:R-:W-:Y:S01]  /*2bcc0*/  IMAD.IADD R3, R3, 0x1, R0 ;  /* 0x0000000103037824 */ /* 0x000fe200078e0200 */
[----:B------:R-:W-:Y:S01]  /*2bcd0*/  LOP3.LUT R16, R16, 0xffffffbf, RZ, 0xc0, !PT ;  /* 0xffffffbf10107812 */ /* 0x000fe200078ec0ff */
[----:B------:R-:W-:Y:S02]  /*2bce0*/  IMAD R0, R9, UR6, RZ ;  /* 0x0000000609007c24 */ /* 0x000fe4000f8e02ff */
[----:B------:R-:W-:-:S04]  /*2bcf0*/  IMAD.WIDE.U32 R2, R5, UR6, R2 ;  /* 0x0000000605027c25 */ /* 0x000fc8000f8e0002 */
[----:B------:R-:W-:Y:S01]  /*2bd00*/  IMAD R0, R5, UR7, R0 ;  /* 0x0000000705007c24 */ /* 0x000fe2000f8e0200 */
[----:B------:R-:W-:Y:S02]  /*2bd10*/  ULDC.64 UR6, c[0x0][0x318] ;  /* 0x0000c60000067ab9 */ /* 0x000fe40000000a00 */
[----:B------:R-:W-:Y:S01]  /*2bd20*/  IADD3 R10, P1, R10, UR6, RZ ;  /* 0x000000060a0a7c10 */ /* 0x000fe2000ff3e0ff */
[----:B------:R-:W-:Y:S02]  /*2bd30*/  IMAD.IADD R3, R3, 0x1, R0 ;  /* 0x0000000103037824 */ /* 0x000fe400078e0200 */
[----:B------:R-:W-:-:S05]  /*2bd40*/  IMAD R0, R26, UR5, RZ ;  /* 0x000000051a007c24 */ /* 0x000fca000f8e02ff */
        /* <DEDUP_REMOVED lines=13> */
[----:B------:R-:W-:Y:S01]  /*2be20*/  ULDC.64 UR4, c[0x0][0x208] ;  /* 0x0000820000047ab9 */ /* 0x000fe20000000a00 */
[----:B------:R-:W-:Y:S02]  /*2be30*/  ISETP.GE.AND P2, PT, R18, 0x21, PT ;  /* 0x000000211200780c */ /* 0x000fe40003f46270 */
[----:B------:R-:W1:Y:S01]  /*2be40*/  SHFL.IDX PT, R0, R9, RZ, 0x181f ;  /* 0x00181fff09007589 */ /* 0x000e6200000e0000 */
[----:B------:R-:W-:Y:S02]  /*2be50*/  LOP3.LUT R16, R16, 0xffffffef, RZ, 0xc0, !PT ;  /* 0xffffffef10107812 */ /* 0x000fe400078ec0ff */
[C---:B------:R-:W-:Y:S02]  /*2be60*/  ISETP.GE.AND P3, PT, R18.reuse, 0x91, PT ;  /* 0x000000911200780c */ /* 0x040fe40003f66270 */
[C---:B------:R-:W-:Y:S02]  /*2be70*/  ISETP.GE.AND P5, PT, R18.reuse, 0x31, PT ;  /* 0x000000311200780c */ /* 0x040fe40003fa6270 */
[----:B------:R-:W-:-:S02]  /*2be80*/  ISETP.GE.AND P4, PT, R18, 0x61, PT ;  /* 0x000000611200780c */ /* 0x000fc40003f86270 */
        /* <DEDUP_REMOVED lines=43> */
[----:B-1----:R-:W-:-:S05]  /*2c140*/  IADD3 R10, P1, R32, R10, RZ ;  /* 0x0000000a200a7210 */ /* 0x002fca0007f3e0ff */
[----:B------:R-:W-:Y:S01]  /*2c150*/  IMAD.X R11, RZ, RZ, R9, P1 ;  /* 0x000000ffff0b7224 */ /* 0x000fe200008e0609 */
        /* <DEDUP_REMOVED lines=24> */
.L_x_2405:
[----:B------:R-:W-:Y:S01]  /*2c2e0*/  ISETP.LT.OR P0, PT, R18, 0x91, P0 ;  /* 0x000000911200780c */ /* 0x000fe20000701670 */
[----:B------:R-:W-:Y:S01]  /*2c2f0*/  ULDC.64 UR4, c[0x0][0x208] ;  /* 0x0000820000047ab9 */ /* 0x000fe20000000a00 */
        /* <DEDUP_REMOVED lines=8> */
.L_x_2128:
        /* <DEDUP_REMOVED lines=10> */
.L_x_2129:
[----:B------:R1:W-:Y:S01]  /*2c420*/  SYNCS.ARRIVE.TRANS64.A1T0 RZ, [R4+URZ+0x22870], RZ ;  /* 0x022870ff04ff79a7 */ /* 0x0003e2000810003f */
[----:B------:R-:W-:Y:S05]  /*2c430*/  @!P6 BRA `(.L_x_2130) ;  /* 0x000000000004e947 */ /* 0x000fea0003800000 */
[----:B------:R-:W-:Y:S01]  /*2c440*/  BPT.TRAP 0x1 ;  /* 0x000000040000795c */ /* 0x000fe20000300000 */
.L_x_2130:
[----:B0-----:R-:W2:Y:S01]  /*2c450*/  LDL R2, [R1+0x2c] ;  /* 0x00002c0001027983 */ /* 0x001ea20000100800 */
[----:B------:R-:W-:Y:S01]  /*2c460*/  BSSY B0, `(.L_x_2131) ;  /* 0x0000003000007945 */ /* 0x000fe20003800000 */
[----:B--2---:R-:W0:Y:S03]  /*2c470*/  SYNCS.PHASECHK.TRANS64.TRYWAIT P0, [R4+URZ+0x22840], R2 ;  /* 0x02284002040075a7 */ /* 0x004e26000800017f */
[----:B0-----:R-:W-:Y:S05]  /*2c480*/  @!P0 BRA `(.L_x_2132) ;  /* 0x0000009800888947 */ /* 0x001fea0003800000 */
.L_x_2406:
[----:B------:R-:W-:Y:S05]  /*2c490*/  BSYNC B0 ;  /* 0x0000000000007941 */ /* 0x000fea0003800000 */
.L_x_2131:
        /* <DEDUP_REMOVED lines=12> */
[----:B------:R-:W-:Y:S02]  /*2c560*/  IMAD R9, R8, UR5, R9 ;  /* 0x0000000508097c24 */ /* 0x000fe4000f8e0209 */
[----:B------:R-:W-:Y:S02]  /*2c570*/  IMAD.IADD R7, R3, 0x1, R6 ;  /* 0x0000000103077824 */ /* 0x000fe400078e0206 */
[----:B------:R-:W-:Y:S01]  /*2c580*/  IMAD.MOV.U32 R6, RZ, RZ, R2 ;  /* 0x000000ffff067224 */ /* 0x000fe200078e0002 */
[----:B---3--:R-:W-:Y:S01]  /*2c590*/  ISETP.GE.AND P3, PT, R32, R11, PT ;  /* 0x0000000b2000720c */ /* 0x008fe20003f66270 */
[----:B------:R-:W-:Y:S01]  /*2c5a0*/  IMAD.WIDE.U32 R2, R8, UR4, RZ ;  /* 0x0000000408027c25 */ /* 0x000fe2000f8e00ff */
[----:B------:R-:W-:-:S03]  /*2c5b0*/  ULDC.64 UR4, c[0x0][0x308] ;  /* 0x0000c20000047ab9 */ /* 0x000fc60000000a00 */
[----:B------:R-:W-:Y:S02]  /*2c5c0*/  IMAD.IADD R3, R3, 0x1, R9 ;  /* 0x0000000103037824 */ /* 0x000fe400078e0209 */
        /* <DEDUP_REMOVED lines=15> */
[----:B------:R-:W-:Y:S01]  /*2c6c0*/  LOP3.LUT R22, R22, 0xfffffeff, RZ, 0xc0, !PT ;  /* 0xfffffeff16167812 */ /* 0x000fe200078ec0ff */
[----:B------:R-:W-:Y:S01]  /*2c6d0*/  ULDC.64 UR4, c[0x0][0x208] ;  /* 0x0000820000047ab9 */ /* 0x000fe20000000a00 */
[----:B------:R-:W-:Y:S01]  /*2c6e0*/  LOP3.LUT P6, RZ, R16, 0x80, RZ, 0xc0, !PT ;  /* 0x0000008010ff7812 */ /* 0x000fe200078cc0ff */
[----:B------:R-:W2:Y:S01]  /*2c6f0*/  SHFL.IDX PT, R2, R7, RZ, 0x181f ;  /* 0x00181fff07027589 */ /* 0x000ea200000e0000 */
[----:B------:R-:W-:Y:S02]  /*2c700*/  @P4 LOP3.LUT R22, R22, 0x100, RZ, 0xfc, !PT ;  /* 0x0000010016164812 */ /* 0x000fe400078efcff */
[----:B------:R-:W-:Y:S02]  /*2c710*/  LOP3.LUT P4, RZ, R16, 0x40, RZ, 0xc0, !PT ;  /* 0x0000004010ff7812 */ /* 0x000fe4000788c0ff */
[----:B------:R-:W-:-:S04]  /*2c720*/  LOP3.LUT R22, R22, 0xffffff7f, RZ, 0xc0, !PT ;  /* 0xffffff7f16167812 */ /* 0x000fc800078ec0ff */
[----:B------:R-:W-:Y:S02]  /*2c730*/  @P1 LOP3.LUT R22, R22, 0x80, RZ, 0xfc, !PT ;  /* 0x0000008016161812 */ /* 0x000fe400078efcff */
[----:B------:R-:W-:Y:S02]  /*2c740*/  LOP3.LUT P1, RZ, R16, 0x10, RZ, 0xc0, !PT ;  /* 0x0000001010ff7812 */ /* 0x000fe4000782c0ff */
[----:B------:R-:W-:-:S04]  /*2c750*/  LOP3.LUT R22, R22, 0xffffffbf, RZ, 0xc0, !PT ;  /* 0xffffffbf16167812 */ /* 0x000fc800078ec0ff */
[----:B------:R-:W-:Y:S02]  /*2c760*/  @P2 LOP3.LUT R22, R22, 0x40, RZ, 0xfc, !PT ;  /* 0x0000004016162812 */ /* 0x000fe400078efcff */
[----:B------:R-:W-:Y:S02]  /*2c770*/  LOP3.LUT P2, RZ, R16, 0x8, RZ, 0xc0, !PT ;  /* 0x0000000810ff7812 */ /* 0x000fe4000784c0ff */
[----:B0-----:R-:W-:-:S05]  /*2c780*/  @P4 IADD3 R3, P0, R32, R3, RZ ;  /* 0x0000000320034210 */ /* 0x001fca0007f1e0ff */
[----:B--2---:R-:W-:-:S05]  /*2c790*/  @P4 IMAD.X R2, RZ, RZ, R2, P0 ;  /* 0x000000ffff024224 */ /* 0x004fca00000e0602 */
        /* <DEDUP_REMOVED lines=61> */
[----:B0-----:R-:W-:-:S05]  /*2cb70*/  @P1 IADD3 R2, P0, R32, R2, RZ ;  /* 0x0000000220021210 */ /* 0x001fca0007f1e0ff */
[----:B------:R-:W-:Y:S02]  /*2cb80*/  @P1 IMAD.X R3, RZ, RZ, R7, P0 ;  /* 0x000000ffff031224 */ /* 0x000fe400000e0607 */
[----:B------:R-:W0:Y:S04]  /*2cb90*/  SHFL.IDX PT, R7, R6, RZ, 0x181f ;  /* 0x00181fff06077589 */ /* 0x000e2800000e0000 */
[----:B------:R2:W-:Y:S04]  /*2cba0*/  @P1 LDGSTS.E.BYPASS.LTC128B.128 [R0+0x1bc00], desc[UR4][R2.64], !P3 ;  /* 0x1bc0000002001fae */ /* 0x0005e8000d901d44 */
[----:B------:R-:W3:Y:S01]  /*2cbb0*/  SHFL.IDX PT, R6, R6, 0x1, 0x181f ;  /* 0x00381f0006067f89 */ /* 0x000ee200000e0000 */
[----:B--2---:R-:W-:-:S05]  /*2cbc0*/  @P2 IADD3 R2, P0, R32, R8, RZ ;  /* 0x0000000820022210 */ /* 0x004fca0007f1e0ff */
[----:B0-----:R-:W-:-:S05]  /*2cbd0*/  @P2 IMAD.X R3, RZ, RZ, R7, P0 ;  /* 0x000000ffff032224 */ /* 0x001fca00000e0607 */
[----:B------:R0:W-:Y:S03]  /*2cbe0*/  @P2 LDGSTS.E.BYPASS.LTC128B.128 [R0+0x1c400], desc[UR4][R2.64], !P3 ;  /* 0x1c40000002002fae */ /* 0x0001e6000d901d44 */
.L_x_2428:
[----:B------:R-:W-:Y:S01]  /*2cbf0*/  LOP3.LUT P1, RZ, R16, 0x100, RZ, 0xc0, !PT ;  /* 0x0000010010ff7812 */ /* 0x000fe2000782c0ff */
[----:B------:R-:W-:-:S12]  /*2cc00*/  ULDC.64 UR4, c[0x0][0x208] ;  /* 0x0000820000047ab9 */ /* 0x000fd80000000a00 */
        /* <DEDUP_REMOVED lines=8> */
.L_x_2134:
        /* <DEDUP_REMOVED lines=10> */
.L_x_2135:
[----:B0-----:R-:W-:Y:S01]  /*2cd30*/  VIADD R2, R17, 0x14400 ;  /* 0x0001440011027836 */ /* 0x001fe20000000000 */
[----:B------:R-:W-:Y:S01]  /*2cd40*/  SHF.R.S32.HI R0, RZ, 0x1f, R29 ;  /* 0x0000001fff007819 */ /* 0x000fe2000001141d */
[----:B------:R0:W-:Y:S06]  /*2cd50*/  SYNCS.ARRIVE.TRANS64.A1T0 RZ, [R4+URZ+0x22830], RZ ;  /* 0x022830ff04ff79a7 */ /* 0x0001ec000810003f */
[----:B------:R-:W-:Y:S05]  /*2cd60*/  WARPSYNC.ALL ;  /* 0x0000000000007948 */ /* 0x000fea0003800000 */
[----:B------:R-:W-:Y:S01]  /*2cd70*/  BAR.SYNC.DEFER_BLOCKING 0x8, 0x180 ;  /* 0x0206000000007b1d */ /* 0x000fe20000010000 */
[----:B------:R-:W-:Y:S02]  /*2cd80*/  LOP3.LUT P1, RZ, R2, 0x3ff, RZ, 0xc0, !PT ;  /* 0x000003ff02ff7812 */ /* 0x000fe4000782c0ff */
[----:B------:R-:W-:-:S03]  /*2cd90*/  SHF.R.S32.HI R31, RZ, 0x1f, R27 ;  /* 0x0000001fff1f7819 */ /* 0x000fc6000001141b */
        /* <DEDUP_REMOVED lines=10> */
[----:B------:R-:W-:Y:S01]  /*2ce40*/  SEL R29, R27, RZ, !P0 ;  /* 0x000000ff1b1d7207 */ /* 0x000fe20004000000 */
[----:B------:R-:W-:Y:S06]  /*2ce50*/  @!P1 BRA `(.L_x_2137) ;  /* 0x0000000000409947 */ /* 0x000fec0003800000 */
[----:B------:R-:W-:Y:S01]  /*2ce60*/  MOV R2, 0x0 ;  /* 0x0000000000027802 */ /* 0x000fe20000000f00 */
[----:B------:R-:W-:Y:S01]  /*2ce70*/  ULDC.64 UR4, c[0x4][0x98] ;  /* 0x0100260000047ab9 */ /* 0x000fe20000000a00 */
[----:B------:R-:W-:Y:S01]  /*2ce80*/  ULDC.64 UR6, c[0x4][0xa0] ;  /* 0x0100280000067ab9 */ /* 0x000fe20000000a00 */
[----:B------:R-:W-:Y:S01]  /*2ce90*/  ULDC.64 UR8, c[0x4][0x28] ;  /* 0x01000a0000087ab9 */ /* 0x000fe20000000a00 */
[----:B01----:R-:W-:Y:S02]  /*2cea0*/  IMAD.U32 R4, RZ, RZ, UR4 ;  /* 0x00000004ff047e24 */ /* 0x003fe4000f8e00ff */
        /* <DEDUP_REMOVED lines=11> */
.L_x_2137:
[----:B------:R-:W-:Y:S05]  /*2cf60*/  BSYNC B6 ;  /* 0x0000000000067941 */ /* 0x000fea0003800000 */
.L_x_2136:
[----:B------:R2:W5:Y:S01]  /*2cf70*/  LDL R8, [R1+0x30] ;  /* 0x0000300001087983 */ /* 0x0005620000100800 */
[----:B------:R-:W3:Y:S01]  /*2cf80*/  LDC R7, c[0x0][0x448] ;  /* 0x00011200ff077b82 */ /* 0x000ee20000000800 */
[----:B------:R-:W-:Y:S01]  /*2cf90*/  IMAD.MOV.U32 R2, RZ, RZ, R18 ;  /* 0x000000ffff027224 */ /* 0x000fe200078e0012 */
[----:B------:R-:W-:Y:S01]  /*2cfa0*/  ULDC.64 UR4, c[0x0][0x2d8] ;  /* 0x0000b60000047ab9 */ /* 0x000fe20000000a00 */
[----:B------:R-:W4:Y:S01]  /*2cfb0*/  S2R R20, SR_TID.X ;  /* 0x0000000000147919 */ /* 0x000f220000002100 */
[----:B------:R-:W-:Y:S01]  /*2cfc0*/  IMAD.MOV.U32 R3, RZ, RZ, R30 ;  /* 0x000000ffff037224 */ /* 0x000fe200078e001e */
[----:B------:R-:W-:Y:S01]  /*2cfd0*/  ULDC.64 UR6, c[0x0][0x280] ;  /* 0x0000a00000067ab9 */ /* 0x000fe20000000a00 */
        /* <DEDUP_REMOVED lines=8> */
[----:B------:R-:W-:Y:S01]  /*2d060*/  IMAD.IADD R3, R3, 0x1, R0 ;  /* 0x0000000103037824 */ /* 0x000fe200078e0200 */
[C---:B----4-:R-:W-:Y:S01]  /*2d070*/  LOP3.LUT R21, R20.reuse, 0x7f, RZ, 0xc0, !PT ;  /* 0x0000007f14157812 */ /* 0x050fe200078ec0ff */
[----:B------:R-:W-:-:S09]  /*2d080*/  IMAD.SHL.U32 R20, R20, 0x10, RZ ;  /* 0x0000001014147824 */ /* 0x000fd200078e00ff */
[----:B------:R-:W3:Y:S01]  /*2d090*/  @P0 LDC R6, c[0x0][0x44c] ;  /* 0x00011300ff060b82 */ /* 0x000ee20000000800 */
[----:B------:R-:W-:-:S04]  /*2d0a0*/  SHF.R.U32.HI R21, RZ, 0x3, R21 ;  /* 0x00000003ff157819 */ /* 0x000fc80000011615 */
[----:B------:R-:W-:-:S03]  /*2d0b0*/  LOP3.LUT R20, R21, 0x70, R20, 0xf8, !PT ;  /* 0x0000007015147812 */ /* 0x000fc600078ef814 */
[----:B------:R-:W4:Y:S02]  /*2d0c0*/  @P0 LDC R0, c[0x0][0x450] ;  /* 0x00011400ff000b82 */ /* 0x000f240000000800 */
[----:B------:R-:W-:-:S04]  /*2d0d0*/  IMAD.IADD R5, R20, 0x1, R25 ;  /* 0x0000000114057824 */ /* 0x000fc800078e0219 */
[----:B01----:R-:W-:Y:S01]  /*2d0e0*/  IMAD.MOV.U32 R4, RZ, RZ, R5 ;  /* 0x000000ffff047224 */ /* 0x003fe200078e0005 */
[----:B------:R-:W0:Y:S01]  /*2d0f0*/  S2R R20, SR_TID.X ;  /* 0x0000000000147919 */ /* 0x000e220000002100 */
[----:B---3--:R-:W-:-:S05]  /*2d100*/  @P0 IMAD.HI.U32 R6, R5, R6, RZ ;  /* 0x0000000605060227 */ /* 0x008fca00078e00ff */
[----:B----4-:R-:W-:-:S05]  /*2d110*/  @P0 SHF.R.U32.HI R4, RZ, R0, R6 ;  /* 0x00000000ff040219 */ /* 0x010fca0000011606 */
[----:B------:R-:W-:-:S04]  /*2d120*/  IMAD.MOV R0, RZ, RZ, -R4 ;  /* 0x000000ffff007224 */ /* 0x000fc800078e0a04 */
        /* <DEDUP_REMOVED lines=15> */
[----:B0-----:R-:W-:Y:S02]  /*2d220*/  LOP3.LUT R20, R20, 0x7f, RZ, 0xc0, !PT ;  /* 0x0000007f14147812 */ /* 0x001fe400078ec0ff */
[----:B------:R-:W-:Y:S02]  /*2d230*/  IADD3.X R4, R3, UR7, R4, P1, !PT ;  /* 0x0000000703047c10 */ /* 0x000fe40008ffe404 */
[----:B------:R-:W-:Y:S01]  /*2d240*/  SHF.R.U32.HI R9, RZ, 0x3, R20 ;  /* 0x00000003ff097819 */ /* 0x000fe20000011614 */
[----:B--2---:R-:W-:Y:S06]  /*2d250*/  BRA.DIV UR4, `(.L_x_2138) ;  /* 0x0000009a04687947 */ /* 0x004fec000b800000 */
[----:B------:R-:W0:Y:S01]  /*2d260*/  SHFL.IDX PT, R3, R0, RZ, 0x181f ;  /* 0x00181fff00037589 */ /* 0x000e2200000e0000 */
[----:B------:R-:W-:Y:S01]  /*2d270*/  IMAD R23, R23, R7, RZ ;  /* 0x0000000717177224 */ /* 0x000fe200078e02ff */
[----:B------:R-:W-:Y:S01]  /*2d280*/  ULDC.64 UR4, c[0x0][0x208] ;  /* 0x0000820000047ab9 */ /* 0x000fe20000000a00 */
[----:B------:R-:W-:Y:S01]  /*2d290*/  IMAD.IADD R25, R9, 0x1, R25 ;  /* 0x0000000109197824 */ /* 0x000fe200078e0219 */
[----:B------:R-:W1:Y:S03]  /*2d2a0*/  SHFL.IDX PT, R2, R4, RZ, 0x181f ;  /* 0x00181fff04027589 */ /* 0x000e6600000e0000 */
[C---:B------:R-:W-:Y:S01]  /*2d2b0*/  VIADD R5, R25.reuse, 0x10 ;  /* 0x0000001019057836 */ /* 0x040fe20000000000 */
[-C--:B------:R-:W-:Y:S01]  /*2d2c0*/  ISETP.GE.AND P2, PT, R25, R23.reuse, PT ;  /* 0x000000171900720c */ /* 0x080fe20003f46270 */
[----:B------:R-:W-:Y:S03]  /*2d2d0*/  SHFL.IDX PT, R14, R0, 0x7, 0x181f ;  /* 0x00f81f00000e7f89 */ /* 0x000fe600000e0000 */
[----:B------:R-:W-:-:S02]  /*2d2e0*/  ISETP.GE.AND P3, PT, R5, R23, PT ;  /* 0x000000170500720c */ /* 0x000fc40003f66270 */
[----:B------:R-:W2:Y:S07]  /*2d2f0*/  SHFL.IDX PT, R5, R0, 0x1, 0x181f ;  /* 0x00381f0000057f89 */ /* 0x000eae00000e0000 */
[----:B0-----:R-:W-:-:S05]  /*2d300*/  @!P2 IADD3 R3, P1, R32, R3, RZ ;  /* 0x000000032003a210 */ /* 0x001fca0007f3e0ff */
[----:B-1----:R-:W-:Y:S02]  /*2d310*/  @!P2 IMAD.X R7, RZ, RZ, R2, P1 ;  /* 0x000000ffff07a224 */ /* 0x002fe400008e0602 */
[----:B------:R-:W0:Y:S01]  /*2d320*/  SHFL.IDX PT, R2, R4, 0x1, 0x181f ;  /* 0x00381f0004027f89 */ /* 0x000e2200000e0000 */
[----:B--2---:R-:W-:-:S05]  /*2d330*/  @!P3 IADD3 R5, P1, R32, R5, RZ ;  /* 0x000000052005b210 */ /* 0x004fca0007f3e0ff */
[----:B0-----:R-:W-:Y:S02]  /*2d340*/  @!P3 IMAD.X R6, RZ, RZ, R2, P1 ;  /* 0x000000ffff06b224 */ /* 0x001fe400008e0602 */
[----:B------:R-:W-:Y:S02]  /*2d350*/  @!P2 IMAD.MOV.U32 R2, RZ, RZ, R3 ;  /* 0x000000ffff02a224 */ /* 0x000fe400078e0003 */
[----:B------:R-:W-:-:S05]  /*2d360*/  @!P2 IMAD.MOV.U32 R3, RZ, RZ, R7 ;  /* 0x000000ffff03a224 */ /* 0x000fca00078e0007 */
[----:B-----5:R0:W-:Y:S02]  /*2d370*/  @!P2 LDGSTS.E.BYPASS.LTC128B.128 [R8+0x14400], desc[UR4][R2.64], !P0 ;  /* 0x144000000208afae */ /* 0x0201e4000c101d44 */
[----:B0-----:R-:W-:Y:S02]  /*2d380*/  @!P3 IMAD.MOV.U32 R2, RZ, RZ, R5 ;  /* 0x000000ffff02b224 */ /* 0x001fe400078e0005 */
[----:B------:R-:W-:Y:S02]  /*2d390*/  @!P3 IMAD.MOV.U32 R3, RZ, RZ, R6 ;  /* 0x000000ffff03b224 */ /* 0x000fe400078e0006 */
[----:B------:R-:W-:-:S03]  /*2d3a0*/  VIADD R5, R25, 0x20 ;  /* 0x0000002019057836 */ /* 0x000fc60000000000 */
[----:B------:R0:W-:Y:S02]  /*2d3b0*/  @!P3 LDGSTS.E.BYPASS.LTC128B.128 [R8+0x14c00], desc[UR4][R2.64], !P0 ;  /* 0x14c000000208bfae */ /* 0x0001e4000c101d44 */
[----:B------:R-:W-:Y:S02]  /*2d3c0*/  ISETP.GE.AND P1, PT, R5, R23, PT ;  /* 0x000000170500720c */ /* 0x000fe40003f26270 */
[----:B0-----:R-:W0:Y:S04]  /*2d3d0*/  SHFL.IDX PT, R3, R0, 0x2, 0x181f ;  /* 0x00581f0000037f89 */ /* 0x001e2800000e0000 */
[----:B------:R-:W1:Y:S07]  /*2d3e0*/  SHFL.IDX PT, R2, R4, 0x2, 0x181f ;  /* 0x00581f0004027f89 */ /* 0x000e6e00000e0000 */
[----:B0-----:R-:W-:-:S05]  /*2d3f0*/  @!P1 IADD3 R5, P2, R32, R3, RZ ;  /* 0x0000000320059210 */ /* 0x001fca0007f5e0ff */
[----:B-1----:R-:W-:Y:S02]  /*2d400*/  @!P1 IMAD.X R6, RZ, RZ, R2, P2 ;  /* 0x000000ffff069224 */ /* 0x002fe400010e0602 */
[----:B------:R-:W-:Y:S02]  /*2d410*/  @!P1 IMAD.MOV.U32 R2, RZ, RZ, R5 ;  /* 0x000000ffff029224 */ /* 0x000fe400078e0005 */
        /* <DEDUP_REMOVED lines=29> */
[----:B------:R-:W1:Y:S04]  /*2d5f0*/  SHFL.IDX PT, R2, R4, 0x6, 0x181f ;  /* 0x00d81f0004027f89 */ /* 0x000e6800000e0000 */
[----:B------:R-:W2:Y:S03]  /*2d600*/  SHFL.IDX PT, R4, R4, 0x7, 0x181f ;  /* 0x00f81f0004047f89 */ /* 0x000ea600000e0000 */
[----:B0-----:R-:W-:-:S05]  /*2d610*/  @!P2 IADD3 R5, P1, R32, R3, RZ ;  /* 0x000000032005a210 */ /* 0x001fca0007f3e0ff */
[----:B-1----:R-:W-:Y:S02]  /*2d620*/  @!P2 IMAD.X R3, RZ, RZ, R2, P1 ;  /* 0x000000ffff03a224 */ /* 0x002fe400008e0602 */
[----:B------:R-:W-:-:S05]  /*2d630*/  @!P2 IMAD.MOV.U32 R2, RZ, RZ, R5 ;  /* 0x000000ffff02a224 */ /* 0x000fca00078e0005 */
[----:B--2---:R0:W-:Y:S02]  /*2d640*/  @!P2 LDGSTS.E.BYPASS.LTC128B.128 [R8+0x17400], desc[UR4][R2.64], !P0 ;  /* 0x174000000208afae */ /* 0x0041e4000c101d44 */
.L_x_2445:
[----:B------:R-:W-:Y:S01]  /*2d650*/  VIADD R0, R25, 0x70 ;  /* 0x0000007019007836 */ /* 0x000fe20000000000 */
[----:B------:R-:W-:-:S04]  /*2d660*/  ULDC.64 UR4, c[0x0][0x208] ;  /* 0x0000820000047ab9 */ /* 0x000fc80000000a00 */
[----:B------:R-:W-:-:S13]  /*2d670*/  ISETP.GE.AND P1, PT, R0, R23, PT ;  /* 0x000000170000720c */ /* 0x000fda0003f26270 */
[----:B0-----:R-:W-:-:S05]  /*2d680*/  @!P1 IADD3 R2, P2, R32, R14, RZ ;  /* 0x0000000e20029210 */ /* 0x001fca0007f5e0ff */
[----:B------:R-:W-:-:S05]  /*2d690*/  @!P1 IMAD.X R3, RZ, RZ, R4, P2 ;  /* 0x000000ffff039224 */ /* 0x000fca00010e0604 */
[----:B------:R-:W-:Y:S01]  /*2d6a0*/  @!PT LDS RZ, [RZ] ;  /* 0x00000000fffff984 */ /* 0x000fe20000000800 */
[----:B------:R-:W-:Y:S01]  /*2d6b0*/  @!PT LDS RZ, [RZ] ;  /* 0x00000000fffff984 */ /* 0x000fe20000000800 */
[----:B------:R-:W-:Y:S01]  /*2d6c0*/  @!PT LDS RZ, [RZ] ;  /* 0x00000000fffff984 */ /* 0x000fe20000000800 */
[----:B------:R0:W-:Y:S01]  /*2d6d0*/  @!P1 LDGSTS.E.BYPASS.LTC128B.128 [R8+0x17c00], desc[UR4][R2.64], !P0 ;  /* 0x17c0000002089fae */ /* 0x0001e2000c101d44 */
[----:B------:R-:W-:Y:S01]  /*2d6e0*/  PLOP3.LUT P0, PT, PT, PT, PT, 0x80, 0x0 ;  /* 0x000000000000781c */ /* 0x000fe20003f0f070 */
[----:B------:R-:W-:-:S12]  /*2d6f0*/  NOP ;  /* 0x0000000000007918 */ /* 0x000fd80000000000 */
.L_x_2139:
        /* <DEDUP_REMOVED lines=16> */
[----:B------:R-:W-:Y:S01]  /*2d800*/  VIADD R34, R28, 0xfffffffe ;  /* 0xfffffffe1c227836 */ /* 0x000fe20000000000 */
[----:B------:R-:W-:Y:S01]  /*2d810*/  BSSY B0, `(.L_x_2140) ;  /* 0x0000004000007945 */ /* 0x000fe20003800000 */
[----:B------:R-:W1:Y:S03]  /*2d820*/  SYNCS.PHASECHK.TRANS64.TRYWAIT P0, [R17+URZ+0x22820], R0 ;  /* 0x02282000110075a7 */ /* 0x000e66000800017f */
[----:B--2---:R-:W-:Y:S01]  /*2d830*/  ISETP.GE.AND P1, PT, R34, R2, PT ;  /* 0x000000022200720c */ /* 0x004fe20003f26270 */
[----:B01----:R-:W-:-:S12]  /*2d840*/  @!P0 BRA `(.L_x_2141) ;  /* 0x0000009c007c8947 */ /* 0x003fd80003800000 */
.L_x_2446:
[----:B------:R-:W-:Y:S05]  /*2d850*/  BSYNC B0 ;  /* 0x0000000000007941 */ /* 0x000fea0003800000 */
.L_x_2140:
[----:B------:R-:W-:Y:S05]  /*2d860*/  @!P1 BRA `(.L_x_2142) ;  /* 0x0000001800209947 */ /* 0x000fea0003800000 */
[----:B------:R-:W-:Y:S02]  /*2d870*/  IMAD.MOV.U32 R20, RZ, RZ, R33 ;  /* 0x000000ffff147224 */ /* 0x000fe400078e0021 */
[----:B------:R-:W-:-:S07]  /*2d880*/  IMAD.MOV.U32 R21, RZ, RZ, R37 ;  /* 0x000000ffff157224 */ /* 0x000fce00078e0025 */
.L_x_2162:
[----:B0-----:R-:W2:Y:S01]  /*2d890*/  LDL R0, [R1+0x4] ;  /* 0x0000040001007983 */ /* 0x001ea20000100800 */
[----:B------:R-:W0:Y:S03]  /*2d8a0*/  LDC R7, c[0x0][0x430] ;  /* 0x00010c00ff077b82 */ /* 0x000e260000000800 */
[----:B------:R-:W3:Y:S01]  /*2d8b0*/  LDL R10, [R1+0x8] ;  /* 0x00000800010a7983 */ /* 0x000ee20000100800 */
[----:B-1----:R-:W1:Y:S01]  /*2d8c0*/  S2R R2, SR_TID.X ;  /* 0x0000000000027919 */ /* 0x002e620000002100 */
[----:B------:R-:W4:Y:S02]  /*2d8d0*/  S2R R8, SR_TID.X ;  /* 0x0000000000087919 */ /* 0x000f240000002100 */
[----:B------:R-:W3:Y:S01]  /*2d8e0*/  LDL R12, [R1+0xc] ;  /* 0x00000c00010c7983 */ /* 0x000ee20000100800 */
[----:B0-----:R-:W-:-:S13]  /*2d8f0*/  ISETP.NE.AND P0, PT, R7, 0x1, PT ;  /* 0x000000010700780c */ /* 0x001fda0003f05270 */
[----:B------:R-:W0:Y:S01]  /*2d900*/  @P0 LDC R4, c[0x0][0x434] ;  /* 0x00010d00ff040b82 */ /* 0x000e220000000800 */
[C---:B-1----:R-:W-:Y:S01]  /*2d910*/  LOP3.LUT R3, R2.reuse, 0x7f, RZ, 0xc0, !PT ;  /* 0x0000007f02037812 */ /* 0x042fe200078ec0ff */
[----:B------:R-:W-:-:S03]  /*2d920*/  IMAD.SHL.U32 R5, R2, 0x10, RZ ;  /* 0x0000001002057824 */ /* 0x000fc600078e00ff */
[----:B------:R-:W-:-:S03]  /*2d930*/  SHF.R.U32.HI R3, RZ, 0x3, R3 ;  /* 0x00000003ff037819 */ /* 0x000fc60000011603 */
[----:B------:R-:W1:Y:S01]  /*2d940*/  @P0 LDC R9, c[0x0][0x434] ;  /* 0x00010d00ff090b82 */ /* 0x000e620000000800 */
[----:B------:R-:W-:-:S07]  /*2d950*/  LOP3.LUT R5, R3, 0x70, R5, 0xf8, !PT ;  /* 0x0000007003057812 */ /* 0x000fce00078ef805 */
[----:B------:R-:W1:Y:S01]  /*2d960*/  @P0 LDC R3, c[0x0][0x438] ;  /* 0x00010e00ff030b82 */ /* 0x000e620000000800 */
[----:B------:R-:W-:-:S04]  /*2d970*/  LOP3.LUT R2, R2, 0x7f, RZ, 0xc0, !PT ;  /* 0x0000007f02027812 */ /* 0x000fc800078ec0ff */
[----:B------:R-:W-:Y:S01]  /*2d980*/  SHF.R.U32.HI R6, RZ, 0x3, R2 ;  /* 0x00000003ff067819 */ /* 0x000fe20000011602 */
[----:B----4-:R-:W-:-:S05]  /*2d990*/  IMAD.SHL.U32 R8, R8, 0x10, RZ ;  /* 0x0000001008087824 */ /* 0x010fca00078e00ff */
[----:B------:R-:W-:-:S04]  /*2d9a0*/  LOP3.LUT R8, R6, 0x70, R8, 0xf8, !PT ;  /* 0x0000007006087812 */ /* 0x000fc800078ef808 */
[----:B------:R-:W-:Y:S01]  /*2d9b0*/  LOP3.LUT R8, R8, 0x80, RZ, 0xfc, !PT ;  /* 0x0000008008087812 */ /* 0x000fe200078efcff */
[----:B------:R-:W-:Y:S05]  /*2d9c0*/  YIELD ;  /* 0x0000000000007946 */ /* 0x000fea0003800000 */
[----:B------:R-:W-:Y:S01]  /*2d9d0*/  ULDC.64 UR4, c[0x0][0x428] ;  /* 0x00010a0000047ab9 */ /* 0x000fe20000000a00 */
[----:B------:R-:W-:Y:S01]  /*2d9e0*/  ULDC.64 UR6, c[0x0][0x418] ;  /* 0x0001060000067ab9 */ /* 0x000fe20000000a00 */
[----:B------:R-:W-:Y:S01]  /*2d9f0*/  ULDC.64 UR8, c[0x0][0x208] ;  /* 0x0000820000087ab9 */ /* 0x000fe20000000a00 */
[----:B--2---:R-:W-:-:S04]  /*2da00*/  IMAD R0, R34, 0xa0, R0 ;  /* 0x000000a022007824 */ /* 0x004fc800078e0200 */
[----:B------:R-:W-:-:S04]  /*2da10*/  IMAD.IADD R5, R5, 0x1, R0 ;  /* 0x0000000105057824 */ /* 0x000fc800078e0200 */
[----:B0-----:R-:W-:-:S04]  /*2da20*/  @P0 IMAD.HI.U32 R4, R5, R4, RZ ;  /* 0x0000000405040227 */ /* 0x001fc800078e00ff */
[----:B------:R-:W-:Y:S01]  /*2da30*/  IMAD.MOV.U32 R2, RZ, RZ, R5 ;  /* 0x000000ffff027224 */ /* 0x000fe200078e0005 */
[----:B-1----:R-:W-:Y:S02]  /*2da40*/  @P0 SHF.R.U32.HI R2, RZ, R3, R4 ;  /* 0x00000003ff020219 */ /* 0x002fe40000011604 */
[----:B------:R-:W0:Y:S01]  /*2da50*/  @P0 LDC R3, c[0x0][0x438] ;  /* 0x00010e00ff030b82 */ /* 0x000e220000000800 */
[----:B------:R-:W-:-:S04]  /*2da60*/  IMAD.IADD R0, R8, 0x1, R0 ;  /* 0x0000000108007824 */ /* 0x000fc800078e0200 */
[----:B------:R-:W-:-:S04]  /*2da70*/  @P0 IMAD.HI.U32 R6, R0, R9, RZ ;  /* 0x0000000900060227 */ /* 0x000fc800078e00ff */
[----:B------:R-:W-:Y:S02]  /*2da80*/  IMAD.MOV.U32 R4, RZ, RZ, R0 ;  /* 0x000000ffff047224 */ /* 0x000fe400078e0000 */
[----:B------:R-:W-:-:S04]  /*2da90*/  IMAD.MOV R9, RZ, RZ, -R2 ;  /* 0x000000ffff097224 */ /* 0x000fc800078e0a02 */
[----:B------:R-:W-:Y:S01]  /*2daa0*/  IMAD R9, R7, R9, R5 ;  /* 0x0000000907097224 */ /* 0x000fe200078e0205 */
[----:B0-----:R-:W-:-:S05]  /*2dab0*/  @P0 SHF.R.U32.HI R4, RZ, R3, R6 ;  /* 0x00000003ff040219 */ /* 0x001fca0000011606 */
[----:B------:R-:W-:-:S04]  /*2dac0*/  IMAD.MOV R3, RZ, RZ, -R4 ;  /* 0x000000ffff037224 */ /* 0x000fc800078e0a04 */
[----:B------:R-:W-:Y:S01]  /*2dad0*/  IMAD R7, R7, R3, R0 ;  /* 0x0000000307077224 */ /* 0x000fe200078e0200 */
[----:B------:R-:W-:Y:S01]  /*2dae0*/  SHF.R.S32.HI R3, RZ, 0x1f, R2 ;  /* 0x0000001fff037819 */ /* 0x000fe20000011402 */
[----:B---3--:R-:W-:-:S04]  /*2daf0*/  IMAD R0, R10, UR4, RZ ;  /* 0x000000040a007c24 */ /* 0x008fc8000f8e02ff */
[C---:B------:R-:W-:Y:S02]  /*2db00*/  IMAD R0, R36.reuse, UR5, R0 ;  /* 0x0000000524007c24 */ /* 0x040fe4000f8e0200 */
[----:B------:R-:W-:-:S04]  /*2db10*/  IMAD.WIDE.U32 R2, R36, UR4, R2 ;  /* 0x0000000424027c25 */ /* 0x000fc8000f8e0002 */
[----:B------:R-:W-:Y:S01]  /*2db20*/  IMAD.IADD R3, R0, 0x1, R3 ;  /* 0x0000000100037824 */ /* 0x000fe200078e0203 */
[----:B------:R-:W-:-:S04]  /*2db30*/  LEA R10, P0, R2, UR6, 0x2 ;  /* 0x00000006020a7c11 */ /* 0x000fc8000f8010ff */
[----:B------:R-:W-:-:S05]  /*2db40*/  LEA.HI.X R11, R2, UR7, R3, 0x2, P0 ;  /* 0x00000007020b7c11 */ /* 0x000fca00080f1403 */
[----:B------:R-:W2:Y:S01]  /*2db50*/  LDG.E R10, desc[UR8][R10.64] ;  /* 0x000000080a0a7981 */ /* 0x000ea2000c1e1900 */
[----:B------:R-:W-:Y:S02]  /*2db60*/  ISETP.GT.U32.AND P1, PT, R8, 0x9f, PT ;  /* 0x0000009f0800780c */ /* 0x000fe40003f24070 */
[----:B------:R-:W-:Y:S01]  /*2db70*/  LOP3.LUT P2, RZ, R16, 0x4, RZ, 0xc0, !PT ;  /* 0x0000000410ff7812 */ /* 0x000fe2000784c0ff */
[----:B------:R-:W-:-:S10]  /*2db80*/  VIADD R33, R20, 0x1 ;  /* 0x0000000114217836 */ /* 0x000fd40000000000 */
[--C-:B------:R-:W-:Y:S01]  /*2db90*/  @!P1 SHF.R.S32.HI R3, RZ, 0x1f, R4.reuse ;  /* 0x0000001fff039819 */ /* 0x100fe20000011404 */
[----:B------:R-:W-:-:S04]  /*2dba0*/  @!P1 IMAD.MOV.U32 R2, RZ, RZ, R4 ;  /* 0x000000ffff029224 */ /* 0x000fc800078e0004 */
[----:B------:R-:W-:-:S04]  /*2dbb0*/  @!P1 IMAD.WIDE.U32 R2, R36, UR4, R2 ;  /* 0x0000000424029c25 */ /* 0x000fc8000f8e0002 */
        /* <DEDUP_REMOVED lines=14> */
.L_x_2143:
[----:B------:R-:W-:Y:S01]  /*2dca0*/  IMAD R0, R33, 0x8, R17 ;  /* 0x0000000821007824 */ /* 0x000fe200078e0211 */
[----:B------:R-:W-:Y:S01]  /*2dcb0*/  SHF.L.U32 R30, R37, 0x1f, RZ ;  /* 0x0000001f251e7819 */ /* 0x000fe200000006ff */
[----:B------:R-:W-:Y:S01]  /*2dcc0*/  BSSY B0, `(.L_x_2144) ;  /* 0x0000004000007945 */ /* 0x000fe20003800000 */
[----:B------:R-:W-:Y:S02]  /*2dcd0*/  SHF.R.S32.HI R23, RZ, 0x1f, R9 ;  /* 0x0000001fff177819 */ /* 0x000fe40000011409 */
[----:B------:R-:W0:Y:S02]  /*2dce0*/  SYNCS.PHASECHK.TRANS64.TRYWAIT P0, [R0+URZ+0x22880], R30 ;  /* 0x0228801e000075a7 */ /* 0x000e24000800017f */
[----:B0-----:R-:W-:Y:S05]  /*2dcf0*/  @!P0 BRA `(.L_x_2145) ;  /* 0x0000009800648947 */ /* 0x001fea0003800000 */
.L_x_2447:
[----:B------:R-:W-:Y:S05]  /*2dd00*/  BSYNC B0 ;  /* 0x0000000000007941 */ /* 0x000fea0003800000 */
.L_x_2144:
        /* <DEDUP_REMOVED lines=37> */
[----:B------:R-:W-:Y:S01]  /*2df60*/  IMAD.IADD R6, R17, 0x1, R6 ;  /* 0x0000000111067824 */ /* 0x000fe200078e0206 */
[----:B------:R-:W-:Y:S02]  /*2df70*/  ULDC.64 UR4, c[0x0][0x208] ;  /* 0x0000820000047ab9 */ /* 0x000fe40000000a00 */
[----:B------:R-:W2:Y:S04]  /*2df80*/  SHFL.IDX PT, R3, R5, RZ, 0x181f ;  /* 0x00181fff05037589 */ /* 0x000ea800000e0000 */
[----:B------:R-:W3:Y:S04]  /*2df90*/  SHFL.IDX PT, R11, R4, 0x1, 0x181f ;  /* 0x00381f00040b7f89 */ /* 0x000ee800000e0000 */
[----:B------:R-:W4:Y:S01]  /*2dfa0*/  SHFL.IDX PT, R31, R5, 0x1, 0x181f ;  /* 0x00381f00051f7f89 */ /* 0x000f2200000e0000 */
        /* <DEDUP_REMOVED lines=43> */
.L_x_2469:
[----:B--2---:R-:W-:Y:S01]  /*2e260*/  IADD3 R2, P0, R32, R2, RZ ;  /* 0x0000000220027210 */ /* 0x004fe20007f1e0ff */
[----:B------:R-:W-:-:S04]  /*2e270*/  ULDC.64 UR4, c[0x0][0x208] ;  /* 0x0000820000047ab9 */ /* 0x000fc80000000a00 */
[----:B------:R-:W-:Y:S01]  /*2e280*/  IMAD.X R3, RZ, RZ, R19, P0 ;  /* 0x000000ffff037224 */ /* 0x000fe200000e0613 */
[----:B------:R-:W-:-:S04]  /*2e290*/  PLOP3.LUT P0, PT, PT, PT, PT, 0x80, 0x0 ;  /* 0x000000000000781c */ /* 0x000fc80003f0f070 */
[----:B------:R-:W-:Y:S01]  /*2e2a0*/  @!PT LDS RZ, [RZ] ;  /* 0x00000000fffff984 */ /* 0x000fe20000000800 */
[----:B------:R-:W-:Y:S01]  /*2e2b0*/  @!PT LDS RZ, [RZ] ;  /* 0x00000000fffff984 */ /* 0x000fe20000000800 */
[----:B------:R-:W-:Y:S01]  /*2e2c0*/  @!PT LDS RZ, [RZ] ;  /* 0x00000000fffff984 */ /* 0x000fe20000000800 */
[----:B------:R2:W-:Y:S01]  /*2e2d0*/  LDGSTS.E.BYPASS.LTC128B.128 [R6+0xec00], desc[UR4][R2.64], !P2 ;  /* 0x0ec0000002067fae */ /* 0x0005e2000d101d44 */
[----:B------:R-:W-:-:S08]  /*2e2e0*/  NOP ;  /* 0x0000000000007918 */ /* 0x000fd00000000000 */
.L_x_2147:
        /* <DEDUP_REMOVED lines=10> */
.L_x_2148:
[----:B------:R3:W-:Y:S01]  /*2e390*/  SYNCS.ARRIVE.TRANS64.A1T0 RZ, [R0+URZ+0x22870], RZ ;  /* 0x022870ff00ff79a7 */ /* 0x0007e2000810003f */
[----:B------:R-:W-:Y:S05]  /*2e3a0*/  @!P3 BRA `(.L_x_2149) ;  /* 0x000000000004b947 */ /* 0x000fea0003800000 */
[----:B------:R-:W-:Y:S01]  /*2e3b0*/  BPT.TRAP 0x1 ;  /* 0x000000040000795c */ /* 0x000fe20000300000 */
.L_x_2149:
[----:B------:R-:W4:Y:S01]  /*2e3c0*/  SYNCS.PHASECHK.TRANS64.TRYWAIT P0, [R0+URZ+0x22840], R30 ;  /* 0x0228401e000075a7 */ /* 0x000f22000800017f */
[----:B------:R-:W-:Y:S04]  /*2e3d0*/  BSSY B0, `(.L_x_2150) ;  /* 0x0000002000007945 */ /* 0x000fe80003800000 */
[----:B----4-:R-:W-:Y:S05]  /*2e3e0*/  @!P0 BRA `(.L_x_2151) ;  /* 0x0000009c008c8947 */ /* 0x010fea0003800000 */
.L_x_2470:
[----:B------:R-:W-:Y:S05]  /*2e3f0*/  BSYNC B0 ;  /* 0x0000000000007941 */ /* 0x000fea0003800000 */
.L_x_2150:
        /* <DEDUP_REMOVED lines=10> */
[----:B------:R-:W-:Y:S02]  /*2e4a0*/  IMAD R9, R25, UR4, RZ ;  /* 0x0000000419097c24 */ /* 0x000fe4000f8e02ff */
[----:B------:R-:W-:Y:S02]  /*2e4b0*/  IMAD.IADD R5, R3, 0x1, R29 ;  /* 0x0000000103057824 */ /* 0x000fe400078e021d */
[----:B------:R-:W-:Y:S02]  /*2e4c0*/  IMAD.MOV.U32 R4, RZ, RZ, R2 ;  /* 0x000000ffff047224 */ /* 0x000fe400078e0002 */
[C---:B------:R-:W-:Y:S01]  /*2e4d0*/  IMAD R9, R7.reuse, UR5, R9 ;  /* 0x0000000507097c24 */ /* 0x040fe2000f8e0209 */
[----:B-----5:R-:W-:Y:S01]  /*2e4e0*/  ISETP.GE.AND P2, PT, R32, R11, PT ;  /* 0x0000000b2000720c */ /* 0x020fe20003f46270 */
        /* <DEDUP_REMOVED lines=17> */
[----:B------:R-:W2:Y:S01]  /*2e600*/  SHFL.IDX PT, R2, R4, RZ, 0x181f ;  /* 0x00181fff04027589 */ /* 0x000ea200000e0000 */
[----:B------:R-:W-:-:S03]  /*2e610*/  ULDC.64 UR4, c[0x0][0x208] ;  /* 0x0000820000047ab9 */ /* 0x000fc60000000a00 */
        /* <DEDUP_REMOVED lines=8> */
[----:B------:R-:W-:Y:S03]  /*2e6a0*/  SHFL.IDX PT, R10, R4, 0x7, 0x181f ;  /* 0x00f81f00040a7f89 */ /* 0x000fe600000e0000 */
[----:B-1----:R-:W-:Y:S02]  /*2e6b0*/  IMAD.X R3, RZ, RZ, R9, P0 ;  /* 0x000000ffff037224 */ /* 0x002fe400000e0609 */
        /* <DEDUP_REMOVED lines=25> */
[----:B0-----:R-:W-:-:S05]  /*2e850*/  IADD3 R2, P0, R32, R2, RZ ;  /* 0x0000000220027210 */ /* 0x001fca0007f1e0ff */
[----:B------:R-:W-:-:S05]  /*2e860*/  IMAD.X R3, RZ, RZ, R9, P0 ;  /* 0x000000ffff037224 */ /* 0x000fca00000e0609 */
        /* <DEDUP_REMOVED lines=9> */
.L_x_2492:
[----:B0-----:R-:W-:Y:S01]  /*2e900*/  IADD3 R2, P0, R32, R14, RZ ;  /* 0x0000000e20027210 */ /* 0x001fe20007f1e0ff */
        /* <DEDUP_REMOVED lines=8> */
.L_x_2153:
        /* <DEDUP_REMOVED lines=10> */
.L_x_2154:
[----:B------:R3:W-:Y:S02]  /*2ea30*/  SYNCS.ARRIVE.TRANS64.A1T0 RZ, [R0+URZ+0x22830], RZ ;  /* 0x022830ff00ff79a7 */ /* 0x0007e4000810003f */
[----:B---34-:R-:W-:-:S05]  /*2ea40*/  IMAD.U32 R0, RZ, RZ, UR36 ;  /* 0x00000024ff007e24 */ /* 0x018fca000f8e00ff */
[----:B------:R-:W-:-:S13]  /*2ea50*/  ISETP.NE.AND P0, PT, R0, 0x3, PT ;  /* 0x000000030000780c */ /* 0x000fda0003f05270 */
[----:B------:R-:W-:Y:S05]  /*2ea60*/  @!P0 BRA `(.L_x_2155) ;  /* 0x0000000000048947 */ /* 0x000fea0003800000 */
[----:B------:R-:W-:Y:S01]  /*2ea70*/  BPT.TRAP 0x1 ;  /* 0x000000040000795c */ /* 0x000fe20000300000 */
.L_x_2155:
[----:B------:R-:W-:Y:S01]  /*2ea80*/  LOP3.LUT R0, R21, 0x1, RZ, 0x3c, !PT ;  /* 0x0000000115007812 */ /* 0x000fe200078e3cff */
[----:B0-----:R-:W-:Y:S01]  /*2ea90*/  IMAD R3, R20, 0x8, R17 ;  /* 0x0000000814037824 */ /* 0x001fe200078e0211 */
[----:B------:R-:W-:Y:S02]  /*2eaa0*/  BSSY B0, `(.L_x_2156) ;  /* 0x0000004000007945 */ /* 0x000fe40003800000 */
[----:B------:R-:W-:-:S04]  /*2eab0*/  SHF.L.U32 R0, R0, 0x1f, RZ ;  /* 0x0000001f00007819 */ /* 0x000fc800000006ff */
[----:B------:R-:W0:Y:S02]  /*2eac0*/  SYNCS.PHASECHK.TRANS64.TRYWAIT P2, [R3+URZ+0x22870], R0 ;  /* 0x02287000030075a7 */ /* 0x000e24000804017f */
[----:B0-----:R-:W-:Y:S05]  /*2ead0*/  @!P2 BRA `(.L_x_2157) ;  /* 0x000000a000a4a947 */ /* 0x001fea0003800000 */
.L_x_2493:
[----:B------:R-:W-:Y:S05]  /*2eae0*/  BSYNC B0 ;  /* 0x0000000000007941 */ /* 0x000fea0003800000 */
.L_x_2156:
[----:B------:R-:W-:-:S13]  /*2eaf0*/  LOP3.LUT P2, RZ, R16, 0x4, RZ, 0xc0, !PT ;  /* 0x0000000410ff7812 */ /* 0x000fda000784c0ff */
[----:B------:R-:W-:Y:S05]  /*2eb00*/  @!P2 BRA `(.L_x_2158) ;  /* 0x000000000004a947 */ /* 0x000fea0003800000 */
[----:B------:R-:W-:Y:S01]  /*2eb10*/  BPT.TRAP 0x1 ;  /* 0x000000040000795c */ /* 0x000fe20000300000 */
.L_x_2158:
[----:B0-----:R-:W-:Y:S01]  /*2eb20*/  SHF.L.U32 R0, R21, 0x1f, RZ ;  /* 0x0000001f15007819 */ /* 0x001fe200000006ff */
[----:B------:R-:W-:-:S03]  /*2eb30*/  IMAD R12, R20, 0x5000, RZ ;  /* 0x00005000140c7824 */ /* 0x000fc600078e02ff */
[----:B------:R-:W0:Y:S02]  /*2eb40*/  SYNCS.PHASECHK.TRANS64.TRYWAIT P2, [R3+URZ+0x22860], R0 ;  /* 0x02286000030075a7 */ /* 0x000e24000804017f */
[----:B0-----:R-:W-:Y:S05]  /*2eb50*/  @!P2 BRA `(.L_x_2159) ;  /* 0x000000a00098a947 */ /* 0x001fea0003800000 */
.L_x_2494:
        /* <DEDUP_REMOVED lines=78> */
.L_x_2160:
[----:B-1----:R1:W-:Y:S01]  /*2f040*/  SYNCS.ARRIVE.TRANS64.A1T0 RZ, [R3+URZ+0x22850], RZ ;  /* 0x022850ff03ff79a7 */ /* 0x0023e2000810003f */
[----:B------:R-:W-:Y:S06]  /*2f050*/  BAR.SYNC.DEFER_BLOCKING 0x2, 0x80 ;  /* 0x0082000000007b1d */ /* 0x000fec0000010000 */
[----:B------:R-:W-:Y:S05]  /*2f060*/  @!P0 BRA `(.L_x_2161) ;  /* 0x0000000000048947 */ /* 0x000fea0003800000 */
[----:B------:R-:W-:Y:S01]  /*2f070*/  BPT.TRAP 0x1 ;  /* 0x000000040000795c */ /* 0x000fe20000300000 */
.L_x_2161:
[----:B------:R-:W2:Y:S01]  /*2f080*/  LDL R0, [R1+0x10] ;  /* 0x0000100001007983 */ /* 0x000ea20000100800 */
[----:B-1----:R-:W-:Y:S02]  /*2f090*/  VIADD R3, R3, 0x22880 ;  /* 0x0002288003037836 */ /* 0x002fe40000000000 */
[----:B------:R-:W-:Y:S02]  /*2f0a0*/  IMAD.MOV.U32 R20, RZ, RZ, R33 ;  /* 0x000000ffff147224 */ /* 0x000fe400078e0021 */
[----:B------:R-:W-:Y:S01]  /*2f0b0*/  IMAD.MOV.U32 R21, RZ, RZ, R37 ;  /* 0x000000ffff157224 */ /* 0x000fe200078e0025 */
[----:B--2---:R-:W-:-:S04]  /*2f0c0*/  PRMT R3, R0, 0x654, R3 ;  /* 0x0000065400037816 */ /* 0x004fc80000000003 */
[----:B------:R1:W-:Y:S01]  /*2f0d0*/  SYNCS.ARRIVE.TRANS64.RED.A1T0 RZ, [R3+URZ], RZ ;  /* 0x000000ff03ff79a7 */ /* 0x0003e2000810043f */
[----:B------:R-:W-:Y:S05]  /*2f0e0*/  @P1 BRA `(.L_x_2162) ;  /* 0xffffffe400e81947 */ /* 0x000fea000383ffff */
.L_x_2142:
        /* <DEDUP_REMOVED lines=10> */
[----:B------:R-:W0:Y:S01]  /*2f190*/  FLO.U32 R0, UR4 ;  /* 0x0000000400007d00 */ /* 0x000e2200080e0000 */
[----:B------:R-:W-:Y:S01]  /*2f1a0*/  ULDC.64 UR6, c[0x0][0x208] ;  /* 0x0000820000067ab9 */ /* 0x000fe20000000a00 */
        /* <DEDUP_REMOVED lines=8> */
.L_x_2164:
[----:B------:R-:W-:Y:S05]  /*2f230*/  BSYNC B0 ;  /* 0x0000000000007941 */ /* 0x000fea0003800000 */
.L_x_2163:
[----:B------:R-:W-:Y:S05]  /*2f240*/  @!P0 BRA `(.L_x_2165) ;  /* 0x0000000000048947 */ /* 0x000fea0003800000 */
[----:B------:R-:W-:Y:S01]  /*2f250*/  BPT.TRAP 0x1 ;  /* 0x000000040000795c */ /* 0x000fe20000300000 */
.L_x_2165:
[----:B-1----:R-:W-:Y:S01]  /*2f260*/  LOP3.LUT R3, R37, 0x1, RZ, 0x3c, !PT ;  /* 0x0000000125037812 */ /* 0x002fe200078e3cff */
[----:B------:R-:W-:Y:S01]  /*2f270*/  IMAD R18, R33, 0x8, R17 ;  /* 0x0000000821127824 */ /* 0x000fe200078e0211 */
[----:B------:R-:W-:Y:S02]  /*2f280*/  BSSY B0, `(.L_x_2166) ;  /* 0x0000004000007945 */ /* 0x000fe40003800000 */
[----:B------:R-:W-:-:S04]  /*2f290*/  SHF.L.U32 R3, R3, 0x1f, RZ ;  /* 0x0000001f03037819 */ /* 0x000fc800000006ff */
[----:B------:R-:W0:Y:S02]  /*2f2a0*/  SYNCS.PHASECHK.TRANS64.TRYWAIT P1, [R18+URZ+0x22870], R3 ;  /* 0x02287003120075a7 */ /* 0x000e24000802017f */
[----:B0-----:R-:W-:Y:S05]  /*2f2b0*/  @!P1 BRA `(.L_x_2167) ;  /* 0x0000009800d49947 */ /* 0x001fea0003800000 */
.L_x_2495:
[----:B------:R-:W-:Y:S05]  /*2f2c0*/  BSYNC B0 ;  /* 0x0000000000007941 */ /* 0x000fea0003800000 */
.L_x_2166:
[----:B------:R-:W-:-:S13]  /*2f2d0*/  LOP3.LUT P1, RZ, R16, 0x4, RZ, 0xc0, !PT ;  /* 0x0000000410ff7812 */ /* 0x000fda000782c0ff */
[----:B------:R-:W-:Y:S05]  /*2f2e0*/  @!P1 BRA `(.L_x_2168) ;  /* 0x0000000000049947 */ /* 0x000fea0003800000 */
[----:B------:R-:W-:Y:S01]  /*2f2f0*/  BPT.TRAP 0x1 ;  /* 0x000000040000795c */ /* 0x000fe20000300000 */
.L_x_2168:
[----:B0-----:R-:W-:-:S04]  /*2f300*/  SHF.L.U32 R3, R37, 0x1f, RZ ;  /* 0x0000001f25037819 */ /* 0x001fc800000006ff */
[----:B------:R-:W0:Y:S02]  /*2f310*/  SYNCS.PHASECHK.TRANS64.TRYWAIT P1, [R18+URZ+0x22860], R3 ;  /* 0x02286003120075a7 */ /* 0x000e24000802017f */
[----:B0-----:R-:W-:Y:S05]  /*2f320*/  @!P1 BRA `(.L_x_2169) ;  /* 0x0000009800cc9947 */ /* 0x001fea0003800000 */
.L_x_2496:
[----:B------:R-:W2:Y:S04]  /*2f330*/  LDL R2, [R1+0x1c] ;  /* 0x00001c0001027983 */ /* 0x000ea80000100800 */
[----:B------:R-:W0:Y:S04]  /*2f340*/  LDL R4, [R1+0x20] ;  /* 0x0000200001047983 */ /* 0x000e280000100800 */
[----:B------:R-:W3:Y:S01]  /*2f350*/  LDL R14, [R1+0x18] ;  /* 0x00001800010e7983 */ /* 0x000ee20000100800 */
[----:B------:R-:W-:Y:S01]  /*2f360*/  IMAD R0, R33, 0x5000, RZ ;  /* 0x0000500021007824 */ /* 0x000fe200078e02ff */
[----:B------:R-:W-:Y:S05]  /*2f370*/  WARPSYNC.ALL ;  /* 0x0000000000007948 */ /* 0x000fea0003800000 */
[----:B------:R-:W-:-:S02]  /*2f380*/  LOP3.LUT P1, RZ, R16, 0x4, RZ, 0xc0, !PT ;  /* 0x0000000410ff7812 */ /* 0x000fc4000782c0ff */
[----:B--2---:R-:W-:-:S05]  /*2f390*/  LOP3.LUT R2, R0, R2, RZ, 0xfc, !PT ;  /* 0x0000000200027212 */ /* 0x004fca00078efcff */
[----:B------:R-:W-:Y:S01]  /*2f3a0*/  IMAD.IADD R2, R17, 0x1, R2 ;  /* 0x0000000111027824 */ /* 0x000fe200078e0202 */
[----:B---3--:R-:W-:-:S03]  /*2f3b0*/  LOP3.LUT R0, R0, R14, RZ, 0xfc, !PT ;  /* 0x0000000e00007212 */ /* 0x008fc600078efcff */
[----:B0-----:R-:W-:Y:S01]  /*2f3c0*/  IMAD.IADD R3, R4, 0x1, R2 ;  /* 0x0000000104037824 */ /* 0x001fe200078e0202 */
        /* <DEDUP_REMOVED lines=69> */
.L_x_2170:
[----:B-1----:R1:W-:Y:S01]  /*2f820*/  SYNCS.ARRIVE.TRANS64.A1T0 RZ, [R18+URZ+0x22850], RZ ;  /* 0x022850ff12ff79a7 */ /* 0x0023e2000810003f */
[----:B------:R-:W-:Y:S06]  /*2f830*/  BAR.SYNC.DEFER_BLOCKING 0x2, 0x80 ;  /* 0x0082000000007b1d */ /* 0x000fec0000010000 */
[----:B------:R-:W-:Y:S05]  /*2f840*/  @!P0 BRA `(.L_x_2171) ;  /* 0x0000000000048947 */ /* 0x000fea0003800000 */
[----:B------:R-:W-:Y:S01]  /*2f850*/  BPT.TRAP 0x1 ;  /* 0x000000040000795c */ /* 0x000fe20000300000 */
.L_x_2171:
[----:B0-----:R-:W2:Y:S01]  /*2f860*/  LDL R0, [R1+0x10] ;  /* 0x0000100001007983 */ /* 0x001ea20000100800 */
[----:B-1----:R-:W-:Y:S02]  /*2f870*/  VIADD R18, R18, 0x22880 ;  /* 0x0002288012127836 */ /* 0x002fe40000000000 */
[----:B------:R-:W-:-:S05]  /*2f880*/  VIADD R33, R33, 0x1 ;  /* 0x0000000121217836 */ /* 0x000fca0000000000 */
[----:B------:R-:W-:-:S04]  /*2f890*/  ISETP.NE.AND P0, PT, R33, 0x2, PT ;  /* 0x000000022100780c */ /* 0x000fc80003f05270 */
[----:B------:R-:W-:Y:S02]  /*2f8a0*/  SEL R33, R33, RZ, P0 ;  /* 0x000000ff21217207 */ /* 0x000fe40000000000 */
[----:B--2---:R-:W-:Y:S02]  /*2f8b0*/  PRMT R18, R0, 0x654, R18 ;  /* 0x0000065400127816 */ /* 0x004fe40000000012 */
[----:B------:R-:W-:Y:S02]  /*2f8c0*/  SEL R0, RZ, 0x1, P0 ;  /* 0x00000001ff007807 */ /* 0x000fe40000000000 */
[----:B------:R0:W-:Y:S02]  /*2f8d0*/  SYNCS.ARRIVE.TRANS64.RED.A1T0 RZ, [R18+URZ], RZ ;  /* 0x000000ff12ff79a7 */ /* 0x0001e4000810043f */
[----:B------:R-:W-:-:S07]  /*2f8e0*/  LOP3.LUT R37, R37, R0, RZ, 0x3c, !PT ;  /* 0x0000000025257212 */ /* 0x000fce00078e3cff */
.L_x_2114:
[----:B------:R-:W-:-:S13]  /*2f8f0*/  LOP3.LUT P0, RZ, R16, 0x200, RZ, 0xc0, !PT ;  /* 0x0000020010ff7812 */ /* 0x000fda000780c0ff */
[----:B------:R-:W-:Y:S05]  /*2f900*/  @!P0 BRA `(.L_x_2172) ;  /* 0x0000000000288947 */ /* 0x000fea0003800000 */
[----:B------:R-:W-:Y:S05]  /*2f910*/  WARPSYNC.ALL ;  /* 0x0000000000007948 */ /* 0x000fea0003800000 */
[----:B------:R-:W3:Y:S08]  /*2f920*/  S2UR UR4, SR_CgaCtaId ;  /* 0x00000000000479c3 */ /* 0x000ef00000008800 */
[----:B------:R-:W-:Y:S01]  /*2f930*/  BAR.SYNC.DEFER_BLOCKING 0x5, 0x180 ;  /* 0x0146000000007b1d */ /* 0x000fe20000010000 */
[----:B------:R-:W-:Y:S01]  /*2f940*/  MOV R17, 0x400 ;  /* 0x0000040000117802 */ /* 0x000fe20000000f00 */
[----:B---3--:R-:W-:-:S05]  /*2f950*/  IMAD.U32 R0, RZ, RZ, UR4 ;  /* 0x00000004ff007e24 */ /* 0x008fca000f8e00ff */
[----:B------:R-:W-:Y:S01]  /*2f960*/  LEA R17, R0, R17, 0x18 ;  /* 0x0000001100117211 */ /* 0x000fe200078ec0ff */
[----:B------:R3:W-:Y:S04]  /*2f970*/  STL [R1+0x10], R0 ;  /* 0x0000100001007387 */ /* 0x0007e80000100800 */
[----:B------:R3:W4:Y:S01]  /*2f980*/  LDS.128 R24, [R17+0x228d0] ;  /* 0x0228d00011187984 */ /* 0x0007220000000c00 */
[----:B------:R-:W-:Y:S06]  /*2f990*/  BAR.ARV 0x4, 0x180 ;  /* 0x0106000000007b1d */ /* 0x000fec0000002000 */
[----:B------:R-:W-:Y:S05]  /*2f9a0*/  BRA `(.L_x_2173) ;  /* 0x0000000c00e87947 */ /* 0x000fea0003800000 */
.L_x_2172:
[----:B------:R-:W3:Y:S01]  /*2f9b0*/  S2R R0, SR_TID.X ;  /* 0x0000000000007919 */ /* 0x000ee20000002100 */
[----:B------:R-:W-:Y:S01]  /*2f9c0*/  UMOV UR4, 0xffffffff ;  /* 0xffffffff00047882 */ /* 0x000fe20000000000 */
[----:B---3--:R-:W-:-:S04]  /*2f9d0*/  LOP3.LUT R8, R0, 0x1f, RZ, 0xc0, !PT ;  /* 0x0000001f00087812 */ /* 0x008fc800078ec0ff */
[----:B------:R-:W-:Y:S01]  /*2f9e0*/  ISETP.NE.AND P0, PT, R8, 0x1f, PT ;  /* 0x0000001f0800780c */ /* 0x000fe20003f05270 */
[----:B------:R-:W-:-:S12]  /*2f9f0*/  BRA.DIV UR4, `(.L_x_2174) ;  /* 0x00000096042c7947 */ /* 0x000fd8000b800000 */
[----:B------:R-:W-:Y:S01]  /*2fa00*/  IMAD.IADD R9, R27, 0x1, R8 ;  /* 0x000000011b097824 */ /* 0x000fe200078e0208 */
[----:B------:R-:W-:Y:S01]  /*2fa10*/  ULDC UR4, c[0x0][0xc3c] ;  /* 0x00030f0000047ab9 */ /* 0x000fe20000000800 */
[----:B------:R-:W-:-:S03]  /*2fa20*/  ULDC.64 UR6, c[0x0][0x208] ;  /* 0x0000820000067ab9 */ /* 0x000fc60000000a00 */
[----:B------:R-:W-:-:S13]  /*2fa30*/  ISETP.GE.OR P1, PT, R9, UR4, !P0 ;  /* 0x0000000409007c0c */ /* 0x000fda000c726670 */
[----:B------:R-:W3:Y:S08]  /*2fa40*/  @!P1 LDC.64 R2, c[0x0][0xc80] ;  /* 0x00032000ff029b82 */ /* 0x000ef00000000a00 */
[----:B------:R-:W4:Y:S01]  /*2fa50*/  @!P1 LDC.64 R4, c[0x0][0xc78] ;  /* 0x00031e00ff049b82 */ /* 0x000f220000000a00 */
[----:B---3--:R-:W-:-:S05]  /*2fa60*/  @!P1 IMAD.WIDE R2, R9, 0x4, R2 ;  /* 0x0000000409029825 */ /* 0x008fca00078e0202 */
[----:B01----:R4:W3:Y:S02]  /*2fa70*/  @!P1 LDG.E R7, desc[UR6][R2.64] ;  /* 0x0000000602079981 */ /* 0x0038e4000c1e1900 */
[----:B----4-:R-:W-:-:S05]  /*2fa80*/  @!P1 IMAD.WIDE R2, R9, 0x4, R4 ;  /* 0x0000000409029825 */ /* 0x010fca00078e0204 */
[----:B------:R-:W4:Y:S01]  /*2fa90*/  @!P1 LDG.E R4, desc[UR6][R2.64] ;  /* 0x0000000602049981 */ /* 0x000f22000c1e1900 */
[----:B------:R-:W-:Y:S01]  /*2faa0*/  IMAD.MOV.U32 R25, RZ, RZ, RZ ;  /* 0x000000ffff197224 */ /* 0x000fe200078e00ff */
[C---:B------:R-:W-:Y:S01]  /*2fab0*/  ISETP.GE.U32.AND P2, PT, R8.reuse, 0x2, PT ;  /* 0x000000020800780c */ /* 0x040fe20003f46070 */
[----:B------:R-:W-:Y:S01]  /*2fac0*/  IMAD.MOV.U32 R5, RZ, RZ, RZ ;  /* 0x000000ffff057224 */ /* 0x000fe200078e00ff */
[C---:B------:R-:W-:Y:S01]  /*2fad0*/  ISETP.GE.U32.AND P3, PT, R8.reuse, 0x4, PT ;  /* 0x000000040800780c */ /* 0x040fe20003f66070 */
[----:B------:R-:W-:Y:S01]  /*2fae0*/  SHFL.IDX PT, R0, R24, RZ, 0x1f ;  /* 0x00001fff18007589 */ /* 0x000fe200000e0000 */
[C---:B------:R-:W-:Y:S02]  /*2faf0*/  ISETP.GE.U32.AND P4, PT, R8.reuse, 0x8, PT ;  /* 0x000000080800780c */ /* 0x040fe40003f86070 */
[----:B------:R-:W-:Y:S01]  /*2fb00*/  ISETP.GE.U32.AND P5, PT, R8, 0x10, PT ;  /* 0x000000100800780c */ /* 0x000fe20003fa6070 */
[----:B--2---:R0:W-:Y:S02]  /*2fb10*/  SHFL.IDX PT, R6, R24, 0x1, 0x1f ;  /* 0x00201f0018067f89 */ /* 0x0041e400000e0000 */
[----:B0-----:R-:W-:-:S02]  /*2fb20*/  IMAD.MOV.U32 R24, RZ, RZ, RZ ;  /* 0x000000ffff187224 */ /* 0x001fc400078e00ff */
[----:B---3--:R-:W-:Y:S02]  /*2fb30*/  @!P1 IMAD.MOV.U32 R25, RZ, RZ, R7 ;  /* 0x000000ffff199224 */ /* 0x008fe400078e0007 */
[----:B----4-:R-:W-:Y:S01]  /*2fb40*/  @!P1 IMAD.MOV.U32 R5, RZ, RZ, R4 ;  /* 0x000000ffff059224 */ /* 0x010fe200078e0004 */
[----:B------:R-:W-:-:S03]  /*2fb50*/  ISETP.NE.AND P1, PT, R8, RZ, PT ;  /* 0x000000ff0800720c */ /* 0x000fc60003f25270 */
[----:B------:R-:W-:-:S05]  /*2fb60*/  IMAD R13, R5, R25, RZ ;  /* 0x00000019050d7224 */ /* 0x000fca00078e02ff */
        /* <DEDUP_REMOVED lines=15> */
[----:B------:R0:W1:Y:S02]  /*2fc60*/  SHFL.IDX PT, R14, R2, 0x1f, 0x1f ;  /* 0x03e01f00020e7f89 */ /* 0x00006400000e0000 */
.L_x_2506:
[----:B------:R-:W-:Y:S02]  /*2fc70*/  ULDC UR4, c[0x0][0xc38] ;  /* 0x00030e0000047ab9 */ /* 0x000fe40000000800 */
[----:B------:R-:W-:-:S04]  /*2fc80*/  IMAD.U32 R4, RZ, RZ, UR4 ;  /* 0x00000004ff047e24 */ /* 0x000fc8000f8e00ff */
[----:B-1----:R-:W-:-:S04]  /*2fc90*/  IMAD R3, R14, R4, RZ ;  /* 0x000000040e037224 */ /* 0x002fc800078e02ff */
[----:B------:R-:W-:-:S05]  /*2fca0*/  IMAD.IADD R6, R6, 0x1, R3 ;  /* 0x0000000106067824 */ /* 0x000fca00078e0203 */
[----:B------:R-:W-:-:S13]  /*2fcb0*/  ISETP.GT.AND P6, PT, R6, R0, PT ;  /* 0x000000000600720c */ /* 0x000fda0003fc4270 */
[----:B------:R-:W-:Y:S05]  /*2fcc0*/  @P6 BRA `(.L_x_2175) ;  /* 0x0000000000a86947 */ /* 0x000fea0003800000 */
.L_x_2178:
[----:B0-----:R-:W0:Y:S01]  /*2fcd0*/  LDC R2, c[0x0][0xc3c] ;  /* 0x00030f00ff027b82 */ /* 0x001e220000000800 */
[----:B------:R-:W-:-:S05]  /*2fce0*/  VIADD R27, R27, 0x1f ;  /* 0x0000001f1b1b7836 */ /* 0x000fca0000000000 */
[----:B0-----:R-:W-:-:S13]  /*2fcf0*/  ISETP.GE.AND P6, PT, R27, R2, PT ;  /* 0x000000021b00720c */ /* 0x001fda0003fc6270 */
[----:B------:R-:W-:Y:S05]  /*2fd00*/  @P6 BRA `(.L_x_2176) ;  /* 0x0000000800c46947 */ /* 0x000fea0003800000 */
[----:B------:R-:W0:Y:S01]  /*2fd10*/  S2R R3, SR_TID.X ;  /* 0x0000000000037919 */ /* 0x000e220000002100 */
[----:B------:R-:W-:Y:S01]  /*2fd20*/  IMAD.MOV.U32 R25, RZ, RZ, RZ ;  /* 0x000000ffff197224 */ /* 0x000fe200078e00ff */
[----:B------:R-:W-:Y:S01]  /*2fd30*/  ULDC.64 UR4, c[0x0][0x208] ;  /* 0x0000820000047ab9 */ /* 0x000fe20000000a00 */
[----:B0-----:R-:W-:-:S05]  /*2fd40*/  LOP3.LUT R3, R3, 0x1f, RZ, 0xc0, !PT ;  /* 0x0000001f03037812 */ /* 0x001fca00078ec0ff */
[----:B------:R-:W-:-:S05]  /*2fd50*/  IMAD.IADD R7, R27, 0x1, R3 ;  /* 0x000000011b077824 */ /* 0x000fca00078e0203 */
[----:B------:R-:W-:-:S13]  /*2fd60*/  ISETP.GE.OR P6, PT, R7, R2, !P0 ;  /* 0x000000020700720c */ /* 0x000fda00047c6670 */
[----:B------:R-:W0:Y:S08]  /*2fd70*/  @!P6 LDC.64 R2, c[0x0][0xc80] ;  /* 0x00032000ff02eb82 */ /* 0x000e300000000a00 */
[----:B------:R-:W1:Y:S01]  /*2fd80*/  @!P6 LDC.64 R4, c[0x0][0xc78] ;  /* 0x00031e00ff04eb82 */ /* 0x000e620000000a00 */
[----:B0-----:R-:W-:-:S05]  /*2fd90*/  @!P6 IMAD.WIDE R2, R7, 0x4, R2 ;  /* 0x000000040702e825 */ /* 0x001fca00078e0202 */
[----:B------:R1:W2:Y:S02]  /*2fda0*/  @!P6 LDG.E R25, desc[UR4][R2.64] ;  /* 0x000000040219e981 */ /* 0x0002a4000c1e1900 */
[----:B-1----:R-:W-:-:S04]  /*2fdb0*/  @!P6 IMAD.WIDE R2, R7, 0x4, R4 ;  /* 0x000000040702e825 */ /* 0x002fc800078e0204 */
[----:B------:R-:W-:-:S06]  /*2fdc0*/  IMAD.MOV.U32 R5, RZ, RZ, RZ ;  /* 0x000000ffff057224 */ /* 0x000fcc00078e00ff */
[----:B------:R-:W2:Y:S01]  /*2fdd0*/  @!P6 LDG.E R5, desc[UR4][R2.64] ;  /* 0x000000040205e981 */ /* 0x000ea2000c1e1900 */
[----:B------:R-:W-:Y:S01]  /*2fde0*/  UMOV UR4, 0xffffffff ;  /* 0xffffffff00047882 */ /* 0x000fe20000000000 */
[----:B--2---:R-:W-:Y:S02]  /*2fdf0*/  IMAD R13, R5, R25, RZ ;  /* 0x00000019050d7224 */ /* 0x004fe400078e02ff */
[----:B------:R-:W-:Y:S05]  /*2fe00*/  BRA.DIV UR4, `(.L_x_2177) ;  /* 0x0000009604647947 */ /* 0x000fea000b800000 */
        /* <DEDUP_REMOVED lines=16> */
.L_x_2514:
[----:B------:R-:W-:Y:S02]  /*2ff10*/  ULDC UR4, c[0x0][0xc38] ;  /* 0x00030e0000047ab9 */ /* 0x000fe40000000800 */
[----:B------:R-:W-:-:S04]  /*2ff20*/  IMAD.U32 R4, RZ, RZ, UR4 ;  /* 0x00000004ff047e24 */ /* 0x000fc8000f8e00ff */
[----:B-1----:R-:W-:-:S04]  /*2ff30*/  IMAD R3, R14, R4, RZ ;  /* 0x000000040e037224 */ /* 0x002fc800078e02ff */
[----:B------:R-:W-:-:S05]  /*2ff40*/  IMAD.IADD R6, R3, 0x1, R6 ;  /* 0x0000000103067824 */ /* 0x000fca00078e0206 */
[----:B------:R-:W-:-:S13]  /*2ff50*/  ISETP.GT.AND P6, PT, R6, R0, PT ;  /* 0x000000000600720c */ /* 0x000fda0003fc4270 */
[----:B------:R-:W-:Y:S05]  /*2ff60*/  @!P6 BRA `(.L_x_2178) ;  /* 0xfffffffc0058e947 */ /* 0x000fea000383ffff */
.L_x_2175:
[----:B------:R-:W-:Y:S01]  /*2ff70*/  IMAD.IADD R6, R6, 0x1, -R3 ;  /* 0x0000000106067824 */ /* 0x000fe200078e0a03 */
[----:B------:R-:W-:-:S03]  /*2ff80*/  UMOV UR4, 0xffffffff ;  /* 0xffffffff00047882 */ /* 0x000fc60000000000 */
[----:B------:R-:W-:-:S05]  /*2ff90*/  IMAD R3, R2, R4, R6 ;  /* 0x0000000402037224 */ /* 0x000fca00078e0206 */
[----:B------:R-:W-:Y:S01]  /*2ffa0*/  ISETP.GT.AND P6, PT, R3, R0, PT ;  /* 0x000000000300720c */ /* 0x000fe20003fc4270 */
[----:B------:R-:W-:-:S12]  /*2ffb0*/  BRA.DIV UR4, `(.L_x_2179) ;  /* 0x0000009604b07947 */ /* 0x000fd8000b800000 */
[----:B------:R-:W-:-:S04]  /*2ffc0*/  VOTE.ANY R3, PT, !P6 ;  /* 0x0000000000037806 */ /* 0x000fc800070e0100 */
[----:B------:R-:W1:Y:S02]  /*2ffd0*/  POPC R7, R3 ;  /* 0x0000000300077309 */ /* 0x000e640000000000 */
[----:B-1----:R1:W2:Y:S01]  /*2ffe0*/  SHFL.IDX PT, R25, R25, R7, 0x1f ;  /* 0x00001f0719197589 */ /* 0x0022a200000e0000 */
[----:B------:R-:W-:-:S03]  /*2fff0*/  IMAD.IADD R27, R7, 0x1, R27 ;  /* 0x00000001071b7824 */ /* 0x000fc600078e021b */
[----:B------:R1:W3:Y:S04]  /*30000*/  SHFL.IDX PT, R5, R5, R7, 0x1f ;  /* 0x00001f0705057589 */ /* 0x0002e800000e0000 */
.L_x_2519:
[----:B------:R-:W-:-:S13]  /*30010*/  ISETP.NE.AND P0, PT, R3, RZ, PT ;  /* 0x000000ff0300720c */ /* 0x000fda0003f05270 */
[----:B------:R-:W-:Y:S05]  /*30020*/  @!P0 BRA `(.L_x_2180) ;  /* 0x0000000000108947 */ /* 0x000fea0003800000 */
[----:B------:R-:W-:Y:S01]  /*30030*/  UMOV UR4, 0xffffffff ;  /* 0xffffffff00047882 */ /* 0x000fe20000000000 */
[----:B------:R-:W-:Y:S02]  /*30040*/  VIADD R12, R7, 0xffffffff ;  /* 0xffffffff070c7836 */ /* 0x000fe40000000000 */
[----:B------:R-:W-:Y:S05]  /*30050*/  BRA.DIV UR4, `(.L_x_2181) ;  /* 0x0000009604e87947 */ /* 0x000fea000b800000 */
[----:B------:R4:W0:Y:S02]  /*30060*/  SHFL.IDX PT, R24, R2, R12, 0x1f ;  /* 0x00001f0c02187589 */ /* 0x00082400000e0000 */
.L_x_2180:
[----:B---3--:R-:W-:Y:S01]  /*30070*/  ISETP.NE.AND P0, PT, R5, 0x1, PT ;  /* 0x000000010500780c */ /* 0x008fe20003f05270 */
[----:B0-----:R-:W-:-:S04]  /*30080*/  IMAD R24, R24, R4, R6 ;  /* 0x0000000418187224 */ /* 0x001fc800078e0206 */
[----:B------:R-:W-:-:S08]  /*30090*/  IMAD.IADD R0, R0, 0x1, -R24 ;  /* 0x0000000100007824 */ /* 0x000fd000078e0a18 */
[----:B------:R-:W-:Y:S05]  /*300a0*/  @!P0 BRA `(.L_x_2182) ;  /* 0x0000000000dc8947 */ /* 0x000fea0003800000 */
[----:B--2---:R-:W-:Y:S01]  /*300b0*/  IABS R4, R25 ;  /* 0x0000001900047213 */ /* 0x004fe20000000000 */
[----:B----4-:R-:W-:Y:S01]  /*300c0*/  IMAD.MOV.U32 R2, RZ, RZ, RZ ;  /* 0x000000ffff027224 */ /* 0x010fe200078e00ff */
[----:B------:R-:W-:Y:S02]  /*300d0*/  IABS R6, R5 ;  /* 0x0000000500067213 */ /* 0x000fe40000000000 */
[----:B-1----:R-:W0:Y:S08]  /*300e0*/  I2F.RP R7, R4 ;  /* 0x0000000400077306 */ /* 0x002e300000209400 */
[----:B------:R-:W-:Y:S08]  /*300f0*/  I2F.RP R10, R6 ;  /* 0x00000006000a7306 */ /* 0x000ff00000209400 */
[----:B0-----:R-:W0:Y:S02]  /*30100*/  MUFU.RCP R7, R7 ;  /* 0x0000000700077308 */ /* 0x001e240000001000 */
[----:B0-----:R-:W-:-:S06]  /*30110*/  VIADD R3, R7, 0xffffffe ;  /* 0x0ffffffe07037836 */ /* 0x001fcc0000000000 */
[----:B------:R-:W0:Y:S02]  /*30120*/  F2I.FTZ.U32.TRUNC.NTZ R3, R3 ;  /* 0x0000000300037305 */ /* 0x000e24000021f000 */
[----:B0-----:R-:W-:-:S04]  /*30130*/  IMAD.MOV R9, RZ, RZ, -R3 ;  /* 0x000000ffff097224 */ /* 0x001fc800078e0a03 */
[----:B------:R-:W-:-:S04]  /*30140*/  IMAD R9, R9, R4, RZ ;  /* 0x0000000409097224 */ /* 0x000fc800078e02ff */
[----:B------:R-:W-:Y:S01]  /*30150*/  IMAD.HI.U32 R8, R3, R9, R2 ;  /* 0x0000000903087227 */ /* 0x000fe200078e0002 */
[----:B------:R-:W-:Y:S01]  /*30160*/  IABS R9, R0 ;  /* 0x0000000000097213 */ /* 0x000fe20000000000 */
[----:B------:R-:W0:Y:S01]  /*30170*/  MUFU.RCP R2, R10 ;  /* 0x0000000a00027308 */ /* 0x000e220000001000 */
[----:B------:R-:W-:-:S03]  /*30180*/  IABS R3, R25 ;  /* 0x0000001900037213 */ /* 0x000fc60000000000 */
[----:B------:R-:W-:-:S04]  /*30190*/  IMAD.HI.U32 R7, R8, R9, RZ ;  /* 0x0000000908077227 */ /* 0x000fc800078e00ff */
[----:B------:R-:W-:-:S04]  /*301a0*/  IMAD.MOV R12, RZ, RZ, -R3 ;  /* 0x000000ffff0c7224 */ /* 0x000fc800078e0a03 */
[----:B------:R-:W-:Y:S02]  /*301b0*/  IMAD R9, R7, R12, R9 ;  /* 0x0000000c07097224 */ /* 0x000fe400078e0209 */
[----:B0-----:R-:W-:-:S03]  /*301c0*/  VIADD R3, R2, 0xffffffe ;  /* 0x0ffffffe02037836 */ /* 0x001fc60000000000 */
[----:B------:R-:W-:Y:S01]  /*301d0*/  ISETP.GT.U32.AND P1, PT, R4, R9, PT ;  /* 0x000000090400720c */ /* 0x000fe20003f24070 */
[----:B------:R-:W-:Y:S02]  /*301e0*/  IMAD.MOV.U32 R2, RZ, RZ, RZ ;  /* 0x000000ffff027224 */ /* 0x000fe400078e00ff */
        /* <DEDUP_REMOVED lines=11> */
[----:B------:R-:W-:-:S05]  /*302a0*/  IABS R2, R5 ;  /* 0x0000000500027213 */ /* 0x000fca0000000000 */
        /* <DEDUP_REMOVED lines=8> */
[----:B------:R-:W-:-:S11]  /*30330*/  ISETP.GE.AND P2, PT, R2, RZ, PT ;  /* 0x000000ff0200720c */ /* 0x000fd60003f46270 */
[----:B------:R-:W-:Y:S02]  /*30340*/  @!P1 IMAD.IADD R3, R3, 0x1, -R6 ;  /* 0x0000000103039824 */ /* 0x000fe400078e0a06 */
[----:B------:R-:W-:Y:S01]  /*30350*/  @!P1 VIADD R4, R4, 0x1 ;  /* 0x0000000104049836 */ /* 0x000fe20000000000 */
[----:B------:R-:W-:Y:S02]  /*30360*/  ISETP.NE.AND P1, PT, R5, RZ, PT ;  /* 0x000000ff0500720c */ /* 0x000fe40003f25270 */
[----:B------:R-:W-:Y:S01]  /*30370*/  ISETP.GE.U32.AND P0, PT, R3, R6, PT ;  /* 0x000000060300720c */ /* 0x000fe20003f06070 */
[----:B------:R-:W-:-:S04]  /*30380*/  IMAD.MOV R3, RZ, RZ, -R7 ;  /* 0x000000ffff037224 */ /* 0x000fc800078e0a07 */
[----:B------:R-:W-:-:S08]  /*30390*/  IMAD R3, R25, R3, R0 ;  /* 0x0000000319037224 */ /* 0x000fd000078e0200 */
[----:B------:R-:W-:-:S04]  /*303a0*/  @P0 VIADD R4, R4, 0x1 ;  /* 0x0000000104040836 */ /* 0x000fc80000000000 */
[----:B------:R-:W-:Y:S01]  /*303b0*/  @!P2 IMAD.MOV R4, RZ, RZ, -R4 ;  /* 0x000000ffff04a224 */ /* 0x000fe200078e0a04 */
[----:B------:R-:W-:-:S05]  /*303c0*/  @!P1 LOP3.LUT R4, RZ, R5, RZ, 0x33, !PT ;  /* 0x00000005ff049212 */ /* 0x000fca00078e33ff */
[--C-:B------:R-:W-:Y:S02]  /*303d0*/  IMAD.MOV R2, RZ, RZ, -R4.reuse ;  /* 0x000000ffff027224 */ /* 0x100fe400078e0a04 */
[C---:B------:R-:W-:Y:S02]  /*303e0*/  IMAD R4, R5.reuse, 0x1000000, R4 ;  /* 0x0100000005047824 */ /* 0x040fe400078e0204 */
[----:B------:R-:W-:-:S04]  /*303f0*/  IMAD R5, R5, R2, R7 ;  /* 0x0000000205057224 */ /* 0x000fc800078e0207 */
[----:B------:R-:W-:Y:S01]  /*30400*/  IMAD R26, R5, 0x10000, R4 ;  /* 0x00010000051a7824 */ /* 0x000fe200078e0204 */
[----:B------:R-:W-:Y:S06]  /*30410*/  BRA `(.L_x_2183) ;  /* 0x0000000000f47947 */ /* 0x000fec0003800000 */
.L_x_2182:
[----:B----4-:R-:W0:Y:S01]  /*30420*/  LDC.64 R2, c[0x0][0xc90] ;  /* 0x00032400ff027b82 */ /* 0x010e220000000a00 */
[----:B------:R-:W-:Y:S01]  /*30430*/  ULDC.64 UR4, c[0x0][0x208] ;  /* 0x0000820000047ab9 */ /* 0x000fe20000000a00 */
[----:B0-----:R-:W-:-:S05]  /*30440*/  IMAD.WIDE R2, R27, 0x4, R2 ;  /* 0x000000041b027825 */ /* 0x001fca00078e0202 */
[----:B------:R0:W2:Y:S02]  /*30450*/  LDG.E R6, desc[UR4][R2.64] ;  /* 0x0000000402067981 */ /* 0x0000a4000c1e1900 */
[----:B0-----:R-:W-:Y:S02]  /*30460*/  IMAD.MOV.U32 R2, RZ, RZ, RZ ;  /* 0x000000ffff027224 */ /* 0x001fe400078e00ff */
[----:B--2---:R-:W-:-:S05]  /*30470*/  IMAD R5, R25, R6, RZ ;  /* 0x0000000619057224 */ /* 0x004fca00078e02ff */
[----:B-1----:R-:W-:-:S04]  /*30480*/  IABS R7, R5 ;  /* 0x0000000500077213 */ /* 0x002fc80000000000 */
[----:B------:R-:W0:Y:S08]  /*30490*/  I2F.RP R8, R7 ;  /* 0x0000000700087306 */ /* 0x000e300000209400 */
[----:B0-----:R-:W0:Y:S02]  /*304a0*/  MUFU.RCP R8, R8 ;  /* 0x0000000800087308 */ /* 0x001e240000001000 */
[----:B0-----:R-:W-:-:S06]  /*304b0*/  VIADD R9, R8, 0xffffffe ;  /* 0x0ffffffe08097836 */ /* 0x001fcc0000000000 */
[----:B------:R-:W0:Y:S02]  /*304c0*/  F2I.FTZ.U32.TRUNC.NTZ R3, R9 ;  /* 0x0000000900037305 */ /* 0x000e24000021f000 */
[----:B0-----:R-:W-:-:S04]  /*304d0*/  IMAD.MOV R10, RZ, RZ, -R3 ;  /* 0x000000ffff0a7224 */ /* 0x001fc800078e0a03 */
[----:B------:R-:W-:Y:S01]  /*304e0*/  IMAD R11, R10, R7, RZ ;  /* 0x000000070a0b7224 */ /* 0x000fe200078e02ff */
[----:B------:R-:W-:-:S03]  /*304f0*/  IABS R10, R5 ;  /* 0x00000005000a7213 */ /* 0x000fc60000000000 */
[----:B------:R-:W-:Y:S01]  /*30500*/  IMAD.HI.U32 R2, R3, R11, R2 ;  /* 0x0000000b03027227 */ /* 0x000fe200078e0002 */
[----:B------:R-:W-:-:S03]  /*30510*/  IABS R3, R0 ;  /* 0x0000000000037213 */ /* 0x000fc60000000000 */
        /* <DEDUP_REMOVED lines=16> */
[----:B------:R-:W-:-:S03]  /*30620*/  IMAD R0, R5, R9, R0 ;  /* 0x0000000905007224 */ /* 0x000fc600078e0200 */
[----:B------:R-:W-:-:S04]  /*30630*/  VIADDMNMX R4, R3, R4, R6, PT ;  /* 0x0000000403047246 */ /* 0x000fc80003800106 */
[----:B------:R-:W-:-:S04]  /*30640*/  IABS R6, R4 ;  /* 0x0000000400067213 */ /* 0x000fc80000000000 */
[----:B------:R-:W0:Y:S08]  /*30650*/  I2F.RP R8, R6 ;  /* 0x0000000600087306 */ /* 0x000e300000209400 */
[----:B0-----:R-:W0:Y:S02]  /*30660*/  MUFU.RCP R8, R8 ;  /* 0x0000000800087308 */ /* 0x001e240000001000 */
[----:B0-----:R-:W-:Y:S01]  /*30670*/  VIADD R2, R8, 0xffffffe ;  /* 0x0ffffffe08027836 */ /* 0x001fe20000000000 */
[----:B------:R-:W-:-:S05]  /*30680*/  IABS R8, R0 ;  /* 0x0000000000087213 */ /* 0x000fca0000000000 */
[----:B------:R0:W1:Y:S02]  /*30690*/  F2I.FTZ.U32.TRUNC.NTZ R3, R2 ;  /* 0x0000000200037305 */ /* 0x000064000021f000 */
[----:B0-----:R-:W-:Y:S02]  /*306a0*/  IMAD.MOV.U32 R2, RZ, RZ, RZ ;  /* 0x000000ffff027224 */ /* 0x001fe400078e00ff */
[----:B-1----:R-:W-:-:S04]  /*306b0*/  IMAD.MOV R5, RZ, RZ, -R3 ;  /* 0x000000ffff057224 */ /* 0x002fc800078e0a03 */
[----:B------:R-:W-:-:S04]  /*306c0*/  IMAD R5, R5, R6, RZ ;  /* 0x0000000605057224 */ /* 0x000fc800078e02ff */
[----:B------:R-:W-:Y:S01]  /*306d0*/  IMAD.HI.U32 R3, R3, R5, R2 ;  /* 0x0000000503037227 */ /* 0x000fe200078e0002 */
[-C--:B------:R-:W-:Y:S02]  /*306e0*/  IABS R5, R4.reuse ;  /* 0x0000000400057213 */ /* 0x080fe40000000000 */
[----:B------:R-:W-:Y:S02]  /*306f0*/  LOP3.LUT R2, R0, R4, RZ, 0x3c, !PT ;  /* 0x0000000400027212 */ /* 0x000fe400078e3cff */
[----:B------:R-:W-:Y:S01]  /*30700*/  IADD3 R0, R7, 0x1000000, R0 ;  /* 0x0100000007007810 */ /* 0x000fe20007ffe000 */
[----:B------:R-:W-:Y:S01]  /*30710*/  IMAD.MOV R5, RZ, RZ, -R5 ;  /* 0x000000ffff057224 */ /* 0x000fe200078e0a05 */
[----:B------:R-:W-:Y:S01]  /*30720*/  ISETP.GE.AND P2, PT, R2, RZ, PT ;  /* 0x000000ff0200720c */ /* 0x000fe20003f46270 */
        /* <DEDUP_REMOVED lines=9> */
[----:B------:R-:W-:Y:S01]  /*307c0*/  @!P1 LOP3.LUT R3, RZ, R4, RZ, 0x33, !PT ;  /* 0x00000004ff039212 */ /* 0x000fe200078e33ff */
[----:B------:R-:W-:-:S04]  /*307d0*/  IMAD.MOV R4, RZ, RZ, -R4 ;  /* 0x000000ffff047224 */ /* 0x000fc800078e0a04 */
[----:B------:R-:W-:-:S07]  /*307e0*/  IMAD R26, R3, R4, R0 ;  /* 0x00000004031a7224 */ /* 0x000fce00078e0200 */
.L_x_2183:
[----:B------:R-:W-:-:S05]  /*307f0*/  LOP3.LUT R0, RZ, R3, RZ, 0x33, !PT ;  /* 0x00000003ff007212 */ /* 0x000fca00078e33ff */
[----:B------:R-:W-:Y:S01]  /*30800*/  IMAD.IADD R25, R25, 0x1, R0 ;  /* 0x0000000119197824 */ /* 0x000fe200078e0200 */
[----:B------:R-:W-:Y:S06]  /*30810*/  BRA `(.L_x_2184) ;  /* 0x00000000001c7947 */ /* 0x000fec0003800000 */
.L_x_2176:
[----:B------:R-:W-:Y:S01]  /*30820*/  UMOV UR4, URZ ;  /* 0x0000003f00047c82 */ /* 0x000fe20008000000 */
[----:B------:R-:W-:Y:S01]  /*30830*/  UMOV UR5, URZ ;  /* 0x0000003f00057c82 */ /* 0x000fe20008000000 */
[----:B------:R-:W-:Y:S01]  /*30840*/  ULDC UR6, c[0x0][0xc3c] ;  /* 0x00030f0000067ab9 */ /* 0x000fe20000000800 */
[----:B------:R-:W-:Y:S02]  /*30850*/  IMAD.MOV.U32 R24, RZ, RZ, R0 ;  /* 0x000000ffff187224 */ /* 0x000fe400078e0000 */
[----:B------:R-:W-:Y:S02]  /*30860*/  IMAD.U32 R25, RZ, RZ, UR4 ;  /* 0x00000004ff197e24 */ /* 0x000fe4000f8e00ff */
[----:B------:R-:W-:Y:S02]  /*30870*/  IMAD.U32 R26, RZ, RZ, UR5 ;  /* 0x00000005ff1a7e24 */ /* 0x000fe4000f8e00ff */
[----:B------:R-:W-:-:S07]  /*30880*/  IMAD.U32 R27, RZ, RZ, UR6 ;  /* 0x00000006ff1b7e24 */ /* 0x000fce000f8e00ff */
.L_x_2184:
[----:B------:R0:W2:Y:S01]  /*30890*/  LDL R2, [R1+0x10] ;  /* 0x0000100001027983 */ /* 0x0000a20000100800 */
[----:B------:R-:W1:Y:S01]  /*308a0*/  S2R R0, SR_TID.X ;  /* 0x0000000000007919 */ /* 0x000e620000002100 */
[----:B------:R-:W-:Y:S05]  /*308b0*/  WARPSYNC.ALL ;  /* 0x0000000000007948 */ /* 0x000fea0003800000 */
[----:B-1----:R-:W-:Y:S01]  /*308c0*/  LOP3.LUT R0, R0, 0x1f, RZ, 0xc0, !PT ;  /* 0x0000001f00007812 */ /* 0x002fe200078ec0ff */
[----:B------:R-:W-:Y:S03]  /*308d0*/  BAR.SYNC.DEFER_BLOCKING 0x4, 0x180 ;  /* 0x0106000000007b1d */ /* 0x000fe60000010000 */
[----:B------:R-:W-:-:S13]  /*308e0*/  ISETP.NE.AND P0, PT, R0, RZ, PT ;  /* 0x000000ff0000720c */ /* 0x000fda0003f05270 */
[----:B------:R-:W-:Y:S01]  /*308f0*/  @!P0 MOV R0, 0x400 ;  /* 0x0000040000008802 */ /* 0x000fe20000000f00 */
[----:B--2---:R-:W1:Y:S03]  /*30900*/  @!P0 S2R R2, SR_CgaCtaId ;  /* 0x0000000000028919 */ /* 0x004e660000008800 */
[----:B-1----:R-:W-:Y:S01]  /*30910*/  @!P0 LEA R17, R2, R0, 0x18 ;  /* 0x0000000002118211 */ /* 0x002fe200078ec0ff */
[----:B------:R0:W-:Y:S04]  /*30920*/  @!P0 STL [R1+0x10], R2 ;  /* 0x0000100201008387 */ /* 0x0001e80000100800 */
[----:B------:R0:W-:Y:S01]  /*30930*/  @!P0 STS.128 [R17+0x228d0], R24 ;  /* 0x0228d01811008388 */ /* 0x0001e20000000c00 */
[----:B------:R-:W-:Y:S06]  /*30940*/  BAR.ARV 0x5, 0x180 ;  /* 0x0146000000007b1d */ /* 0x000fec0000002000 */
.L_x_2173:
[----:B------:R-:W-:Y:S02]  /*30950*/  ULDC UR4, c[0x0][0xc3c] ;  /* 0x00030f0000047ab9 */ /* 0x000fe40000000800 */
[----:B----4-:R-:W-:-:S13]  /*30960*/  ISETP.GE.AND P0, PT, R27, UR4, PT ;  /* 0x000000041b007c0c */ /* 0x010fda000bf06270 */
[----:B------:R-:W-:Y:S05]  /*30970*/  @!P0 BRA `(.L_x_2185) ;  /* 0xffffff8400588947 */ /* 0x000fea000383ffff */
[----:B------:R-:W-:Y:S05]  /*30980*/  BSYNC B7 ;  /* 0x0000000000077941 */ /* 0x000fea0003800000 */
.L_x_2057:
[----:B--23--:R-:W2:Y:S01]  /*30990*/  LDL.LU R0, [R1+0x34] ;  /* 0x0000340001007983 */ /* 0x00cea20000300800 */
[----:B------:R-:W-:Y:S01]  /*309a0*/  BSSY B0, `(.L_x_2186) ;  /* 0x000000b000007945 */ /* 0x000fe20003800000 */
[----:B------:R-:W3:Y:S01]  /*309b0*/  S2R R5, SR_CgaCtaId ;  /* 0x0000000000057919 */ /* 0x000ee20000008800 */
[----:B--2---:R-:W-:-:S05]  /*309c0*/  VIADD R0, R0, 0x1 ;  /* 0x0000000100007836 */ /* 0x004fca0000000000 */
[----:B0-----:R-:W-:-:S04]  /*309d0*/  LEA.HI R2, R0, R0, RZ, 0x1 ;  /* 0x0000000000027211 */ /* 0x001fc800078f08ff */
[----:B------:R-:W-:Y:S02]  /*309e0*/  LOP3.LUT R3, R2, 0xfffffffe, RZ, 0xc0, !PT ;  /* 0xfffffffe02037812 */ /* 0x000fe400078ec0ff */
[----:B------:R-:W-:-:S03]  /*309f0*/  MOV R2, 0x400 ;  /* 0x0000040000027802 */ /* 0x000fc60000000f00 */
[----:B------:R-:W-:Y:S01]  /*30a00*/  IMAD.IADD R0, R0, 0x1, -R3 ;  /* 0x0000000100007824 */ /* 0x000fe200078e0a03 */
[----:B---3--:R-:W-:-:S04]  /*30a10*/  LEA R5, R5, R2, 0x18 ;  /* 0x0000000205057211 */ /* 0x008fc800078ec0ff */
[----:B------:R-:W-:-:S04]  /*30a20*/  SHF.L.U32 R0, R0, 0x1f, RZ ;  /* 0x0000001f00007819 */ /* 0x000fc800000006ff */
[----:B------:R-:W0:Y:S02]  /*30a30*/  SYNCS.PHASECHK.TRANS64.TRYWAIT P0, [R5+URZ+0x22820], R0 ;  /* 0x02282000050075a7 */ /* 0x000e24000800017f */
[----:B0-----:R-:W-:Y:S05]  /*30a40*/  @!P0 BRA `(.L_x_2187) ;  /* 0x0000008c00948947 */ /* 0x001fea0003800000 */
.L_x_2522:
[----:B------:R-:W-:Y:S05]  /*30a50*/  BSYNC B0 ;  /* 0x0000000000007941 */ /* 0x000fea0003800000 */
.L_x_2186:
[----:B------:R-:W-:-:S03]  /*30a60*/  UMOV UR4, 0xffffffff ;  /* 0xffffffff00047882 */ /* 0x000fc60000000000 */
[----:B------:R-:W-:Y:S05]  /*30a70*/  BRA.DIV UR4, `(.L_x_2188) ;  /* 0x0000008e049c7947 */ /* 0x000fea000b800000 */
[----:B0-----:R-:W0:Y:S02]  /*30a80*/  S2R R0, SR_TID.X ;  /* 0x0000000000007919 */ /* 0x001e240000002100 */
[----:B0-----:R-:W-:-:S04]  /*30a90*/  SHF.R.U32.HI R0, RZ, 0x5, R0 ;  /* 0x00000005ff007819 */ /* 0x001fc80000011600 */
[----:B------:R-:W-:-:S05]  /*30aa0*/  LOP3.LUT R0, R0, 0x3, RZ, 0xc0, !PT ;  /* 0x0000000300007812 */ /* 0x000fca00078ec0ff */
[----:B------:R0:W2:Y:S02]  /*30ab0*/  SHFL.IDX PT, R14, R0, RZ, 0x1f ;  /* 0x00001fff000e7589 */ /* 0x0000a400000e0000 */
.L_x_2525:
[----:B--2---:R-:W-:-:S13]  /*30ac0*/  ISETP.NE.AND P0, PT, R14, RZ, PT ;  /* 0x000000ff0e00720c */ /* 0x004fda0003f05270 */
[----:B------:R-:W-:Y:S05]  /*30ad0*/  @P0 BRA `(.L_x_1794) ;  /* 0x0000000000b00947 */ /* 0x000fea0003800000 */
[----:B------:R-:W-:-:S03]  /*30ae0*/  UMOV UR4, 0xffffffff ;  /* 0xffffffff00047882 */ /* 0x000fc60000000000 */
[----:B------:R-:W-:Y:S05]  /*30af0*/  BRA.DIV UR4, `(.L_x_2189) ;  /* 0x0000008e04b07947 */ /* 0x000fea000b800000 */
[----:B------:R-:W-:-:S13]  /*30b00*/  ELECT P6, URZ, PT ;  /* 0x00000000003f782f */ /* 0x000fda00038c0000 */
.L_x_2528:
        /* <DEDUP_REMOVED lines=8> */
.L_x_2190:
[----:B------:R-:W-:Y:S01]  /*30b90*/  IMAD R3, R33, 0x8, R5 ;  /* 0x0000000821037824 */ /* 0x000fe200078e0205 */
[----:B------:R-:W-:Y:S01]  /*30ba0*/  SHF.L.U32 R2, R37, 0x1f, RZ ;  /* 0x0000001f25027819 */ /* 0x000fe200000006ff */
[----:B------:R-:W-:-:S03]  /*30bb0*/  VIADD R33, R33, 0x1 ;  /* 0x0000000121217836 */ /* 0x000fc60000000000 */
[----:B------:R-:W0:Y:S02]  /*30bc0*/  SYNCS.PHASECHK.TRANS64.TRYWAIT P1, [R3+URZ+0x22840], R2 ;  /* 0x02284002030075a7 */ /* 0x000e24000802017f */
[----:B------:R-:W-:-:S04]  /*30bd0*/  ISETP.NE.AND P2, PT, R33, 0x2, PT ;  /* 0x000000022100780c */ /* 0x000fc80003f45270 */
[----:B------:R-:W-:Y:S01]  /*30be0*/  SEL R0, RZ, 0x1, P2 ;  /* 0x00000001ff007807 */ /* 0x000fe20001000000 */
[----:B0-----:R-:W-:Y:S08]  /*30bf0*/  @!P1 BRA `(.L_x_2191) ;  /* 0x0000008c00909947 */ /* 0x001ff00003800000 */
.L_x_2529:
[----:B------:R-:W-:Y:S02]  /*30c00*/  SEL R33, R33, RZ, P2 ;  /* 0x000000ff21217207 */ /* 0x000fe40001000000 */
[----:B------:R-:W-:Y:S01]  /*30c10*/  LOP3.LUT R0, R37, R0, RZ, 0x3c, !PT ;  /* 0x0000000025007212 */ /* 0x000fe200078e3cff */
[----:B------:R-:W-:Y:S06]  /*30c20*/  @!P0 BRA `(.L_x_2192) ;  /* 0x0000000000048947 */ /* 0x000fec0003800000 */
[----:B------:R-:W-:Y:S01]  /*30c30*/  BPT.TRAP 0x1 ;  /* 0x000000040000795c */ /* 0x000fe20000300000 */
.L_x_2192:
[----:B------:R-:W-:Y:S01]  /*30c40*/  IMAD R33, R33, 0x8, R5 ;  /* 0x0000000821217824 */ /* 0x000fe200078e0205 */
[----:B------:R-:W-:-:S04]  /*30c50*/  SHF.L.U32 R0, R0, 0x1f, RZ ;  /* 0x0000001f00007819 */ /* 0x000fc800000006ff */
[----:B------:R-:W2:Y:S02]  /*30c60*/  SYNCS.PHASECHK.TRANS64.TRYWAIT P1, [R33+URZ+0x22840], R0 ;  /* 0x02284000210075a7 */ /* 0x000ea4000802017f */
[----:B--2---:R-:W-:Y:S05]  /*30c70*/  @!P1 BRA `(.L_x_2193) ;  /* 0x0000008c00849947 */ /* 0x004fea0003800000 */
.L_x_2530:
[----:B------:R-:W-:Y:S05]  /*30c80*/  @!P0 BRA `(.L_x_2194) ;  /* 0x0000000000048947 */ /* 0x000fea0003800000 */
[----:B------:R-:W-:Y:S01]  /*30c90*/  BPT.TRAP 0x1 ;  /* 0x000000040000795c */ /* 0x000fe20000300000 */
.L_x_2194:
[----:B------:R-:W3:Y:S02]  /*30ca0*/  SYNCS.PHASECHK.TRANS64.TRYWAIT P1, [R3+URZ+0x22860], R2 ;  /* 0x02286002030075a7 */ /* 0x000ee4000802017f */
[----:B---3--:R-:W-:Y:S05]  /*30cb0*/  @!P1 BRA `(.L_x_2195) ;  /* 0x0000008c00889947 */ /* 0x008fea0003800000 */
.L_x_2531:
[----:B------:R-:W-:Y:S05]  /*30cc0*/  @!P0 BRA `(.L_x_2196) ;  /* 0x0000000000048947 */ /* 0x000fea0003800000 */
[----:B------:R-:W-:Y:S01]  /*30cd0*/  BPT.TRAP 0x1 ;  /* 0x000000040000795c */ /* 0x000fe20000300000 */
.L_x_2196:
[----:B------:R-:W4:Y:S02]  /*30ce0*/  SYNCS.PHASECHK.TRANS64.TRYWAIT P1, [R33+URZ+0x22860], R0 ;  /* 0x02286000210075a7 */ /* 0x000f24000802017f */
[----:B----4-:R-:W-:Y:S05]  /*30cf0*/  @!P1 BRA `(.L_x_2197) ;  /* 0x0000008c008c9947 */ /* 0x010fea0003800000 */
.L_x_2532:
[----:B------:R-:W-:Y:S05]  /*30d00*/  @!P0 BRA `(.L_x_2198) ;  /* 0x0000000000048947 */ /* 0x000fea0003800000 */
[----:B------:R-:W-:Y:S01]  /*30d10*/  BPT.TRAP 0x1 ;  /* 0x000000040000795c */ /* 0x000fe20000300000 */
.L_x_2198:
[----:B------:R-:W5:Y:S02]  /*30d20*/  SYNCS.PHASECHK.TRANS64.TRYWAIT P1, [R3+URZ+0x22880], R2 ;  /* 0x02288002030075a7 */ /* 0x000f64000802017f */
[----:B-----5:R-:W-:Y:S05]  /*30d30*/  @!P1 BRA `(.L_x_2199) ;  /* 0x0000008c00909947 */ /* 0x020fea0003800000 */
.L_x_2533:
[----:B------:R-:W-:Y:S05]  /*30d40*/  @!P0 BRA `(.L_x_2200) ;  /* 0x0000000000048947 */ /* 0x000fea0003800000 */
[----:B------:R-:W-:Y:S01]  /*30d50*/  BPT.TRAP 0x1 ;  /* 0x000000040000795c */ /* 0x000fe20000300000 */
.L_x_2200:
[----:B------:R0:W0:Y:S02]  /*30d60*/  SYNCS.PHASECHK.TRANS64.TRYWAIT P0, [R33+URZ+0x22880], R0 ;  /* 0x02288000210075a7 */ /* 0x000024000800017f */
[----:B0-----:R-:W-:Y:S05]  /*30d70*/  @!P0 NANOSLEEP.SYNCS 0x989680 ;  /* 0x009896800000895d */ /* 0x001fea0003900000 */
[----:B------:R-:W0:Y:S02]  /*30d80*/  @!P0 SYNCS.PHASECHK.TRANS64 P0, [R33+URZ+0x22880], R0 ;  /* 0x02288000210085a7 */ /* 0x000e24000800007f */
[----:B0-----:R-:W-:Y:S05]  /*30d90*/  @!P0 BRA `(.L_x_2200) ;  /* 0xfffffffc00f08947 */ /* 0x001fea000383ffff */
.L_x_1794:
[----:B------:R-:W-:Y:S05]  /*30da0*/  BSYNC B8 ;  /* 0x0000000000087941 */ /* 0x000fea0003800000 */
.L_x_1791:
[----:B------:R-:W-:Y:S05]  /*30db0*/  EXIT ;  /* 0x000000000000794d */ /* 0x000fea0003800000 */
.L_x_1824:
[----:B0-----:R0:W1:Y:S02]  /*30dc0*/  SYNCS.PHASECHK.TRANS64.TRYWAIT P6, [R86+URZ+0x22890], R98 ;  /* 0x02289062560075a7 */ /* 0x00106400080c017f */
[----:B-1----:R-:W-:Y:S05]  /*30dd0*/  @!P6 NANOSLEEP.SYNCS 0x989680 ;  /* 0x009896800000e95d */ /* 0x002fea0003900000 */
[----:B------:R-:W1:Y:S02]  /*30de0*/  @!P6 SYNCS.PHASECHK.TRANS64 P6, [R86+URZ+0x22890], R98 ;  /* 0x022890625600e5a7 */ /* 0x000e6400080c007f */
[----:B-1----:R-:W-:Y:S05]  /*30df0*/  @!P6 BRA `(.L_x_1824) ;  /* 0xfffffffc00f0e947 */ /* 0x002fea000383ffff */
[----:B------:R-:W-:Y:S05]  /*30e00*/  BRA `(.L_x_2201) ;  /* 0xfffffd2000d07947 */ /* 0x000fea000383ffff */
.L_x_1825:
        /* <DEDUP_REMOVED lines=8> */
.L_x_2203:
[----:B------:R-:W-:Y:S05]  /*30e90*/  BSYNC B1 ;  /* 0x0000000000017941 */ /* 0x000fea0003800000 */
.L_x_2202:
        /* <DEDUP_REMOVED lines=8> */
.L_x_2204:
[----:B------:R-:W-:Y:S05]  /*30f20*/  BRA `(.L_x_2205) ;  /* 0xfffffd20009c7947 */ /* 0x000fea000383ffff */
.L_x_1834:
[----:B------:R-:W-:Y:S01]  /*30f30*/  BSSY B1, `(.L_x_2206) ;  /* 0x0000008000017945 */ /* 0x000fe20003800000 */
[----:B------:R-:W-:Y:S02]  /*30f40*/  IMAD.MOV.U32 R13, RZ, RZ, R99 ;  /* 0x000000ffff0d7224 */ /* 0x000fe400078e0063 */
[----:B------:R-:W-:Y:S02]  /*30f50*/  IMAD.MOV.U32 R12, RZ, RZ, 0x1 ;  /* 0x00000001ff0c7424 */ /* 0x000fe400078e00ff */
[----:B0---4-:R-:W-:Y:S02]  /*30f60*/  IMAD.MOV.U32 R11, RZ, RZ, 0x1c1f ;  /* 0x00001c1fff0b7424 */ /* 0x011fe400078e00ff */
[----:B------:R-:W-:-:S07]  /*30f70*/  IMAD.MOV.U32 R15, RZ, RZ, -0x1 ;  /* 0xffffffffff0f7424 */ /* 0x000fce00078e00ff */
[----:B-123--:R-:W-:Y:S05]  /*30f80*/  WARPSYNC.COLLECTIVE R15, `(.L_x_2207) ;  /* 0x000000000f087348 */ /* 0x00efea0003c00000 */
[----:B---3--:R0:W3:Y:S02]  /*30f90*/  SHFL.IDX P6, R14, R13, R12, R11 ;  /* 0x0000000c0d0e7389 */ /* 0x0080e400000c000b */
[----:B0123--:R-:W-:Y:S01]  /*30fa0*/  ENDCOLLECTIVE ;  /* 0x000000000000791b */ /* 0x00ffe20003800000 */
.L_x_2207:
[----:B------:R-:W-:Y:S05]  /*30fb0*/  BSYNC B1 ;  /* 0x0000000000017941 */ /* 0x000fea0003800000 */
.L_x_2206:
[----:B------:R-:W-:Y:S02]  /*30fc0*/  IMAD.MOV.U32 R13, RZ, RZ, R100 ;  /* 0x000000ffff0d7224 */ /* 0x000fe400078e0064 */
[----:B------:R-:W-:Y:S02]  /*30fd0*/  IMAD.MOV.U32 R12, RZ, RZ, 0x1 ;  /* 0x00000001ff0c7424 */ /* 0x000fe400078e00ff */
[----:B------:R-:W-:Y:S02]  /*30fe0*/  IMAD.MOV.U32 R11, RZ, RZ, 0x1c1f ;  /* 0x00001c1fff0b7424 */ /* 0x000fe400078e00ff */
[----:B------:R-:W-:Y:S02]  /*30ff0*/  IMAD.MOV.U32 R15, RZ, RZ, -0x1 ;  /* 0xffffffffff0f7424 */ /* 0x000fe400078e00ff */
[----:B------:R-:W-:-:S07]  /*31000*/  IMAD.MOV.U32 R42, RZ, RZ, R14 ;  /* 0x000000ffff2a7224 */ /* 0x000fce00078e000e */
[----:B------:R-:W-:Y:S05]  /*31010*/  WARPSYNC.COLLECTIVE R15, `(.L_x_2208) ;  /* 0x000000000f087348 */ /* 0x000fea0003c00000 */
[----:B------:R0:W1:Y:S02]  /*31020*/  SHFL.IDX P6, R14, R13, R12, R11 ;  /* 0x0000000c0d0e7389 */ /* 0x00006400000c000b */
[----:B01----:R-:W-:Y:S01]  /*31030*/  ENDCOLLECTIVE ;  /* 0x000000000000791b */ /* 0x003fe20003800000 */
.L_x_2208:
[----:B------:R-:W-:Y:S05]  /*31040*/  BRA `(.L_x_2209) ;  /* 0xfffffd30000c7947 */ /* 0x000fea000383ffff */
.L_x_1843:
[----:B------:R-:W-:Y:S01]  /*31050*/  BSSY B1, `(.L_x_2210) ;  /* 0x0000008000017945 */ /* 0x000fe20003800000 */
[----:B------:R-:W-:Y:S02]  /*31060*/  IMAD.MOV.U32 R13, RZ, RZ, R99 ;  /* 0x000000ffff0d7224 */ /* 0x000fe400078e0063 */
[----:B------:R-:W-:Y:S02]  /*31070*/  IMAD.MOV.U32 R12, RZ, RZ, 0x2 ;  /* 0x00000002ff0c7424 */ /* 0x000fe400078e00ff */
[----:B0---4-:R-:W-:Y:S02]  /*31080*/  IMAD.MOV.U32 R11, RZ, RZ, 0x1c1f ;  /* 0x00001c1fff0b7424 */ /* 0x011fe400078e00ff */
[----:B------:R-:W-:-:S07]  /*31090*/  IMAD.MOV.U32 R15, RZ, RZ, -0x1 ;  /* 0xffffffffff0f7424 */ /* 0x000fce00078e00ff */
[----:B-123--:R-:W-:Y:S05]  /*310a0*/  WARPSYNC.COLLECTIVE R15, `(.L_x_2211) ;  /* 0x000000000f087348 */ /* 0x00efea0003c00000 */
[----:B------:R0:W4:Y:S02]  /*310b0*/  SHFL.IDX P6, R14, R13, R12, R11 ;  /* 0x0000000c0d0e7389 */ /* 0x00012400000c000b */
[----:B01234-:R-:W-:Y:S01]  /*310c0*/  ENDCOLLECTIVE ;  /* 0x000000000000791b */ /* 0x01ffe20003800000 */
.L_x_2211:
[----:B------:R-:W-:Y:S05]  /*310d0*/  BSYNC B1 ;  /* 0x0000000000017941 */ /* 0x000fea0003800000 */
.L_x_2210:
        /* <DEDUP_REMOVED lines=8> */
.L_x_2212:
[----:B------:R-:W-:Y:S05]  /*31160*/  BRA `(.L_x_2213) ;  /* 0xfffffd3c00807947 */ /* 0x000fea000383ffff */
.L_x_1853:
[----:B-1----:R1:W2:Y:S02]  /*31170*/  SYNCS.PHASECHK.TRANS64.TRYWAIT P3, [R86+URZ+0x22890], R98 ;  /* 0x02289062560075a7 */ /* 0x0022a4000806017f */
[----:B--2---:R-:W-:Y:S05]  /*31180*/  @!P3 NANOSLEEP.SYNCS 0x989680 ;  /* 0x009896800000b95d */ /* 0x004fea0003900000 */
[----:B------:R-:W2:Y:S02]  /*31190*/  @!P3 SYNCS.PHASECHK.TRANS64 P3, [R86+URZ+0x22890], R98 ;  /* 0x022890625600b5a7 */ /* 0x000ea4000806007f */
[----:B--2---:R-:W-:Y:S05]  /*311a0*/  @!P3 BRA `(.L_x_1853) ;  /* 0xfffffffc00f0b947 */ /* 0x004fea000383ffff */
[----:B------:R-:W-:Y:S05]  /*311b0*/  BRA `(.L_x_2214) ;  /* 0xfffffd50004c7947 */ /* 0x000fea000383ffff */
.L_x_1854:
[----:B------:R-:W-:Y:S01]  /*311c0*/  BSSY B1, `(.L_x_2215) ;  /* 0x0000008000017945 */ /* 0x000fe20003800000 */
[----:B------:R-:W-:Y:S02]  /*311d0*/  IMAD.MOV.U32 R13, RZ, RZ, R99 ;  /* 0x000000ffff0d7224 */ /* 0x000fe400078e0063 */
[----:B------:R-:W-:Y:S02]  /*311e0*/  IMAD.MOV.U32 R12, RZ, RZ, RZ ;  /* 0x000000ffff0c7224 */ /* 0x000fe400078e00ff */
[----:B------:R-:W-:Y:S02]  /*311f0*/  IMAD.MOV.U32 R11, RZ, RZ, 0x1c1f ;  /* 0x00001c1fff0b7424 */ /* 0x000fe400078e00ff */
[----:B------:R-:W-:-:S07]  /*31200*/  IMAD.MOV.U32 R15, RZ, RZ, -0x1 ;  /* 0xffffffffff0f7424 */ /* 0x000fce00078e00ff */
[----:B-1----:R-:W-:Y:S05]  /*31210*/  WARPSYNC.COLLECTIVE R15, `(.L_x_2216) ;  /* 0x000000000f087348 */ /* 0x002fea0003c00000 */
[----:B------:R0:W2:Y:S02]  /*31220*/  SHFL.IDX P6, R14, R13, R12, R11 ;  /* 0x0000000c0d0e7389 */ /* 0x0000a400000c000b */
[----:B012---:R-:W-:Y:S01]  /*31230*/  ENDCOLLECTIVE ;  /* 0x000000000000791b */ /* 0x007fe20003800000 */
.L_x_2216:
[----:B------:R-:W-:Y:S05]  /*31240*/  BSYNC B1 ;  /* 0x0000000000017941 */ /* 0x000fea0003800000 */
.L_x_2215:
        /* <DEDUP_REMOVED lines=8> */
.L_x_2217:
[----:B------:R-:W-:Y:S01]  /*312d0*/  IMAD.MOV.U32 R101, RZ, RZ, R14 ;  /* 0x000000ffff657224 */ /* 0x000fe200078e000e */
[----:B------:R-:W-:Y:S06]  /*312e0*/  BRA `(.L_x_2218) ;  /* 0xfffffd5000187947 */ /* 0x000fec000383ffff */
.L_x_1859:
[----:B------:R-:W-:Y:S01]  /*312f0*/  BSSY B1, `(.L_x_2219) ;  /* 0x0000008000017945 */ /* 0x000fe20003800000 */
[----:B----4-:R-:W-:Y:S02]  /*31300*/  IMAD.MOV.U32 R13, RZ, RZ, R99 ;  /* 0x000000ffff0d7224 */ /* 0x010fe400078e0063 */
[----:B------:R-:W-:Y:S02]  /*31310*/  IMAD.MOV.U32 R12, RZ, RZ, 0x1 ;  /* 0x00000001ff0c7424 */ /* 0x000fe400078e00ff */
[----:B------:R-:W-:Y:S02]  /*31320*/  IMAD.MOV.U32 R11, RZ, RZ, 0x1c1f ;  /* 0x00001c1fff0b7424 */ /* 0x000fe400078e00ff */
[----:B------:R-:W-:-:S07]  /*31330*/  IMAD.MOV.U32 R15, RZ, RZ, -0x1 ;  /* 0xffffffffff0f7424 */ /* 0x000fce00078e00ff */
[----:B0123--:R-:W-:Y:S05]  /*31340*/  WARPSYNC.COLLECTIVE R15, `(.L_x_2220) ;  /* 0x000000000f087348 */ /* 0x00ffea0003c00000 */
[----:B------:R4:W0:Y:S02]  /*31350*/  SHFL.IDX P6, R14, R13, R12, R11 ;  /* 0x0000000c0d0e7389 */ /* 0x00082400000c000b */
[----:B01234-:R-:W-:Y:S01]  /*31360*/  ENDCOLLECTIVE ;  /* 0x000000000000791b */ /* 0x01ffe20003800000 */
.L_x_2220:
[----:B------:R-:W-:Y:S05]  /*31370*/  BSYNC B1 ;  /* 0x0000000000017941 */ /* 0x000fea0003800000 */
.L_x_2219:
        /* <DEDUP_REMOVED lines=8> */
.L_x_2221:
[----:B------:R-:W-:Y:S05]  /*31400*/  BRA `(.L_x_2222) ;  /* 0xfffffd5c008c7947 */ /* 0x000fea000383ffff */
.L_x_1864:
[----:B------:R-:W-:Y:S01]  /*31410*/  BSSY B1, `(.L_x_2223) ;  /* 0x0000008000017945 */ /* 0x000fe20003800000 */
[----:B0-----:R-:W-:Y:S02]  /*31420*/  IMAD.MOV.U32 R13, RZ, RZ, R99 ;  /* 0x000000ffff0d7224 */ /* 0x001fe400078e0063 */
[----:B------:R-:W-:Y:S02]  /*31430*/  IMAD.MOV.U32 R12, RZ, RZ, 0x2 ;  /* 0x00000002ff0c7424 */ /* 0x000fe400078e00ff */
[----:B------:R-:W-:Y:S02]  /*31440*/  IMAD.MOV.U32 R11, RZ, RZ, 0x1c1f ;  /* 0x00001c1fff0b7424 */ /* 0x000fe400078e00ff */
[----:B------:R-:W-:-:S07]  /*31450*/  IMAD.MOV.U32 R15, RZ, RZ, -0x1 ;  /* 0xffffffffff0f7424 */ /* 0x000fce00078e00ff */
[----:B-1234-:R-:W-:Y:S05]  /*31460*/  WARPSYNC.COLLECTIVE R15, `(.L_x_2224) ;  /* 0x000000000f087348 */ /* 0x01efea0003c00000 */
[----:B------:R0:W0:Y:S02]  /*31470*/  SHFL.IDX P6, R14, R13, R12, R11 ;  /* 0x0000000c0d0e7389 */ /* 0x00002400000c000b */
[----:B01234-:R-:W-:Y:S01]  /*31480*/  ENDCOLLECTIVE ;  /* 0x000000000000791b */ /* 0x01ffe20003800000 */
.L_x_2224:
[----:B------:R-:W-:Y:S05]  /*31490*/  BSYNC B1 ;  /* 0x0000000000017941 */ /* 0x000fea0003800000 */
.L_x_2223:
        /* <DEDUP_REMOVED lines=8> */
.L_x_2225:
[----:B------:R-:W-:Y:S05]  /*31520*/  BRA `(.L_x_2226) ;  /* 0xfffffd6c00207947 */ /* 0x000fea000383ffff */
.L_x_1869:
[----:B0-----:R0:W1:Y:S02]  /*31530*/  SYNCS.PHASECHK.TRANS64.TRYWAIT P2, [R86+URZ+0x22890], R98 ;  /* 0x02289062560075a7 */ /* 0x001064000804017f */
[----:B-1----:R-:W-:Y:S05]  /*31540*/  @!P2 NANOSLEEP.SYNCS 0x989680 ;  /* 0x009896800000a95d */ /* 0x002fea0003900000 */
[----:B------:R-:W1:Y:S02]  /*31550*/  @!P2 SYNCS.PHASECHK.TRANS64 P2, [R86+URZ+0x22890], R98 ;  /* 0x022890625600a5a7 */ /* 0x000e64000804007f */
[----:B-1----:R-:W-:Y:S05]  /*31560*/  @!P2 BRA `(.L_x_1869) ;  /* 0xfffffffc00f0a947 */ /* 0x002fea000383ffff */
[----:B------:R-:W-:Y:S05]  /*31570*/  BRA `(.L_x_2227) ;  /* 0xfffffd7c00087947 */ /* 0x000fea000383ffff */
.L_x_1870:
        /* <DEDUP_REMOVED lines=8> */
.L_x_2229:
[----:B------:R-:W-:Y:S05]  /*31600*/  BSYNC B1 ;  /* 0x0000000000017941 */ /* 0x000fea0003800000 */
.L_x_2228:
        /* <DEDUP_REMOVED lines=8> */
.L_x_2230:
[----:B------:R-:W-:Y:S05]  /*31690*/  BRA `(.L_x_2231) ;  /* 0xfffffd7c00287947 */ /* 0x000fea000383ffff */
.L_x_1873:
[----:B------:R-:W-:Y:S01]  /*316a0*/  BSSY B1, `(.L_x_2232) ;  /* 0x0000008000017945 */ /* 0x000fe20003800000 */
[----:B------:R-:W-:Y:S02]  /*316b0*/  IMAD.MOV.U32 R13, RZ, RZ, R9 ;  /* 0x000000ffff0d7224 */ /* 0x000fe400078e0009 */
[----:B------:R-:W-:Y:S02]  /*316c0*/  IMAD.MOV.U32 R12, RZ, RZ, 0x1 ;  /* 0x00000001ff0c7424 */ /* 0x000fe400078e00ff */
[----:B------:R-:W-:Y:S02]  /*316d0*/  IMAD.MOV.U32 R11, RZ, RZ, 0x1c1f ;  /* 0x00001c1fff0b7424 */ /* 0x000fe400078e00ff */
[----:B----4-:R-:W-:-:S07]  /*316e0*/  IMAD.MOV.U32 R15, RZ, RZ, -0x1 ;  /* 0xffffffffff0f7424 */ /* 0x010fce00078e00ff */
[----:B0123--:R-:W-:Y:S05]  /*316f0*/  WARPSYNC.COLLECTIVE R15, `(.L_x_2233) ;  /* 0x000000000f087348 */ /* 0x00ffea0003c00000 */
[----:B---3--:R3:W4:Y:S02]  /*31700*/  SHFL.IDX P6, R14, R13, R12, R11 ;  /* 0x0000000c0d0e7389 */ /* 0x00872400000c000b */
[----:B01234-:R-:W-:Y:S01]  /*31710*/  ENDCOLLECTIVE ;  /* 0x000000000000791b */ /* 0x01ffe20003800000 */
.L_x_2233:
[----:B------:R-:W-:Y:S05]  /*31720*/  BSYNC B1 ;  /* 0x0000000000017941 */ /* 0x000fea0003800000 */
.L_x_2232:
        /* <DEDUP_REMOVED lines=8> */
.L_x_2234:
[----:B------:R-:W-:Y:S05]  /*317b0*/  BRA `(.L_x_2235) ;  /* 0xfffffd7c002c7947 */ /* 0x000fea000383ffff */
.L_x_1876:
[----:B------:R-:W-:Y:S01]  /*317c0*/  BSSY B1, `(.L_x_2236) ;  /* 0x0000008000017945 */ /* 0x000fe20003800000 */
[----:B------:R-:W-:Y:S02]  /*317d0*/  IMAD.MOV.U32 R13, RZ, RZ, R9 ;  /* 0x000000ffff0d7224 */ /* 0x000fe400078e0009 */
[----:B------:R-:W-:Y:S02]  /*317e0*/  IMAD.MOV.U32 R12, RZ, RZ, 0x2 ;  /* 0x00000002ff0c7424 */ /* 0x000fe400078e00ff */
[----:B------:R-:W-:Y:S02]  /*317f0*/  IMAD.MOV.U32 R11, RZ, RZ, 0x1c1f ;  /* 0x00001c1fff0b7424 */ /* 0x000fe400078e00ff */
[----:B---3--:R-:W-:-:S07]  /*31800*/  IMAD.MOV.U32 R15, RZ, RZ, -0x1 ;  /* 0xffffffffff0f7424 */ /* 0x008fce00078e00ff */
[----:B012-4-:R-:W-:Y:S05]  /*31810*/  WARPSYNC.COLLECTIVE R15, `(.L_x_2237) ;  /* 0x000000000f087348 */ /* 0x017fea0003c00000 */
[----:B------:R3:W0:Y:S02]  /*31820*/  SHFL.IDX P6, R14, R13, R12, R11 ;  /* 0x0000000c0d0e7389 */ /* 0x00062400000c000b */
[----:B01234-:R-:W-:Y:S01]  /*31830*/  ENDCOLLECTIVE ;  /* 0x000000000000791b */ /* 0x01ffe20003800000 */
.L_x_2237:
[----:B------:R-:W-:Y:S05]  /*31840*/  BSYNC B1 ;  /* 0x0000000000017941 */ /* 0x000fea0003800000 */
.L_x_2236:
        /* <DEDUP_REMOVED lines=8> */
.L_x_2238:
[----:B------:R-:W-:Y:S05]  /*318d0*/  BRA `(.L_x_2239) ;  /* 0xfffffd7c00347947 */ /* 0x000fea000383ffff */
.L_x_1880:
[----:B------:R0:W0:Y:S02]  /*318e0*/  SYNCS.PHASECHK.TRANS64.TRYWAIT P3, [R86+URZ+0x228b0], R98 ;  /* 0x0228b062560075a7 */ /* 0x000024000806017f */
[----:B0-----:R-:W-:Y:S05]  /*318f0*/  @!P3 NANOSLEEP.SYNCS 0x989680 ;  /* 0x009896800000b95d */ /* 0x001fea0003900000 */
[----:B------:R-:W0:Y:S02]  /*31900*/  @!P3 SYNCS.PHASECHK.TRANS64 P3, [R86+URZ+0x228b0], R98 ;  /* 0x0228b0625600b5a7 */ /* 0x000e24000806007f */
[----:B0-----:R-:W-:Y:S05]  /*31910*/  @!P3 BRA `(.L_x_1880) ;  /* 0xfffffffc00f0b947 */ /* 0x001fea000383ffff */
[----:B------:R-:W-:Y:S05]  /*31920*/  BRA `(.L_x_2240) ;  /* 0xfffffd7c00ac7947 */ /* 0x000fea000383ffff */
.L_x_1900:
        /* <DEDUP_REMOVED lines=8> */
[----:B------:R-:W-:-:S05]  /*319b0*/  SHF.R.S32.HI R6, RZ, 0x7, R6 ;  /* 0x00000007ff067819 */ /* 0x000fca0000011406 */
[----:B------:R-:W-:-:S07]  /*319c0*/  IMAD.MOV.U32 R13, RZ, RZ, R6 ;  /* 0x000000ffff0d7224 */ /* 0x000fce00078e0006 */
[----:B-----5:R-:W-:Y:S05]  /*319d0*/  WARPSYNC.COLLECTIVE R15, `(.L_x_2242) ;  /* 0x000000000f087348 */ /* 0x020fea0003c00000 */
[----:B------:R0:W1:Y:S02]  /*319e0*/  SHFL.IDX P6, R14, R13, R12, R11 ;  /* 0x0000000c0d0e7389 */ /* 0x00006400000c000b */
[----:B01---5:R-:W-:Y:S01]  /*319f0*/  ENDCOLLECTIVE ;  /* 0x000000000000791b */ /* 0x023fe20003800000 */
.L_x_2242:
[----:B------:R-:W-:Y:S05]  /*31a00*/  BSYNC B0 ;  /* 0x0000000000007941 */ /* 0x000fea0003800000 */
.L_x_2241:
[----:B------:R-:W-:Y:S01]  /*31a10*/  IMAD.MOV.U32 R202, RZ, RZ, R14 ;  /* 0x000000ffffca7224 */ /* 0x000fe200078e000e */
[----:B------:R-:W-:Y:S06]  /*31a20*/  BRA `(.L_x_2243) ;  /* 0xfffffd8c006c7947 */ /* 0x000fec000383ffff */
.L_x_1912:
        /* <DEDUP_REMOVED lines=8> */
.L_x_2245:
[----:B------:R-:W-:Y:S05]  /*31ab0*/  BSYNC B1 ;  /* 0x0000000000017941 */ /* 0x000fea0003800000 */
.L_x_2244:
        /* <DEDUP_REMOVED lines=8> */
.L_x_2246:
[----:B------:R-:W-:Y:S02]  /*31b40*/  IMAD.MOV.U32 R13, RZ, RZ, R8 ;  /* 0x000000ffff0d7224 */ /* 0x000fe400078e0008 */
[----:B------:R-:W-:-:S07]  /*31b50*/  IMAD.MOV.U32 R3, RZ, RZ, R14 ;  /* 0x000000ffff037224 */ /* 0x000fce00078e000e */
[----:B------:R-:W-:Y:S05]  /*31b60*/  WARPSYNC.COLLECTIVE R15, `(.L_x_2247) ;  /* 0x000000000f087348 */ /* 0x000fea0003c00000 */
[----:B------:R0:W1:Y:S02]  /*31b70*/  SHFL.IDX P6, R14, R13, R12, R11 ;  /* 0x0000000c0d0e7389 */ /* 0x00006400000c000b */
[----:B01----:R-:W-:Y:S01]  /*31b80*/  ENDCOLLECTIVE ;  /* 0x000000000000791b */ /* 0x003fe20003800000 */
.L_x_2247:
[----:B------:R-:W-:Y:S02]  /*31b90*/  IMAD.MOV.U32 R13, RZ, RZ, R7 ;  /* 0x000000ffff0d7224 */ /* 0x000fe400078e0007 */
[----:B------:R-:W-:-:S07]  /*31ba0*/  IMAD.MOV.U32 R4, RZ, RZ, R14 ;  /* 0x000000ffff047224 */ /* 0x000fce00078e000e */
[----:B------:R-:W-:Y:S05]  /*31bb0*/  WARPSYNC.COLLECTIVE R15, `(.L_x_2248) ;  /* 0x000000000f087348 */ /* 0x000fea0003c00000 */
[----:B------:R0:W1:Y:S02]  /*31bc0*/  SHFL.IDX P6, R14, R13, R12, R11 ;  /* 0x0000000c0d0e7389 */ /* 0x00006400000c000b */
[----:B01----:R-:W-:Y:S01]  /*31bd0*/  ENDCOLLECTIVE ;  /* 0x000000000000791b */ /* 0x003fe20003800000 */
.L_x_2248:
[----:B------:R-:W-:Y:S05]  /*31be0*/  BRA `(.L_x_2249) ;  /* 0xfffffd9400607947 */ /* 0x000fea000383ffff */
.L_x_1915:
[----:B------:R-:W-:Y:S01]  /*31bf0*/  BSSY B1, `(.L_x_2250) ;  /* 0x0000008000017945 */ /* 0x000fe20003800000 */
[----:B------:R-:W-:Y:S02]  /*31c00*/  IMAD.MOV.U32 R13, RZ, RZ, R6 ;  /* 0x000000ffff0d7224 */ /* 0x000fe400078e0006 */
[----:B------:R-:W-:Y:S02]  /*31c10*/  IMAD.MOV.U32 R12, RZ, RZ, 0x1 ;  /* 0x00000001ff0c7424 */ /* 0x000fe400078e00ff */
[----:B------:R-:W-:Y:S02]  /*31c20*/  IMAD.MOV.U32 R11, RZ, RZ, 0x1c1f ;  /* 0x00001c1fff0b7424 */ /* 0x000fe400078e00ff */
[----:B------:R-:W-:-:S07]  /*31c30*/  IMAD.MOV.U32 R15, RZ, RZ, -0x1 ;  /* 0xffffffffff0f7424 */ /* 0x000fce00078e00ff */
[----:B0-2345:R-:W-:Y:S05]  /*31c40*/  WARPSYNC.COLLECTIVE R15, `(.L_x_2251) ;  /* 0x000000000f087348 */ /* 0x03dfea0003c00000 */
[----:B----4-:R1:W4:Y:S02]  /*31c50*/  SHFL.IDX P6, R14, R13, R12, R11 ;  /* 0x0000000c0d0e7389 */ /* 0x01032400000c000b */
[----:B012345:R-:W-:Y:S01]  /*31c60*/  ENDCOLLECTIVE ;  /* 0x000000000000791b */ /* 0x03ffe20003800000 */
.L_x_2251:
[----:B------:R-:W-:Y:S05]  /*31c70*/  BSYNC B1 ;  /* 0x0000000000017941 */ /* 0x000fea0003800000 */
.L_x_2250:
        /* <DEDUP_REMOVED lines=8> */
.L_x_2252:
[----:B------:R-:W-:Y:S02]  /*31d00*/  IMAD.MOV.U32 R13, RZ, RZ, R8 ;  /* 0x000000ffff0d7224 */ /* 0x000fe400078e0008 */
[----:B------:R-:W-:-:S07]  /*31d10*/  IMAD.MOV.U32 R3, RZ, RZ, R14 ;  /* 0x000000ffff037224 */ /* 0x000fce00078e000e */
[----:B------:R-:W-:Y:S05]  /*31d20*/  WARPSYNC.COLLECTIVE R15, `(.L_x_2253) ;  /* 0x000000000f087348 */ /* 0x000fea0003c00000 */
[----:B------:R0:W1:Y:S02]  /*31d30*/  SHFL.IDX P6, R14, R13, R12, R11 ;  /* 0x0000000c0d0e7389 */ /* 0x00006400000c000b */
[----:B01----:R-:W-:Y:S01]  /*31d40*/  ENDCOLLECTIVE ;  /* 0x000000000000791b */ /* 0x003fe20003800000 */
.L_x_2253:
[----:B------:R-:W-:Y:S02]  /*31d50*/  IMAD.MOV.U32 R13, RZ, RZ, R7 ;  /* 0x000000ffff0d7224 */ /* 0x000fe400078e0007 */
[----:B------:R-:W-:-:S07]  /*31d60*/  IMAD.MOV.U32 R4, RZ, RZ, R14 ;  /* 0x000000ffff047224 */ /* 0x000fce00078e000e */
[----:B------:R-:W-:Y:S05]  /*31d70*/  WARPSYNC.COLLECTIVE R15, `(.L_x_2254) ;  /* 0x000000000f087348 */ /* 0x000fea0003c00000 */
[----:B------:R0:W1:Y:S02]  /*31d80*/  SHFL.IDX P6, R14, R13, R12, R11 ;  /* 0x0000000c0d0e7389 */ /* 0x00006400000c000b */
[----:B01----:R-:W-:Y:S01]  /*31d90*/  ENDCOLLECTIVE ;  /* 0x000000000000791b */ /* 0x003fe20003800000 */
.L_x_2254:
[----:B------:R-:W-:Y:S05]  /*31da0*/  BRA `(.L_x_2255) ;  /* 0xfffffd9400847947 */ /* 0x000fea000383ffff */
.L_x_1919:
[----:B0-----:R0:W1:Y:S02]  /*31db0*/  SYNCS.PHASECHK.TRANS64.TRYWAIT P0, [R17+URZ+0x22800], R6 ;  /* 0x02280006110075a7 */ /* 0x001064000800017f */
[----:B-1----:R-:W-:Y:S05]  /*31dc0*/  @!P0 NANOSLEEP.SYNCS 0x989680 ;  /* 0x009896800000895d */ /* 0x002fea0003900000 */
[----:B------:R-:W1:Y:S02]  /*31dd0*/  @!P0 SYNCS.PHASECHK.TRANS64 P0, [R17+URZ+0x22800], R6 ;  /* 0x02280006110085a7 */ /* 0x000e64000800007f */
[----:B-1----:R-:W-:Y:S05]  /*31de0*/  @!P0 BRA `(.L_x_1919) ;  /* 0xfffffffc00f08947 */ /* 0x002fea000383ffff */
[----:B------:R-:W-:Y:S05]  /*31df0*/  BRA `(.L_x_2256) ;  /* 0xfffffd9800387947 */ /* 0x000fea000383ffff */
.L_x_1927:
[----:B------:R-:W0:Y:S01]  /*31e00*/  LDC R39, c[0x0][0x3f4] ;  /* 0x0000fd00ff277b82 */ /* 0x000e220000000800 */
        /* <DEDUP_REMOVED lines=8> */
.L_x_2258:
[----:B------:R-:W-:Y:S05]  /*31e90*/  BSYNC B1 ;  /* 0x0000000000017941 */ /* 0x000fea0003800000 */
.L_x_2257:
[----:B------:R-:W-:Y:S01]  /*31ea0*/  IMAD.MOV.U32 R13, RZ, RZ, R35 ;  /* 0x000000ffff0d7224 */ /* 0x000fe200078e0023 */
[----:B------:R-:W-:Y:S01]  /*31eb0*/  ISETP.GE.AND P0, PT, R18, R39, PT ;  /* 0x000000271200720c */ /* 0x000fe20003f06270 */
[----:B------:R-:W-:Y:S02]  /*31ec0*/  IMAD.MOV.U32 R12, RZ, RZ, RZ ;  /* 0x000000ffff0c7224 */ /* 0x000fe400078e00ff */
[----:B------:R-:W-:Y:S02]  /*31ed0*/  IMAD.MOV.U32 R11, RZ, RZ, 0x1c1f ;  /* 0x00001c1fff0b7424 */ /* 0x000fe400078e00ff */
[----:B------:R-:W-:Y:S02]  /*31ee0*/  IMAD.MOV.U32 R15, RZ, RZ, -0x1 ;  /* 0xffffffffff0f7424 */ /* 0x000fe400078e00ff */
[----:B------:R-:W-:Y:S02]  /*31ef0*/  IMAD.MOV.U32 R3, RZ, RZ, R14 ;  /* 0x000000ffff037224 */ /* 0x000fe400078e000e */
[----:B------:R-:W-:-:S07]  /*31f00*/  IMAD R34, R197, R34, RZ ;  /* 0x00000022c5227224 */ /* 0x000fce00078e02ff */
[----:B------:R-:W-:Y:S05]  /*31f10*/  WARPSYNC.COLLECTIVE R15, `(.L_x_2259) ;  /* 0x000000000f087348 */ /* 0x000fea0003c00000 */
[----:B------:R0:W1:Y:S02]  /*31f20*/  SHFL.IDX P6, R14, R13, R12, R11 ;  /* 0x0000000c0d0e7389 */ /* 0x00006400000c000b */
[----:B01----:R-:W-:Y:S01]  /*31f30*/  ENDCOLLECTIVE ;  /* 0x000000000000791b */ /* 0x003fe20003800000 */
.L_x_2259:
[----:B------:R-:W-:Y:S01]  /*31f40*/  ISETP.GE.OR P1, PT, R38, R34, P0 ;  /* 0x000000222600720c */ /* 0x000fe20000726670 */
[----:B------:R-:W-:Y:S02]  /*31f50*/  IMAD.MOV.U32 R13, RZ, RZ, R37 ;  /* 0x000000ffff0d7224 */ /* 0x000fe400078e0025 */
[----:B------:R-:W-:-:S10]  /*31f60*/  IMAD.MOV.U32 R5, RZ, RZ, R14 ;  /* 0x000000ffff057224 */ /* 0x000fd400078e000e */
[----:B------:R-:W-:Y:S05]  /*31f70*/  WARPSYNC.COLLECTIVE R15, `(.L_x_2260) ;  /* 0x000000000f087348 */ /* 0x000fea0003c00000 */
[----:B------:R0:W1:Y:S02]  /*31f80*/  SHFL.IDX P6, R14, R13, R12, R11 ;  /* 0x0000000c0d0e7389 */ /* 0x00006400000c000b */
[----:B01----:R-:W-:Y:S01]  /*31f90*/  ENDCOLLECTIVE ;  /* 0x000000000000791b */ /* 0x003fe20003800000 */
.L_x_2260:
[----:B------:R-:W-:-:S05]  /*31fa0*/  @!P1 IADD3 R0, P2, R18, R5, RZ ;  /* 0x0000000512009210 */ /* 0x000fca0007f5e0ff */
[----:B------:R-:W-:Y:S02]  /*31fb0*/  @!P1 IMAD.X R5, R3, 0x1, R19, P2 ;  /* 0x0000000103059824 */ /* 0x000fe400010e0613 */
[----:B------:R-:W-:Y:S02]  /*31fc0*/  @!P1 IMAD.MOV.U32 R4, RZ, RZ, R0 ;  /* 0x000000ffff049224 */ /* 0x000fe400078e0000 */
[----:B------:R-:W-:Y:S02]  /*31fd0*/  IMAD.MOV.U32 R13, RZ, RZ, R9 ;  /* 0x000000ffff0d7224 */ /* 0x000fe400078e0009 */
[----:B------:R-:W-:-:S07]  /*31fe0*/  IMAD.MOV.U32 R7, RZ, RZ, R14 ;  /* 0x000000ffff077224 */ /* 0x000fce00078e000e */
[----:B------:R-:W-:Y:S05]  /*31ff0*/  WARPSYNC.COLLECTIVE R15, `(.L_x_2261) ;  /* 0x000000000f087348 */ /* 0x000fea0003c00000 */
[----:B------:R0:W1:Y:S02]  /*32000*/  SHFL.IDX P6, R14, R13, R12, R11 ;  /* 0x0000000c0d0e7389 */ /* 0x00006400000c000b */
[----:B01----:R-:W-:Y:S01]  /*32010*/  ENDCOLLECTIVE ;  /* 0x000000000000791b */ /* 0x003fe20003800000 */
.L_x_2261:
[----:B------:R-:W-:Y:S01]  /*32020*/  ULDC.64 UR4, c[0x0][0x208] ;  /* 0x0000820000047ab9 */ /* 0x000fe20000000a00 */
[----:B------:R-:W-:-:S05]  /*32030*/  @!P1 IADD3 R14, P3, R18, R14, RZ ;  /* 0x0000000e120e9210 */ /* 0x000fca0007f7e0ff */
[----:B------:R-:W-:Y:S02]  /*32040*/  @!P1 IMAD.X R3, R7, 0x1, R19, P3 ;  /* 0x0000000107039824 */ /* 0x000fe400018e0613 */
[----:B------:R-:W-:Y:S01]  /*32050*/  @!P1 IMAD.MOV.U32 R24, RZ, RZ, R14 ;  /* 0x000000ffff189224 */ /* 0x000fe200078e000e */
[----:B------:R-:W5:Y:S01]  /*32060*/  @!P1 LD.E.128 R4, desc[UR4][R4.64] ;  /* 0x0000000404049980 */ /* 0x000f62000c101d00 */
[----:B------:R-:W-:-:S06]  /*32070*/  @!P1 IMAD.MOV.U32 R25, RZ, RZ, R3 ;  /* 0x000000ffff199224 */ /* 0x000fcc00078e0003 */
[----:B------:R-:W5:Y:S01]  /*32080*/  @!P1 LD.E.128 R24, desc[UR4][R24.64] ;  /* 0x0000000418189980 */ /* 0x000f62000c101d00 */
[----:B------:R-:W-:Y:S01]  /*32090*/  IMAD.MOV.U32 R13, RZ, RZ, R8 ;  /* 0x000000ffff0d7224 */ /* 0x000fe200078e0008 */
[----:B------:R-:W-:Y:S01]  /*320a0*/  CS2R R32, SRZ ;  /* 0x0000000000207805 */ /* 0x000fe2000001ff00 */
[----:B------:R-:W-:Y:S01]  /*320b0*/  IMAD.MOV.U32 R12, RZ, RZ, 0x1 ;  /* 0x00000001ff0c7424 */ /* 0x000fe200078e00ff */
[----:B------:R-:W-:Y:S02]  /*320c0*/  CS2R R30, SRZ ;  /* 0x00000000001e7805 */ /* 0x000fe4000001ff00 */
[----:B------:R-:W-:Y:S02]  /*320d0*/  CS2R R28, SRZ ;  /* 0x00000000001c7805 */ /* 0x000fe4000001ff00 */
[----:B------:R-:W-:-:S07]  /*320e0*/  CS2R R20, SRZ ;  /* 0x0000000000147805 */ /* 0x000fce000001ff00 */
[----:B-----5:R-:W-:Y:S05]  /*320f0*/  WARPSYNC.COLLECTIVE R15, `(.L_x_2262) ;  /* 0x000000000f087348 */ /* 0x020fea0003c00000 */
[----:B------:R0:W1:Y:S02]  /*32100*/  SHFL.IDX P6, R14, R13, R12, R11 ;  /* 0x0000000c0d0e7389 */ /* 0x00006400000c000b */
[----:B01---5:R-:W-:Y:S01]  /*32110*/  ENDCOLLECTIVE ;  /* 0x000000000000791b */ /* 0x023fe20003800000 */
.L_x_2262:
[----:B------:R-:W-:Y:S02]  /*32120*/  IMAD.MOV.U32 R13, RZ, RZ, R35 ;  /* 0x000000ffff0d7224 */ /* 0x000fe400078e0023 */
[----:B------:R-:W-:-:S07]  /*32130*/  IMAD.MOV.U32 R3, RZ, RZ, R14 ;  /* 0x000000ffff037224 */ /* 0x000fce00078e000e */
[----:B------:R-:W-:Y:S05]  /*32140*/  WARPSYNC.COLLECTIVE R15, `(.L_x_2263) ;  /* 0x000000000f087348 */ /* 0x000fea0003c00000 */
[----:B------:R0:W1:Y:S02]  /*32150*/  SHFL.IDX P6, R14, R13, R12, R11 ;  /* 0x0000000c0d0e7389 */ /* 0x00006400000c000b */
[----:B01----:R-:W-:Y:S01]  /*32160*/  ENDCOLLECTIVE ;  /* 0x000000000000791b */ /* 0x003fe20003800000 */
.L_x_2263:
[----:B------:R-:W-:Y:S02]  /*32170*/  IMAD.MOV.U32 R13, RZ, RZ, R37 ;  /* 0x000000ffff0d7224 */ /* 0x000fe400078e0025 */
[----:B------:R-:W-:-:S07]  /*32180*/  IMAD.MOV.U32 R35, RZ, RZ, R14 ;  /* 0x000000ffff237224 */ /* 0x000fce00078e000e */
[----:B------:R-:W-:Y:S05]  /*32190*/  WARPSYNC.COLLECTIVE R15, `(.L_x_2264) ;  /* 0x000000000f087348 */ /* 0x000fea0003c00000 */
[----:B------:R0:W1:Y:S02]  /*321a0*/  SHFL.IDX P6, R14, R13, R12, R11 ;  /* 0x0000000c0d0e7389 */ /* 0x00006400000c000b */
[----:B01----:R-:W-:Y:S01]  /*321b0*/  ENDCOLLECTIVE ;  /* 0x000000000000791b */ /* 0x003fe20003800000 */
.L_x_2264:
[----:B------:R-:W-:Y:S02]  /*321c0*/  IMAD.MOV.U32 R13, RZ, RZ, R9 ;  /* 0x000000ffff0d7224 */ /* 0x000fe400078e0009 */
[----:B------:R-:W-:-:S07]  /*321d0*/  IMAD.MOV.U32 R37, RZ, RZ, R14 ;  /* 0x000000ffff257224 */ /* 0x000fce00078e000e */
[----:B------:R-:W-:Y:S05]  /*321e0*/  WARPSYNC.COLLECTIVE R15, `(.L_x_2265) ;  /* 0x000000000f087348 */ /* 0x000fea0003c00000 */
[----:B------:R0:W1:Y:S02]  /*321f0*/  SHFL.IDX P6, R14, R13, R12, R11 ;  /* 0x0000000c0d0e7389 */ /* 0x00006400000c000b */
[----:B01----:R-:W-:Y:S01]  /*32200*/  ENDCOLLECTIVE ;  /* 0x000000000000791b */ /* 0x003fe20003800000 */
.L_x_2265:
[----:B------:R-:W-:Y:S02]  /*32210*/  @!P1 IMAD.MOV.U32 R32, RZ, RZ, R4 ;  /* 0x000000ffff209224 */ /* 0x000fe400078e0004 */
[----:B------:R-:W-:Y:S01]  /*32220*/  @!P1 IMAD.MOV.U32 R33, RZ, RZ, R5 ;  /* 0x000000ffff219224 */ /* 0x000fe200078e0005 */
[----:B------:R-:W-:Y:S01]  /*32230*/  CS2R R4, SRZ ;  /* 0x0000000000047805 */ /* 0x000fe2000001ff00 */
[----:B------:R-:W-:Y:S02]  /*32240*/  @!P1 IMAD.MOV.U32 R30, RZ, RZ, R6 ;  /* 0x000000ffff1e9224 */ /* 0x000fe400078e0006 */
[----:B------:R-:W-:Y:S02]  /*32250*/  @!P1 IMAD.MOV.U32 R31, RZ, RZ, R7 ;  /* 0x000000ffff1f9224 */ /* 0x000fe400078e0007 */
[----:B------:R-:W-:Y:S02]  /*32260*/  @!P1 IMAD.MOV.U32 R28, RZ, RZ, R24 ;  /* 0x000000ffff1c9224 */ /* 0x000fe400078e0018 */
[----:B------:R-:W-:-:S02]  /*32270*/  @!P1 IMAD.MOV.U32 R29, RZ, RZ, R25 ;  /* 0x000000ffff1d9224 */ /* 0x000fc400078e0019 */
[----:B------:R-:W-:Y:S02]  /*32280*/  @!P1 IMAD.MOV.U32 R20, RZ, RZ, R26 ;  /* 0x000000ffff149224 */ /* 0x000fe400078e001a */
[----:B------:R-:W-:Y:S01]  /*32290*/  @!P1 IMAD.MOV.U32 R21, RZ, RZ, R27 ;  /* 0x000000ffff159224 */ /* 0x000fe200078e001b */
[----:B------:R-:W-:Y:S06]  /*322a0*/  BRA `(.L_x_2266) ;  /* 0xfffffdb400e47947 */ /* 0x000fec000383ffff */
.L_x_1931:
[----:B0-----:R0:W1:Y:S02]  /*322b0*/  SYNCS.PHASECHK.TRANS64.TRYWAIT P1, [R17+URZ+0x22800], R0 ;  /* 0x02280000110075a7 */ /* 0x001064000802017f */
[----:B-1----:R-:W-:Y:S05]  /*322c0*/  @!P1 NANOSLEEP.SYNCS 0x989680 ;  /* 0x009896800000995d */ /* 0x002fea0003900000 */
[----:B------:R-:W1:Y:S02]  /*322d0*/  @!P1 SYNCS.PHASECHK.TRANS64 P1, [R17+URZ+0x22800], R0 ;  /* 0x02280000110095a7 */ /* 0x000e64000802007f */
[----:B-1----:R-:W-:Y:S05]  /*322e0*/  @!P1 BRA `(.L_x_1931) ;  /* 0xfffffffc00f09947 */ /* 0x002fea000383ffff */
[----:B------:R-:W-:Y:S05]  /*322f0*/  BRA `(.L_x_2267) ;  /* 0xfffffdb800547947 */ /* 0x000fea000383ffff */
.L_x_1937:
[----:B-1----:R1:W2:Y:S02]  /*32300*/  SYNCS.PHASECHK.TRANS64.TRYWAIT P1, [R20+URZ+0x22830], R3 ;  /* 0x02283003140075a7 */ /* 0x0022a4000802017f */
[----:B--2---:R-:W-:Y:S05]  /*32310*/  @!P1 NANOSLEEP.SYNCS 0x989680 ;  /* 0x009896800000995d */ /* 0x004fea0003900000 */
[----:B------:R-:W2:Y:S02]  /*32320*/  @!P1 SYNCS.PHASECHK.TRANS64 P1, [R20+URZ+0x22830], R3 ;  /* 0x02283003140095a7 */ /* 0x000ea4000802007f */
[----:B--2---:R-:W-:Y:S05]  /*32330*/  @!P1 BRA `(.L_x_1937) ;  /* 0xfffffffc00f09947 */ /* 0x004fea000383ffff */
[----:B------:R-:W-:Y:S05]  /*32340*/  BRA `(.L_x_1936) ;  /* 0xfffffdd800847947 */ /* 0x000fea000383ffff */
.L_x_1956:
[----:B-1----:R1:W2:Y:S02]  /*32350*/  SYNCS.PHASECHK.TRANS64.TRYWAIT P2, [R15+URZ+0x22830], R14 ;  /* 0x0228300e0f0075a7 */ /* 0x0022a4000804017f */
[----:B--2---:R-:W-:Y:S05]  /*32360*/  @!P2 NANOSLEEP.SYNCS 0x989680 ;  /* 0x009896800000a95d */ /* 0x004fea0003900000 */
[----:B------:R-:W2:Y:S02]  /*32370*/  @!P2 SYNCS.PHASECHK.TRANS64 P2, [R15+URZ+0x22830], R14 ;  /* 0x0228300e0f00a5a7 */ /* 0x000ea4000804007f */
[----:B--2---:R-:W-:Y:S05]  /*32380*/  @!P2 BRA `(.L_x_1956) ;  /* 0xfffffffc00f0a947 */ /* 0x004fea000383ffff */
[----:B------:R-:W-:Y:S05]  /*32390*/  BRA `(.L_x_1955) ;  /* 0xfffffe28003c7947 */ /* 0x000fea000383ffff */
.L_x_1960:
[----:B-1----:R1:W2:Y:S02]  /*323a0*/  SYNCS.PHASECHK.TRANS64.TRYWAIT P1, [R15+URZ+0x22850], R14 ;  /* 0x0228500e0f0075a7 */ /* 0x0022a4000802017f */
[----:B--2---:R-:W-:Y:S05]  /*323b0*/  @!P1 NANOSLEEP.SYNCS 0x989680 ;  /* 0x009896800000995d */ /* 0x004fea0003900000 */
[----:B------:R-:W2:Y:S02]  /*323c0*/  @!P1 SYNCS.PHASECHK.TRANS64 P1, [R15+URZ+0x22850], R14 ;  /* 0x0228500e0f0095a7 */ /* 0x000ea4000802007f */
[----:B--2---:R-:W-:Y:S05]  /*323d0*/  @!P1 BRA `(.L_x_1960) ;  /* 0xfffffffc00f09947 */ /* 0x004fea000383ffff */
[----:B------:R-:W-:Y:S05]  /*323e0*/  BRA `(.L_x_1957) ;  /* 0xfffffe3400547947 */ /* 0x000fea000383ffff */
.L_x_1981:
[----:B-1----:R1:W2:Y:S02]  /*323f0*/  SYNCS.PHASECHK.TRANS64.TRYWAIT P2, [R14+URZ+0x22830], R15 ;  /* 0x0228300f0e0075a7 */ /* 0x0022a4000804017f */
[----:B--2---:R-:W-:Y:S05]  /*32400*/  @!P2 NANOSLEEP.SYNCS 0x989680 ;  /* 0x009896800000a95d */ /* 0x004fea0003900000 */
[----:B------:R-:W2:Y:S02]  /*32410*/  @!P2 SYNCS.PHASECHK.TRANS64 P2, [R14+URZ+0x22830], R15 ;  /* 0x0228300f0e00a5a7 */ /* 0x000ea4000804007f */
[----:B--2---:R-:W-:Y:S05]  /*32420*/  @!P2 BRA `(.L_x_1981) ;  /* 0xfffffffc00f0a947 */ /* 0x004fea000383ffff */
[----:B------:R-:W-:Y:S05]  /*32430*/  BRA `(.L_x_1980) ;  /* 0xfffffe8000047947 */ /* 0x000fea000383ffff */
.L_x_1985:
[----:B-1----:R1:W2:Y:S02]  /*32440*/  SYNCS.PHASECHK.TRANS64.TRYWAIT P1, [R15+URZ+0x22850], R14 ;  /* 0x0228500e0f0075a7 */ /* 0x0022a4000802017f */
[----:B--2---:R-:W-:Y:S05]  /*32450*/  @!P1 NANOSLEEP.SYNCS 0x989680 ;  /* 0x009896800000995d */ /* 0x004fea0003900000 */
[----:B------:R-:W2:Y:S02]  /*32460*/  @!P1 SYNCS.PHASECHK.TRANS64 P1, [R15+URZ+0x22850], R14 ;  /* 0x0228500e0f0095a7 */ /* 0x000ea4000802007f */
[----:B--2---:R-:W-:Y:S05]  /*32470*/  @!P1 BRA `(.L_x_1985) ;  /* 0xfffffffc00f09947 */ /* 0x004fea000383ffff */
[----:B------:R-:W-:Y:S05]  /*32480*/  BRA `(.L_x_1982) ;  /* 0xfffffe8c00287947 */ /* 0x000fea000383ffff */
.L_x_1994:
[----:B-1----:R1:W2:Y:S02]  /*32490*/  SYNCS.PHASECHK.TRANS64.TRYWAIT P2, [R14+URZ+0x22830], R15 ;  /* 0x0228300f0e0075a7 */ /* 0x0022a4000804017f */
[----:B--2---:R-:W-:Y:S05]  /*324a0*/  @!P2 NANOSLEEP.SYNCS 0x989680 ;  /* 0x009896800000a95d */ /* 0x004fea0003900000 */
[----:B------:R-:W2:Y:S02]  /*324b0*/  @!P2 SYNCS.PHASECHK.TRANS64 P2, [R14+URZ+0x22830], R15 ;  /* 0x0228300f0e00a5a7 */ /* 0x000ea4000804007f */
[----:B--2---:R-:W-:Y:S05]  /*324c0*/  @!P2 BRA `(.L_x_1994) ;  /* 0xfffffffc00f0a947 */ /* 0x004fea000383ffff */
[----:B------:R-:W-:Y:S05]  /*324d0*/  BRA `(.L_x_1993) ;  /* 0xfffffeb400f07947 */ /* 0x000fea000383ffff */
.L_x_1998:
[----:B-1----:R1:W2:Y:S02]  /*324e0*/  SYNCS.PHASECHK.TRANS64.TRYWAIT P1, [R15+URZ+0x22850], R14 ;  /* 0x0228500e0f0075a7 */ /* 0x0022a4000802017f */
[----:B--2---:R-:W-:Y:S05]  /*324f0*/  @!P1 NANOSLEEP.SYNCS 0x989680 ;  /* 0x009896800000995d */ /* 0x004fea0003900000 */
[----:B------:R-:W2:Y:S02]  /*32500*/  @!P1 SYNCS.PHASECHK.TRANS64 P1, [R15+URZ+0x22850], R14 ;  /* 0x0228500e0f0095a7 */ /* 0x000ea4000802007f */
[----:B--2---:R-:W-:Y:S05]  /*32510*/  @!P1 BRA `(.L_x_1998) ;  /* 0xfffffffc00f09947 */ /* 0x004fea000383ffff */
[----:B------:R-:W-:Y:S05]  /*32520*/  BRA `(.L_x_1995) ;  /* 0xfffffec400147947 */ /* 0x000fea000383ffff */
.L_x_2013:
[----:B-1----:R1:W2:Y:S02]  /*32530*/  SYNCS.PHASECHK.TRANS64.TRYWAIT P1, [R11+URZ+0x22850], R0 ;  /* 0x022850000b0075a7 */ /* 0x0022a4000802017f */
[----:B--2---:R-:W-:Y:S05]  /*32540*/  @!P1 NANOSLEEP.SYNCS 0x989680 ;  /* 0x009896800000995d */ /* 0x004fea0003900000 */
[----:B------:R-:W2:Y:S02]  /*32550*/  @!P1 SYNCS.PHASECHK.TRANS64 P1, [R11+URZ+0x22850], R0 ;  /* 0x022850000b0095a7 */ /* 0x000ea4000802007f */
[----:B--2---:R-:W-:Y:S05]  /*32560*/  @!P1 BRA `(.L_x_2013) ;  /* 0xfffffffc00f09947 */ /* 0x004fea000383ffff */
[----:B------:R-:W-:Y:S05]  /*32570*/  BRA `(.L_x_2012) ;  /* 0xffffff0800f07947 */ /* 0x000fea000383ffff */
.L_x_2017:
[----:B------:R-:W-:Y:S02]  /*32580*/  SEL R141, R12, R113, P0 ;  /* 0x000000710c8d7207 */ /* 0x000fe40000000000 */
[----:B------:R-:W-:Y:S01]  /*32590*/  SEL R51, R113, R12, P0 ;  /* 0x0000000c71337207 */ /* 0x000fe20000000000 */
[----:B-----5:R-:W-:Y:S01]  /*325a0*/  IMAD.MOV.U32 R12, RZ, RZ, R20 ;  /* 0x000000ffff0c7224 */ /* 0x020fe200078e0014 */
[----:B------:R-:W-:Y:S02]  /*325b0*/  SEL R143, R92, R11, P0 ;  /* 0x0000000b5c8f7207 */ /* 0x000fe40000000000 */
[----:B------:R-:W-:Y:S01]  /*325c0*/  SEL R47, R11, R92, P0 ;  /* 0x0000005c0b2f7207 */ /* 0x000fe20000000000 */
[----:B------:R-:W-:Y:S01]  /*325d0*/  IMAD.MOV.U32 R11, RZ, RZ, 0x1c1f ;  /* 0x00001c1fff0b7424 */ /* 0x000fe200078e00ff */
[----:B------:R-:W-:Y:S02]  /*325e0*/  SEL R117, R15, R0, P0 ;  /* 0x000000000f757207 */ /* 0x000fe40000000000 */
[----:B------:R-:W-:Y:S01]  /*325f0*/  SEL R91, R0, R15, P0 ;  /* 0x0000000f005b7207 */ /* 0x000fe20000000000 */
[----:B------:R-:W-:Y:S01]  /*32600*/  IMAD.MOV.U32 R15, RZ, RZ, -0x1 ;  /* 0xffffffffff0f7424 */ /* 0x000fe200078e00ff */
[----:B------:R-:W-:-:S02]  /*32610*/  SEL R123, R14, R79, P0 ;  /* 0x0000004f0e7b7207 */ /* 0x000fc40000000000 */
[----:B------:R-:W-:-:S07]  /*32620*/  SEL R79, R79, R14, P0 ;  /* 0x0000000e4f4f7207 */ /* 0x000fce0000000000 */
[----:B--23--:R-:W-:Y:S05]  /*32630*/  WARPSYNC.COLLECTIVE R15, `(.L_x_2268) ;  /* 0x000000000f087348 */ /* 0x00cfea0003c00000 */
[----:B------:R0:W1:Y:S02]  /*32640*/  SHFL.IDX P6, R14, R13, R12, R11 ;  /* 0x0000000c0d0e7389 */ /* 0x00006400000c000b */
[----:B0123--:R-:W-:Y:S01]  /*32650*/  ENDCOLLECTIVE ;  /* 0x000000000000791b */ /* 0x00ffe20003800000 */
.L_x_2268:
[----:B------:R-:W-:Y:S02]  /*32660*/  SEL R87, R41, R10, P0 ;  /* 0x0000000a29577207 */ /* 0x000fe40000000000 */
[----:B------:R-:W-:Y:S02]  /*32670*/  SEL R59, R10, R41, P0 ;  /* 0x000000290a3b7207 */ /* 0x000fe40000000000 */
[----:B------:R-:W-:Y:S02]  /*32680*/  LOP3.LUT R10, R20, 0x2, RZ, 0x3c, !PT ;  /* 0x00000002140a7812 */ /* 0x000fe400078e3cff */
        /* <DEDUP_REMOVED lines=15> */
.L_x_2269:
        /* <DEDUP_REMOVED lines=19> */
.L_x_2270:
        /* <DEDUP_REMOVED lines=18> */
.L_x_2271:
        /* <DEDUP_REMOVED lines=19> */
.L_x_2272:
[----:B------:R-:W-:Y:S02]  /*32b00*/  SEL R35, R4, R35, P0 ;  /* 0x0000002304237207 */ /* 0x000fe40000000000 */
[----:B------:R-:W-:Y:S02]  /*32b10*/  SEL R92, R9, R2, P0 ;  /* 0x00000002095c7207 */ /* 0x000fe40000000000 */
[----:B------:R-:W-:Y:S02]  /*32b20*/  SEL R94, R2, R9, P0 ;  /* 0x00000009025e7207 */ /* 0x000fe40000000000 */
[----:B------:R-:W-:Y:S02]  /*32b30*/  SEL R3, R0, R5, P0 ;  /* 0x0000000500037207 */ /* 0x000fe40000000000 */
[----:B------:R-:W-:Y:S01]  /*32b40*/  SEL R5, R5, R0, P0 ;  /* 0x0000000005057207 */ /* 0x000fe20000000000 */
[----:B------:R-:W-:Y:S02]  /*32b50*/  IMAD.MOV.U32 R13, RZ, RZ, R141 ;  /* 0x000000ffff0d7224 */ /* 0x000fe400078e008d */
[----:B------:R-:W-:-:S07]  /*32b60*/  IMAD.MOV.U32 R6, RZ, RZ, R14 ;  /* 0x000000ffff067224 */ /* 0x000fce00078e000e */
[----:B------:R-:W-:Y:S05]  /*32b70*/  WARPSYNC.COLLECTIVE R15, `(.L_x_2273) ;  /* 0x000000000f087348 */ /* 0x000fea0003c00000 */
[----:B------:R0:W1:Y:S02]  /*32b80*/  SHFL.IDX P6, R14, R13, R12, R11 ;  /* 0x0000000c0d0e7389 */ /* 0x00006400000c000b */
[----:B01----:R-:W-:Y:S01]  /*32b90*/  ENDCOLLECTIVE ;  /* 0x000000000000791b */ /* 0x003fe20003800000 */
.L_x_2273:
[----:B------:R-:W-:Y:S02]  /*32ba0*/  IMAD.MOV.U32 R13, RZ, RZ, R47 ;  /* 0x000000ffff0d7224 */ /* 0x000fe400078e002f */
[----:B------:R-:W-:Y:S02]  /*32bb0*/  IMAD.MOV.U32 R12, RZ, RZ, R10 ;  /* 0x000000ffff0c7224 */ /* 0x000fe400078e000a */
[----:B------:R-:W-:-:S07]  /*32bc0*/  IMAD.MOV.U32 R8, RZ, RZ, R14 ;  /* 0x000000ffff087224 */ /* 0x000fce00078e000e */
[----:B------:R-:W-:Y:S05]  /*32bd0*/  WARPSYNC.COLLECTIVE R15, `(.L_x_2274) ;  /* 0x000000000f087348 */ /* 0x000fea0003c00000 */
[----:B------:R0:W1:Y:S02]  /*32be0*/  SHFL.IDX P6, R14, R13, R12, R11 ;  /* 0x0000000c0d0e7389 */ /* 0x00006400000c000b */
[----:B01----:R-:W-:Y:S01]  /*32bf0*/  ENDCOLLECTIVE ;  /* 0x000000000000791b */ /* 0x003fe20003800000 */
.L_x_2274:
[----:B------:R-:W-:Y:S02]  /*32c00*/  IMAD.MOV.U32 R13, RZ, RZ, R51 ;  /* 0x000000ffff0d7224 */ /* 0x000fe400078e0033 */
[----:B------:R-:W-:-:S07]  /*32c10*/  IMAD.MOV.U32 R47, RZ, RZ, R14 ;  /* 0x000000ffff2f7224 */ /* 0x000fce00078e000e */
[----:B------:R-:W-:Y:S05]  /*32c20*/  WARPSYNC.COLLECTIVE R15, `(.L_x_2275) ;  /* 0x000000000f087348 */ /* 0x000fea0003c00000 */
[----:B------:R0:W1:Y:S02]  /*32c30*/  SHFL.IDX P6, R14, R13, R12, R11 ;  /* 0x0000000c0d0e7389 */ /* 0x00006400000c000b */
[----:B01----:R-:W-:Y:S01]  /*32c40*/  ENDCOLLECTIVE ;  /* 0x000000000000791b */ /* 0x003fe20003800000 */
.L_x_2275:
[----:B------:R-:W-:Y:S02]  /*32c50*/  IMAD.MOV.U32 R13, RZ, RZ, R121 ;  /* 0x000000ffff0d7224 */ /* 0x000fe400078e0079 */
[----:B------:R-:W-:Y:S02]  /*32c60*/  IMAD.MOV.U32 R12, RZ, RZ, R20 ;  /* 0x000000ffff0c7224 */ /* 0x000fe400078e0014 */
[----:B------:R-:W-:-:S07]  /*32c70*/  IMAD.MOV.U32 R51, RZ, RZ, R14 ;  /* 0x000000ffff337224 */ /* 0x000fce00078e000e */
[----:B------:R-:W-:Y:S05]  /*32c80*/  WARPSYNC.COLLECTIVE R15, `(.L_x_2276) ;  /* 0x000000000f087348 */ /* 0x000fea0003c00000 */
[----:B------:R0:W1:Y:S02]  /*32c90*/  SHFL.IDX P6, R14, R13, R12, R11 ;  /* 0x0000000c0d0e7389 */ /* 0x00006400000c000b */
[----:B01----:R-:W-:Y:S01]  /*32ca0*/  ENDCOLLECTIVE ;  /* 0x000000000000791b */ /* 0x003fe20003800000 */
.L_x_2276:
[----:B------:R-:W-:Y:S02]  /*32cb0*/  SEL R96, R8, R51, P0 ;  /* 0x0000003308607207 */ /* 0x000fe40000000000 */
[----:B------:R-:W-:Y:S01]  /*32cc0*/  SEL R98, R51, R8, P0 ;  /* 0x0000000833627207 */ /* 0x000fe20000000000 */
[----:B------:R-:W-:Y:S01]  /*32cd0*/  IMAD.MOV.U32 R13, RZ, RZ, R119 ;  /* 0x000000ffff0d7224 */ /* 0x000fe200078e0077 */
[----:B------:R-:W-:Y:S01]  /*32ce0*/  SEL R119, R47, R6, P0 ;  /* 0x000000062f777207 */ /* 0x000fe20000000000 */
[----:B------:R-:W-:-:S07]  /*32cf0*/  IMAD.MOV.U32 R24, RZ, RZ, R14 ;  /* 0x000000ffff187224 */ /* 0x000fce00078e000e */
[----:B------:R-:W-:Y:S05]  /*32d00*/  WARPSYNC.COLLECTIVE R15, `(.L_x_2277) ;  /* 0x000000000f087348 */ /* 0x000fea0003c00000 */
[----:B------:R0:W1:Y:S02]  /*32d10*/  SHFL.IDX P6, R14, R13, R12, R11 ;  /* 0x0000000c0d0e7389 */ /* 0x00006400000c000b */
[----:B01----:R-:W-:Y:S01]  /*32d20*/  ENDCOLLECTIVE ;  /* 0x000000000000791b */ /* 0x003fe20003800000 */
.L_x_2277:
[----:B------:R-:W-:Y:S02]  /*32d30*/  IMAD.MOV.U32 R13, RZ, RZ, R53 ;  /* 0x000000ffff0d7224 */ /* 0x000fe400078e0035 */
[----:B------:R-:W-:Y:S02]  /*32d40*/  IMAD.MOV.U32 R12, RZ, RZ, R10 ;  /* 0x000000ffff0c7224 */ /* 0x000fe400078e000a */
[----:B------:R-:W-:-:S07]  /*32d50*/  IMAD.MOV.U32 R26, RZ, RZ, R14 ;  /* 0x000000ffff1a7224 */ /* 0x000fce00078e000e */
[----:B------:R-:W-:Y:S05]  /*32d60*/  WARPSYNC.COLLECTIVE R15, `(.L_x_2278) ;  /* 0x000000000f087348 */ /* 0x000fea0003c00000 */
[----:B------:R0:W1:Y:S02]  /*32d70*/  SHFL.IDX P6, R14, R13, R12, R11 ;  /* 0x0000000c0d0e7389 */ /* 0x00006400000c000b */
[----:B01----:R-:W-:Y:S01]  /*32d80*/  ENDCOLLECTIVE ;  /* 0x000000000000791b */ /* 0x003fe20003800000 */
.L_x_2278:
[----:B------:R-:W-:Y:S02]  /*32d90*/  IMAD.MOV.U32 R13, RZ, RZ, R55 ;  /* 0x000000ffff0d7224 */ /* 0x000fe400078e0037 */
[----:B------:R-:W-:-:S07]  /*32da0*/  IMAD.MOV.U32 R53, RZ, RZ, R14 ;  /* 0x000000ffff357224 */ /* 0x000fce00078e000e */
[----:B------:R-:W-:Y:S05]  /*32db0*/  WARPSYNC.COLLECTIVE R15, `(.L_x_2279) ;  /* 0x000000000f087348 */ /* 0x000fea0003c00000 */
[----:B------:R0:W1:Y:S02]  /*32dc0*/  SHFL.IDX P6, R14, R13, R12, R11 ;  /* 0x0000000c0d0e7389 */ /* 0x00006400000c000b */
[----:B01----:R-:W-:Y:S01]  /*32dd0*/  ENDCOLLECTIVE ;  /* 0x000000000000791b */ /* 0x003fe20003800000 */
.L_x_2279:
[----:B------:R-:W-:Y:S01]  /*32de0*/  SEL R121, R24, R53, P0 ;  /* 0x0000003518797207 */ /* 0x000fe20000000000 */
[----:B------:R-:W-:Y:S01]  /*32df0*/  IMAD.MOV.U32 R13, RZ, RZ, R117 ;  /* 0x000000ffff0d7224 */ /* 0x000fe200078e0075 */
[----:B------:R-:W-:Y:S01]  /*32e00*/  SEL R117, R6, R47, P0 ;  /* 0x0000002f06757207 */ /* 0x000fe20000000000 */
[----:B------:R-:W-:Y:S02]  /*32e10*/  IMAD.MOV.U32 R12, RZ, RZ, R20 ;  /* 0x000000ffff0c7224 */ /* 0x000fe400078e0014 */
[----:B------:R-:W-:-:S07]  /*32e20*/  IMAD.MOV.U32 R55, RZ, RZ, R14 ;  /* 0x000000ffff377224 */ /* 0x000fce00078e000e */
[----:B------:R-:W-:Y:S05]  /*32e30*/  WARPSYNC.COLLECTIVE R15, `(.L_x_2280) ;  /* 0x000000000f087348 */ /* 0x000fea0003c00000 */
[----:B------:R0:W1:Y:S02]  /*32e40*/  SHFL.IDX P6, R14, R13, R12, R11 ;  /* 0x0000000c0d0e7389 */ /* 0x00006400000c000b */
[----:B01----:R-:W-:Y:S01]  /*32e50*/  ENDCOLLECTIVE ;  /* 0x000000000000791b */ /* 0x003fe20003800000 */
.L_x_2280:
[----:B------:R-:W-:Y:S02]  /*32e60*/  SEL R0, R26, R55, P0 ;  /* 0x000000371a007207 */ /* 0x000fe40000000000 */
[----:B------:R-:W-:Y:S01]  /*32e70*/  SEL R6, R55, R26, P0 ;  /* 0x0000001a37067207 */ /* 0x000fe20000000000 */
[----:B------:R-:W-:Y:S02]  /*32e80*/  IMAD.MOV.U32 R13, RZ, RZ, R93 ;  /* 0x000000ffff0d7224 */ /* 0x000fe400078e005d */
[----:B------:R-:W-:-:S07]  /*32e90*/  IMAD.MOV.U32 R28, RZ, RZ, R14 ;  /* 0x000000ffff1c7224 */ /* 0x000fce00078e000e */
[----:B------:R-:W-:Y:S05]  /*32ea0*/  WARPSYNC.COLLECTIVE R15, `(.L_x_2281) ;  /* 0x000000000f087348 */ /* 0x000fea0003c00000 */
[----:B------:R0:W1:Y:S02]  /*32eb0*/  SHFL.IDX P6, R14, R13, R12, R11 ;  /* 0x0000000c0d0e7389 */ /* 0x00006400000c000b */
[----:B01----:R-:W-:Y:S01]  /*32ec0*/  ENDCOLLECTIVE ;  /* 0x000000000000791b */ /* 0x003fe20003800000 */
.L_x_2281:
[----:B------:R-:W-:Y:S02]  /*32ed0*/  IMAD.MOV.U32 R13, RZ, RZ, R91 ;  /* 0x000000ffff0d7224 */ /* 0x000fe400078e005b */
[----:B------:R-:W-:Y:S02]  /*32ee0*/  IMAD.MOV.U32 R12, RZ, RZ, R10 ;  /* 0x000000ffff0c7224 */ /* 0x000fe400078e000a */
[----:B------:R-:W-:-:S07]  /*32ef0*/  IMAD.MOV.U32 R30, RZ, RZ, R14 ;  /* 0x000000ffff1e7224 */ /* 0x000fce00078e000e */
[----:B------:R-:W-:Y:S05]  /*32f00*/  WARPSYNC.COLLECTIVE R15, `(.L_x_2282) ;  /* 0x000000000f087348 */ /* 0x000fea0003c00000 */
[----:B------:R0:W1:Y:S02]  /*32f10*/  SHFL.IDX P6, R14, R13, R12, R11 ;  /* 0x0000000c0d0e7389 */ /* 0x00006400000c000b */
[----:B01----:R-:W-:Y:S01]  /*32f20*/  ENDCOLLECTIVE ;  /* 0x000000000000791b */ /* 0x003fe20003800000 */
.L_x_2282:
[----:B------:R-:W-:Y:S01]  /*32f30*/  IMAD.MOV.U32 R13, RZ, RZ, R7 ;  /* 0x000000ffff0d7224 */ /* 0x000fe200078e0007 */
[----:B------:R-:W-:Y:S01]  /*32f40*/  SEL R7, R53, R24, P0 ;  /* 0x0000001835077207 */ /* 0x000fe20000000000 */
[----:B------:R-:W-:-:S07]  /*32f50*/  IMAD.MOV.U32 R91, RZ, RZ, R14 ;  /* 0x000000ffff5b7224 */ /* 0x000fce00078e000e */
[----:B------:R-:W-:Y:S05]  /*32f60*/  WARPSYNC.COLLECTIVE R15, `(.L_x_2283) ;  /* 0x000000000f087348 */ /* 0x000fea0003c00000 */
[----:B------:R0:W1:Y:S02]  /*32f70*/  SHFL.IDX P6, R14, R13, R12, R11 ;  /* 0x0000000c0d0e7389 */ /* 0x00006400000c000b */
[----:B01----:R-:W-:Y:S01]  /*32f80*/  ENDCOLLECTIVE ;  /* 0x000000000000791b */ /* 0x003fe20003800000 */
.L_x_2283:
[----:B------:R-:W-:Y:S01]  /*32f90*/  SEL R9, R28, R91, P0 ;  /* 0x0000005b1c097207 */ /* 0x000fe20000000000 */
[----:B------:R-:W-:Y:S02]  /*32fa0*/  IMAD.MOV.U32 R13, RZ, RZ, R139 ;  /* 0x000000ffff0d7224 */ /* 0x000fe400078e008b */
[----:B------:R-:W-:Y:S02]  /*32fb0*/  IMAD.MOV.U32 R12, RZ, RZ, R20 ;  /* 0x000000ffff0c7224 */ /* 0x000fe400078e0014 */
[----:B------:R-:W-:-:S07]  /*32fc0*/  IMAD.MOV.U32 R93, RZ, RZ, R14 ;  /* 0x000000ffff5d7224 */ /* 0x000fce00078e000e */
[----:B------:R-:W-:Y:S05]  /*32fd0*/  WARPSYNC.COLLECTIVE R15, `(.L_x_2284) ;  /* 0x000000000f087348 */ /* 0x000fea0003c00000 */
[----:B------:R0:W1:Y:S02]  /*32fe0*/  SHFL.IDX P6, R14, R13, R12, R11 ;  /* 0x0000000c0d0e7389 */ /* 0x00006400000c000b */
[----:B01----:R-:W-:Y:S01]  /*32ff0*/  ENDCOLLECTIVE ;  /* 0x000000000000791b */ /* 0x003fe20003800000 */
.L_x_2284:
[----:B------:R-:W-:Y:S02]  /*33000*/  SEL R8, R30, R93, P0 ;  /* 0x0000005d1e087207 */ /* 0x000fe40000000000 */
[----:B------:R-:W-:Y:S01]  /*33010*/  SEL R2, R93, R30, P0 ;  /* 0x0000001e5d027207 */ /* 0x000fe20000000000 */
[----:B------:R-:W-:Y:S02]  /*33020*/  IMAD.MOV.U32 R13, RZ, RZ, R97 ;  /* 0x000000ffff0d7224 */ /* 0x000fe400078e0061 */
[----:B------:R-:W-:-:S07]  /*33030*/  IMAD.MOV.U32 R32, RZ, RZ, R14 ;  /* 0x000000ffff207224 */ /* 0x000fce00078e000e */
[----:B------:R-:W-:Y:S05]  /*33040*/  WARPSYNC.COLLECTIVE R15, `(.L_x_2285) ;  /* 0x000000000f087348 */ /* 0x000fea0003c00000 */
[----:B------:R0:W1:Y:S02]  /*33050*/  SHFL.IDX P6, R14, R13, R12, R11 ;  /* 0x0000000c0d0e7389 */ /* 0x00006400000c000b */
[----:B01----:R-:W-:Y:S01]  /*33060*/  ENDCOLLECTIVE ;  /* 0x000000000000791b */ /* 0x003fe20003800000 */
.L_x_2285:
[----:B------:R-:W-:Y:S02]  /*33070*/  IMAD.MOV.U32 R13, RZ, RZ, R95 ;  /* 0x000000ffff0d7224 */ /* 0x000fe400078e005f */
[----:B------:R-:W-:Y:S02]  /*33080*/  IMAD.MOV.U32 R12, RZ, RZ, R10 ;  /* 0x000000ffff0c7224 */ /* 0x000fe400078e000a */
[----:B------:R-:W-:-:S07]  /*33090*/  IMAD.MOV.U32 R46, RZ, RZ, R14 ;  /* 0x000000ffff2e7224 */ /* 0x000fce00078e000e */
[----:B------:R-:W-:Y:S05]  /*330a0*/  WARPSYNC.COLLECTIVE R15, `(.L_x_2286) ;  /* 0x000000000f087348 */ /* 0x000fea0003c00000 */
[----:B------:R0:W1:Y:S02]  /*330b0*/  SHFL.IDX P6, R14, R13, R12, R11 ;  /* 0x0000000c0d0e7389 */ /* 0x00006400000c000b */
[----:B01----:R-:W-:Y:S01]  /*330c0*/  ENDCOLLECTIVE ;  /* 0x000000000000791b */ /* 0x003fe20003800000 */
.L_x_2286:
[----:B------:R-:W-:Y:S01]  /*330d0*/  IMAD.MOV.U32 R13, RZ, RZ, R21 ;  /* 0x000000ffff0d7224 */ /* 0x000fe200078e0015 */
[----:B------:R-:W-:Y:S01]  /*330e0*/  SEL R21, R91, R28, P0 ;  /* 0x0000001c5b157207 */ /* 0x000fe20000000000 */
[----:B------:R-:W-:-:S07]  /*330f0*/  IMAD.MOV.U32 R95, RZ, RZ, R14 ;  /* 0x000000ffff5f7224 */ /* 0x000fce00078e000e */
[----:B------:R-:W-:Y:S05]  /*33100*/  WARPSYNC.COLLECTIVE R15, `(.L_x_2287) ;  /* 0x000000000f087348 */ /* 0x000fea0003c00000 */
[----:B------:R0:W1:Y:S02]  /*33110*/  SHFL.IDX P6, R14, R13, R12, R11 ;  /* 0x0000000c0d0e7389 */ /* 0x00006400000c000b */
[----:B01----:R-:W-:Y:S01]  /*33120*/  ENDCOLLECTIVE ;  /* 0x000000000000791b */ /* 0x003fe20003800000 */
.L_x_2287:
[----:B------:R-:W-:Y:S01]  /*33130*/  SEL R47, R95, R32, P0 ;  /* 0x000000205f2f7207 */ /* 0x000fe20000000000 */
[----:B------:R-:W-:Y:S02]  /*33140*/  IMAD.MOV.U32 R13, RZ, RZ, R137 ;  /* 0x000000ffff0d7224 */ /* 0x000fe400078e0089 */
[----:B------:R-:W-:Y:S02]  /*33150*/  IMAD.MOV.U32 R12, RZ, RZ, R20 ;  /* 0x000000ffff0c7224 */ /* 0x000fe400078e0014 */
[----:B------:R-:W-:-:S07]  /*33160*/  IMAD.MOV.U32 R97, RZ, RZ, R14 ;  /* 0x000000ffff617224 */ /* 0x000fce00078e000e */
[----:B------:R-:W-:Y:S05]  /*33170*/  WARPSYNC.COLLECTIVE R15, `(.L_x_2288) ;  /* 0x000000000f087348 */ /* 0x000fea0003c00000 */
[----:B------:R0:W1:Y:S02]  /*33180*/  SHFL.IDX P6, R14, R13, R12, R11 ;  /* 0x0000000c0d0e7389 */ /* 0x00006400000c000b */
[----:B01----:R-:W-:Y:S01]  /*33190*/  ENDCOLLECTIVE ;  /* 0x000000000000791b */ /* 0x003fe20003800000 */
.L_x_2288:
[----:B------:R-:W-:Y:S02]  /*331a0*/  SEL R44, R46, R97, P0 ;  /* 0x000000612e2c7207 */ /* 0x000fe40000000000 */
[----:B------:R-:W-:Y:S01]  /*331b0*/  SEL R46, R97, R46, P0 ;  /* 0x0000002e612e7207 */ /* 0x000fe20000000000 */
[----:B------:R-:W-:Y:S02]  /*331c0*/  IMAD.MOV.U32 R13, RZ, RZ, R101 ;  /* 0x000000ffff0d7224 */ /* 0x000fe400078e0065 */
[----:B------:R-:W-:-:S07]  /*331d0*/  IMAD.MOV.U32 R34, RZ, RZ, R14 ;  /* 0x000000ffff227224 */ /* 0x000fce00078e000e */
[----:B------:R-:W-:Y:S05]  /*331e0*/  WARPSYNC.COLLECTIVE R15, `(.L_x_2289) ;  /* 0x000000000f087348 */ /* 0x000fea0003c00000 */
[----:B------:R0:W1:Y:S02]  /*331f0*/  SHFL.IDX P6, R14, R13, R12, R11 ;  /* 0x0000000c0d0e7389 */ /* 0x00006400000c000b */
[----:B01----:R-:W-:Y:S01]  /*33200*/  ENDCOLLECTIVE ;  /* 0x000000000000791b */ /* 0x003fe20003800000 */
.L_x_2289:
[----:B------:R-:W-:Y:S02]  /*33210*/  IMAD.MOV.U32 R13, RZ, RZ, R99 ;  /* 0x000000ffff0d7224 */ /* 0x000fe400078e0063 */
[----:B------:R-:W-:Y:S02]  /*33220*/  IMAD.MOV.U32 R12, RZ, RZ, R10 ;  /* 0x000000ffff0c7224 */ /* 0x000fe400078e000a */
[----:B------:R-:W-:-:S07]  /*33230*/  IMAD.MOV.U32 R50, RZ, RZ, R14 ;  /* 0x000000ffff327224 */ /* 0x000fce00078e000e */
[----:B------:R-:W-:Y:S05]  /*33240*/  WARPSYNC.COLLECTIVE R15, `(.L_x_2290) ;  /* 0x000000000f087348 */ /* 0x000fea0003c00000 */
[----:B------:R0:W1:Y:S02]  /*33250*/  SHFL.IDX P6, R14, R13, R12, R11 ;  /* 0x0000000c0d0e7389 */ /* 0x00006400000c000b */
[----:B01----:R-:W-:Y:S01]  /*33260*/  ENDCOLLECTIVE ;  /* 0x000000000000791b */ /* 0x003fe20003800000 */
.L_x_2290:
[----:B------:R-:W-:Y:S01]  /*33270*/  IMAD.MOV.U32 R13, RZ, RZ, R45 ;  /* 0x000000ffff0d7224 */ /* 0x000fe200078e002d */
[----:B------:R-:W-:Y:S01]  /*33280*/  SEL R45, R32, R95, P0 ;  /* 0x0000005f202d7207 */ /* 0x000fe20000000000 */
[----:B------:R-:W-:-:S07]  /*33290*/  IMAD.MOV.U32 R99, RZ, RZ, R14 ;  /* 0x000000ffff637224 */ /* 0x000fce00078e000e */
[----:B------:R-:W-:Y:S05]  /*332a0*/  WARPSYNC.COLLECTIVE R15, `(.L_x_2291) ;  /* 0x000000000f087348 */ /* 0x000fea0003c00000 */
[----:B------:R0:W1:Y:S02]  /*332b0*/  SHFL.IDX P6, R14, R13, R12, R11 ;  /* 0x0000000c0d0e7389 */ /* 0x00006400000c000b */
[----:B01----:R-:W-:Y:S01]  /*332c0*/  ENDCOLLECTIVE ;  /* 0x000000000000791b */ /* 0x003fe20003800000 */
.L_x_2291:
[----:B------:R-:W-:Y:S01]  /*332d0*/  SEL R51, R99, R34, P0 ;  /* 0x0000002263337207 */ /* 0x000fe20000000000 */
[----:B------:R-:W-:Y:S02]  /*332e0*/  IMAD.MOV.U32 R13, RZ, RZ, R135 ;  /* 0x000000ffff0d7224 */ /* 0x000fe400078e0087 */
[----:B------:R-:W-:Y:S02]  /*332f0*/  IMAD.MOV.U32 R12, RZ, RZ, R20 ;  /* 0x000000ffff0c7224 */ /* 0x000fe400078e0014 */
[----:B------:R-:W-:-:S07]  /*33300*/  IMAD.MOV.U32 R101, RZ, RZ, R14 ;  /* 0x000000ffff657224 */ /* 0x000fce00078e000e */
[----:B------:R-:W-:Y:S05]  /*33310*/  WARPSYNC.COLLECTIVE R15, `(.L_x_2292) ;  /* 0x000000000f087348 */ /* 0x000fea0003c00000 */
[----:B------:R0:W1:Y:S02]  /*33320*/  SHFL.IDX P6, R14, R13, R12, R11 ;  /* 0x0000000c0d0e7389 */ /* 0x00006400000c000b */
[----:B01----:R-:W-:Y:S01]  /*33330*/  ENDCOLLECTIVE ;  /* 0x000000000000791b */ /* 0x003fe20003800000 */
.L_x_2292:
[----:B------:R-:W-:Y:S02]  /*33340*/  SEL R48, R50, R101, P0 ;  /* 0x0000006532307207 */ /* 0x000fe40000000000 */
[----:B------:R-:W-:Y:S01]  /*33350*/  SEL R50, R101, R50, P0 ;  /* 0x0000003265327207 */ /* 0x000fe20000000000 */
[----:B------:R-:W-:Y:S02]  /*33360*/  IMAD.MOV.U32 R13, RZ, RZ, R133 ;  /* 0x000000ffff0d7224 */ /* 0x000fe400078e0085 */
[----:B------:R-:W-:-:S07]  /*33370*/  IMAD.MOV.U32 R36, RZ, RZ, R14 ;  /* 0x000000ffff247224 */ /* 0x000fce00078e000e */
[----:B------:R-:W-:Y:S05]  /*33380*/  WARPSYNC.COLLECTIVE R15, `(.L_x_2293) ;  /* 0x000000000f087348 */ /* 0x000fea0003c00000 */
[----:B------:R0:W1:Y:S02]  /*33390*/  SHFL.IDX P6, R14, R13, R12, R11 ;  /* 0x0000000c0d0e7389 */ /* 0x00006400000c000b */
[----:B01----:R-:W-:Y:S01]  /*333a0*/  ENDCOLLECTIVE ;  /* 0x000000000000791b */ /* 0x003fe20003800000 */
.L_x_2293:
[----:B------:R-:W-:Y:S02]  /*333b0*/  IMAD.MOV.U32 R13, RZ, RZ, R103 ;  /* 0x000000ffff0d7224 */ /* 0x000fe400078e0067 */
[----:B------:R-:W-:Y:S02]  /*333c0*/  IMAD.MOV.U32 R12, RZ, RZ, R10 ;  /* 0x000000ffff0c7224 */ /* 0x000fe400078e000a */
[----:B------:R-:W-:-:S07]  /*333d0*/  IMAD.MOV.U32 R38, RZ, RZ, R14 ;  /* 0x000000ffff267224 */ /* 0x000fce00078e000e */
[----:B------:R-:W-:Y:S05]  /*333e0*/  WARPSYNC.COLLECTIVE R15, `(.L_x_2294) ;  /* 0x000000000f087348 */ /* 0x000fea0003c00000 */
[----:B------:R0:W1:Y:S02]  /*333f0*/  SHFL.IDX P6, R14, R13, R12, R11 ;  /* 0x0000000c0d0e7389 */ /* 0x00006400000c000b */
[----:B01----:R-:W-:Y:S01]  /*33400*/  ENDCOLLECTIVE ;  /* 0x000000000000791b */ /* 0x003fe20003800000 */
.L_x_2294:
[----:B------:R-:W-:Y:S02]  /*33410*/  IMAD.MOV.U32 R13, RZ, RZ, R105 ;  /* 0x000000ffff0d7224 */ /* 0x000fe400078e0069 */
[----:B------:R-:W-:-:S07]  /*33420*/  IMAD.MOV.U32 R103, RZ, RZ, R14 ;  /* 0x000000ffff677224 */ /* 0x000fce00078e000e */
[----:B------:R-:W-:Y:S05]  /*33430*/  WARPSYNC.COLLECTIVE R15, `(.L_x_2295) ;  /* 0x000000000f087348 */ /* 0x000fea0003c00000 */
[----:B------:R0:W1:Y:S02]  /*33440*/  SHFL.IDX P6, R14, R13, R12, R11 ;  /* 0x0000000c0d0e7389 */ /* 0x00006400000c000b */
[----:B01----:R-:W-:Y:S01]  /*33450*/  ENDCOLLECTIVE ;  /* 0x000000000000791b */ /* 0x003fe20003800000 */
.L_x_2295:
        /* <DEDUP_REMOVED lines=8> */
.L_x_2296:
[----:B------:R-:W-:Y:S02]  /*334e0*/  SEL R52, R38, R105, P0 ;  /* 0x0000006926347207 */ /* 0x000fe40000000000 */
[----:B------:R-:W-:Y:S01]  /*334f0*/  SEL R112, R105, R38, P0 ;  /* 0x0000002669707207 */ /* 0x000fe20000000000 */
[----:B------:R-:W-:Y:S02]  /*33500*/  IMAD.MOV.U32 R13, RZ, RZ, R129 ;  /* 0x000000ffff0d7224 */ /* 0x000fe400078e0081 */
[----:B------:R-:W-:-:S07]  /*33510*/  IMAD.MOV.U32 R40, RZ, RZ, R14 ;  /* 0x000000ffff287224 */ /* 0x000fce00078e000e */
[----:B------:R-:W-:Y:S05]  /*33520*/  WARPSYNC.COLLECTIVE R15, `(.L_x_2297) ;  /* 0x000000000f087348 */ /* 0x000fea0003c00000 */
[----:B------:R0:W1:Y:S02]  /*33530*/  SHFL.IDX P6, R14, R13, R12, R11 ;  /* 0x0000000c0d0e7389 */ /* 0x00006400000c000b */
[----:B01----:R-:W-:Y:S01]  /*33540*/  ENDCOLLECTIVE ;  /* 0x000000000000791b */ /* 0x003fe20003800000 */
.L_x_2297:
[----:B------:R-:W-:Y:S02]  /*33550*/  IMAD.MOV.U32 R13, RZ, RZ, R107 ;  /* 0x000000ffff0d7224 */ /* 0x000fe400078e006b */
[----:B------:R-:W-:Y:S02]  /*33560*/  IMAD.MOV.U32 R12, RZ, RZ, R10 ;  /* 0x000000ffff0c7224 */ /* 0x000fe400078e000a */
[----:B------:R-:W-:-:S07]  /*33570*/  IMAD.MOV.U32 R42, RZ, RZ, R14 ;  /* 0x000000ffff2a7224 */ /* 0x000fce00078e000e */
[----:B------:R-:W-:Y:S05]  /*33580*/  WARPSYNC.COLLECTIVE R15, `(.L_x_2298) ;  /* 0x000000000f087348 */ /* 0x000fea0003c00000 */
[----:B------:R0:W1:Y:S02]  /*33590*/  SHFL.IDX P6, R14, R13, R12, R11 ;  /* 0x0000000c0d0e7389 */ /* 0x00006400000c000b */
[----:B01----:R-:W-:Y:S01]  /*335a0*/  ENDCOLLECTIVE ;  /* 0x000000000000791b */ /* 0x003fe20003800000 */
.L_x_2298:
[----:B------:R-:W-:Y:S02]  /*335b0*/  IMAD.MOV.U32 R13, RZ, RZ, R109 ;  /* 0x000000ffff0d7224 */ /* 0x000fe400078e006d */
[----:B------:R-:W-:-:S07]  /*335c0*/  IMAD.MOV.U32 R107, RZ, RZ, R14 ;  /* 0x000000ffff6b7224 */ /* 0x000fce00078e000e */
[----:B------:R-:W-:Y:S05]  /*335d0*/  WARPSYNC.COLLECTIVE R15, `(.L_x_2299) ;  /* 0x000000000f087348 */ /* 0x000fea0003c00000 */
[----:B------:R0:W1:Y:S02]  /*335e0*/  SHFL.IDX P6, R14, R13, R12, R11 ;  /* 0x0000000c0d0e7389 */ /* 0x00006400000c000b */
[----:B01----:R-:W-:Y:S01]  /*335f0*/  ENDCOLLECTIVE ;  /* 0x000000000000791b */ /* 0x003fe20003800000 */
.L_x_2299:
        /* <DEDUP_REMOVED lines=8> */
.L_x_2300:
[----:B------:R-:W-:Y:S02]  /*33680*/  SEL R114, R42, R109, P0 ;  /* 0x0000006d2a727207 */ /* 0x000fe40000000000 */
[----:B------:R-:W-:Y:S01]  /*33690*/  SEL R116, R109, R42, P0 ;  /* 0x0000002a6d747207 */ /* 0x000fe20000000000 */
[----:B------:R-:W-:Y:S02]  /*336a0*/  IMAD.MOV.U32 R13, RZ, RZ, R113 ;  /* 0x000000ffff0d7224 */ /* 0x000fe400078e0071 */
[----:B------:R-:W-:-:S07]  /*336b0*/  IMAD.MOV.U32 R58, RZ, RZ, R14 ;  /* 0x000000ffff3a7224 */ /* 0x000fce00078e000e */
[----:B------:R-:W-:Y:S05]  /*336c0*/  WARPSYNC.COLLECTIVE R15, `(.L_x_2301) ;  /* 0x000000000f087348 */ /* 0x000fea0003c00000 */
[----:B------:R0:W1:Y:S02]  /*336d0*/  SHFL.IDX P6, R14, R13, R12, R11 ;  /* 0x0000000c0d0e7389 */ /* 0x00006400000c000b */
[----:B01----:R-:W-:Y:S01]  /*336e0*/  ENDCOLLECTIVE ;  /* 0x000000000000791b */ /* 0x003fe20003800000 */
.L_x_2301:
[----:B------:R-:W-:Y:S02]  /*336f0*/  IMAD.MOV.U32 R13, RZ, RZ, R111 ;  /* 0x000000ffff0d7224 */ /* 0x000fe400078e006f */
[----:B------:R-:W-:Y:S02]  /*33700*/  IMAD.MOV.U32 R12, RZ, RZ, R10 ;  /* 0x000000ffff0c7224 */ /* 0x000fe400078e000a */
[----:B------:R-:W-:-:S07]  /*33710*/  IMAD.MOV.U32 R56, RZ, RZ, R14 ;  /* 0x000000ffff387224 */ /* 0x000fce00078e000e */
[----:B------:R-:W-:Y:S05]  /*33720*/  WARPSYNC.COLLECTIVE R15, `(.L_x_2302) ;  /* 0x000000000f087348 */ /* 0x000fea0003c00000 */
[----:B------:R0:W1:Y:S02]  /*33730*/  SHFL.IDX P6, R14, R13, R12, R11 ;  /* 0x0000000c0d0e7389 */ /* 0x00006400000c000b */
[----:B01----:R-:W-:Y:S01]  /*33740*/  ENDCOLLECTIVE ;  /* 0x000000000000791b */ /* 0x003fe20003800000 */
.L_x_2302:
[----:B------:R-:W-:Y:S01]  /*33750*/  IMAD.MOV.U32 R13, RZ, RZ, R49 ;  /* 0x000000ffff0d7224 */ /* 0x000fe200078e0031 */
[----:B------:R-:W-:Y:S01]  /*33760*/  SEL R49, R34, R99, P0 ;  /* 0x0000006322317207 */ /* 0x000fe20000000000 */
[----:B------:R-:W-:-:S07]  /*33770*/  IMAD.MOV.U32 R111, RZ, RZ, R14 ;  /* 0x000000ffff6f7224 */ /* 0x000fce00078e000e */
[----:B------:R-:W-:Y:S05]  /*33780*/  WARPSYNC.COLLECTIVE R15, `(.L_x_2303) ;  /* 0x000000000f087348 */ /* 0x000fea0003c00000 */
[----:B------:R0:W1:Y:S02]  /*33790*/  SHFL.IDX P6, R14, R13, R12, R11 ;  /* 0x0000000c0d0e7389 */ /* 0x00006400000c000b */
[----:B01----:R-:W-:Y:S01]  /*337a0*/  ENDCOLLECTIVE ;  /* 0x000000000000791b */ /* 0x003fe20003800000 */
.L_x_2303:
        /* <DEDUP_REMOVED lines=8> */
.L_x_2304:
[----:B------:R-:W-:Y:S02]  /*33830*/  SEL R54, R56, R113, P0 ;  /* 0x0000007138367207 */ /* 0x000fe40000000000 */
[----:B------:R-:W-:Y:S01]  /*33840*/  SEL R56, R113, R56, P0 ;  /* 0x0000003871387207 */ /* 0x000fe20000000000 */
[----:B------:R-:W-:Y:S02]  /*33850*/  IMAD.MOV.U32 R13, RZ, RZ, R123 ;  /* 0x000000ffff0d7224 */ /* 0x000fe400078e007b */
[----:B------:R-:W-:-:S07]  /*33860*/  IMAD.MOV.U32 R62, RZ, RZ, R14 ;  /* 0x000000ffff3e7224 */ /* 0x000fce00078e000e */
[----:B------:R-:W-:Y:S05]  /*33870*/  WARPSYNC.COLLECTIVE R15, `(.L_x_2305) ;  /* 0x000000000f087348 */ /* 0x000fea0003c00000 */
[----:B------:R0:W1:Y:S02]  /*33880*/  SHFL.IDX P6, R14, R13, R12, R11 ;  /* 0x0000000c0d0e7389 */ /* 0x00006400000c000b */
[----:B01----:R-:W-:Y:S01]  /*33890*/  ENDCOLLECTIVE ;  /* 0x000000000000791b */ /* 0x003fe20003800000 */
.L_x_2305:
[----:B------:R-:W-:Y:S02]  /*338a0*/  IMAD.MOV.U32 R13, RZ, RZ, R115 ;  /* 0x000000ffff0d7224 */ /* 0x000fe400078e0073 */
[----:B------:R-:W-:Y:S02]  /*338b0*/  IMAD.MOV.U32 R12, RZ, RZ, R10 ;  /* 0x000000ffff0c7224 */ /* 0x000fe400078e000a */
[----:B------:R-:W-:-:S07]  /*338c0*/  IMAD.MOV.U32 R60, RZ, RZ, R14 ;  /* 0x000000ffff3c7224 */ /* 0x000fce00078e000e */
[----:B------:R-:W-:Y:S05]  /*338d0*/  WARPSYNC.COLLECTIVE R15, `(.L_x_2306) ;  /* 0x000000000f087348 */ /* 0x000fea0003c00000 */
[----:B------:R0:W1:Y:S02]  /*338e0*/  SHFL.IDX P6, R14, R13, R12, R11 ;  /* 0x0000000c0d0e7389 */ /* 0x00006400000c000b */
[----:B01----:R-:W-:Y:S01]  /*338f0*/  ENDCOLLECTIVE ;  /* 0x000000000000791b */ /* 0x003fe20003800000 */
.L_x_2306:
[----:B------:R-:W-:Y:S02]  /*33900*/  IMAD.MOV.U32 R13, RZ, RZ, R79 ;  /* 0x000000ffff0d7224 */ /* 0x000fe400078e004f */
[----:B------:R-:W-:-:S07]  /*33910*/  IMAD.MOV.U32 R115, RZ, RZ, R14 ;  /* 0x000000ffff737224 */ /* 0x000fce00078e000e */
[----:B------:R-:W-:Y:S05]  /*33920*/  WARPSYNC.COLLECTIVE R15, `(.L_x_2307) ;  /* 0x000000000f087348 */ /* 0x000fea0003c00000 */
[----:B------:R0:W1:Y:S02]  /*33930*/  SHFL.IDX P6, R14, R13, R12, R11 ;  /* 0x0000000c0d0e7389 */ /* 0x00006400000c000b */
[----:B01----:R-:W-:Y:S01]  /*33940*/  ENDCOLLECTIVE ;  /* 0x000000000000791b */ /* 0x003fe20003800000 */
.L_x_2307:
[----:B------:R-:W-:Y:S02]  /*33950*/  IMAD.MOV.U32 R13, RZ, RZ, R87 ;  /* 0x000000ffff0d7224 */ /* 0x000fe400078e0057 */
[----:B------:R-:W-:Y:S02]  /*33960*/  IMAD.MOV.U32 R12, RZ, RZ, R20 ;  /* 0x000000ffff0c7224 */ /* 0x000fe400078e0014 */
[----:B------:R-:W-:-:S07]  /*33970*/  IMAD.MOV.U32 R79, RZ, RZ, R14 ;  /* 0x000000ffff4f7224 */ /* 0x000fce00078e000e */
[----:B------:R-:W-:Y:S05]  /*33980*/  WARPSYNC.COLLECTIVE R15, `(.L_x_2308) ;  /* 0x000000000f087348 */ /* 0x000fea0003c00000 */
[----:B------:R0:W1:Y:S02]  /*33990*/  SHFL.IDX P6, R14, R13, R12, R11 ;  /* 0x0000000c0d0e7389 */ /* 0x00006400000c000b */
[----:B01----:R-:W-:Y:S01]  /*339a0*/  ENDCOLLECTIVE ;  /* 0x000000000000791b */ /* 0x003fe20003800000 */
.L_x_2308:
[----:B------:R-:W-:Y:S02]  /*339b0*/  SEL R58, R60, R79, P0 ;  /* 0x0000004f3c3a7207 */ /* 0x000fe40000000000 */
[----:B------:R-:W-:Y:S01]  /*339c0*/  SEL R60, R79, R60, P0 ;  /* 0x0000003c4f3c7207 */ /* 0x000fe20000000000 */
[----:B------:R-:W-:Y:S02]  /*339d0*/  IMAD.MOV.U32 R13, RZ, RZ, R85 ;  /* 0x000000ffff0d7224 */ /* 0x000fe400078e0055 */
[----:B------:R-:W-:-:S07]  /*339e0*/  IMAD.MOV.U32 R87, RZ, RZ, R14 ;  /* 0x000000ffff577224 */ /* 0x000fce00078e000e */
[----:B------:R-:W-:Y:S05]  /*339f0*/  WARPSYNC.COLLECTIVE R15, `(.L_x_2309) ;  /* 0x000000000f087348 */ /* 0x000fea0003c00000 */
[----:B------:R0:W1:Y:S02]  /*33a00*/  SHFL.IDX P6, R14, R13, R12, R11 ;  /* 0x0000000c0d0e7389 */ /* 0x00006400000c000b */
[----:B01----:R-:W-:Y:S01]  /*33a10*/  ENDCOLLECTIVE ;  /* 0x000000000000791b */ /* 0x003fe20003800000 */
.L_x_2309:
[----:B------:R-:W-:Y:S01]  /*33a20*/  IMAD.MOV.U32 R13, RZ, RZ, R59 ;  /* 0x000000ffff0d7224 */ /* 0x000fe200078e003b */
[----:B------:R-:W-:Y:S01]  /*33a30*/  SEL R59, R115, R62, P0 ;  /* 0x0000003e733b7207 */ /* 0x000fe20000000000 */
[----:B------:R-:W-:Y:S02]  /*33a40*/  IMAD.MOV.U32 R12, RZ, RZ, R10 ;  /* 0x000000ffff0c7224 */ /* 0x000fe400078e000a */
[----:B------:R-:W-:-:S07]  /*33a50*/  IMAD.MOV.U32 R64, RZ, RZ, R14 ;  /* 0x000000ffff407224 */ /* 0x000fce00078e000e */
[----:B------:R-:W-:Y:S05]  /*33a60*/  WARPSYNC.COLLECTIVE R15, `(.L_x_2310) ;  /* 0x000000000f087348 */ /* 0x000fea0003c00000 */
[----:B------:R0:W1:Y:S02]  /*33a70*/  SHFL.IDX P6, R14, R13, R12, R11 ;  /* 0x0000000c0d0e7389 */ /* 0x00006400000c000b */
[----:B01----:R-:W-:Y:S01]  /*33a80*/  ENDCOLLECTIVE ;  /* 0x000000000000791b */ /* 0x003fe20003800000 */
.L_x_2310:
[----:B------:R-:W-:Y:S01]  /*33a90*/  IMAD.MOV.U32 R13, RZ, RZ, R57 ;  /* 0x000000ffff0d7224 */ /* 0x000fe200078e0039 */
[----:B------:R-:W-:Y:S01]  /*33aa0*/  SEL R57, R62, R115, P0 ;  /* 0x000000733e397207 */ /* 0x000fe20000000000 */
[----:B------:R-:W-:-:S07]  /*33ab0*/  IMAD.MOV.U32 R66, RZ, RZ, R14 ;  /* 0x000000ffff427224 */ /* 0x000fce00078e000e */
[----:B------:R-:W-:Y:S05]  /*33ac0*/  WARPSYNC.COLLECTIVE R15, `(.L_x_2311) ;  /* 0x000000000f087348 */ /* 0x000fea0003c00000 */
[----:B------:R0:W1:Y:S02]  /*33ad0*/  SHFL.IDX P6, R14, R13, R12, R11 ;  /* 0x0000000c0d0e7389 */ /* 0x00006400000c000b */
[----:B01----:R-:W-:Y:S01]  /*33ae0*/  ENDCOLLECTIVE ;  /* 0x000000000000791b */ /* 0x003fe20003800000 */
.L_x_2311:
[----:B------:R-:W-:Y:S02]  /*33af0*/  IMAD.MOV.U32 R13, RZ, RZ, R83 ;  /* 0x000000ffff0d7224 */ /* 0x000fe400078e0053 */
[----:B------:R-:W-:Y:S02]  /*33b00*/  IMAD.MOV.U32 R12, RZ, RZ, R20 ;  /* 0x000000ffff0c7224 */ /* 0x000fe400078e0014 */
[----:B------:R-:W-:-:S07]  /*33b10*/  IMAD.MOV.U32 R85, RZ, RZ, R14 ;  /* 0x000000ffff557224 */ /* 0x000fce00078e000e */
[----:B------:R-:W-:Y:S05]  /*33b20*/  WARPSYNC.COLLECTIVE R15, `(.L_x_2312) ;  /* 0x000000000f087348 */ /* 0x000fea0003c00000 */
[----:B------:R0:W1:Y:S02]  /*33b30*/  SHFL.IDX P6, R14, R13, R12, R11 ;  /* 0x0000000c0d0e7389 */ /* 0x00006400000c000b */
[----:B01----:R-:W-:Y:S01]  /*33b40*/  ENDCOLLECTIVE ;  /* 0x000000000000791b */ /* 0x003fe20003800000 */
.L_x_2312:
[----:B------:R-:W-:Y:S02]  /*33b50*/  SEL R62, R64, R85, P0 ;  /* 0x00000055403e7207 */ /* 0x000fe40000000000 */
[----:B------:R-:W-:Y:S01]  /*33b60*/  SEL R64, R85, R64, P0 ;  /* 0x0000004055407207 */ /* 0x000fe20000000000 */
[----:B------:R-:W-:Y:S02]  /*33b70*/  IMAD.MOV.U32 R13, RZ, RZ, R81 ;  /* 0x000000ffff0d7224 */ /* 0x000fe400078e0051 */
[----:B------:R-:W-:-:S07]  /*33b80*/  IMAD.MOV.U32 R83, RZ, RZ, R14 ;  /* 0x000000ffff537224 */ /* 0x000fce00078e000e */
[----:B------:R-:W-:Y:S05]  /*33b90*/  WARPSYNC.COLLECTIVE R15, `(.L_x_2313) ;  /* 0x000000000f087348 */ /* 0x000fea0003c00000 */
[----:B------:R0:W1:Y:S02]  /*33ba0*/  SHFL.IDX P6, R14, R13, R12, R11 ;  /* 0x0000000c0d0e7389 */ /* 0x00006400000c000b */
[----:B01----:R-:W-:Y:S01]  /*33bb0*/  ENDCOLLECTIVE ;  /* 0x000000000000791b */ /* 0x003fe20003800000 */
.L_x_2313:
[----:B------:R-:W-:Y:S02]  /*33bc0*/  IMAD.MOV.U32 R13, RZ, RZ, R67 ;  /* 0x000000ffff0d7224 */ /* 0x000fe400078e0043 */
[----:B------:R-:W-:Y:S02]  /*33bd0*/  IMAD.MOV.U32 R12, RZ, RZ, R10 ;  /* 0x000000ffff0c7224 */ /* 0x000fe400078e000a */
[----:B------:R-:W-:-:S07]  /*33be0*/  IMAD.MOV.U32 R81, RZ, RZ, R14 ;  /* 0x000000ffff517224 */ /* 0x000fce00078e000e */
[----:B------:R-:W-:Y:S05]  /*33bf0*/  WARPSYNC.COLLECTIVE R15, `(.L_x_2314) ;  /* 0x000000000f087348 */ /* 0x000fea0003c00000 */
[----:B------:R0:W1:Y:S02]  /*33c00*/  SHFL.IDX P6, R14, R13, R12, R11 ;  /* 0x0000000c0d0e7389 */ /* 0x00006400000c000b */
[----:B01----:R-:W-:Y:S01]  /*33c10*/  ENDCOLLECTIVE ;  /* 0x000000000000791b */ /* 0x003fe20003800000 */
.L_x_2314:
[----:B------:R-:W-:Y:S01]  /*33c20*/  IMAD.MOV.U32 R13, RZ, RZ, R65 ;  /* 0x000000ffff0d7224 */ /* 0x000fe200078e0041 */
[----:B------:R-:W-:Y:S01]  /*33c30*/  SEL R65, R66, R87, P0 ;  /* 0x0000005742417207 */ /* 0x000fe20000000000 */
[----:B------:R-:W-:-:S07]  /*33c40*/  IMAD.MOV.U32 R70, RZ, RZ, R14 ;  /* 0x000000ffff467224 */ /* 0x000fce00078e000e */
[----:B------:R-:W-:Y:S05]  /*33c50*/  WARPSYNC.COLLECTIVE R15, `(.L_x_2315) ;  /* 0x000000000f087348 */ /* 0x000fea0003c00000 */
[----:B------:R0:W1:Y:S02]  /*33c60*/  SHFL.IDX P6, R14, R13, R12, R11 ;  /* 0x0000000c0d0e7389 */ /* 0x00006400000c000b */
[----:B01----:R-:W-:Y:S01]  /*33c70*/  ENDCOLLECTIVE ;  /* 0x000000000000791b */ /* 0x003fe20003800000 */
.L_x_2315:
[----:B------:R-:W-:Y:S01]  /*33c80*/  SEL R67, R70, R83, P0 ;  /* 0x0000005346437207 */ /* 0x000fe20000000000 */
[----:B------:R-:W-:Y:S02]  /*33c90*/  IMAD.MOV.U32 R13, RZ, RZ, R77 ;  /* 0x000000ffff0d7224 */ /* 0x000fe400078e004d */
[----:B------:R-:W-:Y:S02]  /*33ca0*/  IMAD.MOV.U32 R12, RZ, RZ, R20 ;  /* 0x000000ffff0c7224 */ /* 0x000fe400078e0014 */
[----:B------:R-:W-:-:S07]  /*33cb0*/  IMAD.MOV.U32 R72, RZ, RZ, R14 ;  /* 0x000000ffff487224 */ /* 0x000fce00078e000e */
[----:B------:R-:W-:Y:S05]  /*33cc0*/  WARPSYNC.COLLECTIVE R15, `(.L_x_2316) ;  /* 0x000000000f087348 */ /* 0x000fea0003c00000 */
[----:B------:R0:W1:Y:S02]  /*33cd0*/  SHFL.IDX P6, R14, R13, R12, R11 ;  /* 0x0000000c0d0e7389 */ /* 0x00006400000c000b */
[----:B01----:R-:W-:Y:S01]  /*33ce0*/  ENDCOLLECTIVE ;  /* 0x000000000000791b */ /* 0x003fe20003800000 */
.L_x_2316:
[----:B------:R-:W-:Y:S02]  /*33cf0*/  IMAD.MOV.U32 R13, RZ, RZ, R75 ;  /* 0x000000ffff0d7224 */ /* 0x000fe400078e004b */
[----:B------:R-:W-:-:S07]  /*33d00*/  IMAD.MOV.U32 R77, RZ, RZ, R14 ;  /* 0x000000ffff4d7224 */ /* 0x000fce00078e000e */
[----:B------:R-:W-:Y:S05]  /*33d10*/  WARPSYNC.COLLECTIVE R15, `(.L_x_2317) ;  /* 0x000000000f087348 */ /* 0x000fea0003c00000 */
[----:B------:R0:W1:Y:S02]  /*33d20*/  SHFL.IDX P6, R14, R13, R12, R11 ;  /* 0x0000000c0d0e7389 */ /* 0x00006400000c000b */
[----:B01----:R-:W-:Y:S01]  /*33d30*/  ENDCOLLECTIVE ;  /* 0x000000000000791b */ /* 0x003fe20003800000 */
.L_x_2317:
[----:B------:R-:W-:Y:S01]  /*33d40*/  IMAD.MOV.U32 R13, RZ, RZ, R63 ;  /* 0x000000ffff0d7224 */ /* 0x000fe200078e003f */
[----:B------:R-:W-:Y:S01]  /*33d50*/  SEL R63, R83, R70, P0 ;  /* 0x00000046533f7207 */ /* 0x000fe20000000000 */
[----:B------:R-:W-:Y:S02]  /*33d60*/  IMAD.MOV.U32 R12, RZ, RZ, R10 ;  /* 0x000000ffff0c7224 */ /* 0x000fe400078e000a */
[----:B------:R-:W-:-:S07]  /*33d70*/  IMAD.MOV.U32 R75, RZ, RZ, R14 ;  /* 0x000000ffff4b7224 */ /* 0x000fce00078e000e */
[----:B------:R-:W-:Y:S05]  /*33d80*/  WARPSYNC.COLLECTIVE R15, `(.L_x_2318) ;  /* 0x000000000f087348 */ /* 0x000fea0003c00000 */
[----:B------:R0:W1:Y:S02]  /*33d90*/  SHFL.IDX P6, R14, R13, R12, R11 ;  /* 0x0000000c0d0e7389 */ /* 0x00006400000c000b */
[----:B01----:R-:W-:Y:S01]  /*33da0*/  ENDCOLLECTIVE ;  /* 0x000000000000791b */ /* 0x003fe20003800000 */
.L_x_2318:
[----:B------:R-:W-:Y:S01]  /*33db0*/  IMAD.MOV.U32 R13, RZ, RZ, R61 ;  /* 0x000000ffff0d7224 */ /* 0x000fe200078e003d */
[----:B------:R-:W-:Y:S02]  /*33dc0*/  SEL R61, R87, R66, P0 ;  /* 0x00000042573d7207 */ /* 0x000fe40000000000 */
[----:B------:R-:W-:Y:S01]  /*33dd0*/  SEL R66, R72, R81, P0 ;  /* 0x0000005148427207 */ /* 0x000fe20000000000 */
[----:B------:R-:W-:-:S07]  /*33de0*/  IMAD.MOV.U32 R74, RZ, RZ, R14 ;  /* 0x000000ffff4a7224 */ /* 0x000fce00078e000e */
[----:B------:R-:W-:Y:S05]  /*33df0*/  WARPSYNC.COLLECTIVE R15, `(.L_x_2319) ;  /* 0x000000000f087348 */ /* 0x000fea0003c00000 */
[----:B------:R0:W1:Y:S02]  /*33e00*/  SHFL.IDX P6, R14, R13, R12, R11 ;  /* 0x0000000c0d0e7389 */ /* 0x00006400000c000b */
[----:B01----:R-:W-:Y:S01]  /*33e10*/  ENDCOLLECTIVE ;  /* 0x000000000000791b */ /* 0x003fe20003800000 */
.L_x_2319:
[----:B------:R-:W-:Y:S01]  /*33e20*/  IMAD.MOV.U32 R13, RZ, RZ, R73 ;  /* 0x000000ffff0d7224 */ /* 0x000fe200078e0049 */
[----:B------:R-:W-:Y:S01]  /*33e30*/  SEL R73, R74, R77, P0 ;  /* 0x0000004d4a497207 */ /* 0x000fe20000000000 */
[----:B------:R-:W-:Y:S02]  /*33e40*/  IMAD.MOV.U32 R12, RZ, RZ, R20 ;  /* 0x000000ffff0c7224 */ /* 0x000fe400078e0014 */
[----:B------:R-:W-:-:S07]  /*33e50*/  IMAD.MOV.U32 R76, RZ, RZ, R14 ;  /* 0x000000ffff4c7224 */ /* 0x000fce00078e000e */
[----:B------:R-:W-:Y:S05]  /*33e60*/  WARPSYNC.COLLECTIVE R15, `(.L_x_2320) ;  /* 0x000000000f087348 */ /* 0x000fea0003c00000 */
[----:B------:R0:W1:Y:S02]  /*33e70*/  SHFL.IDX P6, R14, R13, R12, R11 ;  /* 0x0000000c0d0e7389 */ /* 0x00006400000c000b */
[----:B01----:R-:W-:Y:S01]  /*33e80*/  ENDCOLLECTIVE ;  /* 0x000000000000791b */ /* 0x003fe20003800000 */
.L_x_2320:
[----:B------:R-:W-:Y:S01]  /*33e90*/  SEL R70, R75, R76, P0 ;  /* 0x0000004c4b467207 */ /* 0x000fe20000000000 */
[----:B------:R-:W-:Y:S01]  /*33ea0*/  IMAD.MOV.U32 R13, RZ, RZ, R71 ;  /* 0x000000ffff0d7224 */ /* 0x000fe200078e0047 */
[----:B------:R-:W-:Y:S01]  /*33eb0*/  SEL R71, R77, R74, P0 ;  /* 0x0000004a4d477207 */ /* 0x000fe20000000000 */
[----:B------:R-:W-:-:S07]  /*33ec0*/  IMAD.MOV.U32 R78, RZ, RZ, R14 ;  /* 0x000000ffff4e7224 */ /* 0x000fce00078e000e */
[----:B------:R-:W-:Y:S05]  /*33ed0*/  WARPSYNC.COLLECTIVE R15, `(.L_x_2321) ;  /* 0x000000000f087348 */ /* 0x000fea0003c00000 */
[----:B------:R0:W1:Y:S02]  /*33ee0*/  SHFL.IDX P6, R14, R13, R12, R11 ;  /* 0x0000000c0d0e7389 */ /* 0x00006400000c000b */
[----:B01----:R-:W-:Y:S01]  /*33ef0*/  ENDCOLLECTIVE ;  /* 0x000000000000791b */ /* 0x003fe20003800000 */
.L_x_2321:
[----:B------:R-:W-:Y:S02]  /*33f00*/  IMAD.MOV.U32 R13, RZ, RZ, R39 ;  /* 0x000000ffff0d7224 */ /* 0x000fe400078e0027 */
[----:B------:R-:W-:Y:S02]  /*33f10*/  IMAD.MOV.U32 R12, RZ, RZ, R10 ;  /* 0x000000ffff0c7224 */ /* 0x000fe400078e000a */
[----:B------:R-:W-:-:S07]  /*33f20*/  IMAD.MOV.U32 R80, RZ, RZ, R14 ;  /* 0x000000ffff507224 */ /* 0x000fce00078e000e */
[----:B------:R-:W-:Y:S05]  /*33f30*/  WARPSYNC.COLLECTIVE R15, `(.L_x_2322) ;  /* 0x000000000f087348 */ /* 0x000fea0003c00000 */
[----:B------:R0:W1:Y:S02]  /*33f40*/  SHFL.IDX P6, R14, R13, R12, R11 ;  /* 0x0000000c0d0e7389 */ /* 0x00006400000c000b */
[----:B01----:R-:W-:Y:S01]  /*33f50*/  ENDCOLLECTIVE ;  /* 0x000000000000791b */ /* 0x003fe20003800000 */
.L_x_2322:
[----:B------:R-:W-:Y:S02]  /*33f60*/  IMAD.MOV.U32 R13, RZ, RZ, R37 ;  /* 0x000000ffff0d7224 */ /* 0x000fe400078e0025 */
[----:B------:R-:W-:-:S07]  /*33f70*/  IMAD.MOV.U32 R39, RZ, RZ, R14 ;  /* 0x000000ffff277224 */ /* 0x000fce00078e000e */
[----:B------:R-:W-:Y:S05]  /*33f80*/  WARPSYNC.COLLECTIVE R15, `(.L_x_2323) ;  /* 0x000000000f087348 */ /* 0x000fea0003c00000 */
[----:B------:R0:W1:Y:S02]  /*33f90*/  SHFL.IDX P6, R14, R13, R12, R11 ;  /* 0x0000000c0d0e7389 */ /* 0x00006400000c000b */
[----:B01----:R-:W-:Y:S01]  /*33fa0*/  ENDCOLLECTIVE ;  /* 0x000000000000791b */ /* 0x003fe20003800000 */
.L_x_2323:
[----:B------:R-:W-:Y:S01]  /*33fb0*/  SEL R83, R39, R78, P0 ;  /* 0x0000004e27537207 */ /* 0x000fe20000000000 */
[----:B------:R-:W-:Y:S02]  /*33fc0*/  IMAD.MOV.U32 R13, RZ, RZ, R43 ;  /* 0x000000ffff0d7224 */ /* 0x000fe400078e002b */
[----:B------:R-:W-:Y:S02]  /*33fd0*/  IMAD.MOV.U32 R12, RZ, RZ, R20 ;  /* 0x000000ffff0c7224 */ /* 0x000fe400078e0014 */
[----:B------:R-:W-:-:S07]  /*33fe0*/  IMAD.MOV.U32 R37, RZ, RZ, R14 ;  /* 0x000000ffff257224 */ /* 0x000fce00078e000e */
[----:B------:R-:W-:Y:S05]  /*33ff0*/  WARPSYNC.COLLECTIVE R15, `(.L_x_2324) ;  /* 0x000000000f087348 */ /* 0x000fea0003c00000 */
[----:B------:R0:W1:Y:S02]  /*34000*/  SHFL.IDX P6, R14, R13, R12, R11 ;  /* 0x0000000c0d0e7389 */ /* 0x00006400000c000b */
[----:B01----:R-:W-:Y:S01]  /*34010*/  ENDCOLLECTIVE ;  /* 0x000000000000791b */ /* 0x003fe20003800000 */
.L_x_2324:
[----:B------:R-:W-:Y:S02]  /*34020*/  SEL R74, R80, R37, P0 ;  /* 0x00000025504a7207 */ /* 0x000fe40000000000 */
[----:B------:R-:W-:Y:S01]  /*34030*/  SEL R118, R37, R80, P0 ;  /* 0x0000005025767207 */ /* 0x000fe20000000000 */
[----:B------:R-:W-:Y:S02]  /*34040*/  IMAD.MOV.U32 R13, RZ, RZ, R41 ;  /* 0x000000ffff0d7224 */ /* 0x000fe400078e0029 */
[----:B------:R-:W-:-:S07]  /*34050*/  IMAD.MOV.U32 R43, RZ, RZ, R14 ;  /* 0x000000ffff2b7224 */ /* 0x000fce00078e000e */
[----:B------:R-:W-:Y:S05]  /*34060*/  WARPSYNC.COLLECTIVE R15, `(.L_x_2325) ;  /* 0x000000000f087348 */ /* 0x000fea0003c00000 */
[----:B------:R0:W1:Y:S02]  /*34070*/  SHFL.IDX P6, R14, R13, R12, R11 ;  /* 0x0000000c0d0e7389 */ /* 0x00006400000c000b */
[----:B01----:R-:W-:Y:S01]  /*34080*/  ENDCOLLECTIVE ;  /* 0x000000000000791b */ /* 0x003fe20003800000 */
.L_x_2325:
[----:B------:R-:W-:Y:S02]  /*34090*/  IMAD.MOV.U32 R13, RZ, RZ, R35 ;  /* 0x000000ffff0d7224 */ /* 0x000fe400078e0023 */
[----:B------:R-:W-:Y:S02]  /*340a0*/  IMAD.MOV.U32 R12, RZ, RZ, R10 ;  /* 0x000000ffff0c7224 */ /* 0x000fe400078e000a */
[----:B------:R-:W-:-:S07]  /*340b0*/  IMAD.MOV.U32 R41, RZ, RZ, R14 ;  /* 0x000000ffff297224 */ /* 0x000fce00078e000e */
[----:B------:R-:W-:Y:S05]  /*340c0*/  WARPSYNC.COLLECTIVE R15, `(.L_x_2326) ;  /* 0x000000000f087348 */ /* 0x000fea0003c00000 */
[----:B------:R0:W1:Y:S02]  /*340d0*/  SHFL.IDX P6, R14, R13, R12, R11 ;  /* 0x0000000c0d0e7389 */ /* 0x00006400000c000b */
[----:B01----:R-:W-:Y:S01]  /*340e0*/  ENDCOLLECTIVE ;  /* 0x000000000000791b */ /* 0x003fe20003800000 */
.L_x_2326:
[----:B------:R-:W-:Y:S02]  /*340f0*/  IMAD.MOV.U32 R13, RZ, RZ, R33 ;  /* 0x000000ffff0d7224 */ /* 0x000fe400078e0021 */
[----:B------:R-:W-:-:S07]  /*34100*/  IMAD.MOV.U32 R106, RZ, RZ, R14 ;  /* 0x000000ffff6a7224 */ /* 0x000fce00078e000e */
[----:B------:R-:W-:Y:S05]  /*34110*/  WARPSYNC.COLLECTIVE R15, `(.L_x_2327) ;  /* 0x000000000f087348 */ /* 0x000fea0003c00000 */
[----:B------:R0:W1:Y:S02]  /*34120*/  SHFL.IDX P6, R14, R13, R12, R11 ;  /* 0x0000000c0d0e7389 */ /* 0x00006400000c000b */
[----:B01----:R-:W-:Y:S01]  /*34130*/  ENDCOLLECTIVE ;  /* 0x000000000000791b */ /* 0x003fe20003800000 */
.L_x_2327:
        /* <DEDUP_REMOVED lines=8> */
.L_x_2328:
[----:B------:R-:W-:Y:S02]  /*341c0*/  SEL R120, R41, R110, P0 ;  /* 0x0000006e29787207 */ /* 0x000fe40000000000 */
[----:B------:R-:W-:Y:S01]  /*341d0*/  SEL R110, R110, R41, P0 ;  /* 0x000000296e6e7207 */ /* 0x000fe20000000000 */
[----:B------:R-:W-:Y:S02]  /*341e0*/  IMAD.MOV.U32 R13, RZ, RZ, R29 ;  /* 0x000000ffff0d7224 */ /* 0x000fe400078e001d */
[----:B------:R-:W-:-:S07]  /*341f0*/  IMAD.MOV.U32 R31, RZ, RZ, R14 ;  /* 0x000000ffff1f7224 */ /* 0x000fce00078e000e */
[----:B------:R-:W-:Y:S05]  /*34200*/  WARPSYNC.COLLECTIVE R15, `(.L_x_2329) ;  /* 0x000000000f087348 */ /* 0x000fea0003c00000 */
[----:B------:R0:W1:Y:S02]  /*34210*/  SHFL.IDX P6, R14, R13, R12, R11 ;  /* 0x0000000c0d0e7389 */ /* 0x00006400000c000b */
[----:B01----:R-:W-:Y:S01]  /*34220*/  ENDCOLLECTIVE ;  /* 0x000000000000791b */ /* 0x003fe20003800000 */
.L_x_2329:
[----:B------:R-:W-:Y:S02]  /*34230*/  IMAD.MOV.U32 R13, RZ, RZ, R27 ;  /* 0x000000ffff0d7224 */ /* 0x000fe400078e001b */
[----:B------:R-:W-:Y:S01]  /*34240*/  IMAD.MOV.U32 R12, RZ, RZ, R10 ;  /* 0x000000ffff0c7224 */ /* 0x000fe200078e000a */
[----:B------:R-:W-:Y:S02]  /*34250*/  SEL R10, R81, R72, P0 ;  /* 0x00000048510a7207 */ /* 0x000fe40000000000 */
[----:B------:R-:W-:Y:S02]  /*34260*/  SEL R72, R76, R75, P0 ;  /* 0x0000004b4c487207 */ /* 0x000fe40000000000 */
[----:B------:R-:W-:Y:S01]  /*34270*/  SEL R75, R78, R39, P0 ;  /* 0x000000274e4b7207 */ /* 0x000fe20000000000 */
[----:B------:R-:W-:-:S07]  /*34280*/  IMAD.MOV.U32 R4, RZ, RZ, R14 ;  /* 0x000000ffff047224 */ /* 0x000fce00078e000e */
[----:B------:R-:W-:Y:S05]  /*34290*/  WARPSYNC.COLLECTIVE R15, `(.L_x_2330) ;  /* 0x000000000f087348 */ /* 0x000fea0003c00000 */
[----:B------:R0:W1:Y:S02]  /*342a0*/  SHFL.IDX P6, R14, R13, R12, R11 ;  /* 0x0000000c0d0e7389 */ /* 0x00006400000c000b */
[----:B01----:R-:W-:Y:S01]  /*342b0*/  ENDCOLLECTIVE ;  /* 0x000000000000791b */ /* 0x003fe20003800000 */
.L_x_2330:
[----:B------:R-:W-:Y:S02]  /*342c0*/  IMAD.MOV.U32 R13, RZ, RZ, R25 ;  /* 0x000000ffff0d7224 */ /* 0x000fe400078e0019 */
[----:B------:R-:W-:-:S07]  /*342d0*/  IMAD.MOV.U32 R20, RZ, RZ, R14 ;  /* 0x000000ffff147224 */ /* 0x000fce00078e000e */
[----:B------:R-:W-:Y:S05]  /*342e0*/  WARPSYNC.COLLECTIVE R15, `(.L_x_2331) ;  /* 0x000000000f087348 */ /* 0x000fea0003c00000 */
[----:B------:R0:W1:Y:S02]  /*342f0*/  SHFL.IDX P6, R14, R13, R12, R11 ;  /* 0x0000000c0d0e7389 */ /* 0x00006400000c000b */
[----:B01----:R-:W-:Y:S01]  /*34300*/  ENDCOLLECTIVE ;  /* 0x000000000000791b */ /* 0x003fe20003800000 */
.L_x_2331:
[----:B------:R-:W-:Y:S01]  /*34310*/  IMAD.MOV.U32 R11, RZ, RZ, RZ ;  /* 0x000000ffff0b7224 */ /* 0x000fe200078e00ff */
[----:B------:R-:W-:Y:S06]  /*34320*/  BRA `(.L_x_2332) ;  /* 0xffffff0800407947 */ /* 0x000fec000383ffff */
.L_x_2020:
[----:B------:R-:W-:Y:S02]  /*34330*/  IMAD.MOV.U32 R13, RZ, RZ, R3 ;  /* 0x000000ffff0d7224 */ /* 0x000fe400078e0003 */
[----:B------:R-:W-:Y:S02]  /*34340*/  IMAD.MOV.U32 R12, RZ, RZ, RZ ;  /* 0x000000ffff0c7224 */ /* 0x000fe400078e00ff */
[----:B------:R-:W-:Y:S02]  /*34350*/  IMAD.MOV.U32 R11, RZ, RZ, 0x181f ;  /* 0x0000181fff0b7424 */ /* 0x000fe400078e00ff */
[----:B------:R-:W-:-:S07]  /*34360*/  IMAD.MOV.U32 R15, RZ, RZ, -0x1 ;  /* 0xffffffffff0f7424 */ /* 0x000fce00078e00ff */
[----:B-----5:R-:W-:Y:S05]  /*34370*/  WARPSYNC.COLLECTIVE R15, `(.L_x_2333) ;  /* 0x000000000f087348 */ /* 0x020fea0003c00000 */
[----:B------:R0:W1:Y:S02]  /*34380*/  SHFL.IDX P6, R14, R13, R12, R11 ;  /* 0x0000000c0d0e7389 */ /* 0x00006400000c000b */
[----:B01---5:R-:W-:Y:S01]  /*34390*/  ENDCOLLECTIVE ;  /* 0x000000000000791b */ /* 0x023fe20003800000 */
.L_x_2333:
[----:B------:R-:W-:Y:S02]  /*343a0*/  IMAD.MOV.U32 R13, RZ, RZ, R2 ;  /* 0x000000ffff0d7224 */ /* 0x000fe400078e0002 */
[----:B------:R-:W-:-:S07]  /*343b0*/  IMAD.MOV.U32 R0, RZ, RZ, R14 ;  /* 0x000000ffff007224 */ /* 0x000fce00078e000e */
[----:B------:R-:W-:Y:S05]  /*343c0*/  WARPSYNC.COLLECTIVE R15, `(.L_x_2334) ;  /* 0x000000000f087348 */ /* 0x000fea0003c00000 */
[----:B------:R0:W1:Y:S02]  /*343d0*/  SHFL.IDX P6, R14, R13, R12, R11 ;  /* 0x0000000c0d0e7389 */ /* 0x00006400000c000b */
[----:B01----:R-:W-:Y:S01]  /*343e0*/  ENDCOLLECTIVE ;  /* 0x000000000000791b */ /* 0x003fe20003800000 */
.L_x_2334:
[----:B------:R-:W-:Y:S05]  /*343f0*/  BRA `(.L_x_2335) ;  /* 0xffffff1400cc7947 */ /* 0x000fea000383ffff */
.L_x_2023:
[----:B------:R-:W-:Y:S01]  /*34400*/  BSSY B1, `(.L_x_2336) ;  /* 0x0000008000017945 */ /* 0x000fe20003800000 */
[----:B------:R-:W-:Y:S02]  /*34410*/  IMAD.MOV.U32 R13, RZ, RZ, R3 ;  /* 0x000000ffff0d7224 */ /* 0x000fe400078e0003 */
[----:B------:R-:W-:Y:S02]  /*34420*/  IMAD.MOV.U32 R12, RZ, RZ, 0x1 ;  /* 0x00000001ff0c7424 */ /* 0x000fe400078e00ff */
[----:B------:R-:W-:Y:S02]  /*34430*/  IMAD.MOV.U32 R11, RZ, RZ, 0x181f ;  /* 0x0000181fff0b7424 */ /* 0x000fe400078e00ff */
[----:B---3--:R-:W-:-:S07]  /*34440*/  IMAD.MOV.U32 R15, RZ, RZ, -0x1 ;  /* 0xffffffffff0f7424 */ /* 0x008fce00078e00ff */
[----:B012--5:R-:W-:Y:S05]  /*34450*/  WARPSYNC.COLLECTIVE R15, `(.L_x_2337) ;  /* 0x000000000f087348 */ /* 0x027fea0003c00000 */
[----:B--2---:R2:W3:Y:S02]  /*34460*/  SHFL.IDX P6, R14, R13, R12, R11 ;  /* 0x0000000c0d0e7389 */ /* 0x0044e400000c000b */
[----:B0123-5:R-:W-:Y:S01]  /*34470*/  ENDCOLLECTIVE ;  /* 0x000000000000791b */ /* 0x02ffe20003800000 */
.L_x_2337:
[----:B------:R-:W-:Y:S05]  /*34480*/  BSYNC B1 ;  /* 0x0000000000017941 */ /* 0x000fea0003800000 */
.L_x_2336:
        /* <DEDUP_REMOVED lines=8> */
.L_x_2338:
[----:B------:R-:W-:Y:S05]  /*34510*/  BRA `(.L_x_2339) ;  /* 0xffffff1400d07947 */ /* 0x000fea000383ffff */
.L_x_2026:
[----:B------:R-:W-:Y:S01]  /*34520*/  BSSY B1, `(.L_x_2340) ;  /* 0x0000008000017945 */ /* 0x000fe20003800000 */
[----:B------:R-:W-:Y:S02]  /*34530*/  IMAD.MOV.U32 R13, RZ, RZ, R3 ;  /* 0x000000ffff0d7224 */ /* 0x000fe400078e0003 */
[----:B------:R-:W-:Y:S02]  /*34540*/  IMAD.MOV.U32 R12, RZ, RZ, 0x2 ;  /* 0x00000002ff0c7424 */ /* 0x000fe400078e00ff */
[----:B------:R-:W-:Y:S02]  /*34550*/  IMAD.MOV.U32 R11, RZ, RZ, 0x181f ;  /* 0x0000181fff0b7424 */ /* 0x000fe400078e00ff */
[----:B---3--:R-:W-:-:S07]  /*34560*/  IMAD.MOV.U32 R15, RZ, RZ, -0x1 ;  /* 0xffffffffff0f7424 */ /* 0x008fce00078e00ff */
[----:B012-45:R-:W-:Y:S05]  /*34570*/  WARPSYNC.COLLECTIVE R15, `(.L_x_2341) ;  /* 0x000000000f087348 */ /* 0x037fea0003c00000 */
[----:B--2---:R2:W3:Y:S02]  /*34580*/  SHFL.IDX P6, R14, R13, R12, R11 ;  /* 0x0000000c0d0e7389 */ /* 0x0044e400000c000b */
[----:B012345:R-:W-:Y:S01]  /*34590*/  ENDCOLLECTIVE ;  /* 0x000000000000791b */ /* 0x03ffe20003800000 */
.L_x_2341:
[----:B------:R-:W-:Y:S05]  /*345a0*/  BSYNC B1 ;  /* 0x0000000000017941 */ /* 0x000fea0003800000 */
.L_x_2340:
        /* <DEDUP_REMOVED lines=8> */
.L_x_2342:
[----:B------:R-:W-:Y:S05]  /*34630*/  BRA `(.L_x_2343) ;  /* 0xffffff1400d47947 */ /* 0x000fea000383ffff */
.L_x_2029:
        /* <DEDUP_REMOVED lines=8> */
.L_x_2345:
[----:B------:R-:W-:Y:S05]  /*346c0*/  BSYNC B1 ;  /* 0x0000000000017941 */ /* 0x000fea0003800000 */
.L_x_2344:
        /* <DEDUP_REMOVED lines=8> */
.L_x_2346:
[----:B------:R-:W-:Y:S05]  /*34750*/  BRA `(.L_x_2347) ;  /* 0xffffff1400d87947 */ /* 0x000fea000383ffff */
.L_x_2031:
[----:B------:R-:W-:Y:S02]  /*34760*/  IMAD.MOV.U32 R13, RZ, RZ, R20 ;  /* 0x000000ffff0d7224 */ /* 0x000fe400078e0014 */
[----:B------:R-:W-:Y:S02]  /*34770*/  IMAD.MOV.U32 R12, RZ, RZ, RZ ;  /* 0x000000ffff0c7224 */ /* 0x000fe400078e00ff */
[----:B------:R-:W-:Y:S02]  /*34780*/  IMAD.MOV.U32 R11, RZ, RZ, 0x1c1f ;  /* 0x00001c1fff0b7424 */ /* 0x000fe400078e00ff */
[----:B------:R-:W-:-:S07]  /*34790*/  IMAD.MOV.U32 R15, RZ, RZ, -0x1 ;  /* 0xffffffffff0f7424 */ /* 0x000fce00078e00ff */
[----:B------:R-:W-:Y:S05]  /*347a0*/  WARPSYNC.COLLECTIVE R15, `(.L_x_2348) ;  /* 0x000000000f087348 */ /* 0x000fea0003c00000 */
[----:B------:R0:W1:Y:S02]  /*347b0*/  SHFL.IDX P6, R14, R13, R12, R11 ;  /* 0x0000000c0d0e7389 */ /* 0x00006400000c000b */
[----:B01----:R-:W-:Y:S01]  /*347c0*/  ENDCOLLECTIVE ;  /* 0x000000000000791b */ /* 0x003fe20003800000 */
.L_x_2348:
[----:B------:R-:W-:Y:S02]  /*347d0*/  IMAD.MOV.U32 R13, RZ, RZ, R4 ;  /* 0x000000ffff0d7224 */ /* 0x000fe400078e0004 */
[----:B------:R-:W-:-:S07]  /*347e0*/  IMAD.MOV.U32 R25, RZ, RZ, R14 ;  /* 0x000000ffff197224 */ /* 0x000fce00078e000e */
[----:B------:R-:W-:Y:S05]  /*347f0*/  WARPSYNC.COLLECTIVE R15, `(.L_x_2349) ;  /* 0x000000000f087348 */ /* 0x000fea0003c00000 */
[----:B------:R0:W1:Y:S02]  /*34800*/  SHFL.IDX P6, R14, R13, R12, R11 ;  /* 0x0000000c0d0e7389 */ /* 0x00006400000c000b */
[----:B01----:R-:W-:Y:S01]  /*34810*/  ENDCOLLECTIVE ;  /* 0x000000000000791b */ /* 0x003fe20003800000 */
.L_x_2349:
[----:B------:R-:W-:Y:S05]  /*34820*/  BRA `(.L_x_2350) ;  /* 0xffffff1c00147947 */ /* 0x000fea000383ffff */
.L_x_2034:
[----:B------:R-:W-:Y:S01]  /*34830*/  BSSY B1, `(.L_x_2351) ;  /* 0x0000008000017945 */ /* 0x000fe20003800000 */
[----:B----4-:R-:W-:Y:S02]  /*34840*/  IMAD.MOV.U32 R13, RZ, RZ, R20 ;  /* 0x000000ffff0d7224 */ /* 0x010fe400078e0014 */
[----:B------:R-:W-:Y:S02]  /*34850*/  IMAD.MOV.U32 R12, RZ, RZ, 0x1 ;  /* 0x00000001ff0c7424 */ /* 0x000fe400078e00ff */
[----:B------:R-:W-:Y:S02]  /*34860*/  IMAD.MOV.U32 R11, RZ, RZ, 0x1c1f ;  /* 0x00001c1fff0b7424 */ /* 0x000fe400078e00ff */
[----:B------:R-:W-:-:S07]  /*34870*/  IMAD.MOV.U32 R15, RZ, RZ, -0x1 ;  /* 0xffffffffff0f7424 */ /* 0x000fce00078e00ff */
[----:B012---:R-:W-:Y:S05]  /*34880*/  WARPSYNC.COLLECTIVE R15, `(.L_x_2352) ;  /* 0x000000000f087348 */ /* 0x007fea0003c00000 */
[----:B--2---:R2:W3:Y:S02]  /*34890*/  SHFL.IDX P6, R14, R13, R12, R11 ;  /* 0x0000000c0d0e7389 */ /* 0x0044e400000c000b */
[----:B0123--:R-:W-:Y:S01]  /*348a0*/  ENDCOLLECTIVE ;  /* 0x000000000000791b */ /* 0x00ffe20003800000 */
.L_x_2352:
[----:B------:R-:W-:Y:S05]  /*348b0*/  BSYNC B1 ;  /* 0x0000000000017941 */ /* 0x000fea0003800000 */
.L_x_2351:
        /* <DEDUP_REMOVED lines=8> */
.L_x_2353:
[----:B------:R-:W-:Y:S05]  /*34940*/  BRA `(.L_x_2354) ;  /* 0xffffff20002c7947 */ /* 0x000fea000383ffff */
.L_x_2038:
[----:B------:R-:W-:Y:S02]  /*34950*/  IMAD.MOV.U32 R13, RZ, RZ, R3 ;  /* 0x000000ffff0d7224 */ /* 0x000fe400078e0003 */
[----:B------:R-:W-:Y:S02]  /*34960*/  IMAD.MOV.U32 R12, RZ, RZ, RZ ;  /* 0x000000ffff0c7224 */ /* 0x000fe400078e00ff */
[----:B------:R-:W-:Y:S02]  /*34970*/  IMAD.MOV.U32 R11, RZ, RZ, 0x181f ;  /* 0x0000181fff0b7424 */ /* 0x000fe400078e00ff */
[----:B------:R-:W-:-:S07]  /*34980*/  IMAD.MOV.U32 R15, RZ, RZ, -0x1 ;  /* 0xffffffffff0f7424 */ /* 0x000fce00078e00ff */
[----:B---3--:R-:W-:Y:S05]  /*34990*/  WARPSYNC.COLLECTIVE R15, `(.L_x_2355) ;  /* 0x000000000f087348 */ /* 0x008fea0003c00000 */
[----:B------:R0:W1:Y:S02]  /*349a0*/  SHFL.IDX P6, R14, R13, R12, R11 ;  /* 0x0000000c0d0e7389 */ /* 0x00006400000c000b */
[----:B01-3--:R-:W-:Y:S01]  /*349b0*/  ENDCOLLECTIVE ;  /* 0x000000000000791b */ /* 0x00bfe20003800000 */
.L_x_2355:
[----:B------:R-:W-:Y:S02]  /*349c0*/  IMAD.MOV.U32 R13, RZ, RZ, R2 ;  /* 0x000000ffff0d7224 */ /* 0x000fe400078e0002 */
[----:B------:R-:W-:-:S07]  /*349d0*/  IMAD.MOV.U32 R0, RZ, RZ, R14 ;  /* 0x000000ffff007224 */ /* 0x000fce00078e000e */
[----:B------:R-:W-:Y:S05]  /*349e0*/  WARPSYNC.COLLECTIVE R15, `(.L_x_2356) ;  /* 0x000000000f087348 */ /* 0x000fea0003c00000 */
[----:B------:R0:W1:Y:S02]  /*349f0*/  SHFL.IDX P6, R14, R13, R12, R11 ;  /* 0x0000000c0d0e7389 */ /* 0x00006400000c000b */
[----:B01----:R-:W-:Y:S01]  /*34a00*/  ENDCOLLECTIVE ;  /* 0x000000000000791b */ /* 0x003fe20003800000 */
.L_x_2356:
[----:B------:R-:W-:Y:S05]  /*34a10*/  BRA `(.L_x_2357) ;  /* 0xffffff2c00407947 */ /* 0x000fea000383ffff */
.L_x_2041:
[----:B------:R-:W-:Y:S01]  /*34a20*/  BSSY B1, `(.L_x_2358) ;  /* 0x0000008000017945 */ /* 0x000fe20003800000 */
[----:B------:R-:W-:Y:S02]  /*34a30*/  IMAD.MOV.U32 R13, RZ, RZ, R3 ;  /* 0x000000ffff0d7224 */ /* 0x000fe400078e0003 */
[----:B------:R-:W-:Y:S02]  /*34a40*/  IMAD.MOV.U32 R12, RZ, RZ, 0x1 ;  /* 0x00000001ff0c7424 */ /* 0x000fe400078e00ff */
[----:B------:R-:W-:Y:S02]  /*34a50*/  IMAD.MOV.U32 R11, RZ, RZ, 0x181f ;  /* 0x0000181fff0b7424 */ /* 0x000fe400078e00ff */
[----:B----4-:R-:W-:-:S07]  /*34a60*/  IMAD.MOV.U32 R15, RZ, RZ, -0x1 ;  /* 0xffffffffff0f7424 */ /* 0x010fce00078e00ff */
[----:B0123--:R-:W-:Y:S05]  /*34a70*/  WARPSYNC.COLLECTIVE R15, `(.L_x_2359) ;  /* 0x000000000f087348 */ /* 0x00ffea0003c00000 */
[----:B--2---:R2:W4:Y:S02]  /*34a80*/  SHFL.IDX P6, R14, R13, R12, R11 ;  /* 0x0000000c0d0e7389 */ /* 0x00452400000c000b */
[----:B01234-:R-:W-:Y:S01]  /*34a90*/  ENDCOLLECTIVE ;  /* 0x000000000000791b */ /* 0x01ffe20003800000 */
.L_x_2359:
[----:B------:R-:W-:Y:S05]  /*34aa0*/  BSYNC B1 ;  /* 0x0000000000017941 */ /* 0x000fea0003800000 */
.L_x_2358:
        /* <DEDUP_REMOVED lines=8> */
.L_x_2360:
[----:B------:R-:W-:Y:S05]  /*34b30*/  BRA `(.L_x_2361) ;  /* 0xffffff2c00487947 */ /* 0x000fea000383ffff */
.L_x_2044:
        /* <DEDUP_REMOVED lines=8> */
.L_x_2363:
[----:B------:R-:W-:Y:S05]  /*34bc0*/  BSYNC B1 ;  /* 0x0000000000017941 */ /* 0x000fea0003800000 */
.L_x_2362:
        /* <DEDUP_REMOVED lines=8> */
.L_x_2364:
[----:B------:R-:W-:Y:S05]  /*34c50*/  BRA `(.L_x_2365) ;  /* 0xffffff2c004c7947 */ /* 0x000fea000383ffff */
.L_x_2047:
[----:B------:R-:W-:Y:S01]  /*34c60*/  BSSY B1, `(.L_x_2366) ;  /* 0x0000008000017945 */ /* 0x000fe20003800000 */
[----:B------:R-:W-:Y:S02]  /*34c70*/  IMAD.MOV.U32 R13, RZ, RZ, R3 ;  /* 0x000000ffff0d7224 */ /* 0x000fe400078e0003 */
[----:B------:R-:W-:Y:S02]  /*34c80*/  IMAD.MOV.U32 R12, RZ, RZ, 0x3 ;  /* 0x00000003ff0c7424 */ /* 0x000fe400078e00ff */
[----:B------:R-:W-:Y:S02]  /*34c90*/  IMAD.MOV.U32 R11, RZ, RZ, 0x181f ;  /* 0x0000181fff0b7424 */ /* 0x000fe400078e00ff */
[----:B0-----:R-:W-:-:S07]  /*34ca0*/  IMAD.MOV.U32 R15, RZ, RZ, -0x1 ;  /* 0xffffffffff0f7424 */ /* 0x001fce00078e00ff */
[----:B-1234-:R-:W-:Y:S05]  /*34cb0*/  WARPSYNC.COLLECTIVE R15, `(.L_x_2367) ;  /* 0x000000000f087348 */ /* 0x01efea0003c00000 */
[----:B----4-:R0:W4:Y:S02]  /*34cc0*/  SHFL.IDX P6, R14, R13, R12, R11 ;  /* 0x0000000c0d0e7389 */ /* 0x01012400000c000b */
[----:B01234-:R-:W-:Y:S01]  /*34cd0*/  ENDCOLLECTIVE ;  /* 0x000000000000791b */ /* 0x01ffe20003800000 */
.L_x_2367:
[----:B------:R-:W-:Y:S05]  /*34ce0*/  BSYNC B1 ;  /* 0x0000000000017941 */ /* 0x000fea0003800000 */
.L_x_2366:
        /* <DEDUP_REMOVED lines=8> */
.L_x_2368:
[----:B------:R-:W-:Y:S05]  /*34d70*/  BRA `(.L_x_2369) ;  /* 0xffffff2c00507947 */ /* 0x000fea000383ffff */
.L_x_2073:
[----:B------:R-:W0:Y:S01]  /*34d80*/  S2R R12, SR_TID.X ;  /* 0x00000000000c7919 */ /* 0x000e220000002100 */
[----:B------:R-:W-:Y:S01]  /*34d90*/  BSSY B1, `(.L_x_2370) ;  /* 0x000000a000017945 */ /* 0x000fe20003800000 */
[----:B------:R-:W-:Y:S02]  /*34da0*/  IMAD.MOV.U32 R11, RZ, RZ, 0x1f ;  /* 0x0000001fff0b7424 */ /* 0x000fe400078e00ff */
[----:B------:R-:W-:Y:S01]  /*34db0*/  IMAD.MOV.U32 R15, RZ, RZ, -0x1 ;  /* 0xffffffffff0f7424 */ /* 0x000fe200078e00ff */
[----:B0-----:R-:W-:-:S04]  /*34dc0*/  SHF.R.U32.HI R12, RZ, 0x5, R12 ;  /* 0x00000005ff0c7819 */ /* 0x001fc8000001160c */
[----:B------:R-:W-:-:S05]  /*34dd0*/  LOP3.LUT R12, R12, 0x3, RZ, 0xc0, !PT ;  /* 0x000000030c0c7812 */ /* 0x000fca00078ec0ff */
[----:B------:R-:W-:Y:S02]  /*34de0*/  IMAD.MOV.U32 R13, RZ, RZ, R12 ;  /* 0x000000ffff0d7224 */ /* 0x000fe400078e000c */
[----:B------:R-:W-:-:S07]  /*34df0*/  IMAD.MOV.U32 R12, RZ, RZ, RZ ;  /* 0x000000ffff0c7224 */ /* 0x000fce00078e00ff */
[----:B------:R-:W-:Y:S05]  /*34e00*/  WARPSYNC.COLLECTIVE R15, `(.L_x_2371) ;  /* 0x000000000f087348 */ /* 0x000fea0003c00000 */
[----:B------:R0:W1:Y:S02]  /*34e10*/  SHFL.IDX P6, R14, R13, R12, R11 ;  /* 0x0000000c0d0e7389 */ /* 0x00006400000c000b */
[----:B01----:R-:W-:Y:S01]  /*34e20*/  ENDCOLLECTIVE ;  /* 0x000000000000791b */ /* 0x003fe20003800000 */
.L_x_2371:
[----:B------:R-:W-:Y:S05]  /*34e30*/  BSYNC B1 ;  /* 0x0000000000017941 */ /* 0x000fea0003800000 */
.L_x_2370:
[----:B------:R-:W-:Y:S05]  /*34e40*/  BRA `(.L_x_2372) ;  /* 0xffffff4c00707947 */ /* 0x000fea000383ffff */
.L_x_2075:
[----:B------:R-:W-:Y:S01]  /*34e50*/  BSSY B1, `(.L_x_2373) ;  /* 0x0000006000017945 */ /* 0x000fe20003800000 */
[----:B------:R-:W-:-:S07]  /*34e60*/  IMAD.MOV.U32 R15, RZ, RZ, -0x1 ;  /* 0xffffffffff0f7424 */ /* 0x000fce00078e00ff */
[----:B0-----:R-:W-:Y:S05]  /*34e70*/  WARPSYNC.COLLECTIVE R15, `(.L_x_2374) ;  /* 0x000000000f0c7348 */ /* 0x001fea0003c00000 */
[----:B------:R-:W-:Y:S02]  /*34e80*/  ELECT P6, UR62, PT ;  /* 0x00000000003e782f */ /* 0x000fe400038c0000 */
[----:B------:R-:W-:Y:S01]  /*34e90*/  MOV R14, UR62 ;  /* 0x0000003e000e7c02 */ /* 0x000fe20008000f00 */
[----:B0-----:R-:W-:Y:S10]  /*34ea0*/  ENDCOLLECTIVE ;  /* 0x000000000000791b */ /* 0x001ff40003800000 */
.L_x_2374:
[----:B------:R-:W-:Y:S05]  /*34eb0*/  BSYNC B1 ;  /* 0x0000000000017941 */ /* 0x000fea0003800000 */
.L_x_2373:
[----:B------:R-:W-:Y:S05]  /*34ec0*/  BRA `(.L_x_2074) ;  /* 0xffffff4c00687947 */ /* 0x000fea000383ffff */
.L_x_2077:
[----:B0-----:R0:W1:Y:S02]  /*34ed0*/  SYNCS.PHASECHK.TRANS64.TRYWAIT P0, [R17+URZ+0x22820], R5 ;  /* 0x02282005110075a7 */ /* 0x001064000800017f */
[----:B-1----:R-:W-:Y:S05]  /*34ee0*/  @!P0 NANOSLEEP.SYNCS 0x989680 ;  /* 0x009896800000895d */ /* 0x002fea0003900000 */
[----:B------:R-:W1:Y:S02]  /*34ef0*/  @!P0 SYNCS.PHASECHK.TRANS64 P0, [R17+URZ+0x22820], R5 ;  /* 0x02282005110085a7 */ /* 0x000e64000800007f */
[----:B-1----:R-:W-:Y:S05]  /*34f00*/  @!P0 BRA `(.L_x_2077) ;  /* 0xfffffffc00f08947 */ /* 0x002fea000383ffff */
[----:B------:R-:W-:Y:S05]  /*34f10*/  BRA `(.L_x_2375) ;  /* 0xffffff4c00787947 */ /* 0x000fea000383ffff */
.L_x_2081:
[----:B0-----:R0:W1:Y:S02]  /*34f20*/  SYNCS.PHASECHK.TRANS64.TRYWAIT P0, [R5+URZ+0x228a0], R7 ;  /* 0x0228a007050075a7 */ /* 0x001064000800017f */
[----:B-1----:R-:W-:Y:S05]  /*34f30*/  @!P0 NANOSLEEP.SYNCS 0x989680 ;  /* 0x009896800000895d */ /* 0x002fea0003900000 */
[----:B------:R-:W1:Y:S02]  /*34f40*/  @!P0 SYNCS.PHASECHK.TRANS64 P0, [R5+URZ+0x228a0], R7 ;  /* 0x0228a007050085a7 */ /* 0x000e64000800007f */
[----:B-1----:R-:W-:Y:S05]  /*34f50*/  @!P0 BRA `(.L_x_2081) ;  /* 0xfffffffc00f08947 */ /* 0x002fea000383ffff */
[----:B------:R-:W-:Y:S05]  /*34f60*/  BRA `(.L_x_2376) ;  /* 0xffffff4c00947947 */ /* 0x000fea000383ffff */
.L_x_2086:
[----:B-1----:R1:W2:Y:S02]  /*34f70*/  SYNCS.PHASECHK.TRANS64.TRYWAIT P0, [R5+URZ+0x228c0], R7 ;  /* 0x0228c007050075a7 */ /* 0x0022a4000800017f */
[----:B--2---:R-:W-:Y:S05]  /*34f80*/  @!P0 NANOSLEEP.SYNCS 0x989680 ;  /* 0x009896800000895d */ /* 0x004fea0003900000 */
[----:B------:R-:W2:Y:S02]  /*34f90*/  @!P0 SYNCS.PHASECHK.TRANS64 P0, [R5+URZ+0x228c0], R7 ;  /* 0x0228c007050085a7 */ /* 0x000ea4000800007f */
[----:B--2---:R-:W-:Y:S05]  /*34fa0*/  @!P0 BRA `(.L_x_2086) ;  /* 0xfffffffc00f08947 */ /* 0x004fea000383ffff */
[----:B------:R-:W-:Y:S05]  /*34fb0*/  BRA `(.L_x_2377) ;  /* 0xffffff5000107947 */ /* 0x000fea000383ffff */
.L_x_2093:
[----:B0-----:R0:W1:Y:S02]  /*34fc0*/  SYNCS.PHASECHK.TRANS64.TRYWAIT P1, [R5+URZ+0x228a0], R7 ;  /* 0x0228a007050075a7 */ /* 0x001064000802017f */
[----:B-1----:R-:W-:Y:S05]  /*34fd0*/  @!P1 NANOSLEEP.SYNCS 0x989680 ;  /* 0x009896800000995d */ /* 0x002fea0003900000 */
[----:B------:R-:W1:Y:S02]  /*34fe0*/  @!P1 SYNCS.PHASECHK.TRANS64 P1, [R5+URZ+0x228a0], R7 ;  /* 0x0228a007050095a7 */ /* 0x000e64000802007f */
[----:B-1----:R-:W-:Y:S05]  /*34ff0*/  @!P1 BRA `(.L_x_2093) ;  /* 0xfffffffc00f09947 */ /* 0x002fea000383ffff */
[----:B------:R-:W-:Y:S05]  /*35000*/  BRA `(.L_x_2378) ;  /* 0xffffff5000d87947 */ /* 0x000fea000383ffff */
.L_x_2098:
[----:B-1----:R1:W2:Y:S02]  /*35010*/  SYNCS.PHASECHK.TRANS64.TRYWAIT P1, [R5+URZ+0x228c0], R7 ;  /* 0x0228c007050075a7 */ /* 0x0022a4000802017f */
[----:B--2---:R-:W-:Y:S05]  /*35020*/  @!P1 NANOSLEEP.SYNCS 0x989680 ;  /* 0x009896800000995d */ /* 0x004fea0003900000 */
[----:B------:R-:W2:Y:S02]  /*35030*/  @!P1 SYNCS.PHASECHK.TRANS64 P1, [R5+URZ+0x228c0], R7 ;  /* 0x0228c007050095a7 */ /* 0x000ea4000802007f */
[----:B--2---:R-:W-:Y:S05]  /*35040*/  @!P1 BRA `(.L_x_2098) ;  /* 0xfffffffc00f09947 */ /* 0x004fea000383ffff */
[----:B------:R-:W-:Y:S05]  /*35050*/  BRA `(.L_x_2379) ;  /* 0xffffff5400507947 */ /* 0x000fea000383ffff */
.L_x_2123:
        /* <DEDUP_REMOVED lines=11> */
.L_x_2381:
[----:B------:R-:W-:Y:S05]  /*35110*/  BSYNC B0 ;  /* 0x0000000000007941 */ /* 0x000fea0003800000 */
.L_x_2380:
[----:B------:R-:W-:Y:S05]  /*35120*/  BRA `(.L_x_2382) ;  /* 0xffffff6800487947 */ /* 0x000fea000383ffff */
.L_x_2126:
[----:B0-----:R-:W2:Y:S02]  /*35130*/  LDL R0, [R1+0x2c] ;  /* 0x00002c0001007983 */ /* 0x001ea40000100800 */
[----:B--2---:R0:W1:Y:S02]  /*35140*/  SYNCS.PHASECHK.TRANS64.TRYWAIT P0, [R4+URZ+0x22880], R0 ;  /* 0x02288000040075a7 */ /* 0x004064000800017f */
[----:B-1----:R-:W-:Y:S05]  /*35150*/  @!P0 NANOSLEEP.SYNCS 0x989680 ;  /* 0x009896800000895d */ /* 0x002fea0003900000 */
[----:B------:R-:W1:Y:S02]  /*35160*/  @!P0 SYNCS.PHASECHK.TRANS64 P0, [R4+URZ+0x22880], R0 ;  /* 0x02288000040085a7 */ /* 0x000e64000800007f */
[----:B-1----:R-:W-:Y:S05]  /*35170*/  @!P0 BRA `(.L_x_2126) ;  /* 0xfffffffc00ec8947 */ /* 0x002fea000383ffff */
[----:B------:R-:W-:Y:S05]  /*35180*/  BRA `(.L_x_2383) ;  /* 0xffffff6800587947 */ /* 0x000fea000383ffff */
.L_x_2127:
        /* <DEDUP_REMOVED lines=8> */
.L_x_2385:
[----:B------:R-:W-:Y:S05]  /*35210*/  BSYNC B0 ;  /* 0x0000000000007941 */ /* 0x000fea0003800000 */
.L_x_2384:
        /* <DEDUP_REMOVED lines=9> */
[----:B------:R-:W-:-:S13]  /*352b0*/  ISETP.GE.AND P4, PT, R18, 0x61, PT ;  /* 0x000000611200780c */ /* 0x000fda0003f86270 */
[----:B------:R-:W-:Y:S05]  /*352c0*/  WARPSYNC.COLLECTIVE R15, `(.L_x_2386) ;  /* 0x000000000f087348 */ /* 0x000fea0003c00000 */
[----:B------:R0:W1:Y:S02]  /*352d0*/  SHFL.IDX P6, R14, R13, R12, R11 ;  /* 0x0000000c0d0e7389 */ /* 0x00006400000c000b */
[----:B01----:R-:W-:Y:S01]  /*352e0*/  ENDCOLLECTIVE ;  /* 0x000000000000791b */ /* 0x003fe20003800000 */
.L_x_2386:
[----:B------:R-:W-:Y:S01]  /*352f0*/  ULDC.64 UR4, c[0x0][0x208] ;  /* 0x0000820000047ab9 */ /* 0x000fe20000000a00 */
[----:B------:R-:W-:Y:S02]  /*35300*/  IMAD.MOV.U32 R13, RZ, RZ, R9 ;  /* 0x000000ffff0d7224 */ /* 0x000fe400078e0009 */
[----:B------:R-:W-:-:S05]  /*35310*/  IMAD.MOV.U32 R12, RZ, RZ, R14 ;  /* 0x000000ffff0c7224 */ /* 0x000fca00078e000e */
[----:B------:R-:W-:Y:S01]  /*35320*/  IADD3 R20, P1, R32, R12, RZ ;  /* 0x0000000c20147210 */ /* 0x000fe20007f3e0ff */
[----:B------:R-:W-:-:S04]  /*35330*/  IMAD.MOV.U32 R12, RZ, RZ, 0x1 ;  /* 0x00000001ff0c7424 */ /* 0x000fc800078e00ff */
[----:B------:R-:W-:Y:S01]  /*35340*/  IMAD.X R21, RZ, RZ, R0, P1 ;  /* 0x000000ffff157224 */ /* 0x000fe200008e0600 */
[----:B------:R-:W-:Y:S01]  /*35350*/  ISETP.LT.OR P1, PT, R18, 0x1, P0 ;  /* 0x000000011200780c */ /* 0x000fe20000721670 */
[----:B------:R-:W-:-:S12]  /*35360*/  IMAD.IADD R0, R17, 0x1, R19 ;  /* 0x0000000111007824 */ /* 0x000fd800078e0213 */
[----:B------:R-:W-:Y:S01]  /*35370*/  @!PT LDS RZ, [RZ] ;  /* 0x00000000fffff984 */ /* 0x000fe20000000800 */
[----:B------:R-:W-:Y:S01]  /*35380*/  @!PT LDS RZ, [RZ] ;  /* 0x00000000fffff984 */ /* 0x000fe20000000800 */
[----:B------:R-:W-:Y:S01]  /*35390*/  @!PT LDS RZ, [RZ] ;  /* 0x00000000fffff984 */ /* 0x000fe20000000800 */
[----:B------:R0:W-:Y:S02]  /*353a0*/  LDGSTS.E.BYPASS.LTC128B.128 [R0+0xa400], desc[UR4][R20.64], !P1 ;  /* 0x0a40000014007fae */ /* 0x0001e4000c901d44 */
[----:B0-----:R-:W-:Y:S05]  /*353b0*/  WARPSYNC.COLLECTIVE R15, `(.L_x_2387) ;  /* 0x000000000f087348 */ /* 0x001fea0003c00000 */
[----:B------:R1:W2:Y:S02]  /*353c0*/  SHFL.IDX P6, R14, R13, R12, R11 ;  /* 0x0000000c0d0e7389 */ /* 0x0002a400000c000b */
[----:B012---:R-:W-:Y:S01]  /*353d0*/  ENDCOLLECTIVE ;  /* 0x000000000000791b */ /* 0x007fe20003800000 */
.L_x_2387:
[----:B------:R-:W-:Y:S02]  /*353e0*/  IMAD.MOV.U32 R13, RZ, RZ, R10 ;  /* 0x000000ffff0d7224 */ /* 0x000fe400078e000a */
[----:B------:R-:W-:-:S07]  /*353f0*/  IMAD.MOV.U32 R19, RZ, RZ, R14 ;  /* 0x000000ffff137224 */ /* 0x000fce00078e000e */
[----:B------:R-:W-:Y:S05]  /*35400*/  WARPSYNC.COLLECTIVE R15, `(.L_x_2388) ;  /* 0x000000000f087348 */ /* 0x000fea0003c00000 */
[----:B------:R0:W1:Y:S02]  /*35410*/  SHFL.IDX P6, R14, R13, R12, R11 ;  /* 0x0000000c0d0e7389 */ /* 0x00006400000c000b */
[----:B01----:R-:W-:Y:S01]  /*35420*/  ENDCOLLECTIVE ;  /* 0x000000000000791b */ /* 0x003fe20003800000 */
.L_x_2388:
[----:B------:R-:W-:Y:S01]  /*35430*/  ULDC.64 UR4, c[0x0][0x208] ;  /* 0x0000820000047ab9 */ /* 0x000fe20000000a00 */
[----:B------:R-:W-:Y:S02]  /*35440*/  IMAD.MOV.U32 R13, RZ, RZ, R9 ;  /* 0x000000ffff0d7224 */ /* 0x000fe400078e0009 */
[----:B------:R-:W-:-:S05]  /*35450*/  IMAD.MOV.U32 R12, RZ, RZ, R14 ;  /* 0x000000ffff0c7224 */ /* 0x000fca00078e000e */
[----:B------:R-:W-:Y:S01]  /*35460*/  IADD3 R20, P1, R32, R12, RZ ;  /* 0x0000000c20147210 */ /* 0x000fe20007f3e0ff */
[----:B------:R-:W-:-:S04]  /*35470*/  IMAD.MOV.U32 R12, RZ, RZ, 0x2 ;  /* 0x00000002ff0c7424 */ /* 0x000fc800078e00ff */
[----:B------:R-:W-:Y:S01]  /*35480*/  IMAD.X R21, RZ, RZ, R19, P1 ;  /* 0x000000ffff157224 */ /* 0x000fe200008e0613 */
[----:B------:R-:W-:-:S13]  /*35490*/  ISETP.LT.OR P1, PT, R18, 0x11, P0 ;  /* 0x000000111200780c */ /* 0x000fda0000721670 */
[----:B------:R-:W-:Y:S01]  /*354a0*/  @!PT LDS RZ, [RZ] ;  /* 0x00000000fffff984 */ /* 0x000fe20000000800 */
[----:B------:R-:W-:Y:S01]  /*354b0*/  @!PT LDS RZ, [RZ] ;  /* 0x00000000fffff984 */ /* 0x000fe20000000800 */
[----:B------:R-:W-:Y:S01]  /*354c0*/  @!PT LDS RZ, [RZ] ;  /* 0x00000000fffff984 */ /* 0x000fe20000000800 */
[----:B------:R0:W-:Y:S02]  /*354d0*/  LDGSTS.E.BYPASS.LTC128B.128 [R0+0xac00], desc[UR4][R20.64], !P1 ;  /* 0x0ac0000014007fae */ /* 0x0001e4000c901d44 */
[----:B0-----:R-:W-:Y:S05]  /*354e0*/  WARPSYNC.COLLECTIVE R15, `(.L_x_2389) ;  /* 0x000000000f087348 */ /* 0x001fea0003c00000 */
[----:B------:R1:W2:Y:S02]  /*354f0*/  SHFL.IDX P6, R14, R13, R12, R11 ;  /* 0x0000000c0d0e7389 */ /* 0x0002a400000c000b */
[----:B012---:R-:W-:Y:S01]  /*35500*/  ENDCOLLECTIVE ;  /* 0x000000000000791b */ /* 0x007fe20003800000 */
.L_x_2389:
[----:B------:R-:W-:Y:S02]  /*35510*/  IMAD.MOV.U32 R13, RZ, RZ, R10 ;  /* 0x000000ffff0d7224 */ /* 0x000fe400078e000a */
[----:B------:R-:W-:-:S07]  /*35520*/  IMAD.MOV.U32 R19, RZ, RZ, R14 ;  /* 0x000000ffff137224 */ /* 0x000fce00078e000e */
[----:B------:R-:W-:Y:S05]  /*35530*/  WARPSYNC.COLLECTIVE R15, `(.L_x_2390) ;  /* 0x000000000f087348 */ /* 0x000fea0003c00000 */
[----:B------:R0:W1:Y:S02]  /*35540*/  SHFL.IDX P6, R14, R13, R12, R11 ;  /* 0x0000000c0d0e7389 */ /* 0x00006400000c000b */
[----:B01----:R-:W-:Y:S01]  /*35550*/  ENDCOLLECTIVE ;  /* 0x000000000000791b */ /* 0x003fe20003800000 */
.L_x_2390:
        /* <DEDUP_REMOVED lines=14> */
.L_x_2391:
[----:B------:R-:W-:Y:S02]  /*35640*/  IMAD.MOV.U32 R13, RZ, RZ, R10 ;  /* 0x000000ffff0d7224 */ /* 0x000fe400078e000a */
[----:B------:R-:W-:-:S07]  /*35650*/  IMAD.MOV.U32 R19, RZ, RZ, R14 ;  /* 0x000000ffff137224 */ /* 0x000fce00078e000e */
[----:B------:R-:W-:Y:S05]  /*35660*/  WARPSYNC.COLLECTIVE R15, `(.L_x_2392) ;  /* 0x000000000f087348 */ /* 0x000fea0003c00000 */
[----:B------:R0:W1:Y:S02]  /*35670*/  SHFL.IDX P6, R14, R13, R12, R11 ;  /* 0x0000000c0d0e7389 */ /* 0x00006400000c000b */
[----:B01----:R-:W-:Y:S01]  /*35680*/  ENDCOLLECTIVE ;  /* 0x000000000000791b */ /* 0x003fe20003800000 */
.L_x_2392:
        /* <DEDUP_REMOVED lines=14> */
.L_x_2393:
[----:B------:R-:W-:Y:S02]  /*35770*/  IMAD.MOV.U32 R13, RZ, RZ, R10 ;  /* 0x000000ffff0d7224 */ /* 0x000fe400078e000a */
[----:B------:R-:W-:-:S07]  /*35780*/  IMAD.MOV.U32 R19, RZ, RZ, R14 ;  /* 0x000000ffff137224 */ /* 0x000fce00078e000e */
[----:B------:R-:W-:Y:S05]  /*35790*/  WARPSYNC.COLLECTIVE R15, `(.L_x_2394) ;  /* 0x000000000f087348 */ /* 0x000fea0003c00000 */
[----:B------:R0:W1:Y:S02]  /*357a0*/  SHFL.IDX P6, R14, R13, R12, R11 ;  /* 0x0000000c0d0e7389 */ /* 0x00006400000c000b */
[----:B01----:R-:W-:Y:S01]  /*357b0*/  ENDCOLLECTIVE ;  /* 0x000000000000791b */ /* 0x003fe20003800000 */
.L_x_2394:
        /* <DEDUP_REMOVED lines=14> */
.L_x_2395:
[----:B------:R-:W-:Y:S02]  /*358a0*/  IMAD.MOV.U32 R13, RZ, RZ, R10 ;  /* 0x000000ffff0d7224 */ /* 0x000fe400078e000a */
[----:B------:R-:W-:-:S07]  /*358b0*/  IMAD.MOV.U32 R19, RZ, RZ, R14 ;  /* 0x000000ffff137224 */ /* 0x000fce00078e000e */
[----:B------:R-:W-:Y:S05]  /*358c0*/  WARPSYNC.COLLECTIVE R15, `(.L_x_2396) ;  /* 0x000000000f087348 */ /* 0x000fea0003c00000 */
[----:B------:R0:W1:Y:S02]  /*358d0*/  SHFL.IDX P6, R14, R13, R12, R11 ;  /* 0x0000000c0d0e7389 */ /* 0x00006400000c000b */
[----:B01----:R-:W-:Y:S01]  /*358e0*/  ENDCOLLECTIVE ;  /* 0x000000000000791b */ /* 0x003fe20003800000 */
.L_x_2396:
        /* <DEDUP_REMOVED lines=14> */
.L_x_2397:
[----:B------:R-:W-:Y:S02]  /*359d0*/  IMAD.MOV.U32 R13, RZ, RZ, R10 ;  /* 0x000000ffff0d7224 */ /* 0x000fe400078e000a */
[----:B------:R-:W-:-:S07]  /*359e0*/  IMAD.MOV.U32 R19, RZ, RZ, R14 ;  /* 0x000000ffff137224 */ /* 0x000fce00078e000e */
[----:B------:R-:W-:Y:S05]  /*359f0*/  WARPSYNC.COLLECTIVE R15, `(.L_x_2398) ;  /* 0x000000000f087348 */ /* 0x000fea0003c00000 */
[----:B------:R0:W1:Y:S02]  /*35a00*/  SHFL.IDX P6, R14, R13, R12, R11 ;  /* 0x0000000c0d0e7389 */ /* 0x00006400000c000b */
[----:B01----:R-:W-:Y:S01]  /*35a10*/  ENDCOLLECTIVE ;  /* 0x000000000000791b */ /* 0x003fe20003800000 */
.L_x_2398:
        /* <DEDUP_REMOVED lines=14> */
.L_x_2399:
[----:B------:R-:W-:Y:S02]  /*35b00*/  IMAD.MOV.U32 R13, RZ, RZ, R10 ;  /* 0x000000ffff0d7224 */ /* 0x000fe400078e000a */
[----:B------:R-:W-:-:S07]  /*35b10*/  IMAD.MOV.U32 R9, RZ, RZ, R14 ;  /* 0x000000ffff097224 */ /* 0x000fce00078e000e */
[----:B------:R-:W-:Y:S05]  /*35b20*/  WARPSYNC.COLLECTIVE R15, `(.L_x_2400) ;  /* 0x000000000f087348 */ /* 0x000fea0003c00000 */
[----:B------:R0:W1:Y:S02]  /*35b30*/  SHFL.IDX P6, R14, R13, R12, R11 ;  /* 0x0000000c0d0e7389 */ /* 0x00006400000c000b */
[----:B01----:R-:W-:Y:S01]  /*35b40*/  ENDCOLLECTIVE ;  /* 0x000000000000791b */ /* 0x003fe20003800000 */
.L_x_2400:
[----:B------:R-:W-:Y:S01]  /*35b50*/  ULDC.64 UR4, c[0x0][0x208] ;  /* 0x0000820000047ab9 */ /* 0x000fe20000000a00 */
[----:B------:R-:W-:Y:S02]  /*35b60*/  IMAD.MOV.U32 R13, RZ, RZ, R2 ;  /* 0x000000ffff0d7224 */ /* 0x000fe400078e0002 */
[----:B------:R-:W-:Y:S02]  /*35b70*/  IMAD.MOV.U32 R12, RZ, RZ, RZ ;  /* 0x000000ffff0c7224 */ /* 0x000fe400078e00ff */
[----:B------:R-:W-:-:S05]  /*35b80*/  IMAD.MOV.U32 R10, RZ, RZ, R14 ;  /* 0x000000ffff0a7224 */ /* 0x000fca00078e000e */
[----:B------:R-:W-:-:S05]  /*35b90*/  IADD3 R20, P1, R32, R10, RZ ;  /* 0x0000000a20147210 */ /* 0x000fca0007f3e0ff */
        /* <DEDUP_REMOVED lines=9> */
.L_x_2401:
[----:B------:R-:W-:Y:S02]  /*35c30*/  IMAD.MOV.U32 R13, RZ, RZ, R3 ;  /* 0x000000ffff0d7224 */ /* 0x000fe400078e0003 */
[----:B------:R-:W-:-:S07]  /*35c40*/  IMAD.MOV.U32 R9, RZ, RZ, R14 ;  /* 0x000000ffff097224 */ /* 0x000fce00078e000e */
[----:B------:R-:W-:Y:S05]  /*35c50*/  WARPSYNC.COLLECTIVE R15, `(.L_x_2402) ;  /* 0x000000000f087348 */ /* 0x000fea0003c00000 */
[----:B------:R0:W1:Y:S02]  /*35c60*/  SHFL.IDX P6, R14, R13, R12, R11 ;  /* 0x0000000c0d0e7389 */ /* 0x00006400000c000b */
[----:B01----:R-:W-:Y:S01]  /*35c70*/  ENDCOLLECTIVE ;  /* 0x000000000000791b */ /* 0x003fe20003800000 */
.L_x_2402:
[----:B------:R-:W-:Y:S01]  /*35c80*/  ULDC.64 UR4, c[0x0][0x208] ;  /* 0x0000820000047ab9 */ /* 0x000fe20000000a00 */
[----:B------:R-:W-:Y:S02]  /*35c90*/  IMAD.MOV.U32 R13, RZ, RZ, R2 ;  /* 0x000000ffff0d7224 */ /* 0x000fe400078e0002 */
[----:B------:R-:W-:Y:S02]  /*35ca0*/  IMAD.MOV.U32 R12, RZ, RZ, 0x1 ;  /* 0x00000001ff0c7424 */ /* 0x000fe400078e00ff */
[----:B------:R-:W-:-:S05]  /*35cb0*/  IMAD.MOV.U32 R10, RZ, RZ, R14 ;  /* 0x000000ffff0a7224 */ /* 0x000fca00078e000e */
[----:B------:R-:W-:-:S05]  /*35cc0*/  IADD3 R20, P1, R32, R10, RZ ;  /* 0x0000000a20147210 */ /* 0x000fca0007f3e0ff */
[----:B------:R-:W-:Y:S01]  /*35cd0*/  IMAD.X R21, RZ, RZ, R9, P1 ;  /* 0x000000ffff157224 */ /* 0x000fe200008e0609 */
[----:B------:R-:W-:-:S13]  /*35ce0*/  ISETP.LT.OR P1, PT, R18, 0x81, P0 ;  /* 0x000000811200780c */ /* 0x000fda0000721670 */
[----:B------:R-:W-:Y:S01]  /*35cf0*/  @!PT LDS RZ, [RZ] ;  /* 0x00000000fffff984 */ /* 0x000fe20000000800 */
[----:B------:R-:W-:Y:S01]  /*35d00*/  @!PT LDS RZ, [RZ] ;  /* 0x00000000fffff984 */ /* 0x000fe20000000800 */
[----:B------:R-:W-:Y:S01]  /*35d10*/  @!PT LDS RZ, [RZ] ;  /* 0x00000000fffff984 */ /* 0x000fe20000000800 */
[----:B------:R0:W-:Y:S01]  /*35d20*/  LDGSTS.E.BYPASS.LTC128B.128 [R0+0xe400], desc[UR4][R20.64], !P1 ;  /* 0x0e40000014007fae */ /* 0x0001e2000c901d44 */
[----:B------:R-:W-:-:S13]  /*35d30*/  ISETP.GE.AND P1, PT, R18, 0x11, PT ;  /* 0x000000111200780c */ /* 0x000fda0003f26270 */
[----:B0-----:R-:W-:Y:S05]  /*35d40*/  WARPSYNC.COLLECTIVE R15, `(.L_x_2403) ;  /* 0x000000000f087348 */ /* 0x001fea0003c00000 */
[----:B------:R1:W2:Y:S02]  /*35d50*/  SHFL.IDX P6, R14, R13, R12, R11 ;  /* 0x0000000c0d0e7389 */ /* 0x0002a400000c000b */
[----:B012---:R-:W-:Y:S01]  /*35d60*/  ENDCOLLECTIVE ;  /* 0x000000000000791b */ /* 0x007fe20003800000 */
.L_x_2403:
[----:B------:R-:W-:Y:S02]  /*35d70*/  @P1 LOP3.LUT R16, R16, 0x10, RZ, 0xfc, !PT ;  /* 0x0000001010101812 */ /* 0x000fe400078efcff */
[----:B------:R-:W-:Y:S01]  /*35d80*/  ISETP.GE.AND P1, PT, R18, 0x41, PT ;  /* 0x000000411200780c */ /* 0x000fe20003f26270 */
[----:B------:R-:W-:Y:S01]  /*35d90*/  IMAD.MOV.U32 R13, RZ, RZ, R3 ;  /* 0x000000ffff0d7224 */ /* 0x000fe200078e0003 */
[----:B------:R-:W-:-:S04]  /*35da0*/  LOP3.LUT R16, R16, 0xfffffff7, RZ, 0xc0, !PT ;  /* 0xfffffff710107812 */ /* 0x000fc800078ec0ff */
[----:B------:R-:W-:Y:S02]  /*35db0*/  @P2 LOP3.LUT R16, R16, 0x8, RZ, 0xfc, !PT ;  /* 0x0000000810102812 */ /* 0x000fe400078efcff */
[----:B------:R-:W-:Y:S02]  /*35dc0*/  ISETP.GE.AND P2, PT, R18, 0x51, PT ;  /* 0x000000511200780c */ /* 0x000fe40003f46270 */
[----:B------:R-:W-:Y:S01]  /*35dd0*/  LOP3.LUT R16, R16, 0xffffffdf, RZ, 0xc0, !PT ;  /* 0xffffffdf10107812 */ /* 0x000fe200078ec0ff */
[----:B------:R-:W-:-:S10]  /*35de0*/  IMAD.MOV.U32 R9, RZ, RZ, R14 ;  /* 0x000000ffff097224 */ /* 0x000fd400078e000e */
[----:B------:R-:W-:Y:S05]  /*35df0*/  WARPSYNC.COLLECTIVE R15, `(.L_x_2404) ;  /* 0x000000000f087348 */ /* 0x000fea0003c00000 */
[----:B------:R0:W1:Y:S02]  /*35e00*/  SHFL.IDX P6, R14, R13, R12, R11 ;  /* 0x0000000c0d0e7389 */ /* 0x00006400000c000b */
[----:B01----:R-:W-:Y:S01]  /*35e10*/  ENDCOLLECTIVE ;  /* 0x000000000000791b */ /* 0x003fe20003800000 */
.L_x_2404:
[----:B------:R-:W-:Y:S02]  /*35e20*/  @P1 LOP3.LUT R16, R16, 0x20, RZ, 0xfc, !PT ;  /* 0x0000002010101812 */ /* 0x000fe400078efcff */
[----:B------:R-:W-:Y:S02]  /*35e30*/  ISETP.GE.AND P1, PT, R18, 0x71, PT ;  /* 0x000000711200780c */ /* 0x000fe40003f26270 */
[----:B------:R-:W-:-:S04]  /*35e40*/  LOP3.LUT R16, R16, 0xffffff7f, RZ, 0xc0, !PT ;  /* 0xffffff7f10107812 */ /* 0x000fc800078ec0ff */
[----:B------:R-:W-:Y:S02]  /*35e50*/  @P2 LOP3.LUT R16, R16, 0x80, RZ, 0xfc, !PT ;  /* 0x0000008010102812 */ /* 0x000fe400078efcff */
[----:B------:R-:W-:Y:S02]  /*35e60*/  ISETP.GE.AND P2, PT, R18, 0x81, PT ;  /* 0x000000811200780c */ /* 0x000fe40003f46270 */
[----:B------:R-:W-:-:S04]  /*35e70*/  LOP3.LUT R16, R16, 0xfffffeff, RZ, 0xc0, !PT ;  /* 0xfffffeff10107812 */ /* 0x000fc800078ec0ff */
[----:B------:R-:W-:Y:S01]  /*35e80*/  @P3 LOP3.LUT R16, R16, 0x100, RZ, 0xfc, !PT ;  /* 0x0000010010103812 */ /* 0x000fe200078efcff */
[----:B------:R-:W-:Y:S01]  /*35e90*/  IMAD.MOV.U32 R3, RZ, RZ, R14 ;  /* 0x000000ffff037224 */ /* 0x000fe200078e000e */
[----:B------:R-:W-:Y:S06]  /*35ea0*/  BRA `(.L_x_2405) ;  /* 0xffffff64000c7947 */ /* 0x000fec000383ffff */
.L_x_2132:
[----:B0-----:R-:W2:Y:S02]  /*35eb0*/  LDL R2, [R1+0x2c] ;  /* 0x00002c0001027983 */ /* 0x001ea40000100800 */
[----:B--2---:R0:W2:Y:S02]  /*35ec0*/  SYNCS.PHASECHK.TRANS64.TRYWAIT P0, [R4+URZ+0x22840], R2 ;  /* 0x02284002040075a7 */ /* 0x0040a4000800017f */
[----:B--2---:R-:W-:Y:S05]  /*35ed0*/  @!P0 NANOSLEEP.SYNCS 0x989680 ;  /* 0x009896800000895d */ /* 0x004fea0003900000 */
[----:B------:R-:W2:Y:S02]  /*35ee0*/  @!P0 SYNCS.PHASECHK.TRANS64 P0, [R4+URZ+0x22840], R2 ;  /* 0x02284002040085a7 */ /* 0x000ea4000800007f */
[----:B--2---:R-:W-:Y:S05]  /*35ef0*/  @!P0 BRA `(.L_x_2132) ;  /* 0xfffffffc00ec8947 */ /* 0x004fea000383ffff */
[----:B------:R-:W-:Y:S05]  /*35f00*/  BRA `(.L_x_2406) ;  /* 0xffffff6400607947 */ /* 0x000fea000383ffff */
.L_x_2133:
        /* <DEDUP_REMOVED lines=8> */
.L_x_2408:
[----:B------:R-:W-:Y:S05]  /*35f90*/  BSYNC B0 ;  /* 0x0000000000007941 */ /* 0x000fea0003800000 */
.L_x_2407:
        /* <DEDUP_REMOVED lines=8> */
.L_x_2409:
[----:B------:R-:W-:Y:S01]  /*36020*/  ULDC.64 UR4, c[0x0][0x208] ;  /* 0x0000820000047ab9 */ /* 0x000fe20000000a00 */
[----:B------:R-:W-:Y:S02]  /*36030*/  IMAD.MOV.U32 R13, RZ, RZ, R7 ;  /* 0x000000ffff0d7224 */ /* 0x000fe400078e0007 */
        /* <DEDUP_REMOVED lines=15> */
.L_x_2410:
[----:B------:R-:W-:Y:S02]  /*36130*/  IMAD.MOV.U32 R13, RZ, RZ, R8 ;  /* 0x000000ffff0d7224 */ /* 0x000fe400078e0008 */
[----:B------:R-:W-:-:S07]  /*36140*/  IMAD.MOV.U32 R2, RZ, RZ, R14 ;  /* 0x000000ffff027224 */ /* 0x000fce00078e000e */
[----:B------:R-:W-:Y:S05]  /*36150*/  WARPSYNC.COLLECTIVE R15, `(.L_x_2411) ;  /* 0x000000000f087348 */ /* 0x000fea0003c00000 */
[----:B------:R0:W1:Y:S02]  /*36160*/  SHFL.IDX P6, R14, R13, R12, R11 ;  /* 0x0000000c0d0e7389 */ /* 0x00006400000c000b */
[----:B01----:R-:W-:Y:S01]  /*36170*/  ENDCOLLECTIVE ;  /* 0x000000000000791b */ /* 0x003fe20003800000 */
.L_x_2411:
        /* <DEDUP_REMOVED lines=17> */
.L_x_2412:
[----:B------:R-:W-:Y:S02]  /*36290*/  IMAD.MOV.U32 R13, RZ, RZ, R8 ;  /* 0x000000ffff0d7224 */ /* 0x000fe400078e0008 */
[----:B------:R-:W-:-:S07]  /*362a0*/  IMAD.MOV.U32 R2, RZ, RZ, R14 ;  /* 0x000000ffff027224 */ /* 0x000fce00078e000e */
[----:B------:R-:W-:Y:S05]  /*362b0*/  WARPSYNC.COLLECTIVE R15, `(.L_x_2413) ;  /* 0x000000000f087348 */ /* 0x000fea0003c00000 */
[----:B------:R0:W1:Y:S02]  /*362c0*/  SHFL.IDX P6, R14, R13, R12, R11 ;  /* 0x0000000c0d0e7389 */ /* 0x00006400000c000b */
[----:B01----:R-:W-:Y:S01]  /*362d0*/  ENDCOLLECTIVE ;  /* 0x000000000000791b */ /* 0x003fe20003800000 */
.L_x_2413:
        /* <DEDUP_REMOVED lines=17> */
.L_x_2414:
[----:B------:R-:W-:Y:S02]  /*363f0*/  IMAD.MOV.U32 R13, RZ, RZ, R8 ;  /* 0x000000ffff0d7224 */ /* 0x000fe400078e0008 */
[----:B------:R-:W-:-:S07]  /*36400*/  IMAD.MOV.U32 R2, RZ, RZ, R14 ;  /* 0x000000ffff027224 */ /* 0x000fce00078e000e */
[----:B------:R-:W-:Y:S05]  /*36410*/  WARPSYNC.COLLECTIVE R15, `(.L_x_2415) ;  /* 0x000000000f087348 */ /* 0x000fea0003c00000 */
[----:B------:R0:W1:Y:S02]  /*36420*/  SHFL.IDX P6, R14, R13, R12, R11 ;  /* 0x0000000c0d0e7389 */ /* 0x00006400000c000b */
[----:B01----:R-:W-:Y:S01]  /*36430*/  ENDCOLLECTIVE ;  /* 0x000000000000791b */ /* 0x003fe20003800000 */
.L_x_2415:
[----:B------:R-:W-:Y:S01]  /*36440*/  ULDC.64 UR4, c[0x0][0x208] ;  /* 0x0000820000047ab9 */ /* 0x000fe20000000a00 */
[----:B------:R-:W-:Y:S02]  /*36450*/  IMAD.MOV.U32 R13, RZ, RZ, R7 ;  /* 0x000000ffff0d7224 */ /* 0x000fe400078e0007 */
[----:B------:R-:W-:Y:S02]  /*36460*/  IMAD.MOV.U32 R12, RZ, RZ, 0x4 ;  /* 0x00000004ff0c7424 */ /* 0x000fe400078e00ff */
[----:B------:R-:W-:-:S05]  /*36470*/  IMAD.MOV.U32 R3, RZ, RZ, R14 ;  /* 0x000000ffff037224 */ /* 0x000fca00078e000e */
        /* <DEDUP_REMOVED lines=13> */
.L_x_2416:
[----:B------:R-:W-:Y:S02]  /*36550*/  IMAD.MOV.U32 R13, RZ, RZ, R8 ;  /* 0x000000ffff0d7224 */ /* 0x000fe400078e0008 */
[----:B------:R-:W-:-:S07]  /*36560*/  IMAD.MOV.U32 R2, RZ, RZ, R14 ;  /* 0x000000ffff027224 */ /* 0x000fce00078e000e */
[----:B------:R-:W-:Y:S05]  /*36570*/  WARPSYNC.COLLECTIVE R15, `(.L_x_2417) ;  /* 0x000000000f087348 */ /* 0x000fea0003c00000 */
[----:B------:R0:W1:Y:S02]  /*36580*/  SHFL.IDX P6, R14, R13, R12, R11 ;  /* 0x0000000c0d0e7389 */ /* 0x00006400000c000b */
[----:B01----:R-:W-:Y:S01]  /*36590*/  ENDCOLLECTIVE ;  /* 0x000000000000791b */ /* 0x003fe20003800000 */
.L_x_2417:
        /* <DEDUP_REMOVED lines=17> */
.L_x_2418:
[----:B------:R-:W-:Y:S02]  /*366b0*/  IMAD.MOV.U32 R13, RZ, RZ, R8 ;  /* 0x000000ffff0d7224 */ /* 0x000fe400078e0008 */
[----:B------:R-:W-:-:S07]  /*366c0*/  IMAD.MOV.U32 R2, RZ, RZ, R14 ;  /* 0x000000ffff027224 */ /* 0x000fce00078e000e */
[----:B------:R-:W-:Y:S05]  /*366d0*/  WARPSYNC.COLLECTIVE R15, `(.L_x_2419) ;  /* 0x000000000f087348 */ /* 0x000fea0003c00000 */
[----:B------:R0:W1:Y:S02]  /*366e0*/  SHFL.IDX P6, R14, R13, R12, R11 ;  /* 0x0000000c0d0e7389 */ /* 0x00006400000c000b */
[----:B01----:R-:W-:Y:S01]  /*366f0*/  ENDCOLLECTIVE ;  /* 0x000000000000791b */ /* 0x003fe20003800000 */
.L_x_2419:
        /* <DEDUP_REMOVED lines=16> */
.L_x_2420:
[----:B------:R-:W-:Y:S02]  /*36800*/  IMAD.MOV.U32 R13, RZ, RZ, R8 ;  /* 0x000000ffff0d7224 */ /* 0x000fe400078e0008 */
[----:B------:R-:W-:-:S07]  /*36810*/  IMAD.MOV.U32 R2, RZ, RZ, R14 ;  /* 0x000000ffff027224 */ /* 0x000fce00078e000e */
[----:B------:R-:W-:Y:S05]  /*36820*/  WARPSYNC.COLLECTIVE R15, `(.L_x_2421) ;  /* 0x000000000f087348 */ /* 0x000fea0003c00000 */
[----:B------:R0:W1:Y:S02]  /*36830*/  SHFL.IDX P6, R14, R13, R12, R11 ;  /* 0x0000000c0d0e7389 */ /* 0x00006400000c000b */
[----:B01----:R-:W-:Y:S01]  /*36840*/  ENDCOLLECTIVE ;  /* 0x000000000000791b */ /* 0x003fe20003800000 */
.L_x_2421:
        /* <DEDUP_REMOVED lines=16> */
.L_x_2422:
[----:B------:R-:W-:Y:S02]  /*36950*/  IMAD.MOV.U32 R13, RZ, RZ, R8 ;  /* 0x000000ffff0d7224 */ /* 0x000fe400078e0008 */
[----:B------:R-:W-:-:S07]  /*36960*/  IMAD.MOV.U32 R7, RZ, RZ, R14 ;  /* 0x000000ffff077224 */ /* 0x000fce00078e000e */
[----:B------:R-:W-:Y:S05]  /*36970*/  WARPSYNC.COLLECTIVE R15, `(.L_x_2423) ;  /* 0x000000000f087348 */ /* 0x000fea0003c00000 */
[----:B------:R0:W1:Y:S02]  /*36980*/  SHFL.IDX P6, R14, R13, R12, R11 ;  /* 0x0000000c0d0e7389 */ /* 0x00006400000c000b */
[----:B01----:R-:W-:Y:S01]  /*36990*/  ENDCOLLECTIVE ;  /* 0x000000000000791b */ /* 0x003fe20003800000 */
.L_x_2423:
[----:B------:R-:W-:Y:S01]  /*369a0*/  ULDC.64 UR4, c[0x0][0x208] ;  /* 0x0000820000047ab9 */ /* 0x000fe20000000a00 */
[----:B------:R-:W-:Y:S02]  /*369b0*/  IMAD.MOV.U32 R13, RZ, RZ, R6 ;  /* 0x000000ffff0d7224 */ /* 0x000fe400078e0006 */
[----:B------:R-:W-:Y:S02]  /*369c0*/  IMAD.MOV.U32 R12, RZ, RZ, RZ ;  /* 0x000000ffff0c7224 */ /* 0x000fe400078e00ff */
[----:B------:R-:W-:-:S05]  /*369d0*/  IMAD.MOV.U32 R2, RZ, RZ, R14 ;  /* 0x000000ffff027224 */ /* 0x000fca00078e000e */
[----:B------:R-:W-:-:S05]  /*369e0*/  @P1 IADD3 R2, P0, R32, R2, RZ ;  /* 0x0000000220021210 */ /* 0x000fca0007f1e0ff */
[----:B------:R-:W-:-:S05]  /*369f0*/  @P1 IMAD.X R3, RZ, RZ, R7, P0 ;  /* 0x000000ffff031224 */ /* 0x000fca00000e0607 */
[----:B------:R-:W-:Y:S01]  /*36a00*/  @!PT LDS RZ, [RZ] ;  /* 0x00000000fffff984 */ /* 0x000fe20000000800 */
[----:B------:R-:W-:Y:S01]  /*36a10*/  @!PT LDS RZ, [RZ] ;  /* 0x00000000fffff984 */ /* 0x000fe20000000800 */
[----:B------:R-:W-:Y:S01]  /*36a20*/  @!PT LDS RZ, [RZ] ;  /* 0x00000000fffff984 */ /* 0x000fe20000000800 */
[----:B------:R0:W-:Y:S03]  /*36a30*/  @P1 LDGSTS.E.BYPASS.LTC128B.128 [R0+0x1bc00], desc[UR4][R2.64], !P3 ;  /* 0x1bc0000002001fae */ /* 0x0001e6000d901d44 */
[----:B0-----:R-:W-:Y:S05]  /*36a40*/  WARPSYNC.COLLECTIVE R15, `(.L_x_2424) ;  /* 0x000000000f087348 */ /* 0x001fea0003c00000 */
[----:B------:R1:W2:Y:S02]  /*36a50*/  SHFL.IDX P6, R14, R13, R12, R11 ;  /* 0x0000000c0d0e7389 */ /* 0x0002a400000c000b */
[----:B012---:R-:W-:Y:S01]  /*36a60*/  ENDCOLLECTIVE ;  /* 0x000000000000791b */ /* 0x007fe20003800000 */
.L_x_2424:
[----:B------:R-:W-:Y:S02]  /*36a70*/  IMAD.MOV.U32 R13, RZ, RZ, R5 ;  /* 0x000000ffff0d7224 */ /* 0x000fe400078e0005 */
[----:B------:R-:W-:-:S07]  /*36a80*/  IMAD.MOV.U32 R7, RZ, RZ, R14 ;  /* 0x000000ffff077224 */ /* 0x000fce00078e000e */
[----:B------:R-:W-:Y:S05]  /*36a90*/  WARPSYNC.COLLECTIVE R15, `(.L_x_2425) ;  /* 0x000000000f087348 */ /* 0x000fea0003c00000 */
[----:B------:R0:W1:Y:S02]  /*36aa0*/  SHFL.IDX P6, R14, R13, R12, R11 ;  /* 0x0000000c0d0e7389 */ /* 0x00006400000c000b */
[----:B01----:R-:W-:Y:S01]  /*36ab0*/  ENDCOLLECTIVE ;  /* 0x000000000000791b */ /* 0x003fe20003800000 */
.L_x_2425:
[----:B------:R-:W-:Y:S01]  /*36ac0*/  ULDC.64 UR4, c[0x0][0x208] ;  /* 0x0000820000047ab9 */ /* 0x000fe20000000a00 */
[----:B------:R-:W-:Y:S02]  /*36ad0*/  IMAD.MOV.U32 R13, RZ, RZ, R6 ;  /* 0x000000ffff0d7224 */ /* 0x000fe400078e0006 */
[----:B------:R-:W-:Y:S02]  /*36ae0*/  IMAD.MOV.U32 R12, RZ, RZ, 0x1 ;  /* 0x00000001ff0c7424 */ /* 0x000fe400078e00ff */
        /* <DEDUP_REMOVED lines=10> */
.L_x_2426:
[----:B------:R-:W-:Y:S02]  /*36b90*/  IMAD.MOV.U32 R13, RZ, RZ, R5 ;  /* 0x000000ffff0d7224 */ /* 0x000fe400078e0005 */
[----:B------:R-:W-:-:S07]  /*36ba0*/  IMAD.MOV.U32 R6, RZ, RZ, R14 ;  /* 0x000000ffff067224 */ /* 0x000fce00078e000e */
[----:B------:R-:W-:Y:S05]  /*36bb0*/  WARPSYNC.COLLECTIVE R15, `(.L_x_2427) ;  /* 0x000000000f087348 */ /* 0x000fea0003c00000 */
[----:B------:R0:W1:Y:S02]  /*36bc0*/  SHFL.IDX P6, R14, R13, R12, R11 ;  /* 0x0000000c0d0e7389 */ /* 0x00006400000c000b */
[----:B01----:R-:W-:Y:S01]  /*36bd0*/  ENDCOLLECTIVE ;  /* 0x000000000000791b */ /* 0x003fe20003800000 */
.L_x_2427:
[----:B------:R-:W-:Y:S01]  /*36be0*/  IMAD.MOV.U32 R5, RZ, RZ, R14 ;  /* 0x000000ffff057224 */ /* 0x000fe200078e000e */
[----:B------:R-:W-:Y:S06]  /*36bf0*/  BRA `(.L_x_2428) ;  /* 0xffffff5c00fc7947 */ /* 0x000fec000383ffff */
.L_x_2138:
[----:B------:R-:W-:Y:S02]  /*36c00*/  IMAD.MOV.U32 R13, RZ, RZ, R4 ;  /* 0x000000ffff0d7224 */ /* 0x000fe400078e0004 */
[----:B------:R-:W-:Y:S02]  /*36c10*/  IMAD.MOV.U32 R12, RZ, RZ, RZ ;  /* 0x000000ffff0c7224 */ /* 0x000fe400078e00ff */
[----:B------:R-:W-:Y:S02]  /*36c20*/  IMAD.MOV.U32 R11, RZ, RZ, 0x181f ;  /* 0x0000181fff0b7424 */ /* 0x000fe400078e00ff */
[----:B------:R-:W-:Y:S02]  /*36c30*/  IMAD.MOV.U32 R15, RZ, RZ, -0x1 ;  /* 0xffffffffff0f7424 */ /* 0x000fe400078e00ff */
[----:B------:R-:W-:Y:S02]  /*36c40*/  IMAD R23, R23, R7, RZ ;  /* 0x0000000717177224 */ /* 0x000fe400078e02ff */
[----:B------:R-:W-:-:S07]  /*36c50*/  IMAD.IADD R25, R9, 0x1, R25 ;  /* 0x0000000109197824 */ /* 0x000fce00078e0219 */
[----:B-----5:R-:W-:Y:S05]  /*36c60*/  WARPSYNC.COLLECTIVE R15, `(.L_x_2429) ;  /* 0x000000000f087348 */ /* 0x020fea0003c00000 */
[----:B------:R0:W1:Y:S02]  /*36c70*/  SHFL.IDX P6, R14, R13, R12, R11 ;  /* 0x0000000c0d0e7389 */ /* 0x00006400000c000b */
[----:B01---5:R-:W-:Y:S01]  /*36c80*/  ENDCOLLECTIVE ;  /* 0x000000000000791b */ /* 0x023fe20003800000 */
.L_x_2429:
[C---:B------:R-:W-:Y:S01]  /*36c90*/  VIADD R6, R25.reuse, 0x10 ;  /* 0x0000001019067836 */ /* 0x040fe20000000000 */
[----:B------:R-:W-:Y:S01]  /*36ca0*/  ISETP.GE.AND P2, PT, R25, R23, PT ;  /* 0x000000171900720c */ /* 0x000fe20003f46270 */
[----:B------:R-:W-:Y:S02]  /*36cb0*/  IMAD.MOV.U32 R13, RZ, RZ, R0 ;  /* 0x000000ffff0d7224 */ /* 0x000fe400078e0000 */
[----:B------:R-:W-:-:S10]  /*36cc0*/  IMAD.MOV.U32 R2, RZ, RZ, R14 ;  /* 0x000000ffff027224 */ /* 0x000fd400078e000e */
[----:B------:R-:W-:Y:S05]  /*36cd0*/  WARPSYNC.COLLECTIVE R15, `(.L_x_2430) ;  /* 0x000000000f087348 */ /* 0x000fea0003c00000 */
[----:B------:R0:W1:Y:S02]  /*36ce0*/  SHFL.IDX P6, R14, R13, R12, R11 ;  /* 0x0000000c0d0e7389 */ /* 0x00006400000c000b */
[----:B01----:R-:W-:Y:S01]  /*36cf0*/  ENDCOLLECTIVE ;  /* 0x000000000000791b */ /* 0x003fe20003800000 */
.L_x_2430:
[----:B------:R-:W-:Y:S01]  /*36d00*/  ULDC.64 UR4, c[0x0][0x208] ;  /* 0x0000820000047ab9 */ /* 0x000fe20000000a00 */
[----:B------:R-:W-:Y:S02]  /*36d10*/  IMAD.MOV.U32 R13, RZ, RZ, R4 ;  /* 0x000000ffff0d7224 */ /* 0x000fe400078e0004 */
[----:B------:R-:W-:Y:S02]  /*36d20*/  IMAD.MOV.U32 R12, RZ, RZ, 0x1 ;  /* 0x00000001ff0c7424 */ /* 0x000fe400078e00ff */
[----:B------:R-:W-:-:S05]  /*36d30*/  IMAD.MOV.U32 R3, RZ, RZ, R14 ;  /* 0x000000ffff037224 */ /* 0x000fca00078e000e */
[----:B------:R-:W-:-:S05]  /*36d40*/  @!P2 IADD3 R3, P1, R32, R3, RZ ;  /* 0x000000032003a210 */ /* 0x000fca0007f3e0ff */
[----:B------:R-:W-:Y:S02]  /*36d50*/  @!P2 IMAD.X R7, RZ, RZ, R2, P1 ;  /* 0x000000ffff07a224 */ /* 0x000fe400008e0602 */
[----:B------:R-:W-:Y:S02]  /*36d60*/  @!P2 IMAD.MOV.U32 R2, RZ, RZ, R3 ;  /* 0x000000ffff02a224 */ /* 0x000fe400078e0003 */
[----:B------:R-:W-:-:S05]  /*36d70*/  @!P2 IMAD.MOV.U32 R3, RZ, RZ, R7 ;  /* 0x000000ffff03a224 */ /* 0x000fca00078e0007 */
[----:B------:R-:W-:Y:S01]  /*36d80*/  @!PT LDS RZ, [RZ] ;  /* 0x00000000fffff984 */ /* 0x000fe20000000800 */
[----:B------:R-:W-:Y:S01]  /*36d90*/  @!PT LDS RZ, [RZ] ;  /* 0x00000000fffff984 */ /* 0x000fe20000000800 */
[----:B------:R-:W-:Y:S01]  /*36da0*/  @!PT LDS RZ, [RZ] ;  /* 0x00000000fffff984 */ /* 0x000fe20000000800 */
[----:B------:R0:W-:Y:S01]  /*36db0*/  @!P2 LDGSTS.E.BYPASS.LTC128B.128 [R8+0x14400], desc[UR4][R2.64], !P0 ;  /* 0x144000000208afae */ /* 0x0001e2000c101d44 */
[----:B------:R-:W-:-:S13]  /*36dc0*/  ISETP.GE.AND P2, PT, R6, R23, PT ;  /* 0x000000170600720c */ /* 0x000fda0003f46270 */
[----:B0-----:R-:W-:Y:S05]  /*36dd0*/  WARPSYNC.COLLECTIVE R15, `(.L_x_2431) ;  /* 0x000000000f087348 */ /* 0x001fea0003c00000 */
[----:B------:R1:W2:Y:S02]  /*36de0*/  SHFL.IDX P6, R14, R13, R12, R11 ;  /* 0x0000000c0d0e7389 */ /* 0x0002a400000c000b */
[----:B012---:R-:W-:Y:S01]  /*36df0*/  ENDCOLLECTIVE ;  /* 0x000000000000791b */ /* 0x007fe20003800000 */
.L_x_2431:
[----:B------:R-:W-:Y:S02]  /*36e00*/  IMAD.MOV.U32 R13, RZ, RZ, R0 ;  /* 0x000000ffff0d7224 */ /* 0x000fe400078e0000 */
[----:B------:R-:W-:-:S07]  /*36e10*/  IMAD.MOV.U32 R2, RZ, RZ, R14 ;  /* 0x000000ffff027224 */ /* 0x000fce00078e000e */
[----:B------:R-:W-:Y:S05]  /*36e20*/  WARPSYNC.COLLECTIVE R15, `(.L_x_2432) ;  /* 0x000000000f087348 */ /* 0x000fea0003c00000 */
[----:B------:R0:W1:Y:S02]  /*36e30*/  SHFL.IDX P6, R14, R13, R12, R11 ;  /* 0x0000000c0d0e7389 */ /* 0x00006400000c000b */
[----:B01----:R-:W-:Y:S01]  /*36e40*/  ENDCOLLECTIVE ;  /* 0x000000000000791b */ /* 0x003fe20003800000 */
.L_x_2432:
[----:B------:R-:W-:Y:S01]  /*36e50*/  ULDC.64 UR4, c[0x0][0x208] ;  /* 0x0000820000047ab9 */ /* 0x000fe20000000a00 */
[----:B------:R-:W-:Y:S02]  /*36e60*/  IMAD.MOV.U32 R13, RZ, RZ, R4 ;  /* 0x000000ffff0d7224 */ /* 0x000fe400078e0004 */
[----:B------:R-:W-:Y:S02]  /*36e70*/  IMAD.MOV.U32 R12, RZ, RZ, 0x2 ;  /* 0x00000002ff0c7424 */ /* 0x000fe400078e00ff */
[----:B------:R-:W-:-:S05]  /*36e80*/  IMAD.MOV.U32 R5, RZ, RZ, R14 ;  /* 0x000000ffff057224 */ /* 0x000fca00078e000e */
[----:B------:R-:W-:-:S05]  /*36e90*/  @!P2 IADD3 R5, P1, R32, R5, RZ ;  /* 0x000000052005a210 */ /* 0x000fca0007f3e0ff */
[----:B------:R-:W-:Y:S02]  /*36ea0*/  @!P2 IMAD.X R6, RZ, RZ, R2, P1 ;  /* 0x000000ffff06a224 */ /* 0x000fe400008e0602 */
[----:B------:R-:W-:Y:S02]  /*36eb0*/  @!P2 IMAD.MOV.U32 R2, RZ, RZ, R5 ;  /* 0x000000ffff02a224 */ /* 0x000fe400078e0005 */
[----:B------:R-:W-:Y:S02]  /*36ec0*/  @!P2 IMAD.MOV.U32 R3, RZ, RZ, R6 ;  /* 0x000000ffff03a224 */ /* 0x000fe400078e0006 */
[----:B------:R-:W-:-:S03]  /*36ed0*/  VIADD R6, R25, 0x20 ;  /* 0x0000002019067836 */ /* 0x000fc60000000000 */
[----:B------:R-:W-:Y:S01]  /*36ee0*/  @!PT LDS RZ, [RZ] ;  /* 0x00000000fffff984 */ /* 0x000fe20000000800 */
[----:B------:R-:W-:Y:S01]  /*36ef0*/  @!PT LDS RZ, [RZ] ;  /* 0x00000000fffff984 */ /* 0x000fe20000000800 */
[----:B------:R-:W-:Y:S01]  /*36f00*/  @!PT LDS RZ, [RZ] ;  /* 0x00000000fffff984 */ /* 0x000fe20000000800 */
[----:B------:R0:W-:Y:S02]  /*36f10*/  @!P2 LDGSTS.E.BYPASS.LTC128B.128 [R8+0x14c00], desc[UR4][R2.64], !P0 ;  /* 0x14c000000208afae */ /* 0x0001e4000c101d44 */
[----:B------:R-:W-:-:S13]  /*36f20*/  ISETP.GE.AND P1, PT, R6, R23, PT ;  /* 0x000000170600720c */ /* 0x000fda0003f26270 */
[----:B0-----:R-:W-:Y:S05]  /*36f30*/  WARPSYNC.COLLECTIVE R15, `(.L_x_2433) ;  /* 0x000000000f087348 */ /* 0x001fea0003c00000 */
[----:B------:R1:W2:Y:S02]  /*36f40*/  SHFL.IDX P6, R14, R13, R12, R11 ;  /* 0x0000000c0d0e7389 */ /* 0x0002a400000c000b */
[----:B012---:R-:W-:Y:S01]  /*36f50*/  ENDCOLLECTIVE ;  /* 0x000000000000791b */ /* 0x007fe20003800000 */
.L_x_2433:
[----:B------:R-:W-:Y:S02]  /*36f60*/  IMAD.MOV.U32 R13, RZ, RZ, R0 ;  /* 0x000000ffff0d7224 */ /* 0x000fe400078e0000 */
[----:B------:R-:W-:-:S07]  /*36f70*/  IMAD.MOV.U32 R2, RZ, RZ, R14 ;  /* 0x000000ffff027224 */ /* 0x000fce00078e000e */
[----:B------:R-:W-:Y:S05]  /*36f80*/  WARPSYNC.COLLECTIVE R15, `(.L_x_2434) ;  /* 0x000000000f087348 */ /* 0x000fea0003c00000 */
[----:B------:R0:W1:Y:S02]  /*36f90*/  SHFL.IDX P6, R14, R13, R12, R11 ;  /* 0x0000000c0d0e7389 */ /* 0x00006400000c000b */
[----:B01----:R-:W-:Y:S01]  /*36fa0*/  ENDCOLLECTIVE ;  /* 0x000000000000791b */ /* 0x003fe20003800000 */
.L_x_2434:
        /* <DEDUP_REMOVED lines=13> */
[----:B------:R-:W-:Y:S01]  /*37080*/  ISETP.GE.AND P1, PT, R6, R23, PT ;  /* 0x000000170600720c */ /* 0x000fe20003f26270 */
[----:B------:R-:W-:-:S12]  /*37090*/  VIADD R6, R25, 0x40 ;  /* 0x0000004019067836 */ /* 0x000fd80000000000 */
[----:B0-----:R-:W-:Y:S05]  /*370a0*/  WARPSYNC.COLLECTIVE R15, `(.L_x_2435) ;  /* 0x000000000f087348 */ /* 0x001fea0003c00000 */
[----:B------:R1:W2:Y:S02]  /*370b0*/  SHFL.IDX P6, R14, R13, R12, R11 ;  /* 0x0000000c0d0e7389 */ /* 0x0002a400000c000b */
[----:B012---:R-:W-:Y:S01]  /*370c0*/  ENDCOLLECTIVE ;  /* 0x000000000000791b */ /* 0x007fe20003800000 */
.L_x_2435:
[----:B------:R-:W-:Y:S02]  /*370d0*/  IMAD.MOV.U32 R13, RZ, RZ, R0 ;  /* 0x000000ffff0d7224 */ /* 0x000fe400078e0000 */
[----:B------:R-:W-:-:S07]  /*370e0*/  IMAD.MOV.U32 R2, RZ, RZ, R14 ;  /* 0x000000ffff027224 */ /* 0x000fce00078e000e */
[----:B------:R-:W-:Y:S05]  /*370f0*/  WARPSYNC.COLLECTIVE R15, `(.L_x_2436) ;  /* 0x000000000f087348 */ /* 0x000fea0003c00000 */
[----:B------:R0:W1:Y:S02]  /*37100*/  SHFL.IDX P6, R14, R13, R12, R11 ;  /* 0x0000000c0d0e7389 */ /* 0x00006400000c000b */
[----:B01----:R-:W-:Y:S01]  /*37110*/  ENDCOLLECTIVE ;  /* 0x000000000000791b */ /* 0x003fe20003800000 */
.L_x_2436:
[----:B------:R-:W-:Y:S01]  /*37120*/  ULDC.64 UR4, c[0x0][0x208] ;  /* 0x0000820000047ab9 */ /* 0x000fe20000000a00 */
[----:B------:R-:W-:Y:S02]  /*37130*/  IMAD.MOV.U32 R13, RZ, RZ, R4 ;  /* 0x000000ffff0d7224 */ /* 0x000fe400078e0004 */
[----:B------:R-:W-:Y:S02]  /*37140*/  IMAD.MOV.U32 R12, RZ, RZ, 0x4 ;  /* 0x00000004ff0c7424 */ /* 0x000fe400078e00ff */
[----:B------:R-:W-:-:S05]  /*37150*/  IMAD.MOV.U32 R3, RZ, RZ, R14 ;  /* 0x000000ffff037224 */ /* 0x000fca00078e000e */
[----:B------:R-:W-:-:S05]  /*37160*/  @!P1 IADD3 R5, P2, R32, R3, RZ ;  /* 0x0000000320059210 */ /* 0x000fca0007f5e0ff */
[----:B------:R-:W-:Y:S02]  /*37170*/  @!P1 IMAD.X R3, RZ, RZ, R2, P2 ;  /* 0x000000ffff039224 */ /* 0x000fe400010e0602 */
[----:B------:R-:W-:-:S05]  /*37180*/  @!P1 IMAD.MOV.U32 R2, RZ, RZ, R5 ;  /* 0x000000ffff029224 */ /* 0x000fca00078e0005 */
[----:B------:R-:W-:Y:S01]  /*37190*/  @!PT LDS RZ, [RZ] ;  /* 0x00000000fffff984 */ /* 0x000fe20000000800 */
[----:B------:R-:W-:Y:S01]  /*371a0*/  @!PT LDS RZ, [RZ] ;  /* 0x00000000fffff984 */ /* 0x000fe20000000800 */
[----:B------:R-:W-:Y:S01]  /*371b0*/  @!PT LDS RZ, [RZ] ;  /* 0x00000000fffff984 */ /* 0x000fe20000000800 */
[----:B------:R0:W-:Y:S01]  /*371c0*/  @!P1 LDGSTS.E.BYPASS.LTC128B.128 [R8+0x15c00], desc[UR4][R2.64], !P0 ;  /* 0x15c0000002089fae */ /* 0x0001e2000c101d44 */
[----:B------:R-:W-:Y:S01]  /*371d0*/  ISETP.GE.AND P1, PT, R6, R23, PT ;  /* 0x000000170600720c */ /* 0x000fe20003f26270 */
[----:B------:R-:W-:-:S12]  /*371e0*/  VIADD R6, R25, 0x50 ;  /* 0x0000005019067836 */ /* 0x000fd80000000000 */
[----:B0-----:R-:W-:Y:S05]  /*371f0*/  WARPSYNC.COLLECTIVE R15, `(.L_x_2437) ;  /* 0x000000000f087348 */ /* 0x001fea0003c00000 */
[----:B------:R1:W2:Y:S02]  /*37200*/  SHFL.IDX P6, R14, R13, R12, R11 ;  /* 0x0000000c0d0e7389 */ /* 0x0002a400000c000b */
[----:B012---:R-:W-:Y:S01]  /*37210*/  ENDCOLLECTIVE ;  /* 0x000000000000791b */ /* 0x007fe20003800000 */
.L_x_2437:
[----:B------:R-:W-:Y:S02]  /*37220*/  IMAD.MOV.U32 R13, RZ, RZ, R0 ;  /* 0x000000ffff0d7224 */ /* 0x000fe400078e0000 */
[----:B------:R-:W-:-:S07]  /*37230*/  IMAD.MOV.U32 R2, RZ, RZ, R14 ;  /* 0x000000ffff027224 */ /* 0x000fce00078e000e */
[----:B------:R-:W-:Y:S05]  /*37240*/  WARPSYNC.COLLECTIVE R15, `(.L_x_2438) ;  /* 0x000000000f087348 */ /* 0x000fea0003c00000 */
[----:B------:R0:W1:Y:S02]  /*37250*/  SHFL.IDX P6, R14, R13, R12, R11 ;  /* 0x0000000c0d0e7389 */ /* 0x00006400000c000b */
[----:B01----:R-:W-:Y:S01]  /*37260*/  ENDCOLLECTIVE ;  /* 0x000000000000791b */ /* 0x003fe20003800000 */
.L_x_2438:
        /* <DEDUP_REMOVED lines=16> */
.L_x_2439:
[----:B------:R-:W-:Y:S02]  /*37370*/  IMAD.MOV.U32 R13, RZ, RZ, R0 ;  /* 0x000000ffff0d7224 */ /* 0x000fe400078e0000 */
[----:B------:R-:W-:-:S07]  /*37380*/  IMAD.MOV.U32 R2, RZ, RZ, R14 ;  /* 0x000000ffff027224 */ /* 0x000fce00078e000e */
[----:B------:R-:W-:Y:S05]  /*37390*/  WARPSYNC.COLLECTIVE R15, `(.L_x_2440) ;  /* 0x000000000f087348 */ /* 0x000fea0003c00000 */
[----:B------:R0:W1:Y:S02]  /*373a0*/  SHFL.IDX P6, R14, R13, R12, R11 ;  /* 0x0000000c0d0e7389 */ /* 0x00006400000c000b */
[----:B01----:R-:W-:Y:S01]  /*373b0*/  ENDCOLLECTIVE ;  /* 0x000000000000791b */ /* 0x003fe20003800000 */
.L_x_2440:
[----:B------:R-:W-:Y:S01]  /*373c0*/  ULDC.64 UR4, c[0x0][0x208] ;  /* 0x0000820000047ab9 */ /* 0x000fe20000000a00 */
[----:B------:R-:W-:Y:S02]  /*373d0*/  IMAD.MOV.U32 R13, RZ, RZ, R4 ;  /* 0x000000ffff0d7224 */ /* 0x000fe400078e0004 */
[----:B------:R-:W-:Y:S02]  /*373e0*/  IMAD.MOV.U32 R12, RZ, RZ, 0x6 ;  /* 0x00000006ff0c7424 */ /* 0x000fe400078e00ff */
[----:B------:R-:W-:-:S05]  /*373f0*/  IMAD.MOV.U32 R3, RZ, RZ, R14 ;  /* 0x000000ffff037224 */ /* 0x000fca00078e000e */
[----:B------:R-:W-:-:S05]  /*37400*/  @!P1 IADD3 R5, P2, R32, R3, RZ ;  /* 0x0000000320059210 */ /* 0x000fca0007f5e0ff */
[----:B------:R-:W-:Y:S01]  /*37410*/  @!P1 IMAD.X R3, RZ, RZ, R2, P2 ;  /* 0x000000ffff039224 */ /* 0x000fe200010e0602 */
[----:B------:R-:W-:Y:S01]  /*37420*/  ISETP.GE.AND P2, PT, R6, R23, PT ;  /* 0x000000170600720c */ /* 0x000fe20003f46270 */
[----:B------:R-:W-:-:S05]  /*37430*/  @!P1 IMAD.MOV.U32 R2, RZ, RZ, R5 ;  /* 0x000000ffff029224 */ /* 0x000fca00078e0005 */
[----:B------:R-:W-:Y:S01]  /*37440*/  @!PT LDS RZ, [RZ] ;  /* 0x00000000fffff984 */ /* 0x000fe20000000800 */
[----:B------:R-:W-:Y:S01]  /*37450*/  @!PT LDS RZ, [RZ] ;  /* 0x00000000fffff984 */ /* 0x000fe20000000800 */
[----:B------:R-:W-:Y:S01]  /*37460*/  @!PT LDS RZ, [RZ] ;  /* 0x00000000fffff984 */ /* 0x000fe20000000800 */
[----:B------:R0:W-:Y:S07]  /*37470*/  @!P1 LDGSTS.E.BYPASS.LTC128B.128 [R8+0x16c00], desc[UR4][R2.64], !P0 ;  /* 0x16c0000002089fae */ /* 0x0001ee000c101d44 */
[----:B0-----:R-:W-:Y:S05]  /*37480*/  WARPSYNC.COLLECTIVE R15, `(.L_x_2441) ;  /* 0x000000000f087348 */ /* 0x001fea0003c00000 */
[----:B------:R1:W2:Y:S02]  /*37490*/  SHFL.IDX P6, R14, R13, R12, R11 ;  /* 0x0000000c0d0e7389 */ /* 0x0002a400000c000b */
[----:B012---:R-:W-:Y:S01]  /*374a0*/  ENDCOLLECTIVE ;  /* 0x000000000000791b */ /* 0x007fe20003800000 */
.L_x_2441:
[----:B------:R-:W-:Y:S02]  /*374b0*/  IMAD.MOV.U32 R13, RZ, RZ, R0 ;  /* 0x000000ffff0d7224 */ /* 0x000fe400078e0000 */
[----:B------:R-:W-:-:S07]  /*374c0*/  IMAD.MOV.U32 R2, RZ, RZ, R14 ;  /* 0x000000ffff027224 */ /* 0x000fce00078e000e */
[----:B------:R-:W-:Y:S05]  /*374d0*/  WARPSYNC.COLLECTIVE R15, `(.L_x_2442) ;  /* 0x000000000f087348 */ /* 0x000fea0003c00000 */
[----:B------:R0:W1:Y:S02]  /*374e0*/  SHFL.IDX P6, R14, R13, R12, R11 ;  /* 0x0000000c0d0e7389 */ /* 0x00006400000c000b */
[----:B01----:R-:W-:Y:S01]  /*374f0*/  ENDCOLLECTIVE ;  /* 0x000000000000791b */ /* 0x003fe20003800000 */
.L_x_2442:
        /* <DEDUP_REMOVED lines=10> */
[----:B------:R0:W-:Y:S02]  /*375a0*/  @!P2 LDGSTS.E.BYPASS.LTC128B.128 [R8+0x17400], desc[UR4][R2.64], !P0 ;  /* 0x174000000208afae */ /* 0x0001e4000c101d44 */
[----:B0-----:R-:W-:Y:S05]  /*375b0*/  WARPSYNC.COLLECTIVE R15, `(.L_x_2443) ;  /* 0x000000000f087348 */ /* 0x001fea0003c00000 */
[----:B------:R1:W2:Y:S02]  /*375c0*/  SHFL.IDX P6, R14, R13, R12, R11 ;  /* 0x0000000c0d0e7389 */ /* 0x0002a400000c000b */
[----:B012---:R-:W-:Y:S01]  /*375d0*/  ENDCOLLECTIVE ;  /* 0x000000000000791b */ /* 0x007fe20003800000 */
.L_x_2443:
[----:B------:R-:W-:Y:S02]  /*375e0*/  IMAD.MOV.U32 R13, RZ, RZ, R0 ;  /* 0x000000ffff0d7224 */ /* 0x000fe400078e0000 */
[----:B------:R-:W-:-:S07]  /*375f0*/  IMAD.MOV.U32 R4, RZ, RZ, R14 ;  /* 0x000000ffff047224 */ /* 0x000fce00078e000e */
[----:B------:R-:W-:Y:S05]  /*37600*/  WARPSYNC.COLLECTIVE R15, `(.L_x_2444) ;  /* 0x000000000f087348 */ /* 0x000fea0003c00000 */
[----:B------:R0:W1:Y:S02]  /*37610*/  SHFL.IDX P6, R14, R13, R12, R11 ;  /* 0x0000000c0d0e7389 */ /* 0x00006400000c000b */
[----:B01----:R-:W-:Y:S01]  /*37620*/  ENDCOLLECTIVE ;  /* 0x000000000000791b */ /* 0x003fe20003800000 */
.L_x_2444:
[----:B------:R-:W-:Y:S05]  /*37630*/  BRA `(.L_x_2445) ;  /* 0xffffff6000047947 */ /* 0x000fea000383ffff */
.L_x_2141:
[----:B0-----:R0:W1:Y:S02]  /*37640*/  SYNCS.PHASECHK.TRANS64.TRYWAIT P0, [R17+URZ+0x22820], R0 ;  /* 0x02282000110075a7 */ /* 0x001064000800017f */
[----:B-1----:R-:W-:Y:S05]  /*37650*/  @!P0 NANOSLEEP.SYNCS 0x989680 ;  /* 0x009896800000895d */ /* 0x002fea0003900000 */
[----:B------:R-:W1:Y:S02]  /*37660*/  @!P0 SYNCS.PHASECHK.TRANS64 P0, [R17+URZ+0x22820], R0 ;  /* 0x02282000110085a7 */ /* 0x000e64000800007f */
[----:B-1----:R-:W-:Y:S05]  /*37670*/  @!P0 BRA `(.L_x_2141) ;  /* 0xfffffffc00f08947 */ /* 0x002fea000383ffff */
[----:B------:R-:W-:Y:S05]  /*37680*/  BRA `(.L_x_2446) ;  /* 0xffffff6000707947 */ /* 0x000fea000383ffff */
.L_x_2145:
[----:B0-----:R0:W1:Y:S02]  /*37690*/  SYNCS.PHASECHK.TRANS64.TRYWAIT P0, [R0+URZ+0x22880], R30 ;  /* 0x0228801e000075a7 */ /* 0x001064000800017f */
[----:B-1----:R-:W-:Y:S05]  /*376a0*/  @!P0 NANOSLEEP.SYNCS 0x989680 ;  /* 0x009896800000895d */ /* 0x002fea0003900000 */
[----:B------:R-:W1:Y:S02]  /*376b0*/  @!P0 SYNCS.PHASECHK.TRANS64 P0, [R0+URZ+0x22880], R30 ;  /* 0x0228801e000085a7 */ /* 0x000e64000800007f */
[----:B-1----:R-:W-:Y:S05]  /*376c0*/  @!P0 BRA `(.L_x_2145) ;  /* 0xfffffffc00f08947 */ /* 0x002fea000383ffff */
[----:B------:R-:W-:Y:S05]  /*376d0*/  BRA `(.L_x_2447) ;  /* 0xffffff6400887947 */ /* 0x000fea000383ffff */
.L_x_2146:
        /* <DEDUP_REMOVED lines=8> */
.L_x_2449:
[----:B------:R-:W-:Y:S05]  /*37760*/  BSYNC B0 ;  /* 0x0000000000007941 */ /* 0x000fea0003800000 */
.L_x_2448:
        /* <DEDUP_REMOVED lines=9> */
.L_x_2450:
[----:B------:R-:W-:Y:S01]  /*37800*/  ULDC.64 UR4, c[0x0][0x208] ;  /* 0x0000820000047ab9 */ /* 0x000fe20000000a00 */
[----:B------:R-:W-:Y:S02]  /*37810*/  IMAD.MOV.U32 R13, RZ, RZ, R5 ;  /* 0x000000ffff0d7224 */ /* 0x000fe400078e0005 */
[----:B------:R-:W-:Y:S02]  /*37820*/  IMAD.MOV.U32 R12, RZ, RZ, 0x1 ;  /* 0x00000001ff0c7424 */ /* 0x000fe400078e00ff */
[----:B------:R-:W-:-:S05]  /*37830*/  IMAD.MOV.U32 R2, RZ, RZ, R14 ;  /* 0x000000ffff027224 */ /* 0x000fca00078e000e */
[----:B------:R-:W-:-:S05]  /*37840*/  IADD3 R2, P0, R32, R2, RZ ;  /* 0x0000000220027210 */ /* 0x000fca0007f1e0ff */
[----:B------:R-:W-:-:S05]  /*37850*/  IMAD.X R3, RZ, RZ, R3, P0 ;  /* 0x000000ffff037224 */ /* 0x000fca00000e0603 */
[----:B------:R-:W-:Y:S01]  /*37860*/  @!PT LDS RZ, [RZ] ;  /* 0x00000000fffff984 */ /* 0x000fe20000000800 */
[----:B------:R-:W-:Y:S01]  /*37870*/  @!PT LDS RZ, [RZ] ;  /* 0x00000000fffff984 */ /* 0x000fe20000000800 */
[----:B------:R-:W-:Y:S01]  /*37880*/  @!PT LDS RZ, [RZ] ;  /* 0x00000000fffff984 */ /* 0x000fe20000000800 */
[----:B------:R0:W-:Y:S03]  /*37890*/  LDGSTS.E.BYPASS.LTC128B.128 [R6+0xa400], desc[UR4][R2.64], !P2 ;  /* 0x0a40000002067fae */ /* 0x0001e6000d101d44 */
[----:B0-----:R-:W-:Y:S05]  /*378a0*/  WARPSYNC.COLLECTIVE R15, `(.L_x_2451) ;  /* 0x000000000f087348 */ /* 0x001fea0003c00000 */
[----:B------:R1:W2:Y:S02]  /*378b0*/  SHFL.IDX P6, R14, R13, R12, R11 ;  /* 0x0000000c0d0e7389 */ /* 0x0002a400000c000b */
[----:B012---:R-:W-:Y:S01]  /*378c0*/  ENDCOLLECTIVE ;  /* 0x000000000000791b */ /* 0x007fe20003800000 */
.L_x_2451:
[----:B------:R-:W-:Y:S02]  /*378d0*/  IMAD.MOV.U32 R13, RZ, RZ, R4 ;  /* 0x000000ffff0d7224 */ /* 0x000fe400078e0004 */
[----:B------:R-:W-:-:S07]  /*378e0*/  IMAD.MOV.U32 R31, RZ, RZ, R14 ;  /* 0x000000ffff1f7224 */ /* 0x000fce00078e000e */
[----:B------:R-:W-:Y:S05]  /*378f0*/  WARPSYNC.COLLECTIVE R15, `(.L_x_2452) ;  /* 0x000000000f087348 */ /* 0x000fea0003c00000 */
[----:B------:R0:W1:Y:S02]  /*37900*/  SHFL.IDX P6, R14, R13, R12, R11 ;  /* 0x0000000c0d0e7389 */ /* 0x00006400000c000b */
[----:B01----:R-:W-:Y:S01]  /*37910*/  ENDCOLLECTIVE ;  /* 0x000000000000791b */ /* 0x003fe20003800000 */
.L_x_2452:
[----:B------:R-:W-:Y:S01]  /*37920*/  ULDC.64 UR4, c[0x0][0x208] ;  /* 0x0000820000047ab9 */ /* 0x000fe20000000a00 */
[----:B------:R-:W-:Y:S02]  /*37930*/  IMAD.MOV.U32 R13, RZ, RZ, R5 ;  /* 0x000000ffff0d7224 */ /* 0x000fe400078e0005 */
[----:B------:R-:W-:Y:S02]  /*37940*/  IMAD.MOV.U32 R12, RZ, RZ, 0x2 ;  /* 0x00000002ff0c7424 */ /* 0x000fe400078e00ff */
[----:B------:R-:W-:-:S05]  /*37950*/  IMAD.MOV.U32 R11, RZ, RZ, R14 ;  /* 0x000000ffff0b7224 */ /* 0x000fca00078e000e */
[----:B------:R-:W-:Y:S01]  /*37960*/  IADD3 R2, P0, R32, R11, RZ ;  /* 0x0000000b20027210 */ /* 0x000fe20007f1e0ff */
[----:B------:R-:W-:-:S04]  /*37970*/  IMAD.MOV.U32 R11, RZ, RZ, 0x181f ;  /* 0x0000181fff0b7424 */ /* 0x000fc800078e00ff */
        /* <DEDUP_REMOVED lines=8> */
.L_x_2453:
[----:B------:R-:W-:Y:S02]  /*37a00*/  IMAD.MOV.U32 R13, RZ, RZ, R4 ;  /* 0x000000ffff0d7224 */ /* 0x000fe400078e0004 */
[----:B------:R-:W-:-:S07]  /*37a10*/  IMAD.MOV.U32 R3, RZ, RZ, R14 ;  /* 0x000000ffff037224 */ /* 0x000fce00078e000e */
[----:B------:R-:W-:Y:S05]  /*37a20*/  WARPSYNC.COLLECTIVE R15, `(.L_x_2454) ;  /* 0x000000000f087348 */ /* 0x000fea0003c00000 */
[----:B------:R0:W1:Y:S02]  /*37a30*/  SHFL.IDX P6, R14, R13, R12, R11 ;  /* 0x0000000c0d0e7389 */ /* 0x00006400000c000b */
[----:B01----:R-:W-:Y:S01]  /*37a40*/  ENDCOLLECTIVE ;  /* 0x000000000000791b */ /* 0x003fe20003800000 */
.L_x_2454:
        /* <DEDUP_REMOVED lines=13> */
.L_x_2455:
[----:B------:R-:W-:Y:S02]  /*37b20*/  IMAD.MOV.U32 R13, RZ, RZ, R4 ;  /* 0x000000ffff0d7224 */ /* 0x000fe400078e0004 */
[----:B------:R-:W-:-:S07]  /*37b30*/  IMAD.MOV.U32 R3, RZ, RZ, R14 ;  /* 0x000000ffff037224 */ /* 0x000fce00078e000e */
[----:B------:R-:W-:Y:S05]  /*37b40*/  WARPSYNC.COLLECTIVE R15, `(.L_x_2456) ;  /* 0x000000000f087348 */ /* 0x000fea0003c00000 */
[----:B------:R0:W1:Y:S02]  /*37b50*/  SHFL.IDX P6, R14, R13, R12, R11 ;  /* 0x0000000c0d0e7389 */ /* 0x00006400000c000b */
[----:B01----:R-:W-:Y:S01]  /*37b60*/  ENDCOLLECTIVE ;  /* 0x000000000000791b */ /* 0x003fe20003800000 */
.L_x_2456:
        /* <DEDUP_REMOVED lines=13> */
.L_x_2457:
[----:B------:R-:W-:Y:S02]  /*37c40*/  IMAD.MOV.U32 R13, RZ, RZ, R4 ;  /* 0x000000ffff0d7224 */ /* 0x000fe400078e0004 */
[----:B------:R-:W-:-:S07]  /*37c50*/  IMAD.MOV.U32 R3, RZ, RZ, R14 ;  /* 0x000000ffff037224 */ /* 0x000fce00078e000e */
[----:B------:R-:W-:Y:S05]  /*37c60*/  WARPSYNC.COLLECTIVE R15, `(.L_x_2458) ;  /* 0x000000000f087348 */ /* 0x000fea0003c00000 */
[----:B------:R0:W1:Y:S02]  /*37c70*/  SHFL.IDX P6, R14, R13, R12, R11 ;  /* 0x0000000c0d0e7389 */ /* 0x00006400000c000b */
[----:B01----:R-:W-:Y:S01]  /*37c80*/  ENDCOLLECTIVE ;  /* 0x000000000000791b */ /* 0x003fe20003800000 */
.L_x_2458:
        /* <DEDUP_REMOVED lines=13> */
.L_x_2459:
[----:B------:R-:W-:Y:S02]  /*37d60*/  IMAD.MOV.U32 R13, RZ, RZ, R4 ;  /* 0x000000ffff0d7224 */ /* 0x000fe400078e0004 */
[----:B------:R-:W-:-:S07]  /*37d70*/  IMAD.MOV.U32 R3, RZ, RZ, R14 ;  /* 0x000000ffff037224 */ /* 0x000fce00078e000e */
[----:B------:R-:W-:Y:S05]  /*37d80*/  WARPSYNC.COLLECTIVE R15, `(.L_x_2460) ;  /* 0x000000000f087348 */ /* 0x000fea0003c00000 */
[----:B------:R0:W1:Y:S02]  /*37d90*/  SHFL.IDX P6, R14, R13, R12, R11 ;  /* 0x0000000c0d0e7389 */ /* 0x00006400000c000b */
[----:B01----:R-:W-:Y:S01]  /*37da0*/  ENDCOLLECTIVE ;  /* 0x000000000000791b */ /* 0x003fe20003800000 */
.L_x_2460:
        /* <DEDUP_REMOVED lines=13> */
.L_x_2461:
[----:B------:R-:W-:Y:S02]  /*37e80*/  IMAD.MOV.U32 R13, RZ, RZ, R4 ;  /* 0x000000ffff0d7224 */ /* 0x000fe400078e0004 */
[----:B------:R-:W-:-:S07]  /*37e90*/  IMAD.MOV.U32 R31, RZ, RZ, R14 ;  /* 0x000000ffff1f7224 */ /* 0x000fce00078e000e */
[----:B------:R-:W-:Y:S05]  /*37ea0*/  WARPSYNC.COLLECTIVE R15, `(.L_x_2462) ;  /* 0x000000000f087348 */ /* 0x000fea0003c00000 */
[----:B------:R0:W1:Y:S02]  /*37eb0*/  SHFL.IDX P6, R14, R13, R12, R11 ;  /* 0x0000000c0d0e7389 */ /* 0x00006400000c000b */
[----:B01----:R-:W-:Y:S01]  /*37ec0*/  ENDCOLLECTIVE ;  /* 0x000000000000791b */ /* 0x003fe20003800000 */
.L_x_2462:
[----:B------:R-:W-:Y:S02]  /*37ed0*/  IMAD.MOV.U32 R13, RZ, RZ, R5 ;  /* 0x000000ffff0d7224 */ /* 0x000fe400078e0005 */
[----:B------:R-:W-:Y:S02]  /*37ee0*/  IMAD.MOV.U32 R12, RZ, RZ, 0x7 ;  /* 0x00000007ff0c7424 */ /* 0x000fe400078e00ff */
[----:B------:R-:W-:-:S07]  /*37ef0*/  IMAD.MOV.U32 R2, RZ, RZ, R14 ;  /* 0x000000ffff027224 */ /* 0x000fce00078e000e */
[----:B------:R-:W-:Y:S05]  /*37f00*/  WARPSYNC.COLLECTIVE R15, `(.L_x_2463) ;  /* 0x000000000f087348 */ /* 0x000fea0003c00000 */
[----:B------:R0:W1:Y:S02]  /*37f10*/  SHFL.IDX P6, R14, R13, R12, R11 ;  /* 0x0000000c0d0e7389 */ /* 0x00006400000c000b */
[----:B01----:R-:W-:Y:S01]  /*37f20*/  ENDCOLLECTIVE ;  /* 0x000000000000791b */ /* 0x003fe20003800000 */
.L_x_2463:
[----:B------:R-:W-:Y:S01]  /*37f30*/  IMAD.MOV.U32 R13, RZ, RZ, R4 ;  /* 0x000000ffff0d7224 */ /* 0x000fe200078e0004 */
[----:B------:R-:W-:-:S05]  /*37f40*/  IADD3 R4, P0, R32, R2, RZ ;  /* 0x0000000220047210 */ /* 0x000fca0007f1e0ff */
[----:B------:R-:W-:Y:S02]  /*37f50*/  IMAD.X R5, RZ, RZ, R31, P0 ;  /* 0x000000ffff057224 */ /* 0x000fe400000e061f */
[----:B------:R-:W-:-:S07]  /*37f60*/  IMAD.MOV.U32 R3, RZ, RZ, R14 ;  /* 0x000000ffff037224 */ /* 0x000fce00078e000e */
[----:B------:R-:W-:Y:S05]  /*37f70*/  WARPSYNC.COLLECTIVE R15, `(.L_x_2464) ;  /* 0x000000000f087348 */ /* 0x000fea0003c00000 */
[----:B------:R0:W1:Y:S02]  /*37f80*/  SHFL.IDX P6, R14, R13, R12, R11 ;  /* 0x0000000c0d0e7389 */ /* 0x00006400000c000b */
[----:B01----:R-:W-:Y:S01]  /*37f90*/  ENDCOLLECTIVE ;  /* 0x000000000000791b */ /* 0x003fe20003800000 */
.L_x_2464:
[----:B------:R-:W-:Y:S02]  /*37fa0*/  ULDC.64 UR4, c[0x0][0x208] ;  /* 0x0000820000047ab9 */ /* 0x000fe40000000a00 */
[----:B------:R-:W-:Y:S01]  /*37fb0*/  @!PT LDS RZ, [RZ] ;  /* 0x00000000fffff984 */ /* 0x000fe20000000800 */
[----:B------:R-:W-:Y:S01]  /*37fc0*/  @!PT LDS RZ, [RZ] ;  /* 0x00000000fffff984 */ /* 0x000fe20000000800 */
[----:B------:R-:W-:Y:S01]  /*37fd0*/  @!PT LDS RZ, [RZ] ;  /* 0x00000000fffff984 */ /* 0x000fe20000000800 */
[----:B------:R0:W-:Y:S01]  /*37fe0*/  LDGSTS.E.BYPASS.LTC128B.128 [R6+0xd400], desc[UR4][R4.64], !P2 ;  /* 0x0d40000004067fae */ /* 0x0001e2000d101d44 */
[----:B------:R-:W-:Y:S02]  /*37ff0*/  IMAD.MOV.U32 R13, RZ, RZ, R19 ;  /* 0x000000ffff0d7224 */ /* 0x000fe400078e0013 */
[----:B------:R-:W-:Y:S02]  /*38000*/  IMAD.MOV.U32 R12, RZ, RZ, RZ ;  /* 0x000000ffff0c7224 */ /* 0x000fe400078e00ff */
[----:B------:R-:W-:-:S05]  /*38010*/  IMAD.MOV.U32 R11, RZ, RZ, R14 ;  /* 0x000000ffff0b7224 */ /* 0x000fca00078e000e */
[----:B------:R-:W-:Y:S01]  /*38020*/  IADD3 R2, P0, R32, R11, RZ ;  /* 0x0000000b20027210 */ /* 0x000fe20007f1e0ff */
[----:B------:R-:W-:-:S04]  /*38030*/  IMAD.MOV.U32 R11, RZ, RZ, 0x181f ;  /* 0x0000181fff0b7424 */ /* 0x000fc800078e00ff */
[----:B------:R-:W-:-:S05]  /*38040*/  IMAD.X R3, RZ, RZ, R3, P0 ;  /* 0x000000ffff037224 */ /* 0x000fca00000e0603 */
[----:B------:R0:W-:Y:S03]  /*38050*/  LDGSTS.E.BYPASS.LTC128B.128 [R6+0xdc00], desc[UR4][R2.64], !P2 ;  /* 0x0dc0000002067fae */ /* 0x0001e6000d101d44 */
[----:B0-----:R-:W-:Y:S05]  /*38060*/  WARPSYNC.COLLECTIVE R15, `(.L_x_2465) ;  /* 0x000000000f087348 */ /* 0x001fea0003c00000 */
[----:B------:R1:W2:Y:S02]  /*38070*/  SHFL.IDX P6, R14, R13, R12, R11 ;  /* 0x0000000c0d0e7389 */ /* 0x0002a400000c000b */
[----:B012---:R-:W-:Y:S01]  /*38080*/  ENDCOLLECTIVE ;  /* 0x000000000000791b */ /* 0x007fe20003800000 */
.L_x_2465:
[----:B------:R-:W-:Y:S02]  /*38090*/  IMAD.MOV.U32 R13, RZ, RZ, R18 ;  /* 0x000000ffff0d7224 */ /* 0x000fe400078e0012 */
[----:B------:R-:W-:-:S07]  /*380a0*/  IMAD.MOV.U32 R4, RZ, RZ, R14 ;  /* 0x000000ffff047224 */ /* 0x000fce00078e000e */
[----:B------:R-:W-:Y:S05]  /*380b0*/  WARPSYNC.COLLECTIVE R15, `(.L_x_2466) ;  /* 0x000000000f087348 */ /* 0x000fea0003c00000 */
[----:B------:R0:W1:Y:S02]  /*380c0*/  SHFL.IDX P6, R14, R13, R12, R11 ;  /* 0x0000000c0d0e7389 */ /* 0x00006400000c000b */
[----:B01----:R-:W-:Y:S01]  /*380d0*/  ENDCOLLECTIVE ;  /* 0x000000000000791b */ /* 0x003fe20003800000 */
.L_x_2466:
        /* <DEDUP_REMOVED lines=13> */
.L_x_2467:
[----:B------:R-:W-:Y:S02]  /*381b0*/  IMAD.MOV.U32 R13, RZ, RZ, R18 ;  /* 0x000000ffff0d7224 */ /* 0x000fe400078e0012 */
[----:B------:R-:W-:-:S07]  /*381c0*/  IMAD.MOV.U32 R19, RZ, RZ, R14 ;  /* 0x000000ffff137224 */ /* 0x000fce00078e000e */
[----:B------:R-:W-:Y:S05]  /*381d0*/  WARPSYNC.COLLECTIVE R15, `(.L_x_2468) ;  /* 0x000000000f087348 */ /* 0x000fea0003c00000 */
[----:B------:R0:W1:Y:S02]  /*381e0*/  SHFL.IDX P6, R14, R13, R12, R11 ;  /* 0x0000000c0d0e7389 */ /* 0x00006400000c000b */
[----:B01----:R-:W-:Y:S01]  /*381f0*/  ENDCOLLECTIVE ;  /* 0x000000000000791b */ /* 0x003fe20003800000 */
.L_x_2468:
[----:B------:R-:W-:Y:S01]  /*38200*/  IMAD.MOV.U32 R2, RZ, RZ, R14 ;  /* 0x000000ffff027224 */ /* 0x000fe200078e000e */
[----:B------:R-:W-:Y:S06]  /*38210*/  BRA `(.L_x_2469) ;  /* 0xffffff6000107947 */ /* 0x000fec000383ffff */
.L_x_2151:
[----:B----4-:R4:W0:Y:S02]  /*38220*/  SYNCS.PHASECHK.TRANS64.TRYWAIT P0, [R0+URZ+0x22840], R30 ;  /* 0x0228401e000075a7 */ /* 0x010824000800017f */
[----:B0-----:R-:W-:Y:S05]  /*38230*/  @!P0 NANOSLEEP.SYNCS 0x989680 ;  /* 0x009896800000895d */ /* 0x001fea0003900000 */
[----:B------:R-:W0:Y:S02]  /*38240*/  @!P0 SYNCS.PHASECHK.TRANS64 P0, [R0+URZ+0x22840], R30 ;  /* 0x0228401e000085a7 */ /* 0x000e24000800007f */
[----:B0-----:R-:W-:Y:S05]  /*38250*/  @!P0 BRA `(.L_x_2151) ;  /* 0xfffffffc00f08947 */ /* 0x001fea000383ffff */
[----:B------:R-:W-:Y:S05]  /*38260*/  BRA `(.L_x_2470) ;  /* 0xffffff6000607947 */ /* 0x000fea000383ffff */
.L_x_2152:
[----:B------:R-:W-:Y:S01]  /*38270*/  BSSY B0, `(.L_x_2471) ;  /* 0x0000008000007945 */ /* 0x000fe20003800000 */
[----:B------:R-:W-:Y:S02]  /*38280*/  IMAD.MOV.U32 R13, RZ, RZ, R5 ;  /* 0x000000ffff0d7224 */ /* 0x000fe400078e0005 */
[----:B------:R-:W-:Y:S02]  /*38290*/  IMAD.MOV.U32 R12, RZ, RZ, RZ ;  /* 0x000000ffff0c7224 */ /* 0x000fe400078e00ff */
[----:B------:R-:W-:Y:S02]  /*382a0*/  IMAD.MOV.U32 R11, RZ, RZ, 0x181f ;  /* 0x0000181fff0b7424 */ /* 0x000fe400078e00ff */
[----:B------:R-:W-:-:S07]  /*382b0*/  IMAD.MOV.U32 R15, RZ, RZ, -0x1 ;  /* 0xffffffffff0f7424 */ /* 0x000fce00078e00ff */
[----:B01-34-:R-:W-:Y:S05]  /*382c0*/  WARPSYNC.COLLECTIVE R15, `(.L_x_2472) ;  /* 0x000000000f087348 */ /* 0x01bfea0003c00000 */
[----:B------:R2:W0:Y:S02]  /*382d0*/  SHFL.IDX P6, R14, R13, R12, R11 ;  /* 0x0000000c0d0e7389 */ /* 0x00042400000c000b */
[----:B01234-:R-:W-:Y:S01]  /*382e0*/  ENDCOLLECTIVE ;  /* 0x000000000000791b */ /* 0x01ffe20003800000 */
.L_x_2472:
[----:B------:R-:W-:Y:S05]  /*382f0*/  BSYNC B0 ;  /* 0x0000000000007941 */ /* 0x000fea0003800000 */
.L_x_2471:
        /* <DEDUP_REMOVED lines=8> */
.L_x_2473:
        /* <DEDUP_REMOVED lines=13> */
.L_x_2474:
[----:B------:R-:W-:Y:S02]  /*38450*/  IMAD.MOV.U32 R13, RZ, RZ, R4 ;  /* 0x000000ffff0d7224 */ /* 0x000fe400078e0004 */
[----:B------:R-:W-:-:S07]  /*38460*/  IMAD.MOV.U32 R9, RZ, RZ, R14 ;  /* 0x000000ffff097224 */ /* 0x000fce00078e000e */
[----:B------:R-:W-:Y:S05]  /*38470*/  WARPSYNC.COLLECTIVE R15, `(.L_x_2475) ;  /* 0x000000000f087348 */ /* 0x000fea0003c00000 */
[----:B------:R0:W1:Y:S02]  /*38480*/  SHFL.IDX P6, R14, R13, R12, R11 ;  /* 0x0000000c0d0e7389 */ /* 0x00006400000c000b */
[----:B01----:R-:W-:Y:S01]  /*38490*/  ENDCOLLECTIVE ;  /* 0x000000000000791b */ /* 0x003fe20003800000 */
.L_x_2475:
        /* <DEDUP_REMOVED lines=13> */
.L_x_2476:
[----:B------:R-:W-:Y:S02]  /*38570*/  IMAD.MOV.U32 R13, RZ, RZ, R4 ;  /* 0x000000ffff0d7224 */ /* 0x000fe400078e0004 */
[----:B------:R-:W-:-:S07]  /*38580*/  IMAD.MOV.U32 R3, RZ, RZ, R14 ;  /* 0x000000ffff037224 */ /* 0x000fce00078e000e */
[----:B------:R-:W-:Y:S05]  /*38590*/  WARPSYNC.COLLECTIVE R15, `(.L_x_2477) ;  /* 0x000000000f087348 */ /* 0x000fea0003c00000 */
[----:B------:R0:W1:Y:S02]  /*385a0*/  SHFL.IDX P6, R14, R13, R12, R11 ;  /* 0x0000000c0d0e7389 */ /* 0x00006400000c000b */
[----:B01----:R-:W-:Y:S01]  /*385b0*/  ENDCOLLECTIVE ;  /* 0x000000000000791b */ /* 0x003fe20003800000 */
.L_x_2477:
        /* <DEDUP_REMOVED lines=13> */
.L_x_2478:
[----:B------:R-:W-:Y:S02]  /*38690*/  IMAD.MOV.U32 R13, RZ, RZ, R4 ;  /* 0x000000ffff0d7224 */ /* 0x000fe400078e0004 */
[----:B------:R-:W-:-:S07]  /*386a0*/  IMAD.MOV.U32 R3, RZ, RZ, R14 ;  /* 0x000000ffff037224 */ /* 0x000fce00078e000e */
[----:B------:R-:W-:Y:S05]  /*386b0*/  WARPSYNC.COLLECTIVE R15, `(.L_x_2479) ;  /* 0x000000000f087348 */ /* 0x000fea0003c00000 */
[----:B------:R0:W1:Y:S02]  /*386c0*/  SHFL.IDX P6, R14, R13, R12, R11 ;  /* 0x0000000c0d0e7389 */ /* 0x00006400000c000b */
[----:B01----:R-:W-:Y:S01]  /*386d0*/  ENDCOLLECTIVE ;  /* 0x000000000000791b */ /* 0x003fe20003800000 */
.L_x_2479:
        /* <DEDUP_REMOVED lines=13> */
.L_x_2480:
[----:B------:R-:W-:Y:S02]  /*387b0*/  IMAD.MOV.U32 R13, RZ, RZ, R4 ;  /* 0x000000ffff0d7224 */ /* 0x000fe400078e0004 */
[----:B------:R-:W-:-:S07]  /*387c0*/  IMAD.MOV.U32 R3, RZ, RZ, R14 ;  /* 0x000000ffff037224 */ /* 0x000fce00078e000e */
[----:B------:R-:W-:Y:S05]  /*387d0*/  WARPSYNC.COLLECTIVE R15, `(.L_x_2481) ;  /* 0x000000000f087348 */ /* 0x000fea0003c00000 */
[----:B------:R0:W1:Y:S02]  /*387e0*/  SHFL.IDX P6, R14, R13, R12, R11 ;  /* 0x0000000c0d0e7389 */ /* 0x00006400000c000b */
[----:B01----:R-:W-:Y:S01]  /*387f0*/  ENDCOLLECTIVE ;  /* 0x000000000000791b */ /* 0x003fe20003800000 */
.L_x_2481:
        /* <DEDUP_REMOVED lines=13> */
.L_x_2482:
[----:B------:R-:W-:Y:S02]  /*388d0*/  IMAD.MOV.U32 R13, RZ, RZ, R4 ;  /* 0x000000ffff0d7224 */ /* 0x000fe400078e0004 */
[----:B------:R-:W-:-:S07]  /*388e0*/  IMAD.MOV.U32 R3, RZ, RZ, R14 ;  /* 0x000000ffff037224 */ /* 0x000fce00078e000e */
[----:B------:R-:W-:Y:S05]  /*388f0*/  WARPSYNC.COLLECTIVE R15, `(.L_x_2483) ;  /* 0x000000000f087348 */ /* 0x000fea0003c00000 */
[----:B------:R0:W1:Y:S02]  /*38900*/  SHFL.IDX P6, R14, R13, R12, R11 ;  /* 0x0000000c0d0e7389 */ /* 0x00006400000c000b */
[----:B01----:R-:W-:Y:S01]  /*38910*/  ENDCOLLECTIVE ;  /* 0x000000000000791b */ /* 0x003fe20003800000 */
.L_x_2483:
        /* <DEDUP_REMOVED lines=13> */
.L_x_2484:
[----:B------:R-:W-:Y:S02]  /*389f0*/  IMAD.MOV.U32 R13, RZ, RZ, R4 ;  /* 0x000000ffff0d7224 */ /* 0x000fe400078e0004 */
[----:B------:R-:W-:-:S07]  /*38a00*/  IMAD.MOV.U32 R9, RZ, RZ, R14 ;  /* 0x000000ffff097224 */ /* 0x000fce00078e000e */
[----:B------:R-:W-:Y:S05]  /*38a10*/  WARPSYNC.COLLECTIVE R15, `(.L_x_2485) ;  /* 0x000000000f087348 */ /* 0x000fea0003c00000 */
[----:B------:R0:W1:Y:S02]  /*38a20*/  SHFL.IDX P6, R14, R13, R12, R11 ;  /* 0x0000000c0d0e7389 */ /* 0x00006400000c000b */
[----:B01----:R-:W-:Y:S01]  /*38a30*/  ENDCOLLECTIVE ;  /* 0x000000000000791b */ /* 0x003fe20003800000 */
.L_x_2485:
[----:B------:R-:W-:Y:S02]  /*38a40*/  IMAD.MOV.U32 R13, RZ, RZ, R5 ;  /* 0x000000ffff0d7224 */ /* 0x000fe400078e0005 */
[----:B------:R-:W-:Y:S02]  /*38a50*/  IMAD.MOV.U32 R12, RZ, RZ, 0x7 ;  /* 0x00000007ff0c7424 */ /* 0x000fe400078e00ff */
[----:B------:R-:W-:-:S07]  /*38a60*/  IMAD.MOV.U32 R2, RZ, RZ, R14 ;  /* 0x000000ffff027224 */ /* 0x000fce00078e000e */
[----:B------:R-:W-:Y:S05]  /*38a70*/  WARPSYNC.COLLECTIVE R15, `(.L_x_2486) ;  /* 0x000000000f087348 */ /* 0x000fea0003c00000 */
[----:B------:R0:W1:Y:S02]  /*38a80*/  SHFL.IDX P6, R14, R13, R12, R11 ;  /* 0x0000000c0d0e7389 */ /* 0x00006400000c000b */
[----:B01----:R-:W-:Y:S01]  /*38a90*/  ENDCOLLECTIVE ;  /* 0x000000000000791b */ /* 0x003fe20003800000 */
.L_x_2486:
[----:B------:R-:W-:Y:S01]  /*38aa0*/  IMAD.MOV.U32 R13, RZ, RZ, R4 ;  /* 0x000000ffff0d7224 */ /* 0x000fe200078e0004 */
[----:B------:R-:W-:-:S05]  /*38ab0*/  IADD3 R4, P0, R32, R2, RZ ;  /* 0x0000000220047210 */ /* 0x000fca0007f1e0ff */
[----:B------:R-:W-:Y:S02]  /*38ac0*/  IMAD.X R5, RZ, RZ, R9, P0 ;  /* 0x000000ffff057224 */ /* 0x000fe400000e0609 */
[----:B------:R-:W-:-:S07]  /*38ad0*/  IMAD.MOV.U32 R3, RZ, RZ, R14 ;  /* 0x000000ffff037224 */ /* 0x000fce00078e000e */
[----:B------:R-:W-:Y:S05]  /*38ae0*/  WARPSYNC.COLLECTIVE R15, `(.L_x_2487) ;  /* 0x000000000f087348 */ /* 0x000fea0003c00000 */
[----:B------:R0:W1:Y:S02]  /*38af0*/  SHFL.IDX P6, R14, R13, R12, R11 ;  /* 0x0000000c0d0e7389 */ /* 0x00006400000c000b */
[----:B01----:R-:W-:Y:S01]  /*38b00*/  ENDCOLLECTIVE ;  /* 0x000000000000791b */ /* 0x003fe20003800000 */
.L_x_2487:
        /* <DEDUP_REMOVED lines=8> */
[----:B------:R-:W-:-:S05]  /*38b90*/  IADD3 R2, P0, R32, R10, RZ ;  /* 0x0000000a20027210 */ /* 0x000fca0007f1e0ff */
[----:B------:R-:W-:-:S05]  /*38ba0*/  IMAD.X R3, RZ, RZ, R3, P0 ;  /* 0x000000ffff037224 */ /* 0x000fca00000e0603 */
[----:B------:R0:W-:Y:S03]  /*38bb0*/  LDGSTS.E.BYPASS.LTC128B.128 [R6+0x1bc00], desc[UR4][R2.64], !P2 ;  /* 0x1bc0000002067fae */ /* 0x0001e6000d101d44 */
[----:B0-----:R-:W-:Y:S05]  /*38bc0*/  WARPSYNC.COLLECTIVE R15, `(.L_x_2488) ;  /* 0x000000000f087348 */ /* 0x001fea0003c00000 */
[----:B------:R1:W2:Y:S02]  /*38bd0*/  SHFL.IDX P6, R14, R13, R12, R11 ;  /* 0x0000000c0d0e7389 */ /* 0x0002a400000c000b */
[----:B012---:R-:W-:Y:S01]  /*38be0*/  ENDCOLLECTIVE ;  /* 0x000000000000791b */ /* 0x007fe20003800000 */
.L_x_2488:
[----:B------:R-:W-:Y:S02]  /*38bf0*/  IMAD.MOV.U32 R13, RZ, RZ, R7 ;  /* 0x000000ffff0d7224 */ /* 0x000fe400078e0007 */
[----:B------:R-:W-:-:S07]  /*38c00*/  IMAD.MOV.U32 R4, RZ, RZ, R14 ;  /* 0x000000ffff047224 */ /* 0x000fce00078e000e */
[----:B------:R-:W-:Y:S05]  /*38c10*/  WARPSYNC.COLLECTIVE R15, `(.L_x_2489) ;  /* 0x000000000f087348 */ /* 0x000fea0003c00000 */
[----:B------:R0:W1:Y:S02]  /*38c20*/  SHFL.IDX P6, R14, R13, R12, R11 ;  /* 0x0000000c0d0e7389 */ /* 0x00006400000c000b */
[----:B01----:R-:W-:Y:S01]  /*38c30*/  ENDCOLLECTIVE ;  /* 0x000000000000791b */ /* 0x003fe20003800000 */
.L_x_2489:
        /* <DEDUP_REMOVED lines=13> */
.L_x_2490:
[----:B------:R-:W-:Y:S02]  /*38d10*/  IMAD.MOV.U32 R13, RZ, RZ, R7 ;  /* 0x000000ffff0d7224 */ /* 0x000fe400078e0007 */
[----:B------:R-:W-:-:S07]  /*38d20*/  IMAD.MOV.U32 R8, RZ, RZ, R14 ;  /* 0x000000ffff087224 */ /* 0x000fce00078e000e */
[----:B------:R-:W-:Y:S05]  /*38d30*/  WARPSYNC.COLLECTIVE R15, `(.L_x_2491) ;  /* 0x000000000f087348 */ /* 0x000fea0003c00000 */
[----:B------:R0:W1:Y:S02]  /*38d40*/  SHFL.IDX P6, R14, R13, R12, R11 ;  /* 0x0000000c0d0e7389 */ /* 0x00006400000c000b */
[----:B01----:R-:W-:Y:S01]  /*38d50*/  ENDCOLLECTIVE ;  /* 0x000000000000791b */ /* 0x003fe20003800000 */
.L_x_2491:
[----:B------:R-:W-:Y:S05]  /*38d60*/  BRA `(.L_x_2492) ;  /* 0xffffff5800e47947 */ /* 0x000fea000383ffff */
.L_x_2157:
[----:B0-----:R0:W1:Y:S02]  /*38d70*/  SYNCS.PHASECHK.TRANS64.TRYWAIT P2, [R3+URZ+0x22870], R0 ;  /* 0x02287000030075a7 */ /* 0x001064000804017f */
[----:B-1----:R-:W-:Y:S05]  /*38d80*/  @!P2 NANOSLEEP.SYNCS 0x989680 ;  /* 0x009896800000a95d */ /* 0x002fea0003900000 */
[----:B------:R-:W1:Y:S02]  /*38d90*/  @!P2 SYNCS.PHASECHK.TRANS64 P2, [R3+URZ+0x22870], R0 ;  /* 0x022870000300a5a7 */ /* 0x000e64000804007f */
[----:B-1----:R-:W-:Y:S05]  /*38da0*/  @!P2 BRA `(.L_x_2157) ;  /* 0xfffffffc00f0a947 */ /* 0x002fea000383ffff */
[----:B------:R-:W-:Y:S05]  /*38db0*/  BRA `(.L_x_2493) ;  /* 0xffffff5c00487947 */ /* 0x000fea000383ffff */
.L_x_2159:
[----:B0-----:R0:W1:Y:S02]  /*38dc0*/  SYNCS.PHASECHK.TRANS64.TRYWAIT P2, [R3+URZ+0x22860], R0 ;  /* 0x02286000030075a7 */ /* 0x001064000804017f */
[----:B-1----:R-:W-:Y:S05]  /*38dd0*/  @!P2 NANOSLEEP.SYNCS 0x989680 ;  /* 0x009896800000a95d */ /* 0x002fea0003900000 */
[----:B------:R-:W1:Y:S02]  /*38de0*/  @!P2 SYNCS.PHASECHK.TRANS64 P2, [R3+URZ+0x22860], R0 ;  /* 0x022860000300a5a7 */ /* 0x000e64000804007f */
[----:B-1----:R-:W-:Y:S05]  /*38df0*/  @!P2 BRA `(.L_x_2159) ;  /* 0xfffffffc00f0a947 */ /* 0x002fea000383ffff */
[----:B------:R-:W-:Y:S05]  /*38e00*/  BRA `(.L_x_2494) ;  /* 0xffffff5c00547947 */ /* 0x000fea000383ffff */
.L_x_2167:
[----:B0-----:R0:W1:Y:S02]  /*38e10*/  SYNCS.PHASECHK.TRANS64.TRYWAIT P1, [R18+URZ+0x22870], R3 ;  /* 0x02287003120075a7 */ /* 0x001064000802017f */
[----:B-1----:R-:W-:Y:S05]  /*38e20*/  @!P1 NANOSLEEP.SYNCS 0x989680 ;  /* 0x009896800000995d */ /* 0x002fea0003900000 */
[----:B------:R-:W1:Y:S02]  /*38e30*/  @!P1 SYNCS.PHASECHK.TRANS64 P1, [R18+URZ+0x22870], R3 ;  /* 0x02287003120095a7 */ /* 0x000e64000802007f */
[----:B-1----:R-:W-:Y:S05]  /*38e40*/  @!P1 BRA `(.L_x_2167) ;  /* 0xfffffffc00f09947 */ /* 0x002fea000383ffff */
[----:B------:R-:W-:Y:S05]  /*38e50*/  BRA `(.L_x_2495) ;  /* 0xffffff6400187947 */ /* 0x000fea000383ffff */
.L_x_2169:
[----:B0-----:R0:W1:Y:S02]  /*38e60*/  SYNCS.PHASECHK.TRANS64.TRYWAIT P1, [R18+URZ+0x22860], R3 ;  /* 0x02286003120075a7 */ /* 0x001064000802017f */
[----:B-1----:R-:W-:Y:S05]  /*38e70*/  @!P1 NANOSLEEP.SYNCS 0x989680 ;  /* 0x009896800000995d */ /* 0x002fea0003900000 */
[----:B------:R-:W1:Y:S02]  /*38e80*/  @!P1 SYNCS.PHASECHK.TRANS64 P1, [R18+URZ+0x22860], R3 ;  /* 0x02286003120095a7 */ /* 0x000e64000802007f */
[----:B-1----:R-:W-:Y:S05]  /*38e90*/  @!P1 BRA `(.L_x_2169) ;  /* 0xfffffffc00f09947 */ /* 0x002fea000383ffff */
[----:B------:R-:W-:Y:S05]  /*38ea0*/  BRA `(.L_x_2496) ;  /* 0xffffff6400207947 */ /* 0x000fea000383ffff */
.L_x_2174:
        /* <DEDUP_REMOVED lines=8> */
.L_x_2498:
[----:B------:R-:W-:Y:S05]  /*38f30*/  BSYNC B0 ;  /* 0x0000000000007941 */ /* 0x000fea0003800000 */
.L_x_2497:
[----:B------:R-:W-:Y:S02]  /*38f40*/  IMAD.MOV.U32 R13, RZ, RZ, R24 ;  /* 0x000000ffff0d7224 */ /* 0x000fe400078e0018 */
[----:B------:R-:W-:Y:S02]  /*38f50*/  IMAD.MOV.U32 R12, RZ, RZ, 0x1 ;  /* 0x00000001ff0c7424 */ /* 0x000fe400078e00ff */
[----:B------:R-:W-:Y:S02]  /*38f60*/  IMAD.MOV.U32 R11, RZ, RZ, 0x1f ;  /* 0x0000001fff0b7424 */ /* 0x000fe400078e00ff */
[----:B------:R-:W-:Y:S02]  /*38f70*/  IMAD.MOV.U32 R15, RZ, RZ, -0x1 ;  /* 0xffffffffff0f7424 */ /* 0x000fe400078e00ff */
[----:B------:R-:W-:Y:S02]  /*38f80*/  IMAD.IADD R9, R27, 0x1, R8 ;  /* 0x000000011b097824 */ /* 0x000fe400078e0208 */
[----:B------:R-:W-:-:S07]  /*38f90*/  IMAD.MOV.U32 R0, RZ, RZ, R14 ;  /* 0x000000ffff007224 */ /* 0x000fce00078e000e */
[----:B------:R-:W-:Y:S05]  /*38fa0*/  WARPSYNC.COLLECTIVE R15, `(.L_x_2499) ;  /* 0x000000000f087348 */ /* 0x000fea0003c00000 */
[----:B------:R0:W1:Y:S02]  /*38fb0*/  SHFL.IDX P6, R14, R13, R12, R11 ;  /* 0x0000000c0d0e7389 */ /* 0x00006400000c000b */
[----:B01----:R-:W-:Y:S01]  /*38fc0*/  ENDCOLLECTIVE ;  /* 0x000000000000791b */ /* 0x003fe20003800000 */
.L_x_2499:
[----:B------:R-:W-:Y:S01]  /*38fd0*/  ULDC UR4, c[0x0][0xc3c] ;  /* 0x00030f0000047ab9 */ /* 0x000fe20000000800 */
[----:B------:R-:W-:Y:S01]  /*38fe0*/  ULDC.64 UR6, c[0x0][0x208] ;  /* 0x0000820000067ab9 */ /* 0x000fe20000000a00 */
[----:B------:R-:W-:-:S13]  /*38ff0*/  ISETP.GE.OR P1, PT, R9, UR4, !P0 ;  /* 0x0000000409007c0c */ /* 0x000fda000c726670 */
[----:B------:R-:W0:Y:S08]  /*39000*/  @!P1 LDC.64 R2, c[0x0][0xc80] ;  /* 0x00032000ff029b82 */ /* 0x000e300000000a00 */
[----:B------:R-:W1:Y:S01]  /*39010*/  @!P1 LDC.64 R4, c[0x0][0xc78] ;  /* 0x00031e00ff049b82 */ /* 0x000e620000000a00 */
[----:B------:R-:W-:Y:S01]  /*39020*/  CS2R R24, SRZ ;  /* 0x0000000000187805 */ /* 0x000fe2000001ff00 */
[----:B------:R-:W-:-:S02]  /*39030*/  IMAD.MOV.U32 R11, RZ, RZ, RZ ;  /* 0x000000ffff0b7224 */ /* 0x000fc400078e00ff */
[----:B------:R-:W-:Y:S02]  /*39040*/  IMAD.MOV.U32 R6, RZ, RZ, R14 ;  /* 0x000000ffff067224 */ /* 0x000fe400078e000e */
[----:B0-----:R-:W-:-:S05]  /*39050*/  @!P1 IMAD.WIDE R2, R9, 0x4, R2 ;  /* 0x0000000409029825 */ /* 0x001fca00078e0202 */
[----:B------:R1:W2:Y:S02]  /*39060*/  @!P1 LDG.E R7, desc[UR6][R2.64] ;  /* 0x0000000602079981 */ /* 0x0002a4000c1e1900 */
[----:B-1----:R-:W-:-:S05]  /*39070*/  @!P1 IMAD.WIDE R2, R9, 0x4, R4 ;  /* 0x0000000409029825 */ /* 0x002fca00078e0204 */
[----:B------:R-:W3:Y:S01]  /*39080*/  @!P1 LDG.E R4, desc[UR6][R2.64] ;  /* 0x0000000602049981 */ /* 0x000ee2000c1e1900 */
[----:B------:R-:W-:Y:S01]  /*39090*/  IMAD.MOV.U32 R5, RZ, RZ, RZ ;  /* 0x000000ffff057224 */ /* 0x000fe200078e00ff */
[C---:B------:R-:W-:Y:S02]  /*390a0*/  ISETP.GE.U32.AND P2, PT, R8.reuse, 0x2, PT ;  /* 0x000000020800780c */ /* 0x040fe40003f46070 */
[C---:B------:R-:W-:Y:S02]  /*390b0*/  ISETP.GE.U32.AND P3, PT, R8.reuse, 0x4, PT ;  /* 0x000000040800780c */ /* 0x040fe40003f66070 */
[C---:B------:R-:W-:Y:S02]  /*390c0*/  ISETP.GE.U32.AND P4, PT, R8.reuse, 0x8, PT ;  /* 0x000000080800780c */ /* 0x040fe40003f86070 */
[C---:B------:R-:W-:Y:S01]  /*390d0*/  ISETP.GE.U32.AND P5, PT, R8.reuse, 0x10, PT ;  /* 0x000000100800780c */ /* 0x040fe20003fa6070 */
[----:B--2---:R-:W-:Y:S02]  /*390e0*/  @!P1 IMAD.MOV.U32 R25, RZ, RZ, R7 ;  /* 0x000000ffff199224 */ /* 0x004fe400078e0007 */
[----:B---3--:R-:W-:Y:S01]  /*390f0*/  @!P1 IMAD.MOV.U32 R5, RZ, RZ, R4 ;  /* 0x000000ffff059224 */ /* 0x008fe200078e0004 */
[----:B------:R-:W-:-:S03]  /*39100*/  ISETP.NE.AND P1, PT, R8, RZ, PT ;  /* 0x000000ff0800720c */ /* 0x000fc60003f25270 */
[----:B------:R-:W-:-:S10]  /*39110*/  IMAD R13, R5, R25, RZ ;  /* 0x00000019050d7224 */ /* 0x000fd400078e02ff */
[----:B------:R-:W-:Y:S05]  /*39120*/  WARPSYNC.COLLECTIVE R15, `(.L_x_2500) ;  /* 0x000000000f087348 */ /* 0x000fea0003c00000 */
[----:B------:R0:W1:Y:S02]  /*39130*/  SHFL.UP P6, R14, R13, R12, R11 ;  /* 0x0400000c0d0e7389 */ /* 0x00006400000c000b */
[----:B01----:R-:W-:Y:S01]  /*39140*/  ENDCOLLECTIVE ;  /* 0x000000000000791b */ /* 0x003fe20003800000 */
.L_x_2500:
[----:B------:R-:W-:Y:S01]  /*39150*/  IMAD.MOV.U32 R12, RZ, RZ, 0x2 ;  /* 0x00000002ff0c7424 */ /* 0x000fe200078e00ff */
[----:B------:R-:W-:-:S05]  /*39160*/  SEL R4, R14, RZ, P1 ;  /* 0x000000ff0e047207 */ /* 0x000fca0000800000 */
[----:B------:R-:W-:-:S04]  /*39170*/  IMAD.IADD R4, R13, 0x1, R4 ;  /* 0x000000010d047824 */ /* 0x000fc800078e0204 */
[----:B------:R-:W-:-:S07]  /*39180*/  IMAD.MOV.U32 R13, RZ, RZ, R4 ;  /* 0x000000ffff0d7224 */ /* 0x000fce00078e0004 */
[----:B------:R-:W-:Y:S05]  /*39190*/  WARPSYNC.COLLECTIVE R15, `(.L_x_2501) ;  /* 0x000000000f087348 */ /* 0x000fea0003c00000 */
[----:B------:R0:W1:Y:S02]  /*391a0*/  SHFL.UP P6, R14, R13, R12, R11 ;  /* 0x0400000c0d0e7389 */ /* 0x00006400000c000b */
[----:B01----:R-:W-:Y:S01]  /*391b0*/  ENDCOLLECTIVE ;  /* 0x000000000000791b */ /* 0x003fe20003800000 */
.L_x_2501:
[----:B------:R-:W-:Y:S01]  /*391c0*/  IMAD.MOV.U32 R12, RZ, RZ, 0x4 ;  /* 0x00000004ff0c7424 */ /* 0x000fe200078e00ff */
[----:B------:R-:W-:-:S05]  /*391d0*/  SEL R3, R14, RZ, P2 ;  /* 0x000000ff0e037207 */ /* 0x000fca0001000000 */
[----:B------:R-:W-:-:S04]  /*391e0*/  IMAD.IADD R2, R4, 0x1, R3 ;  /* 0x0000000104027824 */ /* 0x000fc800078e0203 */
[----:B------:R-:W-:-:S07]  /*391f0*/  IMAD.MOV.U32 R13, RZ, RZ, R2 ;  /* 0x000000ffff0d7224 */ /* 0x000fce00078e0002 */
[----:B------:R-:W-:Y:S05]  /*39200*/  WARPSYNC.COLLECTIVE R15, `(.L_x_2502) ;  /* 0x000000000f087348 */ /* 0x000fea0003c00000 */
[----:B------:R0:W1:Y:S02]  /*39210*/  SHFL.UP P6, R14, R13, R12, R11 ;  /* 0x0400000c0d0e7389 */ /* 0x00006400000c000b */
[----:B01----:R-:W-:Y:S01]  /*39220*/  ENDCOLLECTIVE ;  /* 0x000000000000791b */ /* 0x003fe20003800000 */
.L_x_2502:
[----:B------:R-:W-:Y:S01]  /*39230*/  IMAD.MOV.U32 R12, RZ, RZ, 0x8 ;  /* 0x00000008ff0c7424 */ /* 0x000fe200078e00ff */
[----:B------:R-:W-:-:S05]  /*39240*/  SEL R3, R14, RZ, P3 ;  /* 0x000000ff0e037207 */ /* 0x000fca0001800000 */
[----:B------:R-:W-:-:S04]  /*39250*/  IMAD.IADD R3, R2, 0x1, R3 ;  /* 0x0000000102037824 */ /* 0x000fc800078e0203 */
[----:B------:R-:W-:-:S07]  /*39260*/  IMAD.MOV.U32 R13, RZ, RZ, R3 ;  /* 0x000000ffff0d7224 */ /* 0x000fce00078e0003 */
[----:B------:R-:W-:Y:S05]  /*39270*/  WARPSYNC.COLLECTIVE R15, `(.L_x_2503) ;  /* 0x000000000f087348 */ /* 0x000fea0003c00000 */
[----:B------:R0:W1:Y:S02]  /*39280*/  SHFL.UP P6, R14, R13, R12, R11 ;  /* 0x0400000c0d0e7389 */ /* 0x00006400000c000b */
[----:B01----:R-:W-:Y:S01]  /*39290*/  ENDCOLLECTIVE ;  /* 0x000000000000791b */ /* 0x003fe20003800000 */
.L_x_2503:
[----:B------:R-:W-:Y:S01]  /*392a0*/  IMAD.MOV.U32 R12, RZ, RZ, 0x10 ;  /* 0x00000010ff0c7424 */ /* 0x000fe200078e00ff */
[----:B------:R-:W-:-:S05]  /*392b0*/  SEL R4, R14, RZ, P4 ;  /* 0x000000ff0e047207 */ /* 0x000fca0002000000 */
[----:B------:R-:W-:-:S04]  /*392c0*/  IMAD.IADD R4, R3, 0x1, R4 ;  /* 0x0000000103047824 */ /* 0x000fc800078e0204 */
[----:B------:R-:W-:-:S07]  /*392d0*/  IMAD.MOV.U32 R13, RZ, RZ, R4 ;  /* 0x000000ffff0d7224 */ /* 0x000fce00078e0004 */
[----:B------:R-:W-:Y:S05]  /*392e0*/  WARPSYNC.COLLECTIVE R15, `(.L_x_2504) ;  /* 0x000000000f087348 */ /* 0x000fea0003c00000 */
[----:B------:R0:W1:Y:S02]  /*392f0*/  SHFL.UP P6, R14, R13, R12, R11 ;  /* 0x0400000c0d0e7389 */ /* 0x00006400000c000b */
[----:B01----:R-:W-:Y:S01]  /*39300*/  ENDCOLLECTIVE ;  /* 0x000000000000791b */ /* 0x003fe20003800000 */
.L_x_2504:
[----:B------:R-:W-:Y:S02]  /*39310*/  IMAD.MOV.U32 R12, RZ, RZ, 0x1f ;  /* 0x0000001fff0c7424 */ /* 0x000fe400078e00ff */
[----:B------:R-:W-:Y:S01]  /*39320*/  IMAD.MOV.U32 R11, RZ, RZ, 0x1f ;  /* 0x0000001fff0b7424 */ /* 0x000fe200078e00ff */
[----:B------:R-:W-:-:S05]  /*39330*/  SEL R3, R14, RZ, P5 ;  /* 0x000000ff0e037207 */ /* 0x000fca0002800000 */
[----:B------:R-:W-:-:S04]  /*39340*/  IMAD.IADD R2, R4, 0x1, R3 ;  /* 0x0000000104027824 */ /* 0x000fc800078e0203 */
[----:B------:R-:W-:-:S07]  /*39350*/  IMAD.MOV.U32 R13, RZ, RZ, R2 ;  /* 0x000000ffff0d7224 */ /* 0x000fce00078e0002 */
[----:B------:R-:W-:Y:S05]  /*39360*/  WARPSYNC.COLLECTIVE R15, `(.L_x_2505) ;  /* 0x000000000f087348 */ /* 0x000fea0003c00000 */
[----:B------:R0:W1:Y:S02]  /*39370*/  SHFL.IDX P6, R14, R13, R12, R11 ;  /* 0x0000000c0d0e7389 */ /* 0x00006400000c000b */
[----:B01----:R-:W-:Y:S01]  /*39380*/  ENDCOLLECTIVE ;  /* 0x000000000000791b */ /* 0x003fe20003800000 */
.L_x_2505:
[----:B------:R-:W-:Y:S05]  /*39390*/  BRA `(.L_x_2506) ;  /* 0xffffff6800347947 */ /* 0x000fea000383ffff */
.L_x_2177:
[----:B------:R-:W-:Y:S01]  /*393a0*/  BSSY B0, `(.L_x_2507) ;  /* 0x0000007000007945 */ /* 0x000fe20003800000 */
[----:B------:R-:W-:Y:S02]  /*393b0*/  IMAD.MOV.U32 R12, RZ, RZ, 0x1 ;  /* 0x00000001ff0c7424 */ /* 0x000fe400078e00ff */
[----:B------:R-:W-:Y:S02]  /*393c0*/  IMAD.MOV.U32 R11, RZ, RZ, RZ ;  /* 0x000000ffff0b7224 */ /* 0x000fe400078e00ff */
[----:B------:R-:W-:-:S07]  /*393d0*/  IMAD.MOV.U32 R15, RZ, RZ, -0x1 ;  /* 0xffffffffff0f7424 */ /* 0x000fce00078e00ff */
[----:B------:R-:W-:Y:S05]  /*393e0*/  WARPSYNC.COLLECTIVE R15, `(.L_x_2508) ;  /* 0x000000000f087348 */ /* 0x000fea0003c00000 */
[----:B------:R0:W1:Y:S02]  /*393f0*/  SHFL.UP P6, R14, R13, R12, R11 ;  /* 0x0400000c0d0e7389 */ /* 0x00006400000c000b */
[----:B01----:R-:W-:Y:S01]  /*39400*/  ENDCOLLECTIVE ;  /* 0x000000000000791b */ /* 0x003fe20003800000 */
.L_x_2508:
[----:B------:R-:W-:Y:S05]  /*39410*/  BSYNC B0 ;  /* 0x0000000000007941 */ /* 0x000fea0003800000 */
.L_x_2507:
[----:B------:R-:W-:Y:S01]  /*39420*/  SEL R14, R14, RZ, P1 ;  /* 0x000000ff0e0e7207 */ /* 0x000fe20000800000 */
[----:B------:R-:W-:Y:S02]  /*39430*/  IMAD.MOV.U32 R12, RZ, RZ, 0x2 ;  /* 0x00000002ff0c7424 */ /* 0x000fe400078e00ff */
[----:B------:R-:W-:Y:S02]  /*39440*/  IMAD.MOV.U32 R11, RZ, RZ, RZ ;  /* 0x000000ffff0b7224 */ /* 0x000fe400078e00ff */
[----:B------:R-:W-:Y:S02]  /*39450*/  IMAD.IADD R13, R13, 0x1, R14 ;  /* 0x000000010d0d7824 */ /* 0x000fe400078e020e */
[----:B------:R-:W-:-:S07]  /*39460*/  IMAD.MOV.U32 R15, RZ, RZ, -0x1 ;  /* 0xffffffffff0f7424 */ /* 0x000fce00078e00ff */
[----:B------:R-:W-:Y:S05]  /*39470*/  WARPSYNC.COLLECTIVE R15, `(.L_x_2509) ;  /* 0x000000000f087348 */ /* 0x000fea0003c00000 */
[----:B------:R0:W1:Y:S02]  /*39480*/  SHFL.UP P6, R14, R13, R12, R11 ;  /* 0x0400000c0d0e7389 */ /* 0x00006400000c000b */
[----:B01----:R-:W-:Y:S01]  /*39490*/  ENDCOLLECTIVE ;  /* 0x000000000000791b */ /* 0x003fe20003800000 */
.L_x_2509:
[----:B------:R-:W-:Y:S01]  /*394a0*/  IMAD.MOV.U32 R12, RZ, RZ, 0x4 ;  /* 0x00000004ff0c7424 */ /* 0x000fe200078e00ff */
[----:B------:R-:W-:-:S05]  /*394b0*/  SEL R2, R14, RZ, P2 ;  /* 0x000000ff0e027207 */ /* 0x000fca0001000000 */
[----:B------:R-:W-:-:S04]  /*394c0*/  IMAD.IADD R2, R13, 0x1, R2 ;  /* 0x000000010d027824 */ /* 0x000fc800078e0202 */
[----:B------:R-:W-:-:S07]  /*394d0*/  IMAD.MOV.U32 R13, RZ, RZ, R2 ;  /* 0x000000ffff0d7224 */ /* 0x000fce00078e0002 */
[----:B------:R-:W-:Y:S05]  /*394e0*/  WARPSYNC.COLLECTIVE R15, `(.L_x_2510) ;  /* 0x000000000f087348 */ /* 0x000fea0003c00000 */
[----:B------:R0:W1:Y:S02]  /*394f0*/  SHFL.UP P6, R14, R13, R12, R11 ;  /* 0x0400000c0d0e7389 */ /* 0x00006400000c000b */
[----:B01----:R-:W-:Y:S01]  /*39500*/  ENDCOLLECTIVE ;  /* 0x000000000000791b */ /* 0x003fe20003800000 */
.L_x_2510:
[----:B------:R-:W-:Y:S01]  /*39510*/  IMAD.MOV.U32 R12, RZ, RZ, 0x8 ;  /* 0x00000008ff0c7424 */ /* 0x000fe200078e00ff */
[----:B------:R-:W-:-:S05]  /*39520*/  SEL R3, R14, RZ, P3 ;  /* 0x000000ff0e037207 */ /* 0x000fca0001800000 */
[----:B------:R-:W-:-:S04]  /*39530*/  IMAD.IADD R3, R2, 0x1, R3 ;  /* 0x0000000102037824 */ /* 0x000fc800078e0203 */
[----:B------:R-:W-:-:S07]  /*39540*/  IMAD.MOV.U32 R13, RZ, RZ, R3 ;  /* 0x000000ffff0d7224 */ /* 0x000fce00078e0003 */
[----:B------:R-:W-:Y:S05]  /*39550*/  WARPSYNC.COLLECTIVE R15, `(.L_x_2511) ;  /* 0x000000000f087348 */ /* 0x000fea0003c00000 */
[----:B------:R0:W1:Y:S02]  /*39560*/  SHFL.UP P6, R14, R13, R12, R11 ;  /* 0x0400000c0d0e7389 */ /* 0x00006400000c000b */
[----:B01----:R-:W-:Y:S01]  /*39570*/  ENDCOLLECTIVE ;  /* 0x000000000000791b */ /* 0x003fe20003800000 */
.L_x_2511:
[----:B------:R-:W-:Y:S01]  /*39580*/  IMAD.MOV.U32 R12, RZ, RZ, 0x10 ;  /* 0x00000010ff0c7424 */ /* 0x000fe200078e00ff */
[----:B------:R-:W-:-:S05]  /*39590*/  SEL R4, R14, RZ, P4 ;  /* 0x000000ff0e047207 */ /* 0x000fca0002000000 */
[----:B------:R-:W-:-:S04]  /*395a0*/  IMAD.IADD R4, R3, 0x1, R4 ;  /* 0x0000000103047824 */ /* 0x000fc800078e0204 */
[----:B------:R-:W-:-:S07]  /*395b0*/  IMAD.MOV.U32 R13, RZ, RZ, R4 ;  /* 0x000000ffff0d7224 */ /* 0x000fce00078e0004 */
[----:B------:R-:W-:Y:S05]  /*395c0*/  WARPSYNC.COLLECTIVE R15, `(.L_x_2512) ;  /* 0x000000000f087348 */ /* 0x000fea0003c00000 */
[----:B------:R0:W1:Y:S02]  /*395d0*/  SHFL.UP P6, R14, R13, R12, R11 ;  /* 0x0400000c0d0e7389 */ /* 0x00006400000c000b */
[----:B01----:R-:W-:Y:S01]  /*395e0*/  ENDCOLLECTIVE ;  /* 0x000000000000791b */ /* 0x003fe20003800000 */
.L_x_2512:
        /* <DEDUP_REMOVED lines=8> */
.L_x_2513:
[----:B------:R-:W-:Y:S05]  /*39670*/  BRA `(.L_x_2514) ;  /* 0xffffff6800247947 */ /* 0x000fea000383ffff */
.L_x_2179:
[----:B------:R-:W-:Y:S01]  /*39680*/  BSSY B0, `(.L_x_2515) ;  /* 0x0000006000007945 */ /* 0x000fe20003800000 */
[----:B------:R-:W-:Y:S01]  /*39690*/  PLOP3.LUT P6, PT, P6, PT, PT, 0x8, 0x0 ;  /* 0x000000000000781c */ /* 0x000fe200037ce170 */
[----:B------:R-:W-:-:S12]  /*396a0*/  IMAD.MOV.U32 R15, RZ, RZ, -0x1 ;  /* 0xffffffffff0f7424 */ /* 0x000fd800078e00ff */
[----:B0-----:R-:W-:Y:S05]  /*396b0*/  WARPSYNC.COLLECTIVE R15, `(.L_x_2516) ;  /* 0x000000000f087348 */ /* 0x001fea0003c00000 */
[----:B------:R-:W-:Y:S01]  /*396c0*/  VOTE.ANY R14, PT, P6 ;  /* 0x00000000000e7806 */ /* 0x000fe200030e0100 */
[----:B0-----:R-:W-:Y:S06]  /*396d0*/  ENDCOLLECTIVE ;  /* 0x000000000000791b */ /* 0x001fec0003800000 */
.L_x_2516:
[----:B------:R-:W-:Y:S05]  /*396e0*/  BSYNC B0 ;  /* 0x0000000000007941 */ /* 0x000fea0003800000 */
.L_x_2515:
[----:B------:R-:W-:Y:S02]  /*396f0*/  IMAD.MOV.U32 R3, RZ, RZ, R14 ;  /* 0x000000ffff037224 */ /* 0x000fe400078e000e */
[----:B------:R-:W-:Y:S02]  /*39700*/  IMAD.MOV.U32 R13, RZ, RZ, R25 ;  /* 0x000000ffff0d7224 */ /* 0x000fe400078e0019 */
[----:B------:R-:W0:Y:S01]  /*39710*/  POPC R7, R3 ;  /* 0x0000000300077309 */ /* 0x000e220000000000 */
[----:B------:R-:W-:Y:S02]  /*39720*/  IMAD.MOV.U32 R11, RZ, RZ, 0x1f ;  /* 0x0000001fff0b7424 */ /* 0x000fe400078e00ff */
[----:B------:R-:W-:Y:S02]  /*39730*/  IMAD.MOV.U32 R15, RZ, RZ, -0x1 ;  /* 0xffffffffff0f7424 */ /* 0x000fe400078e00ff */
[----:B0-----:R-:W-:Y:S02]  /*39740*/  IMAD.MOV.U32 R12, RZ, RZ, R7 ;  /* 0x000000ffff0c7224 */ /* 0x001fe400078e0007 */
[----:B------:R-:W-:-:S07]  /*39750*/  IMAD.IADD R27, R7, 0x1, R27 ;  /* 0x00000001071b7824 */ /* 0x000fce00078e021b */
[----:B------:R-:W-:Y:S05]  /*39760*/  WARPSYNC.COLLECTIVE R15, `(.L_x_2517) ;  /* 0x000000000f087348 */ /* 0x000fea0003c00000 */
[----:B------:R0:W1:Y:S02]  /*39770*/  SHFL.IDX P6, R14, R13, R12, R11 ;  /* 0x0000000c0d0e7389 */ /* 0x00006400000c000b */
[----:B01----:R-:W-:Y:S01]  /*39780*/  ENDCOLLECTIVE ;  /* 0x000000000000791b */ /* 0x003fe20003800000 */
.L_x_2517:
[----:B------:R-:W-:Y:S02]  /*39790*/  IMAD.MOV.U32 R13, RZ, RZ, R5 ;  /* 0x000000ffff0d7224 */ /* 0x000fe400078e0005 */
[----:B------:R-:W-:-:S07]  /*397a0*/  IMAD.MOV.U32 R25, RZ, RZ, R14 ;  /* 0x000000ffff197224 */ /* 0x000fce00078e000e */
[----:B------:R-:W-:Y:S05]  /*397b0*/  WARPSYNC.COLLECTIVE R15, `(.L_x_2518) ;  /* 0x000000000f087348 */ /* 0x000fea0003c00000 */
[----:B------:R0:W1:Y:S02]  /*397c0*/  SHFL.IDX P6, R14, R13, R12, R11 ;  /* 0x0000000c0d0e7389 */ /* 0x00006400000c000b */
[----:B01----:R-:W-:Y:S01]  /*397d0*/  ENDCOLLECTIVE ;  /* 0x000000000000791b */ /* 0x003fe20003800000 */
.L_x_2518:
[----:B------:R-:W-:Y:S01]  /*397e0*/  IMAD.MOV.U32 R5, RZ, RZ, R14 ;  /* 0x000000ffff057224 */ /* 0x000fe200078e000e */
[----:B------:R-:W-:Y:S06]  /*397f0*/  BRA `(.L_x_2519) ;  /* 0xffffff6800047947 */ /* 0x000fec000383ffff */
.L_x_2181:
[----:B------:R-:W-:Y:S01]  /*39800*/  BSSY B0, `(.L_x_2520) ;  /* 0x0000007000007945 */ /* 0x000fe20003800000 */
[----:B------:R-:W-:Y:S02]  /*39810*/  IMAD.MOV.U32 R13, RZ, RZ, R2 ;  /* 0x000000ffff0d7224 */ /* 0x000fe400078e0002 */
[----:B------:R-:W-:Y:S02]  /*39820*/  IMAD.MOV.U32 R11, RZ, RZ, 0x1f ;  /* 0x0000001fff0b7424 */ /* 0x000fe400078e00ff */
[----:B------:R-:W-:-:S07]  /*39830*/  IMAD.MOV.U32 R15, RZ, RZ, -0x1 ;  /* 0xffffffffff0f7424 */ /* 0x000fce00078e00ff */
[----:B0123--:R-:W-:Y:S05]  /*39840*/  WARPSYNC.COLLECTIVE R15, `(.L_x_2521) ;  /* 0x000000000f087348 */ /* 0x00ffea0003c00000 */
[----:B------:R4:W0:Y:S02]  /*39850*/  SHFL.IDX P6, R14, R13, R12, R11 ;  /* 0x0000000c0d0e7389 */ /* 0x00082400000c000b */
[----:B01234-:R-:W-:Y:S01]  /*39860*/  ENDCOLLECTIVE ;  /* 0x000000000000791b */ /* 0x01ffe20003800000 */
.L_x_2521:
[----:B------:R-:W-:Y:S05]  /*39870*/  BSYNC B0 ;  /* 0x0000000000007941 */ /* 0x000fea0003800000 */
.L_x_2520:
[----:B------:R-:W-:Y:S01]  /*39880*/  IMAD.MOV.U32 R24, RZ, RZ, R14 ;  /* 0x000000ffff187224 */ /* 0x000fe200078e000e */
[----:B------:R-:W-:Y:S06]  /*39890*/  BRA `(.L_x_2180) ;  /* 0xffffff6400f47947 */ /* 0x000fec000383ffff */
.L_x_2187:
[----:B0-----:R0:W2:Y:S02]  /*398a0*/  SYNCS.PHASECHK.TRANS64.TRYWAIT P0, [R5+URZ+0x22820], R0 ;  /* 0x02282000050075a7 */ /* 0x0010a4000800017f */
[----:B--2---:R-:W-:Y:S05]  /*398b0*/  @!P0 NANOSLEEP.SYNCS 0x989680 ;  /* 0x009896800000895d */ /* 0x004fea0003900000 */
[----:B------:R-:W2:Y:S02]  /*398c0*/  @!P0 SYNCS.PHASECHK.TRANS64 P0, [R5+URZ+0x22820], R0 ;  /* 0x02282000050085a7 */ /* 0x000ea4000800007f */
[----:B--2---:R-:W-:Y:S05]  /*398d0*/  @!P0 BRA `(.L_x_2187) ;  /* 0xfffffffc00f08947 */ /* 0x004fea000383ffff */
[----:B------:R-:W-:Y:S05]  /*398e0*/  BRA `(.L_x_2522) ;  /* 0xffffff7000587947 */ /* 0x000fea000383ffff */
.L_x_2188:
        /* <DEDUP_REMOVED lines=11> */
.L_x_2524:
[----:B------:R-:W-:Y:S05]  /*399a0*/  BSYNC B0 ;  /* 0x0000000000007941 */ /* 0x000fea0003800000 */
.L_x_2523:
[----:B------:R-:W-:Y:S05]  /*399b0*/  BRA `(.L_x_2525) ;  /* 0xffffff7000407947 */ /* 0x000fea000383ffff */
.L_x_2189:
[----:B------:R-:W-:Y:S01]  /*399c0*/  BSSY B0, `(.L_x_2526) ;  /* 0x0000006000007945 */ /* 0x000fe20003800000 */
[----:B------:R-:W-:-:S07]  /*399d0*/  IMAD.MOV.U32 R15, RZ, RZ, -0x1 ;  /* 0xffffffffff0f7424 */ /* 0x000fce00078e00ff */
[----:B01----:R-:W-:Y:S05]  /*399e0*/  WARPSYNC.COLLECTIVE R15, `(.L_x_2527) ;  /* 0x000000000f0c7348 */ /* 0x003fea0003c00000 */
[----:B------:R-:W-:Y:S02]  /*399f0*/  ELECT P6, UR62, PT ;  /* 0x00000000003e782f */ /* 0x000fe400038c0000 */
[----:B------:R-:W-:Y:S01]  /*39a00*/  MOV R14, UR62 ;  /* 0x0000003e000e7c02 */ /* 0x000fe20008000f00 */
[----:B01----:R-:W-:Y:S10]  /*39a10*/  ENDCOLLECTIVE ;  /* 0x000000000000791b */ /* 0x003ff40003800000 */
.L_x_2527:
[----:B------:R-:W-:Y:S05]  /*39a20*/  BSYNC B0 ;  /* 0x0000000000007941 */ /* 0x000fea0003800000 */
.L_x_2526:
[----:B------:R-:W-:Y:S05]  /*39a30*/  BRA `(.L_x_2528) ;  /* 0xffffff7000347947 */ /* 0x000fea000383ffff */
.L_x_2191:
[----:B0-----:R0:W2:Y:S02]  /*39a40*/  SYNCS.PHASECHK.TRANS64.TRYWAIT P1, [R3+URZ+0x22840], R2 ;  /* 0x02284002030075a7 */ /* 0x0010a4000802017f */
[----:B--2---:R-:W-:Y:S05]  /*39a50*/  @!P1 NANOSLEEP.SYNCS 0x989680 ;  /* 0x009896800000995d */ /* 0x004fea0003900000 */
[----:B------:R-:W2:Y:S02]  /*39a60*/  @!P1 SYNCS.PHASECHK.TRANS64 P1, [R3+URZ+0x22840], R2 ;  /* 0x02284002030095a7 */ /* 0x000ea4000802007f */
[----:B--2---:R-:W-:Y:S05]  /*39a70*/  @!P1 BRA `(.L_x_2191) ;  /* 0xfffffffc00f09947 */ /* 0x004fea000383ffff */
[----:B------:R-:W-:Y:S05]  /*39a80*/  BRA `(.L_x_2529) ;  /* 0xffffff70005c7947 */ /* 0x000fea000383ffff */
.L_x_2193:
[----:B--2---:R2:W3:Y:S02]  /*39a90*/  SYNCS.PHASECHK.TRANS64.TRYWAIT P1, [R33+URZ+0x22840], R0 ;  /* 0x02284000210075a7 */ /* 0x0044e4000802017f */
[----:B---3--:R-:W-:Y:S05]  /*39aa0*/  @!P1 NANOSLEEP.SYNCS 0x989680 ;  /* 0x009896800000995d */ /* 0x008fea0003900000 */
[----:B------:R-:W3:Y:S02]  /*39ab0*/  @!P1 SYNCS.PHASECHK.TRANS64 P1, [R33+URZ+0x22840], R0 ;  /* 0x02284000210095a7 */ /* 0x000ee4000802007f */
[----:B---3--:R-:W-:Y:S05]  /*39ac0*/  @!P1 BRA `(.L_x_2193) ;  /* 0xfffffffc00f09947 */ /* 0x008fea000383ffff */
[----:B------:R-:W-:Y:S05]  /*39ad0*/  BRA `(.L_x_2530) ;  /* 0xffffff7000687947 */ /* 0x000fea000383ffff */
.L_x_2195:
[----:B---3--:R3:W4:Y:S02]  /*39ae0*/  SYNCS.PHASECHK.TRANS64.TRYWAIT P1, [R3+URZ+0x22860], R2 ;  /* 0x02286002030075a7 */ /* 0x008724000802017f */
[----:B----4-:R-:W-:Y:S05]  /*39af0*/  @!P1 NANOSLEEP.SYNCS 0x989680 ;  /* 0x009896800000995d */ /* 0x010fea0003900000 */
[----:B------:R-:W4:Y:S02]  /*39b00*/  @!P1 SYNCS.PHASECHK.TRANS64 P1, [R3+URZ+0x22860], R2 ;  /* 0x02286002030095a7 */ /* 0x000f24000802007f */
[----:B----4-:R-:W-:Y:S05]  /*39b10*/  @!P1 BRA `(.L_x_2195) ;  /* 0xfffffffc00f09947 */ /* 0x010fea000383ffff */
[----:B------:R-:W-:Y:S05]  /*39b20*/  BRA `(.L_x_2531) ;  /* 0xffffff7000647947 */ /* 0x000fea000383ffff */
.L_x_2197:
[----:B----4-:R4:W0:Y:S02]  /*39b30*/  SYNCS.PHASECHK.TRANS64.TRYWAIT P1, [R33+URZ+0x22860], R0 ;  /* 0x02286000210075a7 */ /* 0x010824000802017f */
[----:B0-----:R-:W-:Y:S05]  /*39b40*/  @!P1 NANOSLEEP.SYNCS 0x989680 ;  /* 0x009896800000995d */ /* 0x001fea0003900000 */
[----:B------:R-:W0:Y:S02]  /*39b50*/  @!P1 SYNCS.PHASECHK.TRANS64 P1, [R33+URZ+0x22860], R0 ;  /* 0x02286000210095a7 */ /* 0x000e24000802007f */
[----:B0-----:R-:W-:Y:S05]  /*39b60*/  @!P1 BRA `(.L_x_2197) ;  /* 0xfffffffc00f09947 */ /* 0x001fea000383ffff */
[----:B------:R-:W-:Y:S05]  /*39b70*/  BRA `(.L_x_2532) ;  /* 0xffffff7000607947 */ /* 0x000fea000383ffff */
.L_x_2199:
[----:B------:R0:W0:Y:S02]  /*39b80*/  SYNCS.PHASECHK.TRANS64.TRYWAIT P1, [R3+URZ+0x22880], R2 ;  /* 0x02288002030075a7 */ /* 0x000024000802017f */
[----:B0-----:R-:W-:Y:S05]  /*39b90*/  @!P1 NANOSLEEP.SYNCS 0x989680 ;  /* 0x009896800000995d */ /* 0x001fea0003900000 */
[----:B------:R-:W0:Y:S02]  /*39ba0*/  @!P1 SYNCS.PHASECHK.TRANS64 P1, [R3+URZ+0x22880], R2 ;  /* 0x02288002030095a7 */ /* 0x000e24000802007f */
[----:B0-----:R-:W-:Y:S05]  /*39bb0*/  @!P1 BRA `(.L_x_2199) ;  /* 0xfffffffc00f09947 */ /* 0x001fea000383ffff */
[----:B------:R-:W-:Y:S05]  /*39bc0*/  BRA `(.L_x_2533) ;  /* 0xffffff70005c7947 */ /* 0x000fea000383ffff */
.L_x_2534:
        /* <DEDUP_REMOVED lines=11> */
.L_x_3745:


//--------------------- .text._ZN7cutlass13device_kernelIN5flash11enable_sm90INS1_16FlashAttnFwdSm90INS1_25CollectiveMainloopFwdSm90ILi2EN4cute5tupleIJNS5_1CILi1EEES8_S8_EEENS6_IJNS7_ILi128EEENS7_ILi160EEESA_EEELi128ENS_12float_e4m3_tEfNS_4arch4Sm90ELb1ELb0ELb1ELb0ELb1ELb0ELb0ELb1ELb1ELb1ELb1ELb0EEENS1_21CollectiveEpilogueFwdINS6_IJSA_SA_SB_EEES9_NS_10bfloat16_tESF_Li256ELb0ELb1ELb1ELb1EEENS1_19SingleTileSchedulerILb0ELb1ELb1ELi128EEEEEEEEEvNT_6ParamsE --------------------------
	.section	.text._ZN7cutlass13device_kernelIN5flash11enable_sm90INS1_16FlashAttnFwdSm90INS1_25CollectiveMainloopFwdSm90ILi2EN4cute5tupleIJNS5_1CILi1EEES8_S8_EEENS6_IJNS7_ILi128EEENS7_ILi160EEESA_EEELi128ENS_12float_e4m3_tEfNS_4arch4Sm90ELb1ELb0ELb1ELb0ELb1ELb0ELb0ELb1ELb1ELb1ELb1ELb0EEENS1_21CollectiveEpilogueFwdINS6_IJSA_SA_SB_EEES9_NS_10bfloat16_tESF_Li256ELb0ELb1ELb1ELb1EEENS1_19SingleTileSchedulerILb0ELb1ELb1ELi128EEEEEEEEEvNT_6ParamsE,"ax",@progbits
	.align	128
.text._ZN7cutlass13device_kernelIN5flash11enable_sm90INS1_16FlashAttnFwdSm90INS1_25CollectiveMainloopFwdSm90ILi2EN4cute5tupleIJNS5_1CILi1EEES8_S8_EEENS6_IJNS7_ILi128EEENS7_ILi160EEESA_EEELi128ENS_12float_e4m3_tEfNS_4arch4Sm90ELb1ELb0ELb1ELb0ELb1ELb0ELb0ELb1ELb1ELb1ELb1ELb0EEENS1_21CollectiveEpilogueFwdINS6_IJSA_SA_SB_EEES9_NS_10bfloat16_tESF_Li256ELb0ELb1ELb1ELb1EEENS1_19SingleTileSchedulerILb0ELb1ELb1ELi128EEEEEEEEEvNT_6ParamsE:
        .type           _ZN7cutlass13device_kernelIN5flash11enable_sm90INS1_16FlashAttnFwdSm90INS1_25CollectiveMainloopFwdSm90ILi2EN4cute5tupleIJNS5_1CILi1EEES8_S8_EEENS6_IJNS7_ILi128EEENS7_ILi160EEESA_EEELi128ENS_12float_e4m3_tEfNS_4arch4Sm90ELb1ELb0ELb1ELb0ELb1ELb0ELb0ELb1ELb1ELb1ELb1ELb0EEENS1_21CollectiveEpilogueFwdINS6_IJSA_SA_SB_EEES9_NS_10bfloat16_tESF_Li256ELb0ELb1ELb1ELb1EEENS1_19SingleTileSchedulerILb0ELb1ELb1ELi128EEEEEEEEEvNT_6ParamsE,@function
        .size           _ZN7cutlass13device_kernelIN5flash11enable_sm90INS1_16FlashAttnFwdSm90INS1_25CollectiveMainloopFwdSm90ILi2EN4cute5tupleIJNS5_1CILi1EEES8_S8_EEENS6_IJNS7_ILi128EEENS7_ILi160EEESA_EEELi128ENS_12float_e4m3_tEfNS_4arch4Sm90ELb1ELb0ELb1ELb0ELb1ELb0ELb0ELb1ELb1ELb1ELb1ELb0EEENS1_21CollectiveEpilogueFwdINS6_IJSA_SA_SB_EEES9_NS_10bfloat16_tESF_Li256ELb0ELb1ELb1ELb1EEENS1_19SingleTileSchedulerILb0ELb1ELb1ELi128EEEEEEEEEvNT_6ParamsE,(.L_x_3746 - _ZN7cutlass13device_kernelIN5flash11enable_sm90INS1_16FlashAttnFwdSm90INS1_25CollectiveMainloopFwdSm90ILi2EN4cute5tupleIJNS5_1CILi1EEES8_S8_EEENS6_IJNS7_ILi128EEENS7_ILi160EEESA_EEELi128ENS_12float_e4m3_tEfNS_4arch4Sm90ELb1ELb0ELb1ELb0ELb1ELb0ELb0ELb1ELb1ELb1ELb1ELb0EEENS1_21CollectiveEpilogueFwdINS6_IJSA_SA_SB_EEES9_NS_10bfloat16_tESF_Li256ELb0ELb1ELb1ELb1EEENS1_19SingleTileSchedulerILb0ELb1ELb1ELi128EEEEEEEEEvNT_6ParamsE)
        .other          _ZN7cutlass13device_kernelIN5flash11enable_sm90INS1_16FlashAttnFwdSm90INS1_25CollectiveMainloopFwdSm90ILi2EN4cute5tupleIJNS5_1CILi1EEES8_S8_EEENS6_IJNS7_ILi128EEENS7_ILi160EEESA_EEELi128ENS_12float_e4m3_tEfNS_4arch4Sm90ELb1ELb0ELb1ELb0ELb1ELb0ELb0ELb1ELb1ELb1ELb1ELb0EEENS1_21CollectiveEpilogueFwdINS6_IJSA_SA_SB_EEES9_NS_10bfloat16_tESF_Li256ELb0ELb1ELb1ELb1EEENS1_19SingleTileSchedulerILb0ELb1ELb1ELi128EEEEEEEEEvNT_6ParamsE,@"STO_CUDA_ENTRY STV_DEFAULT"
_ZN7cutlass13device_kernelIN5flash11enable_sm90INS1_16FlashAttnFwdSm90INS1_25CollectiveMainloopFwdSm90ILi2EN4cute5tupleIJNS5_1CILi1EEES8_S8_EEENS6_IJNS7_ILi128EEENS7_ILi160EEESA_EEELi128ENS_12float_e4m3_tEfNS_4arch4Sm90ELb1ELb0ELb1ELb0ELb1ELb0ELb0ELb1ELb1ELb1ELb1ELb0EEENS1_21CollectiveEpilogueFwdINS6_IJSA_SA_SB_EEES9_NS_10bfloat16_tESF_Li256ELb0ELb1ELb1ELb1EEENS1_19SingleTileSchedulerILb0ELb1ELb1ELi128EEEEEEEEEvNT_6ParamsE:
        /* <DEDUP_REMOVED lines=45> */
.L_x_2535:
        /* <DEDUP_REMOVED lines=22> */
.L_x_2536:
        /* <DEDUP_REMOVED lines=18> */
.L_x_2537:
        /* <DEDUP_REMOVED lines=22> */
.L_x_2538:
        /* <DEDUP_REMOVED lines=23> */
.L_x_2539:
        /* <DEDUP_REMOVED lines=9> */
.L_x_2542:
        /* <DEDUP_REMOVED lines=21> */
[----:B------:R-:W0:Y:S01]  /*0a00*/  S2UR UR48, SR_CTAID.X ;  /* 0x00000000003079c3 */ /* 0x000e220000002500 */
[----:B------:R-:W-:Y:S01]  /*0a10*/  ULDC UR4, c[0x0][0x448] ;  /* 0x0001120000047ab9 */ /* 0x000fe20000000800 */
[----:B------:R-:W-:Y:S01]  /*0a20*/  ULDC UR43, c[0x0][0x424] ;  /* 0x00010900002b7ab9 */ /* 0x000fe20000000800 */
[----:B------:R-:W-:Y:S01]  /*0a30*/  UISETP.NE.AND UP1, UPT, UR4, 0x1, UPT ;  /* 0x000000010400788c */ /* 0x000fe2000bf25270 */
[----:B------:R-:W-:Y:S02]  /*0a40*/  ULDC UR7, c[0x0][0x288] ;  /* 0x0000a20000077ab9 */ /* 0x000fe40000000800 */
[----:B------:R-:W-:Y:S01]  /*0a50*/  ULDC.64 UR4, c[0x0][0x418] ;  /* 0x0001060000047ab9 */ /* 0x000fe20000000a00 */
[----:B------:R-:W-:Y:S02]  /*0a60*/  UIADD3 UR7, -UR7, 0xa0, URZ ;  /* 0x000000a007077890 */ /* 0x000fe4000fffe13f */
[----:B------:R-:W-:Y:S01]  /*0a70*/  UISETP.NE.U32.AND UP0, UPT, UR4, URZ, UPT ;  /* 0x0000003f0400728c */ /* 0x000fe2000bf05070 */
[----:B------:R-:W-:Y:S01]  /*0a80*/  ULDC UR49, c[0x0][0x2f0] ;  /* 0x0000bc0000317ab9 */ /* 0x000fe20000000800 */
[----:B------:R-:W-:-:S02]  /*0a90*/  UP2UR UR44, UPR, URZ, 0x2 ;  /* 0x000000023f2c7883 */ /* 0x000fc40008000000 */
[----:B------:R-:W-:Y:S01]  /*0aa0*/  UISETP.NE.AND.EX UP0, UPT, UR5, URZ, UPT, UP0 ;  /* 0x0000003f0500728c */ /* 0x000fe2000bf05300 */
[----:B------:R-:W-:Y:S02]  /*0ab0*/  @UP1 ULDC UR8, c[0x0][0x450] ;  /* 0x0001140000081ab9 */ /* 0x000fe40000000800 */
[----:B------:R-:W-:Y:S01]  /*0ac0*/  @UP1 ULDC UR5, c[0x0][0x44c] ;  /* 0x0001130000051ab9 */ /* 0x000fe20000000800 */
[----:B------:R-:W-:Y:S02]  /*0ad0*/  USEL UR43, UR43, 0x1, UP0 ;  /* 0x000000012b2b7887 */ /* 0x000fe40008000000 */
[----:B------:R-:W-:Y:S02]  /*0ae0*/  USHF.R.U32.HI UR10, URZ, 0x10, UR38 ;  /* 0x000000103f0a7899 */ /* 0x000fe40008011626 */
[----:B------:R-:W-:Y:S02]  /*0af0*/  UIMAD UR7, UR43, UR49, UR7 ;  /* 0x000000312b0772a4 */ /* 0x000fe4000f8e0207 */
[----:B0-----:R-:W-:-:S02]  /*0b00*/  USHF.L.U32 UR48, UR48, 0x7, URZ ;  /* 0x0000000730307899 */ /* 0x001fc4000800063f */
[----:B------:R-:W-:Y:S02]  /*0b10*/  ULOP3.LUT UR38, UR38, 0xffff, URZ, 0xc0, !UPT ;  /* 0x0000ffff26267892 */ /* 0x000fe4000f8ec03f */
[----:B------:R-:W-:Y:S02]  /*0b20*/  @UP1 UIADD3 UR4, UR48, 0x7f, URZ ;  /* 0x0000007f30041890 */ /* 0x000fe4000fffe03f */
[----:B------:R-:W-:Y:S02]  /*0b30*/  UIADD3 UR6, UR48, 0x7f, URZ ;  /* 0x0000007f30067890 */ /* 0x000fe4000fffe03f */
[----:B------:R-:W-:Y:S02]  /*0b40*/  UIMAD.WIDE.U32 UR4, UR4, UR5, URZ ;  /* 0x00000005040472a5 */ /* 0x000fe4000f8e003f */
[----:B------:R-:W-:Y:S02]  /*0b50*/  UIMAD UR4, UR43, UR49, 0x9f ;  /* 0x0000009f2b0474a4 */ /* 0x000fe4000f8e0231 */
[----:B------:R-:W-:-:S02]  /*0b60*/  @UP1 USHF.R.U32.HI UR6, URZ, UR8, UR5 ;  /* 0x000000083f061299 */ /* 0x000fc40008011605 */
[----:B------:R-:W-:Y:S02]  /*0b70*/  UIMAD.WIDE UR4, UR4, 0x66666667, URZ ;  /* 0x66666667040478a5 */ /* 0x000fe4000f8e023f */
[----:B------:R-:W-:Y:S02]  /*0b80*/  UIADD3 UR6, UR7, UR6, URZ ;  /* 0x0000000607067290 */ /* 0x000fe4000fffe03f */
[----:B------:R-:W-:Y:S02]  /*0b90*/  USHF.R.U32.HI UR4, URZ, 0x1f, UR5 ;  /* 0x0000001f3f047899 */ /* 0x000fe40008011605 */
[----:B------:R-:W-:Y:S02]  /*0ba0*/  UIMAD.WIDE UR6, UR6, 0x66666667, URZ ;  /* 0x66666667060678a5 */ /* 0x000fe4000f8e023f */
[----:B------:R-:W-:Y:S02]  /*0bb0*/  ULEA.HI.SX32 UR4, UR5, UR4, 0x1a ;  /* 0x0000000405047291 */ /* 0x000fe4000f8fd23f */
[----:B------:R-:W-:-:S04]  /*0bc0*/  USHF.R.U32.HI UR6, URZ, 0x1f, UR7 ;  /* 0x0000001f3f067899 */ /* 0x000fc80008011607 */
[----:B------:R-:W-:-:S04]  /*0bd0*/  ULEA.HI.SX32 UR6, UR7, UR6, 0x1a ;  /* 0x0000000607067291 */ /* 0x000fc8000f8fd23f */
[----:B------:R-:W-:-:S04]  /*0be0*/  UISETP.LT.AND UP0, UPT, UR4, UR6, UPT ;  /* 0x000000060400728c */ /* 0x000fc8000bf01270 */
[----:B------:R-:W-:Y:S02]  /*0bf0*/  USEL UR9, UR4, UR6, UP0 ;  /* 0x0000000604097287 */ /* 0x000fe40008000000 */
[----:B------:R-:W-:Y:S02]  /*0c00*/  UISETP.NE.AND UP0, UPT, UR10, URZ, UPT ;  /* 0x0000003f0a00728c */ /* 0x000fe4000bf05270 */
[----:B------:R-:W-:Y:S01]  /*0c10*/  UISETP.GE.AND UP1, UPT, UR9, 0x1, UPT ;  /* 0x000000010900788c */ /* 0x000fe2000bf26270 */
[----:B------:R-:W-:-:S05]  /*0c20*/  UMOV UR4, URZ ;  /* 0x0000003f00047c82 */ /* 0x000fca0008000000 */
[----:B------:R-:W-:-:S03]  /*0c30*/  PLOP3.LUT P0, PT, PT, PT, UP1, 0x80, 0x0 ;  /* 0x000000000000781c */ /* 0x000fc60003f0f018 */
[----:B------:R-:W-:-:S10]  /*0c40*/  @!UP0 ULDC UR10, c[0x0][0x9f0] ;  /* 0x00027c00000a8ab9 */ /* 0x000fd40000000800 */
[----:B------:R-:W-:Y:S05]  /*0c50*/  @!P0 BRA `(.L_x_2544) ;  /* 0x0000000000848947 */ /* 0x000fea0003800000 */
[----:B------:R-:W-:Y:S01]  /*0c60*/  IMAD.U32 R3, RZ, RZ, UR10 ;  /* 0x0000000aff037e24 */ /* 0x000fe2000f8e00ff */
[----:B------:R-:W-:Y:S01]  /*0c70*/  UIADD3 UR6, UR10, -0x1, UR9 ;  /* 0xffffffff0a067890 */ /* 0x000fe2000fffe009 */
[----:B------:R-:W-:-:S03]  /*0c80*/  UMOV UR4, URZ ;  /* 0x0000003f00047c82 */ /* 0x000fc60008000000 */
[-C--:B------:R-:W-:Y:S02]  /*0c90*/  IABS R0, R3.reuse ;  /* 0x0000000300007213 */ /* 0x080fe40000000000 */
[----:B------:R-:W-:Y:S01]  /*0ca0*/  IMAD.U32 R4, RZ, RZ, UR6 ;  /* 0x00000006ff047e24 */ /* 0x000fe2000f8e00ff */
[----:B------:R-:W-:Y:S01]  /*0cb0*/  IABS R5, R3 ;  /* 0x0000000300057213 */ /* 0x000fe20000000000 */
[----:B------:R-:W-:Y:S01]  /*0cc0*/  ULOP3.LUT UR6, UR6, UR10, URZ, 0x3c, !UPT ;  /* 0x0000000a06067292 */ /* 0x000fe2000f8e3c3f */
        /* <DEDUP_REMOVED lines=26> */
.L_x_2544:
[----:B------:R-:W-:Y:S01]  /*0e70*/  UIMAD UR38, UR38, UR4, URZ ;  /* 0x00000004262672a4 */ /* 0x000fe2000f8e023f */
[----:B------:R-:W-:Y:S01]  /*0e80*/  IMAD.U32 R0, RZ, RZ, UR9 ;  /* 0x00000009ff007e24 */ /* 0x000fe2000f8e00ff */
[----:B------:R-:W-:Y:S01]  /*0e90*/  MOV R3, UR4 ;  /* 0x0000000400037c02 */ /* 0x000fe20008000f00 */
[----:B------:R-:W-:Y:S01]  /*0ea0*/  USHF.R.S32.HI UR39, URZ, 0x1f, UR37 ;  /* 0x0000001f3f277899 */ /* 0x000fe20008011425 */
[----:B------:R-:W-:Y:S01]  /*0eb0*/  VIADD R17, R17, 0xffffff80 ;  /* 0xffffff8011117836 */ /* 0x000fe20000000000 */
[----:B------:R-:W-:Y:S01]  /*0ec0*/  UIMAD UR49, UR43, UR49, URZ ;  /* 0x000000312b3172a4 */ /* 0x000fe2000f8e023f */
[----:B------:R-:W-:Y:S02]  /*0ed0*/  VIADDMNMX R0, R3, UR38, R0, PT ;  /* 0x0000002603007c46 */ /* 0x000fe4000b800100 */
[----:B------:R-:W-:Y:S02]  /*0ee0*/  CS2R R28, SRZ ;  /* 0x00000000001c7805 */ /* 0x000fe4000001ff00 */
[----:B------:R-:W-:Y:S01]  /*0ef0*/  PLOP3.LUT P0, PT, PT, PT, PT, 0x80, 0x0 ;  /* 0x000000000000781c */ /* 0x000fe20003f0f070 */
[----:B------:R-:W-:Y:S01]  /*0f00*/  IMAD.MOV.U32 R2, RZ, RZ, RZ ;  /* 0x000000ffff027224 */ /* 0x000fe200078e00ff */
[----:B------:R-:W-:Y:S01]  /*0f10*/  R2UR UR46, R0 ;  /* 0x00000000002e72ca */ /* 0x000fe200000e0000 */
[----:B------:R-:W-:Y:S01]  /*0f20*/  IMAD.MOV.U32 R0, RZ, RZ, RZ ;  /* 0x000000ffff007224 */ /* 0x000fe200078e00ff */
        /* <DEDUP_REMOVED lines=11> */
[----:B------:R-:W-:Y:S01]  /*0fe0*/  UISETP.GT.AND UP0, UPT, UR46, UR38, UPT ;  /* 0x000000262e00728c */ /* 0x000fe2000bf04270 */
[----:B------:R-:W-:Y:S02]  /*0ff0*/  CS2R R52, SRZ ;  /* 0x0000000000347805 */ /* 0x000fe4000001ff00 */
[----:B------:R-:W-:-:S02]  /*1000*/  CS2R R48, SRZ ;  /* 0x0000000000307805 */ /* 0x000fc4000001ff00 */
[----:B------:R-:W-:Y:S02]  /*1010*/  CS2R R54, SRZ ;  /* 0x0000000000367805 */ /* 0x000fe4000001ff00 */
[----:B------:R-:W-:Y:S02]  /*1020*/  CS2R R50, SRZ ;  /* 0x0000000000327805 */ /* 0x000fe4000001ff00 */
[----:B------:R-:W-:Y:S02]  /*1030*/  CS2R R60, SRZ ;  /* 0x00000000003c7805 */ /* 0x000fe4000001ff00 */
[----:B------:R-:W-:Y:S02]  /*1040*/  PLOP3.LUT P1, PT, PT, PT, UP0, 0x80, 0x0 ;  /* 0x000000000000781c */ /* 0x000fe40003f2f008 */
        /* <DEDUP_REMOVED lines=41> */
[----:B------:R-:W-:Y:S01]  /*12e0*/  MOV R10, UR6 ;  /* 0x00000006000a7c02 */ /* 0x000fe20008000f00 */
        /* <DEDUP_REMOVED lines=8> */
.L_x_2546:
        /* <DEDUP_REMOVED lines=10> */
[----:B------:R-:W-:Y:S02]  /*1410*/  @UP0 ULDC.64 UR16, c[0x0][0x9a8] ;  /* 0x00026a0000100ab9 */ /* 0x000fe40000000a00 */
[----:B------:R-:W-:Y:S01]  /*1420*/  @UP1 ULDC.64 UR14, c[0x0][0x9b8] ;  /* 0x00026e00000e1ab9 */ /* 0x000fe20000000a00 */
[----:B------:R-:W-:Y:S02]  /*1430*/  @UP0 UIMAD UR8, UR39, UR16, URZ ;  /* 0x00000010270802a4 */ /* 0x000fe4000f8e023f */
[----:B------:R-:W-:Y:S02]  /*1440*/  @UP1 UIMAD UR10, UR39, UR14, URZ ;  /* 0x0000000e270a12a4 */ /* 0x000fe4000f8e023f */
[----:B------:R-:W-:Y:S02]  /*1450*/  @UP0 UIMAD.WIDE.U32 UR12, UR37, UR16, URZ ;  /* 0x00000010250c02a5 */ /* 0x000fe4000f8e003f */
[----:B------:R-:W-:Y:S02]  /*1460*/  @UP0 UIMAD UR17, UR37, UR17, UR8 ;  /* 0x00000011251102a4 */ /* 0x000fe4000f8e0208 */
[----:B------:R-:W-:-:S02]  /*1470*/  @UP0 USHF.R.S32.HI UR16, URZ, 0x1f, UR42 ;  /* 0x0000001f3f100899 */ /* 0x000fc4000801142a */
[----:B------:R-:W-:Y:S02]  /*1480*/  @UP1 USHF.R.S32.HI UR19, URZ, 0x1f, UR42 ;  /* 0x0000001f3f131899 */ /* 0x000fe4000801142a */
[----:B------:R-:W-:Y:S02]  /*1490*/  @UP1 UIMAD.WIDE.U32 UR8, UR37, UR14, URZ ;  /* 0x0000000e250812a5 */ /* 0x000fe4000f8e003f */
[----:B------:R-:W-:Y:S02]  /*14a0*/  @UP1 UIMAD UR18, UR37, UR15, UR10 ;  /* 0x0000000f251212a4 */ /* 0x000fe4000f8e020a */
[----:B------:R-:W-:Y:S01]  /*14b0*/  @UP0 UIADD3 UR13, UR13, UR17, URZ ;  /* 0x000000110d0d0290 */ /* 0x000fe2000fffe03f */
[----:B------:R-:W-:Y:S01]  /*14c0*/  @UP0 ULDC.64 UR14, c[0x0][0x9b0] ;  /* 0x00026c00000e0ab9 */ /* 0x000fe20000000a00 */
[----:B------:R-:W-:Y:S01]  /*14d0*/  @UP1 ULDC.64 UR10, c[0x0][0x9c0] ;  /* 0x00027000000a1ab9 */ /* 0x000fe20000000a00 */
        /* <DEDUP_REMOVED lines=25> */
.L_x_2641:
[----:B------:R-:W-:-:S06]  /*1670*/  ULOP3.LUT UR4, UR36, 0x1, URZ, 0xfc, !UPT ;  /* 0x0000000124047892 */ /* 0x000fcc000f8efc3f */
[----:B------:R-:W-:-:S05]  /*1680*/  IMAD.U32 R2, RZ, RZ, UR4 ;  /* 0x00000004ff027e24 */ /* 0x000fca000f8e00ff */
[----:B------:R-:W-:-:S13]  /*1690*/  ISETP.NE.AND P0, PT, R2, 0x3, PT ;  /* 0x000000030200780c */ /* 0x000fda0003f05270 */
[----:B------:R-:W-:Y:S05]  /*16a0*/  @!P0 BRA `(.L_x_2548) ;  /* 0x0000000000048947 */ /* 0x000fea0003800000 */
[----:B------:R-:W-:Y:S01]  /*16b0*/  BPT.TRAP 0x1 ;  /* 0x000000040000795c */ /* 0x000fe20000300000 */
.L_x_2548:
[----:B------:R1:W2:Y:S01]  /*16c0*/  SYNCS.PHASECHK.TRANS64.TRYWAIT P1, [UR41+0x22830], R6 ;  /* 0x02283006ff0075a7 */ /* 0x0002a20008020169 */
[----:B------:R-:W-:Y:S05]  /*16d0*/  @!P0 BRA `(.L_x_2549) ;  /* 0x0000000000048947 */ /* 0x000fea0003800000 */
[----:B------:R-:W-:Y:S01]  /*16e0*/  BPT.TRAP 0x1 ;  /* 0x000000040000795c */ /* 0x000fe20000300000 */
.L_x_2549:
[----:B------:R-:W-:-:S05]  /*16f0*/  IMAD.U32 R2, RZ, RZ, UR45 ;  /* 0x0000002dff027e24 */ /* 0x000fca000f8e00ff */
[----:B------:R-:W-:Y:S01]  /*1700*/  LOP3.LUT R2, R2, 0x10000, RZ, 0xfc, !PT ;  /* 0x0001000002027812 */ /* 0x000fe200078efcff */
[----:B--2---:R-:W-:Y:S06]  /*1710*/  @P1 BRA `(.L_x_2550) ;  /* 0x0000000000081947 */ /* 0x004fec0003800000 */
[----:B------:R-:W2:Y:S02]  /*1720*/  SYNCS.PHASECHK.TRANS64.TRYWAIT P1, [UR41+0x22830], R6 ;  /* 0x02283006ff0075a7 */ /* 0x000ea40008020169 */
[----:B--2---:R-:W-:Y:S05]  /*1730*/  @!P1 BRA `(.L_x_2551) ;  /* 0x0000012c00b49947 */ /* 0x004fea0003800000 */
.L_x_2550:
[----:B------:R-:W-:Y:S05]  /*1740*/  WARPSYNC.ALL ;  /* 0x0000000000007948 */ /* 0x000fea0003800000 */
[----:B0-----:R-:W-:Y:S01]  /*1750*/  IMAD.MOV.U32 R3, RZ, RZ, 0x40000040 ;  /* 0x40000040ff037424 */ /* 0x001fe200078e00ff */
        /* <DEDUP_REMOVED lines=138> */
.L_x_2552:
[----:B------:R-:W-:Y:S01]  /*2000*/  LOP3.LUT R10, R105, 0xffffff80, RZ, 0xc0, !PT ;  /* 0xffffff80690a7812 */ /* 0x000fe200078ec0ff */
[C---:B-12---:R-:W-:Y:S01]  /*2010*/  FMUL.FTZ R6, R0.reuse, R58 ;  /* 0x0000003a00067220 */ /* 0x046fe20000410000 */
[----:B------:R-:W-:Y:S01]  /*2020*/  FMUL.FTZ R59, R0, R59 ;  /* 0x0000003b003b7220 */ /* 0x000fe20000410000 */
[----:B------:R-:W-:Y:S01]  /*2030*/  LEA.HI R104, R104, R17, RZ, 0x2 ;  /* 0x0000001168687211 */ /* 0x000fe200078f10ff */
[C---:B------:R-:W-:Y:S01]  /*2040*/  FMUL.FTZ R74, R0.reuse, R74 ;  /* 0x0000004a004a7220 */ /* 0x040fe20000410000 */
[C---:B------:R-:W-:Y:S02]  /*2050*/  IMAD.IADD R10, R17.reuse, 0x1, -R10 ;  /* 0x00000001110a7824 */ /* 0x040fe400078e0a0a */
[C---:B------:R-:W-:Y:S01]  /*2060*/  FMUL.FTZ R5, R0.reuse, R89 ;  /* 0x0000005900057220 */ /* 0x040fe20000410000 */
[----:B------:R-:W-:Y:S01]  /*2070*/  FMUL.FTZ R20, R0, R76 ;  /* 0x0000004c00147220 */ /* 0x000fe20000410000 */
[----:B------:R0:W-:Y:S01]  /*2080*/  MUFU.TANH R89, R59 ;  /* 0x0000003b00597308 */ /* 0x0001e20000002400 */
[----:B------:R-:W-:Y:S01]  /*2090*/  LOP3.LUT R104, R104, 0xfffffffc, RZ, 0xc0, !PT ;  /* 0xfffffffc68687812 */ /* 0x000fe200078ec0ff */
[C---:B------:R-:W-:Y:S01]  /*20a0*/  FMUL.FTZ R62, R0.reuse, R62 ;  /* 0x0000003e003e7220 */ /* 0x040fe20000410000 */
[----:B------:R-:W-:Y:S01]  /*20b0*/  SHF.R.S32.HI R7, RZ, 0x1f, R10 ;  /* 0x0000001fff077819 */ /* 0x000fe2000001140a */
[C---:B------:R-:W-:Y:S01]  /*20c0*/  FMUL.FTZ R58, R0.reuse, R61 ;  /* 0x0000003d003a7220 */ /* 0x040fe20000410000 */
[C---:B------:R-:W-:Y:S01]  /*20d0*/  FMUL.FTZ R21, R0.reuse, R77 ;  /* 0x0000004d00157220 */ /* 0x040fe20000410000 */
[----:B------:R-:W-:Y:S01]  /*20e0*/  IMAD.IADD R104, R17, 0x1, -R104 ;  /* 0x0000000111687824 */ /* 0x000fe200078e0a68 */
[CC--:B------:R-:W-:Y:S01]  /*20f0*/  LEA.HI R13, R7.reuse, R10.reuse, RZ, 0x2 ;  /* 0x0000000a070d7211 */ /* 0x0c0fe200078f10ff */
[----:B------:R1:W-:Y:S01]  /*2100*/  MUFU.TANH R76, R6 ;  /* 0x00000006004c7308 */ /* 0x0003e20000002400 */
[----:B------:R-:W-:Y:S01]  /*2110*/  LEA.HI R7, R7, R10, RZ, 0x5 ;  /* 0x0000000a07077211 */ /* 0x000fe200078f28ff */
[----:B------:R-:W-:Y:S01]  /*2120*/  UISETP.NE.AND UP0, UPT, UR44, URZ, UPT ;  /* 0x0000003f2c00728c */ /* 0x000fe2000bf05270 */
[----:B0-----:R-:W-:Y:S01]  /*2130*/  SHF.R.S32.HI R59, RZ, 0x1f, R13 ;  /* 0x0000001fff3b7819 */ /* 0x001fe2000001140d */
[----:B------:R-:W-:Y:S01]  /*2140*/  FMUL.FTZ R17, R0, R64 ;  /* 0x0000004000117220 */ /* 0x000fe20000410000 */
[----:B------:R-:W-:Y:S01]  /*2150*/  SHF.R.S32.HI R7, RZ, 0x5, R7 ;  /* 0x00000005ff077819 */ /* 0x000fe20000011407 */
[----:B------:R-:W-:Y:S01]  /*2160*/  UMOV UR7, 0xffffff60 ;  /* 0xffffff6000077882 */ /* 0x000fe20000000000 */
[----:B------:R-:W-:Y:S01]  /*2170*/  LEA.HI R61, R106, R106, RZ, 0x1 ;  /* 0x0000006a6a3d7211 */ /* 0x000fe200078f08ff */
[----:B------:R0:W-:Y:S01]  /*2180*/  MUFU.TANH R119, R74 ;  /* 0x0000004a00777308 */ /* 0x0001e20000002400 */
[----:B-1----:R-:W-:Y:S01]  /*2190*/  SHF.R.S32.HI R6, RZ, 0x2, R13 ;  /* 0x00000002ff067819 */ /* 0x002fe2000001140d */
[----:B------:R-:W-:Y:S01]  /*21a0*/  UIMAD UR7, UR46, UR7, 0xa1 ;  /* 0x000000a12e0774a4 */ /* 0x000fe2000f8e0207 */
[----:B------:R-:W-:Y:S01]  /*21b0*/  LOP3.LUT R61, R61, 0x3fffffe, RZ, 0xc0, !PT ;  /* 0x03fffffe3d3d7812 */ /* 0x000fe200078ec0ff */
[----:B------:R-:W-:Y:S01]  /*21c0*/  FMUL.FTZ R90, R0, R90 ;  /* 0x0000005a005a7220 */ /* 0x000fe20000410000 */
[----:B------:R-:W-:Y:S01]  /*21d0*/  PLOP3.LUT P1, PT, PT, PT, UP0, 0x80, 0x0 ;  /* 0x000000000000781c */ /* 0x000fe20003f2f008 */
[----:B------:R-:W-:Y:S01]  /*21e0*/  @UP0 ULDC UR6, c[0x0][0x44c] ;  /* 0x0001130000060ab9 */ /* 0x000fe20000000800 */
[----:B------:R-:W-:Y:S01]  /*21f0*/  IADD3 R61, R106, -R61, RZ ;  /* 0x8000003d6a3d7210 */ /* 0x000fe20007ffe0ff */
[----:B------:R1:W-:Y:S01]  /*2200*/  MUFU.TANH R77, R62 ;  /* 0x0000003e004d7308 */ /* 0x0003e20000002400 */
[C---:B0-----:R-:W-:Y:S01]  /*2210*/  FMUL.FTZ R74, R0.reuse, R56 ;  /* 0x00000038004a7220 */ /* 0x041fe20000410000 */
[C---:B------:R-:W-:Y:S01]  /*2220*/  FMUL.FTZ R56, R0.reuse, R57 ;  /* 0x0000003900387220 */ /* 0x040fe20000410000 */
[C---:B------:R-:W-:Y:S01]  /*2230*/  FMUL.FTZ R57, R0.reuse, R60 ;  /* 0x0000003c00397220 */ /* 0x040fe20000410000 */
[----:B------:R-:W-:Y:S01]  /*2240*/  LEA.HI R60, R59, R6, RZ, 0x3 ;  /* 0x000000063b3c7211 */ /* 0x000fe200078f18ff */
[C---:B------:R-:W-:Y:S01]  /*2250*/  FMUL.FTZ R91, R0.reuse, R91 ;  /* 0x0000005b005b7220 */ /* 0x040fe20000410000 */
[----:B------:R-:W-:Y:S01]  /*2260*/  PLOP3.LUT P2, PT, PT, PT, UP0, 0x80, 0x0 ;  /* 0x000000000000781c */ /* 0x000fe20003f4f008 */
[C---:B------:R-:W-:Y:S01]  /*2270*/  FMUL.FTZ R103, R0.reuse, R103 ;  /* 0x0000006700677220 */ /* 0x040fe20000410000 */
[C---:B------:R-:W-:Y:S01]  /*2280*/  FMUL.FTZ R66, R0.reuse, R66 ;  /* 0x0000004200427220 */ /* 0x040fe20000410000 */
[----:B-1----:R-:W-:Y:S01]  /*2290*/  LEA R62, R7, UR48, 0x4 ;  /* 0x00000030073e7c11 */ /* 0x002fe2000f8e20ff */
[----:B------:R-:W-:Y:S01]  /*22a0*/  FMUL.FTZ R94, R0, R94 ;  /* 0x0000005e005e7220 */ /* 0x000fe20000410000 */
[----:B------:R-:W-:Y:S01]  /*22b0*/  LOP3.LUT R7, R60, 0xfffffff8, RZ, 0xc0, !PT ;  /* 0xfffffff83c077812 */ /* 0x000fe200078ec0ff */
[----:B------:R-:W-:Y:S01]  /*22c0*/  FMUL.FTZ R59, R0, R65 ;  /* 0x00000041003b7220 */ /* 0x000fe20000410000 */
[----:B------:R-:W-:Y:S01]  /*22d0*/  LEA.HI R60, R104, R104, RZ, 0x1 ;  /* 0x00000068683c7211 */ /* 0x000fe200078f08ff */
[----:B------:R-:W-:Y:S01]  /*22e0*/  MUFU.TANH R113, R103 ;  /* 0x0000006700717308 */ /* 0x000fe20000002400 */
[----:B------:R-:W-:Y:S01]  /*22f0*/  IADD3 R62, R62, R6, -R7 ;  /* 0x000000063e3e7210 */ /* 0x000fe20007ffe807 */
[----:B------:R-:W-:Y:S01]  /*2300*/  FMUL.FTZ R95, R0, R95 ;  /* 0x0000005f005f7220 */ /* 0x000fe20000410000 */
[----:B------:R-:W-:Y:S01]  /*2310*/  LOP3.LUT R7, R60, 0x1ffffffe, RZ, 0xc0, !PT ;  /* 0x1ffffffe3c077812 */ /* 0x000fe200078ec0ff */
[----:B------:R-:W-:Y:S01]  /*2320*/  ULDC UR11, c[0x0][0x288] ;  /* 0x0000a200000b7ab9 */ /* 0x000fe20000000800 */
[----:B------:R-:W-:Y:S01]  /*2330*/  FMUL.FTZ R98, R0, R98 ;  /* 0x0000006200627220 */ /* 0x000fe20000410000 */
[----:B------:R-:W-:-:S02]  /*2340*/  IMAD R61, R61, 0x40, R62 ;  /* 0x000000403d3d7824 */ /* 0x000fc400078e023e */
[----:B------:R-:W-:Y:S01]  /*2350*/  FMUL.FTZ R99, R0, R99 ;  /* 0x0000006300637220 */ /* 0x000fe20000410000 */
[----:B------:R-:W-:Y:S01]  /*2360*/  IMAD.IADD R6, R104, 0x1, -R7 ;  /* 0x0000000168067824 */ /* 0x000fe200078e0a07 */
[----:B------:R0:W-:Y:S01]  /*2370*/  MUFU.TANH R65, R66 ;  /* 0x0000004200417308 */ /* 0x0001e20000002400 */
[C---:B------:R-:W-:Y:S01]  /*2380*/  FMUL.FTZ R102, R0.reuse, R102 ;  /* 0x0000006600667220 */ /* 0x040fe20000410000 */
[----:B------:R-:W-:Y:S01]  /*2390*/  FMUL.FTZ R75, R0, R75 ;  /* 0x0000004b004b7220 */ /* 0x000fe20000410000 */
[----:B------:R-:W-:Y:S02]  /*23a0*/  IMAD R6, R6, 0x8, R61 ;  /* 0x0000000806067824 */ /* 0x000fe400078e023d */
[C---:B------:R-:W-:Y:S01]  /*23b0*/  FMUL.FTZ R78, R0.reuse, R78 ;  /* 0x0000004e004e7220 */ /* 0x040fe20000410000 */
[C---:B------:R-:W-:Y:S01]  /*23c0*/  FMUL.FTZ R79, R0.reuse, R79 ;  /* 0x0000004f004f7220 */ /* 0x040fe20000410000 */
[----:B------:R-:W-:Y:S01]  /*23d0*/  FMUL.FTZ R82, R0, R82 ;  /* 0x0000005200527220 */ /* 0x000fe20000410000 */
[----:B------:R-:W-:Y:S01]  /*23e0*/  @P1 IMAD.HI.U32 R7, R6, UR6, RZ ;  /* 0x0000000606071c27 */ /* 0x000fe2000f8e00ff */
[----:B------:R-:W-:Y:S01]  /*23f0*/  @UP0 ULDC UR6, c[0x0][0x450] ;  /* 0x0001140000060ab9 */ /* 0x000fe20000000800 */
[----:B------:R-:W1:Y:S02]  /*2400*/  MUFU.TANH R90, R90 ;  /* 0x0000005a005a7308 */ /* 0x000e640000002400 */
[C---:B------:R-:W-:Y:S01]  /*2410*/  FMUL.FTZ R83, R0.reuse, R83 ;  /* 0x0000005300537220 */ /* 0x040fe20000410000 */
[----:B------:R-:W-:Y:S01]  /*2420*/  IMAD.MOV.U32 R64, RZ, RZ, R6 ;  /* 0x000000ffff407224 */ /* 0x000fe200078e0006 */
[----:B------:R-:W-:Y:S01]  /*2430*/  @P2 SHF.R.U32.HI R64, RZ, UR6, R7 ;  /* 0x00000006ff402c19 */ /* 0x000fe20008011607 */
[----:B------:R-:W-:Y:S01]  /*2440*/  UIMAD UR6, UR46, -0xa0, UR49 ;  /* 0xffffff602e0678a4 */ /* 0x000fe2000f8e0231 */
[----:B------:R-:W-:Y:S01]  /*2450*/  LOP3.LUT R7, R13, 0x7ffffffc, RZ, 0xc0, !PT ;  /* 0x7ffffffc0d077812 */ /* 0x000fe200078ec0ff */
[C---:B------:R-:W-:Y:S01]  /*2460*/  FMUL.FTZ R86, R0.reuse, R86 ;  /* 0x0000005600567220 */ /* 0x040fe20000410000 */
[----:B------:R-:W-:Y:S01]  /*2470*/  FMUL.FTZ R87, R0, R87 ;  /* 0x0000005700577220 */ /* 0x000fe20000410000 */
[----:B------:R-:W2:Y:S01]  /*2480*/  SHFL.IDX PT, R62, R64, 0x1, 0x1c1f ;  /* 0x003c1f00403e7f89 */ /* 0x000ea200000e0000 */
[----:B------:R-:W-:Y:S01]  /*2490*/  UIADD3 UR6, UR6, 0xa0, URZ ;  /* 0x000000a006067890 */ /* 0x000fe2000fffe03f */
[----:B------:R-:W-:Y:S01]  /*24a0*/  IMAD.IADD R7, R10, 0x1, -R7 ;  /* 0x000000010a077824 */ /* 0x000fe200078e0a07 */
[----:B------:R-:W3:Y:S01]  /*24b0*/  MUFU.TANH R91, R91 ;  /* 0x0000005b005b7308 */ /* 0x000ee20000002400 */
[----:B------:R-:W-:-:S02]  /*24c0*/  IMAD.U32 R10, RZ, RZ, UR7 ;  /* 0x00000007ff0a7e24 */ /* 0x000fc4000f8e00ff */
[C---:B------:R-:W-:Y:S01]  /*24d0*/  FMUL.FTZ R15, R0.reuse, R101 ;  /* 0x00000065000f7220 */ /* 0x040fe20000410000 */
[C---:B------:R-:W-:Y:S01]  /*24e0*/  FMUL.FTZ R12, R0.reuse, R97 ;  /* 0x00000061000c7220 */ /* 0x040fe20000410000 */
[----:B0-----:R-:W-:Y:S02]  /*24f0*/  IMAD.U32 R66, RZ, RZ, UR6 ;  /* 0x00000006ff427e24 */ /* 0x001fe4000f8e00ff */
[C---:B------:R-:W-:Y:S01]  /*2500*/  FMUL.FTZ R63, R0.reuse, R63 ;  /* 0x0000003f003f7220 */ /* 0x040fe20000410000 */
[C---:B------:R-:W-:Y:S01]  /*2510*/  IMAD R103, R7.reuse, -0x2, R10 ;  /* 0xfffffffe07677824 */ /* 0x040fe200078e020a */
[----:B------:R-:W-:Y:S01]  /*2520*/  MOV R10, UR49 ;  /* 0x00000031000a7c02 */ /* 0x000fe20008000f00 */
[----:B------:R-:W0:Y:S01]  /*2530*/  MUFU.TANH R94, R94 ;  /* 0x0000005e005e7308 */ /* 0x000e220000002400 */
[----:B------:R-:W-:Y:S02]  /*2540*/  IMAD R66, R7, -0x2, R66 ;  /* 0xfffffffe07427824 */ /* 0x000fe400078e0242 */
[C---:B------:R-:W-:Y:S01]  /*2550*/  FMUL.FTZ R9, R0.reuse, R93 ;  /* 0x0000005d00097220 */ /* 0x040fe20000410000 */
[----:B------:R-:W-:Y:S01]  /*2560*/  IADD3 R103, R103, -UR11, R10 ;  /* 0x8000000b67677c10 */ /* 0x000fe2000fffe00a */
[C---:B------:R-:W-:Y:S01]  /*2570*/  FMUL.FTZ R67, R0.reuse, R67 ;  /* 0x0000004300437220 */ /* 0x040fe20000410000 */
[C---:B------:R-:W-:Y:S01]  /*2580*/  FMUL.FTZ R70, R0.reuse, R70 ;  /* 0x0000004600467220 */ /* 0x040fe20000410000 */
[C---:B------:R-:W-:Y:S01]  /*2590*/  FMUL.FTZ R71, R0.reuse, R71 ;  /* 0x0000004700477220 */ /* 0x040fe20000410000 */
[C---:B------:R-:W-:Y:S01]  /*25a0*/  FMUL.FTZ R18, R0.reuse, R72 ;  /* 0x0000004800127220 */ /* 0x040fe20000410000 */
[----:B------:R-:W4:Y:S01]  /*25b0*/  MUFU.TANH R95, R95 ;  /* 0x0000005f005f7308 */ /* 0x000f220000002400 */
[C---:B------:R-:W-:Y:S01]  /*25c0*/  FMUL.FTZ R72, R0.reuse, R85 ;  /* 0x0000005500487220 */ /* 0x040fe20000410000 */
[C---:B------:R-:W-:Y:S01]  /*25d0*/  FMUL.FTZ R42, R0.reuse, R42 ;  /* 0x0000002a002a7220 */ /* 0x040fe20000410000 */
[C---:B------:R-:W-:Y:S01]  /*25e0*/  FMUL.FTZ R43, R0.reuse, R43 ;  /* 0x0000002b002b7220 */ /* 0x040fe20000410000 */
[----:B------:R-:W-:Y:S01]  /*25f0*/  FMUL.FTZ R60, R0, R68 ;  /* 0x00000044003c7220 */ /* 0x000fe20000410000 */
[----:B--2---:R-:W-:Y:S01]  /*2600*/  VIADDMNMX R13, R62, R103, R66, PT ;  /* 0x000000673e0d7246 */ /* 0x004fe20003800142 */
[C---:B------:R-:W-:Y:S01]  /*2610*/  FMUL.FTZ R46, R0.reuse, R46 ;  /* 0x0000002e002e7220 */ /* 0x040fe20000410000 */
[C---:B------:R-:W-:Y:S01]  /*2620*/  FMUL.FTZ R47, R0.reuse, R47 ;  /* 0x0000002f002f7220 */ /* 0x040fe20000410000 */
[----:B------:R-:W2:Y:S01]  /*2630*/  MUFU.TANH R98, R98 ;  /* 0x0000006200627308 */ /* 0x000ea20000002400 */
        /* <DEDUP_REMOVED lines=8> */
[----:B---3--:R-:W-:Y:S01]  /*26c0*/  FSEL R123, R91, -INF , P2 ;  /* 0xff8000005b7b7808 */ /* 0x008fe20001000000 */
[C---:B------:R-:W-:Y:S01]  /*26d0*/  FMUL.FTZ R51, R0.reuse, R51 ;  /* 0x0000003300337220 */ /* 0x040fe20000410000 */
[----:B------:R-:W-:Y:S01]  /*26e0*/  ISETP.GT.AND P1, PT, R13, 0x9, PT ;  /* 0x000000090d00780c */ /* 0x000fe20003f24270 */
[----:B------:R-:W-:Y:S01]  /*26f0*/  FMUL.FTZ R54, R0, R54 ;  /* 0x0000003600367220 */ /* 0x000fe20000410000 */
[----:B0-----:R-:W-:Y:S01]  /*2700*/  FSEL R121, R94, -INF , P3 ;  /* 0xff8000005e797808 */ /* 0x001fe20001800000 */
[C---:B------:R-:W-:Y:S01]  /*2710*/  FMUL.FTZ R61, R0.reuse, R69 ;  /* 0x00000045003d7220 */ /* 0x040fe20000410000 */
[----:B------:R-:W-:Y:S01]  /*2720*/  FMNMX.FTZ R10, R125, R123, !PT ;  /* 0x0000007b7d0a7209 */ /* 0x000fe20007810000 */
[----:B------:R-:W0:Y:S01]  /*2730*/  MUFU.TANH R102, R102 ;  /* 0x0000006600667308 */ /* 0x000e220000002400 */
[----:B------:R-:W-:Y:S01]  /*2740*/  ISETP.GT.AND P2, PT, R13, 0x10, PT ;  /* 0x000000100d00780c */ /* 0x000fe20003f44270 */
[C---:B------:R-:W-:Y:S01]  /*2750*/  FMUL.FTZ R55, R0.reuse, R55 ;  /* 0x0000003700377220 */ /* 0x040fe20000410000 */
[----:B----4-:R-:W-:Y:S01]  /*2760*/  FSEL R105, R95, -INF , P1 ;  /* 0xff8000005f697808 */ /* 0x010fe20000800000 */
[C---:B------:R-:W-:Y:S01]  /*2770*/  FMUL.FTZ R26, R0.reuse, R26 ;  /* 0x0000001a001a7220 */ /* 0x040fe20000410000 */
[----:B------:R-:W-:Y:S01]  /*2780*/  FMNMX.FTZ R10, R121, R10, !PT ;  /* 0x0000000a790a7209 */ /* 0x000fe20007810000 */
[----:B------:R-:W-:Y:S01]  /*2790*/  FMUL.FTZ R30, R0, R30 ;  /* 0x0000001e001e7220 */ /* 0x000fe20000410000 */
[----:B------:R-:W-:Y:S01]  /*27a0*/  ISETP.GT.AND P1, PT, R13, 0x11, PT ;  /* 0x000000110d00780c */ /* 0x000fe20003f24270 */
[----:B------:R-:W3:Y:S01]  /*27b0*/  MUFU.TANH R75, R75 ;  /* 0x0000004b004b7308 */ /* 0x000ee20000002400 */
[----:B--2---:R-:W-:Y:S01]  /*27c0*/  FSEL R117, R98, -INF , P2 ;  /* 0xff80000062757808 */ /* 0x004fe20001000000 */
[C---:B------:R-:W-:Y:S01]  /*27d0*/  FMUL.FTZ R34, R0.reuse, R34 ;  /* 0x0000002200227220 */ /* 0x040fe20000410000 */
[----:B------:R-:W-:Y:S01]  /*27e0*/  FMNMX.FTZ R10, R105, R10, !PT ;  /* 0x0000000a690a7209 */ /* 0x000fe20007810000 */
[C---:B------:R-:W-:Y:S01]  /*27f0*/  FMUL.FTZ R38, R0.reuse, R38 ;  /* 0x0000002600267220 */ /* 0x040fe20000410000 */
[----:B------:R-:W-:Y:S01]  /*2800*/  ISETP.GT.AND P2, PT, R13, 0x18, PT ;  /* 0x000000180d00780c */ /* 0x000fe20003f44270 */
[C---:B------:R-:W-:Y:S01]  /*2810*/  FMUL.FTZ R23, R0.reuse, R81 ;  /* 0x0000005100177220 */ /* 0x040fe20000410000 */
[----:B-1----:R-:W-:Y:S01]  /*2820*/  FSEL R111, R99, -INF , P1 ;  /* 0xff800000636f7808 */ /* 0x002fe20000800000 */
[----:B------:R-:W1:Y:S01]  /*2830*/  MUFU.TANH R78, R78 ;  /* 0x0000004e004e7308 */ /* 0x000e620000002400 */
[----:B------:R-:W-:Y:S01]  /*2840*/  FMNMX.FTZ R10, R117, R10, !PT ;  /* 0x0000000a750a7209 */ /* 0x000fe20007810000 */
[C---:B------:R-:W-:Y:S01]  /*2850*/  FMUL.FTZ R4, R0.reuse, R88 ;  /* 0x0000005800047220 */ /* 0x040fe20000410000 */
[----:B------:R-:W-:Y:S01]  /*2860*/  ISETP.GT.AND P1, PT, R13, 0x19, PT ;  /* 0x000000190d00780c */ /* 0x000fe20003f24270 */
[----:B------:R-:W-:Y:S01]  /*2870*/  FMUL.FTZ R8, R0, R92 ;  /* 0x0000005c00087220 */ /* 0x000fe20000410000 */
[----:B0-----:R-:W-:Y:S01]  /*2880*/  FSEL R107, R102, -INF , P2 ;  /* 0xff800000666b7808 */ /* 0x001fe20001000000 */
[----:B------:R-:W-:Y:S01]  /*2890*/  ULDC UR6, c[0x0][0x988] ;  /* 0x0002620000067ab9 */ /* 0x000fe20000000800 */
[----:B------:R-:W-:Y:S01]  /*28a0*/  FMNMX.FTZ R10, R111, R10, !PT ;  /* 0x0000000a6f0a7209 */ /* 0x000fe20007810000 */
[----:B------:R-:W0:Y:S01]  /*28b0*/  MUFU.TANH R79, R79 ;  /* 0x0000004f004f7308 */ /* 0x000e220000002400 */
[----:B------:R-:W-:Y:S01]  /*28c0*/  ISETP.GT.AND P2, PT, R13, 0x20, PT ;  /* 0x000000200d00780c */ /* 0x000fe20003f44270 */
[C---:B------:R-:W-:Y:S01]  /*28d0*/  FMUL.FTZ R24, R0.reuse, R24 ;  /* 0x0000001800187220 */ /* 0x040fe20000410000 */
[----:B------:R-:W-:Y:S01]  /*28e0*/  FSEL R113, R113, -INF , P1 ;  /* 0xff80000071717808 */ /* 0x000fe20000800000 */
[C---:B------:R-:W-:Y:S01]  /*28f0*/  FMUL.FTZ R11, R0.reuse, R96 ;  /* 0x00000060000b7220 */ /* 0x040fe20000410000 */
[----:B------:R-:W-:Y:S01]  /*2900*/  FMNMX.FTZ R10, R107, R10, !PT ;  /* 0x0000000a6b0a7209 */ /* 0x000fe20007810000 */
[C---:B------:R-:W-:Y:S01]  /*2910*/  FMUL.FTZ R29, R0.reuse, R29 ;  /* 0x0000001d001d7220 */ /* 0x040fe20000410000 */
[----:B------:R-:W-:Y:S01]  /*2920*/  ISETP.GT.AND P1, PT, R13, 0x21, PT ;  /* 0x000000210d00780c */ /* 0x000fe20003f24270 */
[----:B------:R-:W2:Y:S01]  /*2930*/  MUFU.TANH R82, R82 ;  /* 0x0000005200527308 */ /* 0x000ea20000002400 */
[----:B------:R-:W-:Y:S01]  /*2940*/  FSEL R119, R119, -INF , P2 ;  /* 0xff80000077777808 */ /* 0x000fe20001000000 */
[C---:B------:R-:W-:Y:S01]  /*2950*/  FMUL.FTZ R14, R0.reuse, R100 ;  /* 0x00000064000e7220 */ /* 0x040fe20000410000 */
[----:B------:R-:W-:Y:S01]  /*2960*/  FMNMX.FTZ R10, R113, R10, !PT ;  /* 0x0000000a710a7209 */ /* 0x000fe20007810000 */
[C---:B------:R-:W-:Y:S01]  /*2970*/  FMUL.FTZ R53, R0.reuse, R53 ;  /* 0x0000003500357220 */ /* 0x040fe20000410000 */
[----:B------:R-:W-:Y:S01]  /*2980*/  ISETP.GT.AND P2, PT, R13, 0x28, PT ;  /* 0x000000280d00780c */ /* 0x000fe20003f44270 */
[C---:B------:R-:W-:Y:S01]  /*2990*/  FMUL.FTZ R32, R0.reuse, R32 ;  /* 0x0000002000207220 */ /* 0x040fe20000410000 */
[----:B---3--:R-:W-:Y:S01]  /*29a0*/  FSEL R115, R75, -INF , P1 ;  /* 0xff8000004b737808 */ /* 0x008fe20000800000 */
[----:B------:R-:W3:Y:S01]  /*29b0*/  MUFU.TANH R83, R83 ;  /* 0x0000005300537308 */ /* 0x000ee20000002400 */
[----:B------:R-:W-:Y:S01]  /*29c0*/  FMNMX.FTZ R10, R119, R10, !PT ;  /* 0x0000000a770a7209 */ /* 0x000fe20007810000 */
[C---:B------:R-:W-:Y:S01]  /*29d0*/  FMUL.FTZ R19, R0.reuse, R73 ;  /* 0x0000004900137220 */ /* 0x040fe20000410000 */
[----:B------:R-:W-:Y:S01]  /*29e0*/  ISETP.GT.AND P1, PT, R13, 0x29, PT ;  /* 0x000000290d00780c */ /* 0x000fe20003f24270 */
[----:B------:R-:W-:Y:S01]  /*29f0*/  FMUL.FTZ R22, R0, R80 ;  /* 0x0000005000167220 */ /* 0x000fe20000410000 */
[----:B-1----:R-:W-:Y:S01]  /*2a00*/  FSEL R109, R78, -INF , P2 ;  /* 0xff8000004e6d7808 */ /* 0x002fe20001000000 */
[C---:B------:R-:W-:Y:S01]  /*2a10*/  FMUL.FTZ R28, R0.reuse, R28 ;  /* 0x0000001c001c7220 */ /* 0x040fe20000410000 */
[----:B------:R-:W-:Y:S01]  /*2a20*/  FMNMX.FTZ R10, R115, R10, !PT ;  /* 0x0000000a730a7209 */ /* 0x000fe20007810000 */
[----:B------:R-:W1:Y:S01]  /*2a30*/  MUFU.TANH R86, R86 ;  /* 0x0000005600567308 */ /* 0x000e620000002400 */
[----:B------:R-:W-:Y:S01]  /*2a40*/  ISETP.GT.AND P2, PT, R13, 0x30, PT ;  /* 0x000000300d00780c */ /* 0x000fe20003f44270 */
[C---:B------:R-:W-:Y:S01]  /*2a50*/  FMUL.FTZ R73, R0.reuse, R84 ;  /* 0x0000005400497220 */ /* 0x040fe20000410000 */
[----:B0-----:R-:W-:Y:S01]  /*2a60*/  FSEL R101, R79, -INF , P1 ;  /* 0xff8000004f657808 */ /* 0x001fe20000800000 */
[C---:B------:R-:W-:Y:S01]  /*2a70*/  FMUL.FTZ R25, R0.reuse, R25 ;  /* 0x0000001900197220 */ /* 0x040fe20000410000 */
[----:B------:R-:W-:Y:S01]  /*2a80*/  FMNMX.FTZ R10, R109, R10, !PT ;  /* 0x0000000a6d0a7209 */ /* 0x000fe20007810000 */
[----:B------:R-:W-:Y:S01]  /*2a90*/  FMUL.FTZ R44, R0, R44 ;  /* 0x0000002c002c7220 */ /* 0x000fe20000410000 */
[----:B------:R-:W-:Y:S01]  /*2aa0*/  ISETP.GT.AND P1, PT, R13, 0x31, PT ;  /* 0x000000310d00780c */ /* 0x000fe20003f24270 */
[----:B------:R-:W0:Y:S01]  /*2ab0*/  MUFU.TANH R87, R87 ;  /* 0x0000005700577308 */ /* 0x000e220000002400 */
[----:B--2---:R-:W-:Y:S01]  /*2ac0*/  FSEL R99, R82, -INF , P2 ;  /* 0xff80000052637808 */ /* 0x004fe20001000000 */
[C---:B------:R-:W-:Y:S01]  /*2ad0*/  FMUL.FTZ R48, R0.reuse, R48 ;  /* 0x0000003000307220 */ /* 0x040fe20000410000 */
[----:B------:R-:W-:Y:S01]  /*2ae0*/  FMNMX.FTZ R10, R101, R10, !PT ;  /* 0x0000000a650a7209 */ /* 0x000fe20007810000 */
[C---:B------:R-:W-:Y:S01]  /*2af0*/  FMUL.FTZ R49, R0.reuse, R49 ;  /* 0x0000003100317220 */ /* 0x040fe20000410000 */
[----:B------:R-:W-:Y:S01]  /*2b00*/  ISETP.GT.AND P2, PT, R13, 0x38, PT ;  /* 0x000000380d00780c */ /* 0x000fe20003f44270 */
[C---:B------:R-:W-:Y:S01]  /*2b10*/  FMUL.FTZ R52, R0.reuse, R52 ;  /* 0x0000003400347220 */ /* 0x040fe20000410000 */
[----:B---3--:R-:W-:Y:S01]  /*2b20*/  FSEL R97, R83, -INF , P1 ;  /* 0xff80000053617808 */ /* 0x008fe20000800000 */
[----:B------:R-:W2:Y:S01]  /*2b30*/  MUFU.TANH R63, R63 ;  /* 0x0000003f003f7308 */ /* 0x000ea20000002400 */
[----:B------:R-:W-:Y:S01]  /*2b40*/  FMNMX.FTZ R10, R99, R10, !PT ;  /* 0x0000000a630a7209 */ /* 0x000fe20007810000 */
[C---:B------:R-:W-:Y:S01]  /*2b50*/  FMUL.FTZ R33, R0.reuse, R33 ;  /* 0x0000002100217220 */ /* 0x040fe20000410000 */
[----:B------:R-:W-:Y:S01]  /*2b60*/  ISETP.GT.AND P1, PT, R13, 0x39, PT ;  /* 0x000000390d00780c */ /* 0x000fe20003f24270 */
[----:B------:R-:W-:Y:S01]  /*2b70*/  FMUL.FTZ R37, R0, R37 ;  /* 0x0000002500257220 */ /* 0x000fe20000410000 */
[----:B-1----:R-:W-:Y:S01]  /*2b80*/  FSEL R95, R86, -INF , P2 ;  /* 0xff800000565f7808 */ /* 0x002fe20001000000 */
[----:B------:R-:W-:Y:S01]  /*2b90*/  FMUL.FTZ R36, R0, R36 ;  /* 0x0000002400247220 */ /* 0x000fe20000410000 */
[----:B------:R-:W-:Y:S01]  /*2ba0*/  FMNMX.FTZ R10, R97, R10, !PT ;  /* 0x0000000a610a7209 */ /* 0x000fe20007810000 */
[----:B------:R-:W1:Y:S01]  /*2bb0*/  MUFU.TANH R67, R67 ;  /* 0x0000004300437308 */ /* 0x000e620000002400 */
[----:B------:R-:W-:Y:S01]  /*2bc0*/  ISETP.GT.AND P2, PT, R13, 0x40, PT ;  /* 0x000000400d00780c */ /* 0x000fe20003f44270 */
[----:B------:R-:W-:Y:S01]  /*2bd0*/  @UP0 ULDC UR14, c[0x0][0x450] ;  /* 0x00011400000e0ab9 */ /* 0x000fe20000000800 */
[----:B0-----:R-:W-:Y:S01]  /*2be0*/  FSEL R93, R87, -INF , P1 ;  /* 0xff800000575d7808 */ /* 0x001fe20000800000 */
[----:B------:R-:W-:Y:S01]  /*2bf0*/  UIADD3 UR52, UR46, -0x2, URZ ;  /* 0xfffffffe2e347890 */ /* 0x000fe2000fffe03f */
[----:B------:R-:W-:Y:S01]  /*2c00*/  FMNMX.FTZ R10, R95, R10, !PT ;  /* 0x0000000a5f0a7209 */ /* 0x000fe20007810000 */
[----:B------:R-:W-:Y:S01]  /*2c10*/  UIADD3 UR10, UR41, 0x22840, URZ ;  /* 0x00022840290a7890 */ /* 0x000fe2000fffe03f */
[----:B------:R-:W-:Y:S01]  /*2c20*/  ISETP.GT.AND P1, PT, R13, 0x41, PT ;  /* 0x000000410d00780c */ /* 0x000fe20003f24270 */
[----:B------:R-:W0:Y:S01]  /*2c30*/  MUFU.TANH R70, R70 ;  /* 0x0000004600467308 */ /* 0x000e220000002400 */
[----:B------:R-:W-:Y:S01]  /*2c40*/  FSEL R91, R76, -INF , P2 ;  /* 0xff8000004c5b7808 */ /* 0x000fe20001000000 */
[----:B------:R-:W-:Y:S01]  /*2c50*/  UPRMT UR10, UR47, 0x654, UR10 ;  /* 0x000006542f0a7896 */ /* 0x000fe2000800000a */
[----:B------:R-:W-:Y:S01]  /*2c60*/  FMNMX.FTZ R10, R93, R10, !PT ;  /* 0x0000000a5d0a7209 */ /* 0x000fe20007810000 */
[----:B------:R-:W3:Y:S01]  /*2c70*/  S2UR UR46, SR_CgaCtaId ;  /* 0x00000000002e79c3 */ /* 0x000ee20000008800 */
[----:B------:R-:W-:Y:S01]  /*2c80*/  ISETP.GT.AND P2, PT, R13, 0x48, PT ;  /* 0x000000480d00780c */ /* 0x000fe20003f44270 */
[----:B------:R-:W-:Y:S01]  /*2c90*/  UMOV UR47, URZ ;  /* 0x0000003f002f7c82 */ /* 0x000fe20008000000 */
[----:B------:R-:W-:Y:S01]  /*2ca0*/  FSEL R89, R89, -INF , P1 ;  /* 0xff80000059597808 */ /* 0x000fe20000800000 */
[----:B------:R-:W4:Y:S01]  /*2cb0*/  MUFU.TANH R71, R71 ;  /* 0x0000004700477308 */ /* 0x000f220000002400 */
[----:B------:R-:W-:-:S02]  /*2cc0*/  FMNMX.FTZ R10, R91, R10, !PT ;  /* 0x0000000a5b0a7209 */ /* 0x000fc40007810000 */
[----:B------:R-:W-:Y:S01]  /*2cd0*/  ISETP.GT.AND P1, PT, R13, 0x49, PT ;  /* 0x000000490d00780c */ /* 0x000fe20003f24270 */
[----:B------:R-:W-:Y:S01]  /*2ce0*/  SYNCS.ARRIVE.TRANS64.RED.A1T0 RZ, [UR10], RZ ;  /* 0x000000ffffff79a7 */ /* 0x000fe2000810040a */
[----:B------:R-:W-:Y:S02]  /*2cf0*/  FSEL R87, R77, -INF , P2 ;  /* 0xff8000004d577808 */ /* 0x000fe40001000000 */
[----:B------:R-:W-:Y:S01]  /*2d00*/  FMNMX.FTZ R10, R89, R10, !PT ;  /* 0x0000000a590a7209 */ /* 0x000fe20007810000 */
[----:B------:R5:W3:Y:S01]  /*2d10*/  MUFU.TANH R68, R42 ;  /* 0x0000002a00447308 */ /* 0x000ae20000002400 */
[----:B------:R-:W-:Y:S02]  /*2d20*/  ISETP.GT.AND P2, PT, R13, 0x50, PT ;  /* 0x000000500d00780c */ /* 0x000fe40003f44270 */
[----:B--2---:R-:W-:Y:S02]  /*2d30*/  FSEL R85, R63, -INF , P1 ;  /* 0xff8000003f557808 */ /* 0x004fe40000800000 */
[----:B------:R-:W-:-:S02]  /*2d40*/  FMNMX.FTZ R10, R87, R10, !PT ;  /* 0x0000000a570a7209 */ /* 0x000fc40007810000 */
[----:B------:R-:W-:Y:S01]  /*2d50*/  ISETP.GT.AND P1, PT, R13, 0x51, PT ;  /* 0x000000510d00780c */ /* 0x000fe20003f24270 */
[----:B------:R-:W2:Y:S01]  /*2d60*/  MUFU.TANH R43, R43 ;  /* 0x0000002b002b7308 */ /* 0x000ea20000002400 */
[----:B------:R-:W-:Y:S02]  /*2d70*/  FSEL R83, R65, -INF , P2 ;  /* 0xff80000041537808 */ /* 0x000fe40001000000 */
[----:B------:R-:W-:Y:S02]  /*2d80*/  FMNMX.FTZ R10, R85, R10, !PT ;  /* 0x0000000a550a7209 */ /* 0x000fe40007810000 */
[----:B------:R-:W-:Y:S02]  /*2d90*/  ISETP.GT.AND P2, PT, R13, 0x58, PT ;  /* 0x000000580d00780c */ /* 0x000fe40003f44270 */
[----:B-1----:R-:W-:Y:S01]  /*2da0*/  FSEL R77, R67, -INF , P1 ;  /* 0xff800000434d7808 */ /* 0x002fe20000800000 */
[----:B------:R-:W-:Y:S01]  /*2db0*/  MUFU.TANH R46, R46 ;  /* 0x0000002e002e7308 */ /* 0x000fe20000002400 */
[----:B-----5:R-:W-:Y:S01]  /*2dc0*/  FMNMX.FTZ R42, R83, R10, !PT ;  /* 0x0000000a532a7209 */ /* 0x020fe20007810000 */
[----:B------:R-:W-:Y:S01]  /*2dd0*/  FMUL.FTZ R10, R0, R27 ;  /* 0x0000001b000a7220 */ /* 0x000fe20000410000 */
[----:B------:R-:W-:-:S02]  /*2de0*/  ISETP.GT.AND P1, PT, R13, 0x59, PT ;  /* 0x000000590d00780c */ /* 0x000fc40003f24270 */
[----:B0-----:R-:W-:Y:S02]  /*2df0*/  FSEL R63, R70, -INF , P2 ;  /* 0xff800000463f7808 */ /* 0x001fe40001000000 */
[----:B------:R-:W-:Y:S01]  /*2e00*/  FMNMX.FTZ R42, R77, R42, !PT ;  /* 0x0000002a4d2a7209 */ /* 0x000fe20007810000 */
[----:B------:R-:W0:Y:S01]  /*2e10*/  MUFU.TANH R47, R47 ;  /* 0x0000002f002f7308 */ /* 0x000e220000002400 */
[----:B------:R-:W-:Y:S02]  /*2e20*/  ISETP.GT.AND P2, PT, R13, 0x60, PT ;  /* 0x000000600d00780c */ /* 0x000fe40003f44270 */
[----:B----4-:R-:W-:Y:S02]  /*2e30*/  FSEL R41, R71, -INF , P1 ;  /* 0xff80000047297808 */ /* 0x010fe40000800000 */
[----:B------:R-:W-:Y:S02]  /*2e40*/  FMNMX.FTZ R42, R63, R42, !PT ;  /* 0x0000002a3f2a7209 */ /* 0x000fe40007810000 */
[----:B------:R-:W-:Y:S01]  /*2e50*/  ISETP.GT.AND P1, PT, R13, 0x61, PT ;  /* 0x000000610d00780c */ /* 0x000fe20003f24270 */
[----:B------:R-:W1:Y:S01]  /*2e60*/  MUFU.TANH R50, R50 ;  /* 0x0000003200327308 */ /* 0x000e620000002400 */
[----:B---3--:R-:W-:-:S02]  /*2e70*/  FSEL R27, R68, -INF , P2 ;  /* 0xff800000441b7808 */ /* 0x008fc40001000000 */
[----:B------:R-:W-:Y:S02]  /*2e80*/  FMNMX.FTZ R42, R41, R42, !PT ;  /* 0x0000002a292a7209 */ /* 0x000fe40007810000 */
[----:B------:R-:W-:Y:S02]  /*2e90*/  ISETP.GT.AND P2, PT, R13, 0x68, PT ;  /* 0x000000680d00780c */ /* 0x000fe40003f44270 */
[----:B--2---:R-:W-:Y:S01]  /*2ea0*/  FSEL R43, R43, -INF , P1 ;  /* 0xff8000002b2b7808 */ /* 0x004fe20000800000 */
[----:B------:R-:W2:Y:S01]  /*2eb0*/  MUFU.TANH R69, R51 ;  /* 0x0000003300457308 */ /* 0x000ea20000002400 */
[----:B------:R-:W-:Y:S02]  /*2ec0*/  FMNMX.FTZ R42, R27, R42, !PT ;  /* 0x0000002a1b2a7209 */ /* 0x000fe40007810000 */
[----:B------:R-:W-:Y:S02]  /*2ed0*/  ISETP.GT.AND P1, PT, R13, 0x69, PT ;  /* 0x000000690d00780c */ /* 0x000fe40003f24270 */
[----:B------:R-:W-:-:S02]  /*2ee0*/  FMNMX.FTZ R42, R43, R42, !PT ;  /* 0x0000002a2b2a7209 */ /* 0x000fc40007810000 */
[----:B0-----:R-:W-:Y:S01]  /*2ef0*/  FSEL R47, R47, -INF , P1 ;  /* 0xff8000002f2f7808 */ /* 0x001fe20000800000 */
[----:B------:R0:W-:Y:S01]  /*2f00*/  MUFU.TANH R70, R10 ;  /* 0x0000000a00467308 */ /* 0x0001e20000002400 */
[----:B------:R-:W-:-:S07]  /*2f10*/  ISETP.GT.AND P1, PT, R13, 0x71, PT ;  /* 0x000000710d00780c */ /* 0x000fce0003f24270 */
[----:B------:R-:W-:Y:S01]  /*2f20*/  MUFU.TANH R54, R54 ;  /* 0x0000003600367308 */ /* 0x000fe20000002400 */
[----:B0-----:R-:W-:Y:S01]  /*2f30*/  FMUL.FTZ R10, R0, R31 ;  /* 0x0000001f000a7220 */ /* 0x001fe20000410000 */
[----:B------:R-:W-:Y:S02]  /*2f40*/  FSEL R31, R46, -INF , P2 ;  /* 0xff8000002e1f7808 */ /* 0x000fe40001000000 */
[----:B------:R-:W-:Y:S02]  /*2f50*/  ISETP.GT.AND P2, PT, R13, 0x70, PT ;  /* 0x000000700d00780c */ /* 0x000fe40003f44270 */
[----:B------:R-:W-:Y:S02]  /*2f60*/  FMNMX.FTZ R42, R31, R42, !PT ;  /* 0x0000002a1f2a7209 */ /* 0x000fe40007810000 */
[----:B------:R2:W0:Y:S01]  /*2f70*/  MUFU.TANH R75, R55 ;  /* 0x00000037004b7308 */ /* 0x0004220000002400 */
[----:B-1----:R-:W-:Y:S02]  /*2f80*/  FSEL R51, R50, -INF , P2 ;  /* 0xff80000032337808 */ /* 0x002fe40001000000 */
[----:B------:R-:W-:-:S02]  /*2f90*/  FMNMX.FTZ R42, R47, R42, !PT ;  /* 0x0000002a2f2a7209 */ /* 0x000fc40007810000 */
[----:B------:R-:W-:Y:S02]  /*2fa0*/  ISETP.GT.AND P2, PT, R13, 0x78, PT ;  /* 0x000000780d00780c */ /* 0x000fe40003f44270 */
[----:B------:R-:W-:Y:S01]  /*2fb0*/  FMNMX.FTZ R42, R51, R42, !PT ;  /* 0x0000002a332a7209 */ /* 0x000fe20007810000 */
[----:B------:R-:W1:Y:S01]  /*2fc0*/  MUFU.TANH R26, R26 ;  /* 0x0000001a001a7308 */ /* 0x000e620000002400 */
[----:B--2---:R-:W-:Y:S02]  /*2fd0*/  FSEL R55, R69, -INF , P1 ;  /* 0xff80000045377808 */ /* 0x004fe40000800000 */
[----:B------:R-:W-:Y:S02]  /*2fe0*/  ISETP.GT.AND P1, PT, R13, 0x79, PT ;  /* 0x000000790d00780c */ /* 0x000fe40003f24270 */
[----:B------:R-:W-:-:S03]  /*2ff0*/  FMNMX.FTZ R42, R55, R42, !PT ;  /* 0x0000002a372a7209 */ /* 0x000fc60007810000 */
[----:B------:R2:W3:Y:S01]  /*3000*/  MUFU.TANH R46, R10 ;  /* 0x0000000a002e7308 */ /* 0x0004e20000002400 */
[----:B0-----:R-:W-:Y:S02]  /*3010*/  FSEL R65, R75, -INF , P1 ;  /* 0xff8000004b417808 */ /* 0x001fe40000800000 */
[----:B------:R-:W-:-:S04]  /*3020*/  ISETP.GT.AND P1, PT, R13, 0x81, PT ;  /* 0x000000810d00780c */ /* 0x000fc80003f24270 */
[----:B------:R-:W-:Y:S01]  /*3030*/  FSEL R69, R70, -INF , P1 ;  /* 0xff80000046457808 */ /* 0x000fe20000800000 */
[----:B------:R-:W0:Y:S01]  /*3040*/  MUFU.TANH R30, R30 ;  /* 0x0000001e001e7308 */ /* 0x000e220000002400 */
[----:B--2---:R-:W-:Y:S01]  /*3050*/  FMUL.FTZ R10, R0, R35 ;  /* 0x00000023000a7220 */ /* 0x004fe20000410000 */
[----:B------:R-:W-:Y:S02]  /*3060*/  FSEL R35, R54, -INF , P2 ;  /* 0xff80000036237808 */ /* 0x000fe40001000000 */
[----:B------:R-:W-:Y:S02]  /*3070*/  ISETP.GT.AND P2, PT, R13, 0x80, PT ;  /* 0x000000800d00780c */ /* 0x000fe40003f44270 */
[----:B------:R-:W-:Y:S02]  /*3080*/  FMNMX.FTZ R42, R35, R42, !PT ;  /* 0x0000002a232a7209 */ /* 0x000fe40007810000 */
[----:B------:R-:W2:Y:S01]  /*3090*/  MUFU.TANH R34, R34 ;  /* 0x0000002200227308 */ /* 0x000ea20000002400 */
[----:B-1----:R-:W-:-:S02]  /*30a0*/  FSEL R67, R26, -INF , P2 ;  /* 0xff8000001a437808 */ /* 0x002fc40001000000 */
[----:B------:R-:W-:Y:S02]  /*30b0*/  FMNMX.FTZ R42, R65, R42, !PT ;  /* 0x0000002a412a7209 */ /* 0x000fe40007810000 */
[----:B------:R-:W-:Y:S02]  /*30c0*/  ISETP.GT.AND P2, PT, R13, 0x88, PT ;  /* 0x000000880d00780c */ /* 0x000fe40003f44270 */
[----:B------:R-:W-:Y:S01]  /*30d0*/  FMNMX.FTZ R42, R67, R42, !PT ;  /* 0x0000002a432a7209 */ /* 0x000fe20007810000 */
[----:B------:R1:W4:Y:S01]  /*30e0*/  MUFU.TANH R79, R10 ;  /* 0x0000000a004f7308 */ /* 0x0003220000002400 */
[----:B------:R-:W-:Y:S02]  /*30f0*/  ISETP.GT.AND P1, PT, R13, 0x89, PT ;  /* 0x000000890d00780c */ /* 0x000fe40003f24270 */
[----:B------:R-:W-:Y:S02]  /*3100*/  FMNMX.FTZ R42, R69, R42, !PT ;  /* 0x0000002a452a7209 */ /* 0x000fe40007810000 */
[----:B---3--:R-:W-:-:S02]  /*3110*/  FSEL R75, R46, -INF , P1 ;  /* 0xff8000002e4b7808 */ /* 0x008fc40000800000 */
[C---:B------:R-:W-:Y:S01]  /*3120*/  ISETP.GT.AND P1, PT, R13.reuse, 0x91, PT ;  /* 0x000000910d00780c */ /* 0x040fe20003f24270 */
[----:B------:R-:W3:Y:S01]  /*3130*/  MUFU.TANH R38, R38 ;  /* 0x0000002600267308 */ /* 0x000ee20000002400 */
[----:B-1----:R-:W-:Y:S01]  /*3140*/  FMUL.FTZ R10, R0, R39 ;  /* 0x00000027000a7220 */ /* 0x002fe20000410000 */
[----:B0-----:R-:W-:Y:S02]  /*3150*/  FSEL R39, R30, -INF , P2 ;  /* 0xff8000001e277808 */ /* 0x001fe40001000000 */
[----:B------:R-:W-:Y:S01]  /*3160*/  ISETP.GT.AND P2, PT, R13, 0x90, PT ;  /* 0x000000900d00780c */ /* 0x000fe20003f44270 */
[----:B------:R-:W0:Y:S01]  /*3170*/  SHFL.IDX PT, R30, R64, RZ, 0x1c1f ;  /* 0x001c1fff401e7589 */ /* 0x000e2200000e0000 */
[----:B------:R-:W-:Y:S02]  /*3180*/  FMNMX.FTZ R42, R39, R42, !PT ;  /* 0x0000002a272a7209 */ /* 0x000fe40007810000 */
[----:B------:R1:W5:Y:S01]  /*3190*/  MUFU.TANH R81, R10 ;  /* 0x0000000a00517308 */ /* 0x0003620000002400 */
[----:B--2---:R-:W-:-:S02]  /*31a0*/  FSEL R71, R34, -INF , P2 ;  /* 0xff80000022477808 */ /* 0x004fc40001000000 */
[----:B------:R-:W-:Y:S02]  /*31b0*/  FMNMX.FTZ R42, R75, R42, !PT ;  /* 0x0000002a4b2a7209 */ /* 0x000fe40007810000 */
[----:B------:R-:W-:Y:S02]  /*31c0*/  ISETP.GT.AND P2, PT, R13, 0x98, PT ;  /* 0x000000980d00780c */ /* 0x000fe40003f44270 */
[----:B----4-:R-:W-:Y:S01]  /*31d0*/  FSEL R79, R79, -INF , P1 ;  /* 0xff8000004f4f7808 */ /* 0x010fe20000800000 */
[----:B------:R-:W-:Y:S01]  /*31e0*/  MUFU.TANH R4, R4 ;  /* 0x0000000400047308 */ /* 0x000fe20000002400 */
[----:B------:R-:W-:Y:S01]  /*31f0*/  FMNMX.FTZ R42, R71, R42, !PT ;  /* 0x0000002a472a7209 */ /* 0x000fe20007810000 */
[----:B-1----:R-:W-:Y:S01]  /*3200*/  FMUL.FTZ R10, R0, R45 ;  /* 0x0000002d000a7220 */ /* 0x002fe20000410000 */
[----:B------:R-:W-:Y:S02]  /*3210*/  ISETP.GT.AND P1, PT, R13, 0x99, PT ;  /* 0x000000990d00780c */ /* 0x000fe40003f24270 */
[----:B---3--:R-:W-:-:S02]  /*3220*/  FSEL R45, R38, -INF , P2 ;  /* 0xff800000262d7808 */ /* 0x008fc40001000000 */
[----:B------:R-:W-:Y:S01]  /*3230*/  FMNMX.FTZ R42, R79, R42, !PT ;  /* 0x0000002a4f2a7209 */ /* 0x000fe20007810000 */
[----:B------:R-:W-:Y:S01]  /*3240*/  MUFU.TANH R34, R10 ;  /* 0x0000000a00227308 */ /* 0x000fe20000002400 */
[----:B-----5:R-:W-:Y:S02]  /*3250*/  FSEL R81, R81, -INF , P1 ;  /* 0xff80000051517808 */ /* 0x020fe40000800000 */
[----:B------:R-:W-:Y:S02]  /*3260*/  FMNMX.FTZ R42, R45, R42, !PT ;  /* 0x0000002a2d2a7209 */ /* 0x000fe40007810000 */
[----:B0-----:R-:W-:Y:S02]  /*3270*/  VIADDMNMX R66, R30, R103, R66, PT ;  /* 0x000000671e427246 */ /* 0x001fe40003800142 */
[----:B------:R-:W-:Y:S01]  /*3280*/  FMNMX.FTZ R42, R81, R42, !PT ;  /* 0x0000002a512a7209 */ /* 0x000fe20007810000 */
[----:B------:R-:W0:Y:S01]  /*3290*/  MUFU.TANH R5, R5 ;  /* 0x0000000500057308 */ /* 0x000e220000002400 */
[----:B------:R-:W-:-:S02]  /*32a0*/  ISETP.GT.AND P2, PT, R66, 0x1, PT ;  /* 0x000000014200780c */ /* 0x000fc40003f44270 */
[----:B------:R-:W-:Y:S01]  /*32b0*/  ISETP.GT.AND P3, PT, R66, 0x8, PT ;  /* 0x000000084200780c */ /* 0x000fe20003f64270 */
[----:B------:R-:W1:Y:S04]  /*32c0*/  SHFL.BFLY PT, R13, R42, 0x2, 0x1f ;  /* 0x0c401f002a0d7f89 */ /* 0x000e6800000e0000 */
[----:B------:R-:W2:Y:S08]  /*32d0*/  MUFU.TANH R8, R8 ;  /* 0x0000000800087308 */ /* 0x000eb00000002400 */
[----:B------:R3:W-:Y:S01]  /*32e0*/  MUFU.TANH R46, R24 ;  /* 0x00000018002e7308 */ /* 0x0007e20000002400 */
[----:B0-----:R-:W-:-:S02]  /*32f0*/  FSEL R50, R5, -INF , P2 ;  /* 0xff80000005327808 */ /* 0x001fc40001000000 */
[----:B------:R-:W-:-:S05]  /*3300*/  ISETP.GT.AND P2, PT, R66, 0x10, PT ;  /* 0x000000104200780c */ /* 0x000fca0003f44270 */
[----:B------:R-:W0:Y:S01]  /*3310*/  MUFU.TANH R9, R9 ;  /* 0x0000000900097308 */ /* 0x000e220000002400 */
[----:B-1----:R-:W-:-:S07]  /*3320*/  FMNMX.FTZ R10, R42, R13, !PT ;  /* 0x0000000d2a0a7209 */ /* 0x002fce0007810000 */
[----:B------:R-:W1:Y:S01]  /*3330*/  MUFU.TANH R11, R11 ;  /* 0x0000000b000b7308 */ /* 0x000e620000002400 */
[----:B------:R-:W4:Y:S07]  /*3340*/  SHFL.BFLY PT, R13, R10, 0x1, 0x1f ;  /* 0x0c201f000a0d7f89 */ /* 0x000f2e00000e0000 */
[----:B------:R5:W-:Y:S08]  /*3350*/  MUFU.TANH R139, R29 ;  /* 0x0000001d008b7308 */ /* 0x000bf00000002400 */
[----:B------:R-:W-:Y:S08]  /*3360*/  MUFU.TANH R12, R12 ;  /* 0x0000000c000c7308 */ /* 0x000ff00000002400 */
[----:B------:R-:W1:Y:S01]  /*3370*/  MUFU.TANH R14, R14 ;  /* 0x0000000e000e7308 */ /* 0x000e620000002400 */
[----:B----4-:R-:W-:Y:S01]  /*3380*/  FMNMX.FTZ R13, R10, R13, !PT ;  /* 0x0000000d0a0d7209 */ /* 0x010fe20007810000 */
[----:B------:R-:W-:Y:S01]  /*3390*/  IMAD.U32 R10, RZ, RZ, UR6 ;  /* 0x00000006ff0a7e24 */ /* 0x000fe2000f8e00ff */
[----:B------:R-:W-:-:S02]  /*33a0*/  @UP0 ULDC UR6, c[0x0][0x44c] ;  /* 0x0001130000060ab9 */ /* 0x000fc40000000800 */
[C---:B------:R-:W-:Y:S01]  /*33b0*/  FSETP.NEU.FTZ.AND P1, PT, R13.reuse, -INF , PT ;  /* 0xff8000000d00780b */ /* 0x040fe20003f3d000 */
[----:B---3--:R-:W-:Y:S01]  /*33c0*/  FFMA.FTZ R24, R13, R10, -8 ;  /* 0xc10000000d187423 */ /* 0x008fe2000001000a */
[----:B------:R-:W-:Y:S01]  /*33d0*/  UIMAD.WIDE.U32 UR6, UR48, UR6, URZ ;  /* 0x00000006300672a5 */ /* 0x000fe2000f8e003f */
[----:B------:R2:W-:Y:S03]  /*33e0*/  MUFU.TANH R38, R53 ;  /* 0x0000003500267308 */ /* 0x0005e60000002400 */
[----:B------:R-:W-:Y:S01]  /*33f0*/  FSEL R24, R24, RZ, P1 ;  /* 0x000000ff18187208 */ /* 0x000fe20000800000 */
[----:B------:R-:W-:Y:S01]  /*3400*/  @UP0 USHF.R.U32.HI UR48, URZ, UR14, UR7 ;  /* 0x0000000e3f300299 */ /* 0x000fe20008011607 */
[----:B------:R-:W-:-:S03]  /*3410*/  ISETP.GT.AND P1, PT, R66, RZ, PT ;  /* 0x000000ff4200720c */ /* 0x000fc60003f24270 */
[-CC-:B-----5:R-:W-:Y:S01]  /*3420*/  FFMA.FTZ R29, R105, R10.reuse, -R24.reuse ;  /* 0x0000000a691d7223 */ /* 0x1a0fe20000010818 */
[----:B------:R-:W-:Y:S01]  /*3430*/  FSEL R105, R4, -INF , P1 ;  /* 0xff80000004697808 */ /* 0x000fe20000800000 */
[----:B------:R-:W-:Y:S01]  /*3440*/  MUFU.TANH R15, R15 ;  /* 0x0000000f000f7308 */ /* 0x000fe20000002400 */
[----:B------:R-:W-:Y:S01]  /*3450*/  ISETP.GT.AND P1, PT, R66, 0x9, PT ;  /* 0x000000094200780c */ /* 0x000fe20003f24270 */
[-CC-:B------:R-:W-:Y:S01]  /*3460*/  FFMA.FTZ R111, R111, R10.reuse, -R24.reuse ;  /* 0x0000000a6f6f7223 */ /* 0x180fe20000010818 */
[----:B--2---:R-:W-:Y:S01]  /*3470*/  FSEL R53, R8, -INF , P3 ;  /* 0xff80000008357808 */ /* 0x004fe20001800000 */
[--C-:B------:R-:W-:Y:S01]  /*3480*/  FFMA.FTZ R30, R117, R10, -R24.reuse ;  /* 0x0000000a751e7223 */ /* 0x100fe20000010818 */
[----:B------:R-:W-:Y:S01]  /*3490*/  FMNMX.FTZ R4, R105, R50, !PT ;  /* 0x0000003269047209 */ /* 0x000fe20007810000 */
[--C-:B------:R-:W-:Y:S01]  /*34a0*/  FFMA.FTZ R26, R123, R10, -R24.reuse ;  /* 0x0000000a7b1a7223 */ /* 0x100fe20000010818 */
[----:B0-----:R-:W-:Y:S01]  /*34b0*/  FSEL R103, R9, -INF , P1 ;  /* 0xff80000009677808 */ /* 0x001fe20000800000 */
[----:B------:R0:W-:Y:S01]  /*34c0*/  MUFU.TANH R54, R32 ;  /* 0x0000002000367308 */ /* 0x0001e20000002400 */
[----:B------:R-:W-:Y:S01]  /*34d0*/  FMNMX.FTZ R8, R53, R4, !PT ;  /* 0x0000000435087209 */ /* 0x000fe20007810000 */
[-CC-:B------:R-:W-:Y:S01]  /*34e0*/  FFMA.FTZ R9, R113, R10.reuse, -R24.reuse ;  /* 0x0000000a71097223 */ /* 0x180fe20000010818 */
[C---:B------:R-:W-:Y:S01]  /*34f0*/  ISETP.GT.AND P1, PT, R66.reuse, 0x11, PT ;  /* 0x000000114200780c */ /* 0x040fe20003f24270 */
[--C-:B------:R-:W-:Y:S01]  /*3500*/  FFMA.FTZ R41, R41, R10, -R24.reuse ;  /* 0x0000000a29297223 */ /* 0x100fe20000010818 */
[----:B------:R-:W-:Y:S01]  /*3510*/  FMNMX.FTZ R8, R103, R8, !PT ;  /* 0x0000000867087209 */ /* 0x000fe20007810000 */
[-CC-:B------:R-:W-:Y:S01]  /*3520*/  FFMA.FTZ R27, R27, R10.reuse, -R24.reuse ;  /* 0x0000000a1b1b7223 */ /* 0x180fe20000010818 */
[-CC-:B------:R-:W-:Y:S01]  /*3530*/  FFMA.FTZ R31, R31, R10.reuse, -R24.reuse ;  /* 0x0000000a1f1f7223 */ /* 0x180fe20000010818 */
[----:B------:R-:W2:Y:S01]  /*3540*/  MUFU.TANH R18, R18 ;  /* 0x0000001200127308 */ /* 0x000ea20000002400 */
[-CC-:B0-----:R-:W-:Y:S01]  /*3550*/  FFMA.FTZ R32, R107, R10.reuse, -R24.reuse ;  /* 0x0000000a6b207223 */ /* 0x181fe20000010818 */
[----:B-1----:R-:W-:Y:S01]  /*3560*/  FSEL R107, R11, -INF , P2 ;  /* 0xff8000000b6b7808 */ /* 0x002fe20001000000 */
[-CC-:B------:R-:W-:Y:S01]  /*3570*/  FFMA.FTZ R11, R119, R10.reuse, -R24.reuse ;  /* 0x0000000a770b7223 */ /* 0x180fe20000010818 */
[----:B------:R-:W-:Y:S01]  /*3580*/  ISETP.GT.AND P2, PT, R66, 0x18, PT ;  /* 0x000000184200780c */ /* 0x000fe20003f44270 */
[--C-:B------:R-:W-:Y:S01]  /*3590*/  FFMA.FTZ R35, R35, R10, -R24.reuse ;  /* 0x0000000a23237223 */ /* 0x100fe20000010818 */
[----:B------:R-:W-:Y:S01]  /*35a0*/  FMNMX.FTZ R8, R107, R8, !PT ;  /* 0x000000086b087209 */ /* 0x000fe20007810000 */
[-CC-:B------:R-:W-:Y:S01]  /*35b0*/  FFMA.FTZ R39, R39, R10.reuse, -R24.reuse ;  /* 0x0000000a27277223 */ /* 0x180fe20000010818 */
[----:B------:R-:W-:Y:S01]  /*35c0*/  MUFU.TANH R19, R19 ;  /* 0x0000001300137308 */ /* 0x000fe20000002400 */
[----:B------:R-:W-:Y:S01]  /*35d0*/  FSEL R113, R14, -INF , P2 ;  /* 0xff8000000e717808 */ /* 0x000fe20001000000 */
[-CC-:B------:R-:W-:Y:S01]  /*35e0*/  FFMA.FTZ R45, R45, R10.reuse, -R24.reuse ;  /* 0x0000000a2d2d7223 */ /* 0x180fe20000010818 */
[----:B------:R-:W-:Y:S01]  /*35f0*/  ISETP.GT.AND P2, PT, R66, 0x20, PT ;  /* 0x000000204200780c */ /* 0x000fe20003f44270 */
[----:B------:R-:W-:Y:S01]  /*3600*/  FFMA.FTZ R81, R81, R10, -R24 ;  /* 0x0000000a51517223 */ /* 0x000fe20000010818 */
[----:B------:R-:W-:-:S03]  /*3610*/  UIADD3 UR6, UR48, -UR11, UR49 ;  /* 0x8000000b30067290 */ /* 0x000fc6000fffe031 */
[----:B------:R0:W-:Y:S01]  /*3620*/  MUFU.EX2 R5, R111 ;  /* 0x0000006f00057308 */ /* 0x0001e20000000800 */
[----:B--2---:R-:W-:Y:S01]  /*3630*/  FSEL R119, R18, -INF , P2 ;  /* 0xff80000012777808 */ /* 0x004fe20001000000 */
[----:B------:R-:W-:Y:S01]  /*3640*/  UIMAD.WIDE UR6, UR6, 0x66666667, URZ ;  /* 0x66666667060678a5 */ /* 0x000fe2000f8e023f */
[----:B------:R-:W-:Y:S01]  /*3650*/  ISETP.GT.AND P2, PT, R66, 0x28, PT ;  /* 0x000000284200780c */ /* 0x000fe20003f44270 */
[----:B------:R-:W-:Y:S02]  /*3660*/  UMOV UR48, URZ ;  /* 0x0000003f00307c82 */ /* 0x000fe40008000000 */
[----:B------:R-:W-:Y:S02]  /*3670*/  USHF.R.U32.HI UR6, URZ, 0x1f, UR7 ;  /* 0x0000001f3f067899 */ /* 0x000fe40008011607 */
[----:B------:R-:W1:Y:S01]  /*3680*/  MUFU.TANH R20, R20 ;  /* 0x0000001400147308 */ /* 0x000e620000002400 */
[----:B0-----:R-:W-:Y:S01]  /*3690*/  FSEL R111, R12, -INF , P1 ;  /* 0xff8000000c6f7808 */ /* 0x001fe20000800000 */
[----:B------:R-:W-:Y:S01]  /*36a0*/  ULEA.HI.SX32 UR6, UR7, UR6, 0x1a ;  /* 0x0000000607067291 */ /* 0x000fe2000f8fd23f */
[----:B------:R-:W-:-:S02]  /*36b0*/  ISETP.GT.AND P1, PT, R66, 0x19, PT ;  /* 0x000000194200780c */ /* 0x000fc40003f24270 */
[----:B------:R-:W-:Y:S01]  /*36c0*/  FMNMX.FTZ R8, R111, R8, !PT ;  /* 0x000000086f087209 */ /* 0x000fe20007810000 */
[----:B------:R-:W-:Y:S01]  /*36d0*/  UISETP.LT.AND UP0, UPT, UR38, UR6, UPT ;  /* 0x000000062600728c */ /* 0x000fe2000bf01270 */
[----:B------:R-:W-:Y:S01]  /*36e0*/  FSEL R117, R15, -INF , P1 ;  /* 0xff8000000f757808 */ /* 0x000fe20000800000 */
[----:B------:R-:W0:Y:S01]  /*36f0*/  MUFU.TANH R21, R21 ;  /* 0x0000001500157308 */ /* 0x000e220000002400 */
[----:B------:R-:W-:Y:S01]  /*3700*/  FMNMX.FTZ R12, R113, R8, !PT ;  /* 0x00000008710c7209 */ /* 0x000fe20007810000 */
[----:B------:R-:W-:Y:S01]  /*3710*/  FFMA.FTZ R15, R115, R10, -R24 ;  /* 0x0000000a730f7223 */ /* 0x000fe20000010818 */
[----:B------:R-:W-:Y:S01]  /*3720*/  ISETP.GT.AND P1, PT, R66, 0x21, PT ;  /* 0x000000214200780c */ /* 0x000fe20003f24270 */
[----:B------:R-:W-:Y:S01]  /*3730*/  USEL UR49, UR38, UR6, !UP0 ;  /* 0x0000000626317287 */ /* 0x000fe2000c000000 */
[----:B------:R-:W-:-:S03]  /*3740*/  FMNMX.FTZ R12, R117, R12, !PT ;  /* 0x0000000c750c7209 */ /* 0x000fc60007810000 */
[----:B------:R-:W2:Y:S01]  /*3750*/  MUFU.TANH R22, R22 ;  /* 0x0000001600167308 */ /* 0x000ea20000002400 */
[----:B------:R-:W-:Y:S01]  /*3760*/  FMNMX.FTZ R12, R119, R12, !PT ;  /* 0x0000000c770c7209 */ /* 0x000fe20007810000 */
[----:B------:R-:W-:Y:S01]  /*3770*/  UISETP.GE.AND UP0, UPT, UR52, UR49, UPT ;  /* 0x000000313400728c */ /* 0x000fe2000bf06270 */
[----:B-1----:R-:W-:Y:S01]  /*3780*/  FSEL R115, R20, -INF , P2 ;  /* 0xff80000014737808 */ /* 0x002fe20001000000 */
[----:B------:R-:W-:Y:S01]  /*3790*/  FFMA.FTZ R20, R93, R10, -R24 ;  /* 0x0000000a5d147223 */ /* 0x000fe20000010818 */
[----:B------:R-:W-:-:S03]  /*37a0*/  ISETP.GT.AND P2, PT, R66, 0x30, PT ;  /* 0x000000304200780c */ /* 0x000fc60003f44270 */
[----:B------:R1:W-:Y:S08]  /*37b0*/  MUFU.TANH R42, R28 ;  /* 0x0000001c002a7308 */ /* 0x0003f00000002400 */
[----:B------:R-:W-:Y:S01]  /*37c0*/  MUFU.TANH R23, R23 ;  /* 0x0000001700177308 */ /* 0x000fe20000002400 */
[-CC-:B-1----:R-:W-:Y:S01]  /*37d0*/  FFMA.FTZ R28, R121, R10.reuse, -R24.reuse ;  /* 0x0000000a791c7223 */ /* 0x182fe20000010818 */
[----:B------:R-:W-:Y:S01]  /*37e0*/  FSEL R121, R19, -INF , P1 ;  /* 0xff80000013797808 */ /* 0x000fe20000800000 */
[----:B------:R-:W-:Y:S01]  /*37f0*/  FFMA.FTZ R19, R101, R10, -R24 ;  /* 0x0000000a65137223 */ /* 0x000fe20000010818 */
[----:B------:R-:W-:-:S02]  /*3800*/  ISETP.GT.AND P1, PT, R66, 0x29, PT ;  /* 0x000000294200780c */ /* 0x000fc40003f24270 */
[----:B------:R-:W-:Y:S02]  /*3810*/  FMNMX.FTZ R12, R121, R12, !PT ;  /* 0x0000000c790c7209 */ /* 0x000fe40007810000 */
[----:B------:R-:W1:Y:S01]  /*3820*/  MUFU.TANH R73, R73 ;  /* 0x0000004900497308 */ /* 0x000e620000002400 */
[----:B0-----:R-:W-:Y:S01]  /*3830*/  FSEL R123, R21, -INF , P1 ;  /* 0xff800000157b7808 */ /* 0x001fe20000800000 */
[--C-:B------:R-:W-:Y:S01]  /*3840*/  FFMA.FTZ R21, R97, R10, -R24.reuse ;  /* 0x0000000a61157223 */ /* 0x100fe20000010818 */
[----:B------:R-:W-:Y:S02]  /*3850*/  FMNMX.FTZ R14, R115, R12, !PT ;  /* 0x0000000c730e7209 */ /* 0x000fe40007810000 */
[----:B------:R-:W-:Y:S02]  /*3860*/  ISETP.GT.AND P1, PT, R66, 0x31, PT ;  /* 0x000000314200780c */ /* 0x000fe40003f24270 */
[----:B------:R-:W-:Y:S01]  /*3870*/  FMNMX.FTZ R14, R123, R14, !PT ;  /* 0x0000000e7b0e7209 */ /* 0x000fe20007810000 */
[----:B------:R-:W0:Y:S08]  /*3880*/  MUFU.TANH R72, R72 ;  /* 0x0000004800487308 */ /* 0x000e300000002400 */
[----:B------:R3:W-:Y:S08]  /*3890*/  MUFU.EX2 R8, R11 ;  /* 0x0000000b00087308 */ /* 0x0007f00000000800 */
[----:B------:R-:W-:Y:S01]  /*38a0*/  MUFU.TANH R74, R74 ;  /* 0x0000004a004a7308 */ /* 0x000fe20000002400 */
[----:B---3--:R-:W-:Y:S01]  /*38b0*/  FFMA.FTZ R11, R109, R10, -R24 ;  /* 0x0000000a6d0b7223 */ /* 0x008fe20000010818 */
[----:B--2---:R-:W-:-:S02]  /*38c0*/  FSEL R109, R22, -INF , P2 ;  /* 0xff800000166d7808 */ /* 0x004fc40001000000 */
[C---:B------:R-:W-:Y:S02]  /*38d0*/  ISETP.GT.AND P2, PT, R66.reuse, 0x38, PT ;  /* 0x000000384200780c */ /* 0x040fe40003f44270 */
[----:B------:R-:W-:Y:S02]  /*38e0*/  FMNMX.FTZ R14, R109, R14, !PT ;  /* 0x0000000e6d0e7209 */ /* 0x000fe40007810000 */
[----:B------:R2:W-:Y:S01]  /*38f0*/  MUFU.TANH R137, R25 ;  /* 0x0000001900897308 */ /* 0x0005e20000002400 */
[----:B-1----:R-:W-:Y:S02]  /*3900*/  FSEL R73, R73, -INF , P2 ;  /* 0xff80000049497808 */ /* 0x002fe40001000000 */
[----:B------:R-:W-:-:S05]  /*3910*/  ISETP.GT.AND P2, PT, R66, 0x40, PT ;  /* 0x000000404200780c */ /* 0x000fca0003f44270 */
[----:B------:R-:W1:Y:S01]  /*3920*/  MUFU.TANH R56, R56 ;  /* 0x0000003800387308 */ /* 0x000e620000002400 */
[-CC-:B--2---:R-:W-:Y:S01]  /*3930*/  FFMA.FTZ R25, R125, R10.reuse, -R24.reuse ;  /* 0x0000000a7d197223 */ /* 0x184fe20000010818 */
[----:B------:R-:W-:Y:S01]  /*3940*/  FSEL R125, R23, -INF , P1 ;  /* 0xff800000177d7808 */ /* 0x000fe20000800000 */
[----:B------:R-:W-:Y:S01]  /*3950*/  FFMA.FTZ R23, R89, R10, -R24 ;  /* 0x0000000a59177223 */ /* 0x000fe20000010818 */
[----:B------:R-:W-:Y:S02]  /*3960*/  ISETP.GT.AND P1, PT, R66, 0x39, PT ;  /* 0x000000394200780c */ /* 0x000fe40003f24270 */
[----:B------:R-:W-:Y:S02]  /*3970*/  FMNMX.FTZ R14, R125, R14, !PT ;  /* 0x0000000e7d0e7209 */ /* 0x000fe40007810000 */
[----:B------:R-:W2:Y:S01]  /*3980*/  MUFU.TANH R57, R57 ;  /* 0x0000003900397308 */ /* 0x000ea20000002400 */
[----:B0-----:R-:W-:Y:S02]  /*3990*/  FSEL R101, R72, -INF , P1 ;  /* 0xff80000048657808 */ /* 0x001fe40000800000 */
[----:B------:R-:W-:-:S02]  /*39a0*/  FMNMX.FTZ R18, R73, R14, !PT ;  /* 0x0000000e49127209 */ /* 0x000fc40007810000 */
[----:B------:R-:W-:Y:S02]  /*39b0*/  ISETP.GT.AND P1, PT, R66, 0x41, PT ;  /* 0x000000414200780c */ /* 0x000fe40003f24270 */
[----:B------:R-:W-:Y:S01]  /*39c0*/  FMNMX.FTZ R18, R101, R18, !PT ;  /* 0x0000001265127209 */ /* 0x000fe20007810000 */
[----:B------:R-:W0:Y:S01]  /*39d0*/  MUFU.TANH R58, R58 ;  /* 0x0000003a003a7308 */ /* 0x000e220000002400 */
[----:B-1----:R-:W-:Y:S02]  /*39e0*/  FSEL R127, R56, -INF , P1 ;  /* 0xff800000387f7808 */ /* 0x002fe40000800000 */
[----:B------:R-:W-:-:S05]  /*39f0*/  ISETP.GT.AND P1, PT, R66, 0x49, PT ;  /* 0x000000494200780c */ /* 0x000fca0003f24270 */
[----:B------:R1:W-:Y:S08]  /*3a00*/  MUFU.EX2 R12, R11 ;  /* 0x0000000b000c7308 */ /* 0x0003f00000000800 */
[----:B------:R-:W-:Y:S01]  /*3a10*/  MUFU.TANH R17, R17 ;  /* 0x0000001100117308 */ /* 0x000fe20000002400 */
[----:B-1----:R-:W-:Y:S01]  /*3a20*/  FFMA.FTZ R11, R99, R10, -R24 ;  /* 0x0000000a630b7223 */ /* 0x002fe20000010818 */
[----:B------:R-:W-:-:S02]  /*3a30*/  FSEL R99, R74, -INF , P2 ;  /* 0xff8000004a637808 */ /* 0x000fc40001000000 */
[C---:B------:R-:W-:Y:S02]  /*3a40*/  ISETP.GT.AND P2, PT, R66.reuse, 0x48, PT ;  /* 0x000000484200780c */ /* 0x040fe40003f44270 */
[----:B------:R-:W-:Y:S02]  /*3a50*/  FMNMX.FTZ R18, R99, R18, !PT ;  /* 0x0000001263127209 */ /* 0x000fe40007810000 */
[----:B------:R-:W1:Y:S01]  /*3a60*/  MUFU.TANH R59, R59 ;  /* 0x0000003b003b7308 */ /* 0x000e620000002400 */
[----:B--2---:R-:W-:Y:S02]  /*3a70*/  FSEL R97, R57, -INF , P2 ;  /* 0xff80000039617808 */ /* 0x004fe40001000000 */
[----:B------:R-:W-:Y:S02]  /*3a80*/  FMNMX.FTZ R18, R127, R18, !PT ;  /* 0x000000127f127209 */ /* 0x000fe40007810000 */
[----:B------:R-:W-:Y:S02]  /*3a90*/  ISETP.GT.AND P2, PT, R66, 0x50, PT ;  /* 0x000000504200780c */ /* 0x000fe40003f44270 */
[----:B0-----:R-:W-:Y:S01]  /*3aa0*/  FSEL R129, R58, -INF , P1 ;  /* 0xff8000003a817808 */ /* 0x001fe20000800000 */
[----:B------:R-:W0:Y:S01]  /*3ab0*/  MUFU.TANH R60, R60 ;  /* 0x0000003c003c7308 */ /* 0x000e220000002400 */
[----:B------:R-:W-:-:S02]  /*3ac0*/  FMNMX.FTZ R18, R97, R18, !PT ;  /* 0x0000001261127209 */ /* 0x000fc40007810000 */
[----:B------:R-:W-:Y:S02]  /*3ad0*/  ISETP.GT.AND P1, PT, R66, 0x51, PT ;  /* 0x000000514200780c */ /* 0x000fe40003f24270 */
[----:B------:R-:W-:-:S03]  /*3ae0*/  FMNMX.FTZ R18, R129, R18, !PT ;  /* 0x0000001281127209 */ /* 0x000fc60007810000 */
[----:B------:R-:W2:Y:S01]  /*3af0*/  MUFU.TANH R61, R61 ;  /* 0x0000003d003d7308 */ /* 0x000ea20000002400 */
[----:B-1----:R-:W-:Y:S02]  /*3b00*/  FSEL R131, R59, -INF , P1 ;  /* 0xff8000003b837808 */ /* 0x002fe40000800000 */
[----:B------:R-:W-:-:S05]  /*3b10*/  ISETP.GT.AND P1, PT, R66, 0x59, PT ;  /* 0x000000594200780c */ /* 0x000fca0003f24270 */
[----:B------:R1:W-:Y:S08]  /*3b20*/  MUFU.EX2 R14, R11 ;  /* 0x0000000b000e7308 */ /* 0x0003f00000000800 */
[----:B------:R-:W-:Y:S01]  /*3b30*/  MUFU.TANH R62, R62 ;  /* 0x0000003e003e7308 */ /* 0x000fe20000002400 */
[----:B-1----:R-:W-:Y:S01]  /*3b40*/  FFMA.FTZ R11, R95, R10, -R24 ;  /* 0x0000000a5f0b7223 */ /* 0x002fe20000010818 */
[----:B------:R-:W-:-:S02]  /*3b50*/  FSEL R95, R17, -INF , P2 ;  /* 0xff800000115f7808 */ /* 0x000fc40001000000 */
[----:B------:R-:W-:Y:S02]  /*3b60*/  ISETP.GT.AND P2, PT, R66, 0x58, PT ;  /* 0x000000584200780c */ /* 0x000fe40003f44270 */
[----:B------:R-:W-:Y:S02]  /*3b70*/  FMNMX.FTZ R18, R95, R18, !PT ;  /* 0x000000125f127209 */ /* 0x000fe40007810000 */
[----:B------:R-:W1:Y:S01]  /*3b80*/  MUFU.TANH R40, R40 ;  /* 0x0000002800287308 */ /* 0x000e620000002400 */
[----:B0-----:R-:W-:Y:S02]  /*3b90*/  FSEL R93, R60, -INF , P2 ;  /* 0xff8000003c5d7808 */ /* 0x001fe40001000000 */
[----:B------:R-:W-:Y:S02]  /*3ba0*/  FMNMX.FTZ R18, R131, R18, !PT ;  /* 0x0000001283127209 */ /* 0x000fe40007810000 */
[----:B------:R-:W-:Y:S02]  /*3bb0*/  ISETP.GT.AND P2, PT, R66, 0x60, PT ;  /* 0x000000604200780c */ /* 0x000fe40003f44270 */
[----:B--2---:R-:W-:Y:S01]  /*3bc0*/  FSEL R133, R61, -INF , P1 ;  /* 0xff8000003d857808 */ /* 0x004fe20000800000 */
[----:B------:R-:W0:Y:S01]  /*3bd0*/  MUFU.TANH R44, R44 ;  /* 0x0000002c002c7308 */ /* 0x000e220000002400 */
[----:B------:R-:W-:-:S02]  /*3be0*/  FMNMX.FTZ R22, R93, R18, !PT ;  /* 0x000000125d167209 */ /* 0x000fc40007810000 */
[----:B------:R-:W-:Y:S02]  /*3bf0*/  ISETP.GT.AND P1, PT, R66, 0x61, PT ;  /* 0x000000614200780c */ /* 0x000fe40003f24270 */
[----:B------:R-:W-:-:S03]  /*3c00*/  FMNMX.FTZ R22, R133, R22, !PT ;  /* 0x0000001685167209 */ /* 0x000fc60007810000 */
[----:B------:R2:W-:Y:S01]  /*3c10*/  MUFU.EX2 R17, R11 ;  /* 0x0000000b00117308 */ /* 0x0005e20000000800 */
[----:B-1----:R-:W-:Y:S01]  /*3c20*/  FSEL R135, R40, -INF , P1 ;  /* 0xff80000028877808 */ /* 0x002fe20000800000 */
[-CC-:B------:R-:W-:Y:S01]  /*3c30*/  FFMA.FTZ R40, R47, R10.reuse, -R24.reuse ;  /* 0x0000000a2f287223 */ /* 0x180fe20000010818 */
[----:B------:R-:W-:Y:S01]  /*3c40*/  ISETP.GT.AND P1, PT, R66, 0x69, PT ;  /* 0x000000694200780c */ /* 0x000fe20003f24270 */
[----:B------:R-:W-:-:S03]  /*3c50*/  FFMA.FTZ R47, R69, R10, -R24 ;  /* 0x0000000a452f7223 */ /* 0x000fc60000010818 */
[----:B------:R-:W-:Y:S01]  /*3c60*/  FSEL R57, R34, -INF , P1 ;  /* 0xff80000022397808 */ /* 0x000fe20000800000 */
[----:B------:R-:W1:Y:S01]  /*3c70*/  MUFU.TANH R48, R48 ;  /* 0x0000003000307308 */ /* 0x000e620000002400 */
[--C-:B--2---:R-:W-:Y:S01]  /*3c80*/  FFMA.FTZ R11, R91, R10, -R24.reuse ;  /* 0x0000000a5b0b7223 */ /* 0x104fe20000010818 */
[----:B------:R-:W-:Y:S02]  /*3c90*/  FSEL R91, R62, -INF , P2 ;  /* 0xff8000003e5b7808 */ /* 0x000fe40001000000 */
[----:B------:R-:W-:Y:S02]  /*3ca0*/  ISETP.GT.AND P2, PT, R66, 0x68, PT ;  /* 0x000000684200780c */ /* 0x000fe40003f44270 */
[----:B------:R-:W-:Y:S02]  /*3cb0*/  FMNMX.FTZ R22, R91, R22, !PT ;  /* 0x000000165b167209 */ /* 0x000fe40007810000 */
[----:B------:R-:W-:Y:S01]  /*3cc0*/  MUFU.TANH R49, R49 ;  /* 0x0000003100317308 */ /* 0x000fe20000002400 */
[----:B0-----:R-:W-:Y:S01]  /*3cd0*/  FSEL R89, R44, -INF , P2 ;  /* 0xff8000002c597808 */ /* 0x001fe20001000000 */
[----:B------:R-:W-:Y:S01]  /*3ce0*/  FFMA.FTZ R44, R65, R10, -R24 ;  /* 0x0000000a412c7223 */ /* 0x000fe20000010818 */
[----:B------:R-:W-:-:S02]  /*3cf0*/  FMNMX.FTZ R22, R135, R22, !PT ;  /* 0x0000001687167209 */ /* 0x000fc40007810000 */
[C---:B------:R-:W-:Y:S02]  /*3d00*/  ISETP.GT.AND P2, PT, R66.reuse, 0x70, PT ;  /* 0x000000704200780c */ /* 0x040fe40003f44270 */
[----:B------:R-:W-:Y:S01]  /*3d10*/  ISETP.GT.AND P1, PT, R66, 0x71, PT ;  /* 0x000000714200780c */ /* 0x000fe20003f24270 */
[----:B------:R-:W0:Y:S01]  /*3d20*/  MUFU.TANH R52, R52 ;  /* 0x0000003400347308 */ /* 0x000e220000002400 */
[----:B-1----:R-:W-:Y:S02]  /*3d30*/  FSEL R59, R48, -INF , P2 ;  /* 0xff800000303b7808 */ /* 0x002fe40001000000 */
[----:B------:R-:W-:-:S05]  /*3d40*/  ISETP.GT.AND P2, PT, R66, 0x78, PT ;  /* 0x000000784200780c */ /* 0x000fca0003f44270 */
[----:B------:R1:W-:Y:S08]  /*3d50*/  MUFU.EX2 R4, R32 ;  /* 0x0000002000047308 */ /* 0x0003f00000000800 */
[----:B------:R2:W-:Y:S01]  /*3d60*/  MUFU.EX2 R18, R11 ;  /* 0x0000000b00127308 */ /* 0x0005e20000000800 */
[----:B-1----:R-:W-:Y:S02]  /*3d70*/  FMNMX.FTZ R32, R89, R22, !PT ;  /* 0x0000001659207209 */ /* 0x002fe40007810000 */
[----:B0-----:R-:W-:-:S02]  /*3d80*/  FSEL R61, R52, -INF , P2 ;  /* 0xff800000343d7808 */ /* 0x001fc40001000000 */
[----:B------:R-:W-:Y:S02]  /*3d90*/  FMNMX.FTZ R32, R57, R32, !PT ;  /* 0x0000002039207209 */ /* 0x000fe40007810000 */
[C---:B------:R-:W-:Y:S01]  /*3da0*/  ISETP.GT.AND P2, PT, R66.reuse, 0x80, PT ;  /* 0x000000804200780c */ /* 0x040fe20003f44270 */
[----:B------:R0:W1:Y:S01]  /*3db0*/  MUFU.TANH R141, R33 ;  /* 0x00000021008d7308 */ /* 0x0000620000002400 */
[-CC-:B--2---:R-:W-:Y:S01]  /*3dc0*/  FFMA.FTZ R11, R87, R10.reuse, -R24.reuse ;  /* 0x0000000a570b7223 */ /* 0x184fe20000010818 */
[----:B------:R-:W-:Y:S01]  /*3dd0*/  FSEL R87, R49, -INF , P1 ;  /* 0xff80000031577808 */ /* 0x000fe20000800000 */
[--C-:B------:R-:W-:Y:S01]  /*3de0*/  FFMA.FTZ R49, R79, R10, -R24.reuse ;  /* 0x0000000a4f317223 */ /* 0x100fe20000010818 */
[----:B------:R-:W-:Y:S02]  /*3df0*/  FMNMX.FTZ R32, R59, R32, !PT ;  /* 0x000000203b207209 */ /* 0x000fe40007810000 */
[----:B------:R-:W-:Y:S02]  /*3e00*/  ISETP.GT.AND P1, PT, R66, 0x79, PT ;  /* 0x000000794200780c */ /* 0x000fe40003f24270 */
[----:B------:R-:W-:Y:S01]  /*3e10*/  FMNMX.FTZ R32, R87, R32, !PT ;  /* 0x0000002057207209 */ /* 0x000fe20007810000 */
[--C-:B0-----:R-:W-:Y:S01]  /*3e20*/  FFMA.FTZ R33, R85, R10, -R24.reuse ;  /* 0x0000000a55217223 */ /* 0x101fe20000010818 */
[----:B------:R-:W-:Y:S01]  /*3e30*/  FSEL R85, R38, -INF , P1 ;  /* 0xff80000026557808 */ /* 0x000fe20000800000 */
[----:B------:R0:W-:Y:S01]  /*3e40*/  MUFU.EX2 R22, R11 ;  /* 0x0000000b00167308 */ /* 0x0001e20000000800 */
[----:B------:R-:W-:Y:S01]  /*3e50*/  FMNMX.FTZ R34, R61, R32, !PT ;  /* 0x000000203d227209 */ /* 0x000fe20007810000 */
[----:B------:R-:W-:Y:S01]  /*3e60*/  FFMA.FTZ R38, R51, R10, -R24 ;  /* 0x0000000a33267223 */ /* 0x000fe20000010818 */
[----:B------:R-:W-:-:S02]  /*3e70*/  ISETP.GT.AND P1, PT, R66, 0x81, PT ;  /* 0x000000814200780c */ /* 0x000fc40003f24270 */
[----:B------:R-:W-:Y:S02]  /*3e80*/  FMNMX.FTZ R34, R85, R34, !PT ;  /* 0x0000002255227209 */ /* 0x000fe40007810000 */
[----:B------:R-:W-:Y:S01]  /*3e90*/  FSEL R137, R137, -INF , P1 ;  /* 0xff80000089897808 */ /* 0x000fe20000800000 */
[----:B------:R2:W-:Y:S01]  /*3ea0*/  MUFU.TANH R145, R37 ;  /* 0x0000002500917308 */ /* 0x0005e20000002400 */
[-CC-:B0-----:R-:W-:Y:S01]  /*3eb0*/  FFMA.FTZ R11, R83, R10.reuse, -R24.reuse ;  /* 0x0000000a530b7223 */ /* 0x181fe20000010818 */
[----:B------:R-:W-:Y:S01]  /*3ec0*/  FSEL R83, R46, -INF , P2 ;  /* 0xff8000002e537808 */ /* 0x000fe20001000000 */
[--C-:B------:R-:W-:Y:S01]  /*3ed0*/  FFMA.FTZ R46, R75, R10, -R24.reuse ;  /* 0x0000000a4b2e7223 */ /* 0x100fe20000010818 */
[C---:B------:R-:W-:Y:S02]  /*3ee0*/  ISETP.GT.AND P2, PT, R66.reuse, 0x88, PT ;  /* 0x000000884200780c */ /* 0x040fe40003f44270 */
[----:B------:R-:W-:Y:S02]  /*3ef0*/  FMNMX.FTZ R34, R83, R34, !PT ;  /* 0x0000002253227209 */ /* 0x000fe40007810000 */
[----:B------:R0:W3:Y:S01]  /*3f00*/  MUFU.TANH R143, R36 ;  /* 0x00000024008f7308 */ /* 0x0000e20000002400 */
[----:B--2---:R-:W-:Y:S01]  /*3f10*/  FFMA.FTZ R37, R77, R10, -R24 ;  /* 0x0000000a4d257223 */ /* 0x004fe20000010818 */
[----:B------:R-:W-:-:S02]  /*3f20*/  ISETP.GT.AND P1, PT, R66, 0x89, PT ;  /* 0x000000894200780c */ /* 0x000fc40003f24270 */
[----:B------:R-:W-:Y:S02]  /*3f30*/  FSEL R77, R42, -INF , P2 ;  /* 0xff8000002a4d7808 */ /* 0x000fe40001000000 */
[----:B------:R-:W-:Y:S02]  /*3f40*/  FMNMX.FTZ R34, R137, R34, !PT ;  /* 0x0000002289227209 */ /* 0x000fe40007810000 */
[C---:B------:R-:W-:Y:S01]  /*3f50*/  ISETP.GT.AND P2, PT, R66.reuse, 0x90, PT ;  /* 0x000000904200780c */ /* 0x040fe20003f44270 */
[----:B------:R2:W-:Y:S01]  /*3f60*/  MUFU.EX2 R32, R11 ;  /* 0x0000000b00207308 */ /* 0x0005e20000000800 */
[----:B------:R-:W-:Y:S02]  /*3f70*/  FSEL R139, R139, -INF , P1 ;  /* 0xff8000008b8b7808 */ /* 0x000fe40000800000 */
[----:B0-----:R-:W-:Y:S02]  /*3f80*/  FMNMX.FTZ R36, R77, R34, !PT ;  /* 0x000000224d247209 */ /* 0x001fe40007810000 */
[----:B------:R-:W-:-:S02]  /*3f90*/  ISETP.GT.AND P1, PT, R66, 0x91, PT ;  /* 0x000000914200780c */ /* 0x000fc40003f24270 */
[----:B------:R-:W-:Y:S01]  /*3fa0*/  FMNMX.FTZ R36, R139, R36, !PT ;  /* 0x000000248b247209 */ /* 0x000fe20007810000 */
[----:B------:R-:W-:Y:S01]  /*3fb0*/  MUFU.EX2 R25, R25 ;  /* 0x0000001900197308 */ /* 0x000fe20000000800 */
[----:B--2---:R-:W-:Y:S01]  /*3fc0*/  FFMA.FTZ R11, R63, R10, -R24 ;  /* 0x0000000a3f0b7223 */ /* 0x004fe20000010818 */
[----:B------:R-:W-:Y:S02]  /*3fd0*/  FSEL R63, R54, -INF , P2 ;  /* 0xff800000363f7808 */ /* 0x000fe40001000000 */
[C---:B------:R-:W-:Y:S02]  /*3fe0*/  ISETP.GT.AND P2, PT, R66.reuse, 0x98, PT ;  /* 0x000000984200780c */ /* 0x040fe40003f44270 */
[----:B-1----:R-:W-:Y:S02]  /*3ff0*/  FSEL R141, R141, -INF , P1 ;  /* 0xff8000008d8d7808 */ /* 0x002fe40000800000 */
[----:B------:R-:W-:Y:S01]  /*4000*/  FMNMX.FTZ R36, R63, R36, !PT ;  /* 0x000000243f247209 */ /* 0x000fe20007810000 */
[----:B------:R0:W-:Y:S01]  /*4010*/  MUFU.EX2 R34, R11 ;  /* 0x0000000b00227308 */ /* 0x0001e20000000800 */
[----:B------:R-:W-:-:S02]  /*4020*/  ISETP.GT.AND P1, PT, R66, 0x99, PT ;  /* 0x000000994200780c */ /* 0x000fc40003f24270 */
[----:B---3--:R-:W-:Y:S02]  /*4030*/  FSEL R143, R143, -INF , P2 ;  /* 0xff8000008f8f7808 */ /* 0x008fe40001000000 */
[----:B------:R-:W-:Y:S02]  /*4040*/  FMNMX.FTZ R36, R141, R36, !PT ;  /* 0x000000248d247209 */ /* 0x000fe40007810000 */
[----:B------:R-:W-:Y:S01]  /*4050*/  FSEL R145, R145, -INF , P1 ;  /* 0xff80000091917808 */ /* 0x000fe20000800000 */
[----:B------:R-:W1:Y:S01]  /*4060*/  MUFU.EX2 R26, R26 ;  /* 0x0000001a001a7308 */ /* 0x000e620000000800 */
[----:B------:R-:W-:-:S04]  /*4070*/  FMNMX.FTZ R36, R143, R36, !PT ;  /* 0x000000248f247209 */ /* 0x000fc80007810000 */
[----:B0-----:R-:W-:Y:S01]  /*4080*/  FMNMX.FTZ R11, R145, R36, !PT ;  /* 0x00000024910b7209 */ /* 0x001fe20007810000 */
[-CC-:B------:R-:W-:Y:S01]  /*4090*/  FFMA.FTZ R36, R43, R10.reuse, -R24.reuse ;  /* 0x0000000a2b247223 */ /* 0x180fe20000010818 */
[--C-:B------:R-:W-:Y:S01]  /*40a0*/  FFMA.FTZ R43, R55, R10, -R24.reuse ;  /* 0x0000000a372b7223 */ /* 0x100fe20000010818 */
[----:B------:R-:W0:Y:S02]  /*40b0*/  MUFU.EX2 R28, R28 ;  /* 0x0000001c001c7308 */ /* 0x000e240000000800 */
[----:B------:R-:W2:Y:S06]  /*40c0*/  SHFL.BFLY PT, R42, R11, 0x2, 0x1f ;  /* 0x0c401f000b2a7f89 */ /* 0x000eac00000e0000 */
[----:B------:R-:W3:Y:S08]  /*40d0*/  MUFU.EX2 R29, R29 ;  /* 0x0000001d001d7308 */ /* 0x000ef00000000800 */
[----:B------:R-:W4:Y:S08]  /*40e0*/  MUFU.EX2 R30, R30 ;  /* 0x0000001e001e7308 */ /* 0x000f300000000800 */
[----:B------:R-:W-:Y:S01]  /*40f0*/  MUFU.EX2 R9, R9 ;  /* 0x0000000900097308 */ /* 0x000fe20000000800 */
[----:B--2---:R-:W-:Y:S01]  /*4100*/  FMNMX.FTZ R48, R11, R42, !PT ;  /* 0x0000002a0b307209 */ /* 0x004fe20007810000 */
[----:B------:R-:W-:-:S04]  /*4110*/  FFMA.FTZ R42, R67, R10, -R24 ;  /* 0x0000000a432a7223 */ /* 0x000fc80000010818 */
[----:B------:R-:W2:Y:S02]  /*4120*/  SHFL.BFLY PT, R11, R48, 0x1, 0x1f ;  /* 0x0c201f00300b7f89 */ /* 0x000ea400000e0000 */
[----:B------:R-:W-:Y:S08]  /*4130*/  MUFU.EX2 R15, R15 ;  /* 0x0000000f000f7308 */ /* 0x000ff00000000800 */
[----:B------:R-:W-:Y:S08]  /*4140*/  MUFU.EX2 R19, R19 ;  /* 0x0000001300137308 */ /* 0x000ff00000000800 */
[----:B------:R-:W-:Y:S01]  /*4150*/  MUFU.EX2 R21, R21 ;  /* 0x0000001500157308 */ /* 0x000fe20000000800 */
[----:B--2---:R-:W-:Y:S01]  /*4160*/  FMNMX.FTZ R11, R48, R11, !PT ;  /* 0x0000000b300b7209 */ /* 0x004fe20007810000 */
[----:B------:R-:W-:-:S06]  /*4170*/  FFMA.FTZ R48, R71, R10, -R24 ;  /* 0x0000000a47307223 */ /* 0x000fcc0000010818 */
[----:B------:R-:W-:Y:S01]  /*4180*/  MUFU.EX2 R20, R20 ;  /* 0x0000001400147308 */ /* 0x000fe20000000800 */
[C---:B------:R-:W-:Y:S01]  /*4190*/  FSETP.NEU.FTZ.AND P1, PT, R11.reuse, -INF , PT ;  /* 0xff8000000b00780b */ /* 0x040fe20003f3d000 */
[----:B------:R-:W-:-:S05]  /*41a0*/  FFMA.FTZ R51, R11, R10, -8 ;  /* 0xc10000000b337423 */ /* 0x000fca000001000a */
[----:B------:R-:W-:Y:S01]  /*41b0*/  FSEL R52, R51, RZ, P1 ;  /* 0x000000ff33347208 */ /* 0x000fe20000800000 */
[----:B-1----:R-:W-:Y:S01]  /*41c0*/  FADD.FTZ R51, R25, R26 ;  /* 0x0000001a19337221 */ /* 0x002fe20000010000 */
[----:B------:R-:W-:Y:S01]  /*41d0*/  MUFU.EX2 R23, R23 ;  /* 0x0000001700177308 */ /* 0x000fe20000000800 */
[----:B------:R-:W-:Y:S02]  /*41e0*/  PLOP3.LUT P1, PT, PT, PT, UP0, 0x80, 0x0 ;  /* 0x000000000000781c */ /* 0x000fe40003f2f008 */
        /* <DEDUP_REMOVED lines=9> */
[----:B0-----:R-:W-:Y:S01]  /*4280*/  FADD.FTZ R78, R28, R51 ;  /* 0x000000331c4e7221 */ /* 0x001fe20000010000 */
[-CC-:B------:R-:W-:Y:S01]  /*4290*/  FFMA.FTZ R119, R119, R10.reuse, -R52.reuse ;  /* 0x0000000a77777223 */ /* 0x180fe20000010834 */
[-CC-:B------:R-:W-:Y:S01]  /*42a0*/  FFMA.FTZ R121, R121, R10.reuse, -R52.reuse ;  /* 0x0000000a79797223 */ /* 0x180fe20000010834 */
[-C--:B------:R-:W-:Y:S01]  /*42b0*/  FFMA.FTZ R115, R115, R10.reuse, -R52 ;  /* 0x0000000a73737223 */ /* 0x080fe20000010834 */
[----:B---3--:R-:W-:Y:S01]  /*42c0*/  FADD.FTZ R55, R29, R78 ;  /* 0x0000004e1d377221 */ /* 0x008fe20000010000 */
[----:B------:R-:W0:Y:S01]  /*42d0*/  MUFU.EX2 R50, R50 ;  /* 0x0000003200327308 */ /* 0x000e220000000800 */
[-CC-:B------:R-:W-:Y:S01]  /*42e0*/  FFMA.FTZ R123, R123, R10.reuse, -R52.reuse ;  /* 0x0000000a7b7b7223 */ /* 0x180fe20000010834 */
[-CC-:B------:R-:W-:Y:S01]  /*42f0*/  FFMA.FTZ R109, R109, R10.reuse, -R52.reuse ;  /* 0x0000000a6d6d7223 */ /* 0x180fe20000010834 */
[----:B----4-:R-:W-:Y:S01]  /*4300*/  FADD.FTZ R80, R30, R55 ;  /* 0x000000371e507221 */ /* 0x010fe20000010000 */
[-CC-:B------:R-:W-:Y:S01]  /*4310*/  FFMA.FTZ R125, R125, R10.reuse, -R52.reuse ;  /* 0x0000000a7d7d7223 */ /* 0x180fe20000010834 */
[-CC-:B------:R-:W-:Y:S01]  /*4320*/  FFMA.FTZ R73, R73, R10.reuse, -R52.reuse ;  /* 0x0000000a49497223 */ /* 0x180fe20000010834 */
[-C--:B------:R-:W-:Y:S01]  /*4330*/  FFMA.FTZ R101, R101, R10.reuse, -R52 ;  /* 0x0000000a65657223 */ /* 0x080fe20000010834 */
[----:B------:R-:W-:Y:S01]  /*4340*/  FADD.FTZ R55, R5, R80 ;  /* 0x0000005005377221 */ /* 0x000fe20000010000 */
[----:B------:R-:W1:Y:S01]  /*4350*/  MUFU.EX2 R53, R53 ;  /* 0x0000003500357308 */ /* 0x000e620000000800 */
[-CC-:B------:R-:W-:Y:S01]  /*4360*/  FFMA.FTZ R99, R99, R10.reuse, -R52.reuse ;  /* 0x0000000a63637223 */ /* 0x180fe20000010834 */
[-CC-:B------:R-:W-:Y:S01]  /*4370*/  FFMA.FTZ R127, R127, R10.reuse, -R52.reuse ;  /* 0x0000000a7f7f7223 */ /* 0x180fe20000010834 */
[-CC-:B------:R-:W-:Y:S01]  /*4380*/  FFMA.FTZ R97, R97, R10.reuse, -R52.reuse ;  /* 0x0000000a61617223 */ /* 0x180fe20000010834 */
[-CC-:B------:R-:W-:Y:S01]  /*4390*/  FFMA.FTZ R129, R129, R10.reuse, -R52.reuse ;  /* 0x0000000a81817223 */ /* 0x180fe20000010834 */
[-CC-:B------:R-:W-:Y:S01]  /*43a0*/  FFMA.FTZ R95, R95, R10.reuse, -R52.reuse ;  /* 0x0000000a5f5f7223 */ /* 0x180fe20000010834 */
[-CC-:B------:R-:W-:Y:S01]  /*43b0*/  FFMA.FTZ R57, R57, R10.reuse, -R52.reuse ;  /* 0x0000000a39397223 */ /* 0x180fe20000010834 */
[-C--:B------:R-:W-:Y:S01]  /*43c0*/  FFMA.FTZ R131, R131, R10.reuse, -R52 ;  /* 0x0000000a83837223 */ /* 0x080fe20000010834 */
[----:B------:R-:W2:Y:S01]  /*43d0*/  MUFU.EX2 R54, R103 ;  /* 0x0000006700367308 */ /* 0x000ea20000000800 */
[----:B0-----:R-:W-:Y:S01]  /*43e0*/  FADD.FTZ R76, R105, R50 ;  /* 0x00000032694c7221 */ /* 0x001fe20000010000 */
[-CC-:B------:R-:W-:Y:S01]  /*43f0*/  FFMA.FTZ R93, R93, R10.reuse, -R52.reuse ;  /* 0x0000000a5d5d7223 */ /* 0x180fe20000010834 */
[-CC-:B------:R-:W-:Y:S01]  /*4400*/  FFMA.FTZ R133, R133, R10.reuse, -R52.reuse ;  /* 0x0000000a85857223 */ /* 0x180fe20000010834 */
[-CC-:B------:R-:W-:Y:S01]  /*4410*/  FFMA.FTZ R91, R91, R10.reuse, -R52.reuse ;  /* 0x0000000a5b5b7223 */ /* 0x180fe20000010834 */
[-CC-:B------:R-:W-:Y:S01]  /*4420*/  FFMA.FTZ R135, R135, R10.reuse, -R52.reuse ;  /* 0x0000000a87877223 */ /* 0x180fe20000010834 */
[-CC-:B------:R-:W-:Y:S01]  /*4430*/  FFMA.FTZ R89, R89, R10.reuse, -R52.reuse ;  /* 0x0000000a59597223 */ /* 0x180fe20000010834 */
[-C--:B------:R-:W-:Y:S01]  /*4440*/  FFMA.FTZ R59, R59, R10.reuse, -R52 ;  /* 0x0000000a3b3b7223 */ /* 0x080fe20000010834 */
[----:B------:R-:W0:Y:S01]  /*4450*/  MUFU.EX2 R107, R107 ;  /* 0x0000006b006b7308 */ /* 0x000e220000000800 */
[----:B-1----:R-:W-:Y:S01]  /*4460*/  FADD.FTZ R51, R53, R76 ;  /* 0x0000004c35337221 */ /* 0x002fe20000010000 */
[-CC-:B------:R-:W-:Y:S01]  /*4470*/  FFMA.FTZ R87, R87, R10.reuse, -R52.reuse ;  /* 0x0000000a57577223 */ /* 0x180fe20000010834 */
[-CC-:B------:R-:W-:Y:S01]  /*4480*/  FFMA.FTZ R61, R61, R10.reuse, -R52.reuse ;  /* 0x0000000a3d3d7223 */ /* 0x180fe20000010834 */
[-CC-:B------:R-:W-:Y:S01]  /*4490*/  FFMA.FTZ R85, R85, R10.reuse, -R52.reuse ;  /* 0x0000000a55557223 */ /* 0x180fe20000010834 */
[-CC-:B------:R-:W-:Y:S01]  /*44a0*/  FFMA.FTZ R83, R83, R10.reuse, -R52.reuse ;  /* 0x0000000a53537223 */ /* 0x180fe20000010834 */
[-CC-:B------:R-:W-:Y:S01]  /*44b0*/  FFMA.FTZ R137, R137, R10.reuse, -R52.reuse ;  /* 0x0000000a89897223 */ /* 0x180fe20000010834 */
[-CC-:B------:R-:W-:Y:S01]  /*44c0*/  FFMA.FTZ R77, R77, R10.reuse, -R52.reuse ;  /* 0x0000000a4d4d7223 */ /* 0x180fe20000010834 */
[----:B------:R-:W1:Y:S01]  /*44d0*/  MUFU.EX2 R56, R111 ;  /* 0x0000006f00387308 */ /* 0x000e620000000800 */
[C---:B--2---:R-:W-:Y:S01]  /*44e0*/  FADD.FTZ R78, R54.reuse, R51 ;  /* 0x00000033364e7221 */ /* 0x044fe20000010000 */
[----:B------:R-:W-:Y:S01]  /*44f0*/  F2FP.SATFINITE.E4M3.F32.PACK_AB_MERGE_C R53, R54, R53, RZ ;  /* 0x000000353635723e */ /* 0x000fe200048070ff */
[-CC-:B------:R-:W-:Y:S01]  /*4500*/  FFMA.FTZ R139, R139, R10.reuse, -R52.reuse ;  /* 0x0000000a8b8b7223 */ /* 0x180fe20000010834 */
[-CC-:B------:R-:W-:Y:S01]  /*4510*/  FFMA.FTZ R63, R63, R10.reuse, -R52.reuse ;  /* 0x0000000a3f3f7223 */ /* 0x180fe20000010834 */
[-CC-:B------:R-:W-:Y:S01]  /*4520*/  FFMA.FTZ R141, R141, R10.reuse, -R52.reuse ;  /* 0x0000000a8d8d7223 */ /* 0x180fe20000010834 */
[-CC-:B------:R-:W-:Y:S01]  /*4530*/  FFMA.FTZ R143, R143, R10.reuse, -R52.reuse ;  /* 0x0000000a8f8f7223 */ /* 0x180fe20000010834 */
[----:B------:R-:W-:Y:S01]  /*4540*/  FFMA.FTZ R52, R145, R10, -R52 ;  /* 0x0000000a91347223 */ /* 0x000fe20000010834 */
[----:B------:R-:W2:Y:S01]  /*4550*/  MUFU.EX2 R113, R113 ;  /* 0x0000007100717308 */ /* 0x000ea20000000800 */
[----:B0-----:R-:W-:Y:S01]  /*4560*/  FADD.FTZ R51, R107, R78 ;  /* 0x0000004e6b337221 */ /* 0x001fe20000010000 */
[----:B------:R-:W-:Y:S01]  /*4570*/  FADD.FTZ R78, R4, R55 ;  /* 0x00000037044e7221 */ /* 0x000fe20000010000 */
[----:B------:R-:W-:-:S03]  /*4580*/  F2FP.SATFINITE.E4M3.F32.PACK_AB_MERGE_C R184, R50, R105, R53 ;  /* 0x0000006932b8723e */ /* 0x000fc60004807035 */
[----:B------:R-:W-:Y:S02]  /*4590*/  FADD.FTZ R55, R9, R78 ;  /* 0x0000004e09377221 */ /* 0x000fe40000010000 */
[----:B------:R-:W0:Y:S01]  /*45a0*/  MUFU.EX2 R58, R117 ;  /* 0x00000075003a7308 */ /* 0x000e220000000800 */
[----:B-1----:R-:W-:Y:S01]  /*45b0*/  FADD.FTZ R24, R56, R51 ;  /* 0x0000003338187221 */ /* 0x002fe20000010000 */
[----:B------:R-:W-:-:S04]  /*45c0*/  FADD.FTZ R80, R8, R55 ;  /* 0x0000003708507221 */ /* 0x000fc80000010000 */
[----:B------:R-:W-:Y:S02]  /*45d0*/  FADD.FTZ R55, R15, R80 ;  /* 0x000000500f377221 */ /* 0x000fe40000010000 */
[----:B------:R-:W1:Y:S01]  /*45e0*/  MUFU.EX2 R119, R119 ;  /* 0x0000007700777308 */ /* 0x000e620000000800 */
[----:B--2---:R-:W-:Y:S01]  /*45f0*/  FADD.FTZ R51, R113, R24 ;  /* 0x0000001871337221 */ /* 0x004fe20000010000 */
[----:B------:R-:W-:-:S04]  /*4600*/  FADD.FTZ R80, R12, R55 ;  /* 0x000000370c507221 */ /* 0x000fc80000010000 */
[----:B------:R-:W-:Y:S02]  /*4610*/  FADD.FTZ R55, R19, R80 ;  /* 0x0000005013377221 */ /* 0x000fe40000010000 */
[----:B------:R-:W2:Y:S01]  /*4620*/  MUFU.EX2 R60, R121 ;  /* 0x00000079003c7308 */ /* 0x000ea20000000800 */
[----:B0-----:R-:W-:Y:S01]  /*4630*/  FADD.FTZ R78, R58, R51 ;  /* 0x000000333a4e7221 */ /* 0x001fe20000010000 */
[----:B------:R-:W-:Y:S01]  /*4640*/  FADD.FTZ R82, R14, R55 ;  /* 0x000000370e527221 */ /* 0x000fe20000010000 */
[----:B------:R-:W-:-:S03]  /*4650*/  F2FP.SATFINITE.E4M3.F32.PACK_AB_MERGE_C R58, R58, R113, RZ ;  /* 0x000000713a3a723e */ /* 0x000fc600048070ff */
[----:B------:R-:W-:Y:S01]  /*4660*/  FADD.FTZ R82, R21, R82 ;  /* 0x0000005215527221 */ /* 0x000fe20000010000 */
[----:B------:R-:W-:Y:S01]  /*4670*/  F2FP.SATFINITE.E4M3.F32.PACK_AB_MERGE_C R186, R56, R107, R58 ;  /* 0x0000006b38ba723e */ /* 0x000fe2000480703a */
[----:B------:R-:W0:Y:S01]  /*4680*/  MUFU.EX2 R115, R115 ;  /* 0x0000007300737308 */ /* 0x000e220000000800 */
[----:B-1----:R-:W-:Y:S01]  /*4690*/  FADD.FTZ R51, R119, R78 ;  /* 0x0000004e77337221 */ /* 0x002fe20000010000 */
[----:B------:R-:W-:-:S04]  /*46a0*/  FADD.FTZ R55, R17, R82 ;  /* 0x0000005211377221 */ /* 0x000fc80000010000 */
[----:B------:R-:W-:Y:S02]  /*46b0*/  FADD.FTZ R55, R20, R55 ;  /* 0x0000003714377221 */ /* 0x000fe40000010000 */
[----:B------:R-:W1:Y:S01]  /*46c0*/  MUFU.EX2 R62, R123 ;  /* 0x0000007b003e7308 */ /* 0x000e620000000800 */
[----:B--2---:R-:W-:-:S07]  /*46d0*/  FADD.FTZ R78, R60, R51 ;  /* 0x000000333c4e7221 */ /* 0x004fce0000010000 */
[----:B------:R-:W2:Y:S01]  /*46e0*/  MUFU.EX2 R109, R109 ;  /* 0x0000006d006d7308 */ /* 0x000ea20000000800 */
[----:B0-----:R-:W-:-:S07]  /*46f0*/  FADD.FTZ R51, R115, R78 ;  /* 0x0000004e73337221 */ /* 0x001fce0000010000 */
[----:B------:R-:W0:Y:S01]  /*4700*/  MUFU.EX2 R64, R125 ;  /* 0x0000007d00407308 */ /* 0x000e220000000800 */
[C---:B-1----:R-:W-:Y:S01]  /*4710*/  FADD.FTZ R80, R62.reuse, R51 ;  /* 0x000000333e507221 */ /* 0x042fe20000010000 */
[----:B------:R-:W-:-:S04]  /*4720*/  F2FP.SATFINITE.E4M3.F32.PACK_AB_MERGE_C R62, R62, R115, RZ ;  /* 0x000000733e3e723e */ /* 0x000fc800048070ff */
[----:B------:R-:W-:Y:S02]  /*4730*/  F2FP.SATFINITE.E4M3.F32.PACK_AB_MERGE_C R180, R60, R119, R62 ;  /* 0x000000773cb4723e */ /* 0x000fe4000480703e */
[----:B------:R-:W1:Y:S01]  /*4740*/  MUFU.EX2 R73, R73 ;  /* 0x0000004900497308 */ /* 0x000e620000000800 */
[----:B--2---:R-:W-:-:S07]  /*4750*/  FADD.FTZ R51, R109, R80 ;  /* 0x000000506d337221 */ /* 0x004fce0000010000 */
[----:B------:R-:W2:Y:S01]  /*4760*/  MUFU.EX2 R66, R101 ;  /* 0x0000006500427308 */ /* 0x000ea20000000800 */
[----:B0-----:R-:W-:-:S07]  /*4770*/  FADD.FTZ R80, R64, R51 ;  /* 0x0000003340507221 */ /* 0x001fce0000010000 */
[----:B------:R-:W0:Y:S01]  /*4780*/  MUFU.EX2 R99, R99 ;  /* 0x0000006300637308 */ /* 0x000e220000000800 */
[----:B-1----:R-:W-:Y:S01]  /*4790*/  FADD.FTZ R51, R73, R80 ;  /* 0x0000005049337221 */ /* 0x002fe20000010000 */
[----:B------:R-:W-:-:S06]  /*47a0*/  FADD.FTZ R80, R18, R55 ;  /* 0x0000003712507221 */ /* 0x000fcc0000010000 */
[----:B------:R-:W1:Y:S01]  /*47b0*/  MUFU.EX2 R68, R127 ;  /* 0x0000007f00447308 */ /* 0x000e620000000800 */
[C---:B--2---:R-:W-:Y:S01]  /*47c0*/  FADD.FTZ R54, R66.reuse, R51 ;  /* 0x0000003342367221 */ /* 0x044fe20000010000 */
[----:B------:R-:W-:Y:S01]  /*47d0*/  F2FP.SATFINITE.E4M3.F32.PACK_AB_MERGE_C R51, R9, R4, RZ ;  /* 0x000000040933723e */ /* 0x000fe200048070ff */
[----:B------:R-:W-:Y:S01]  /*47e0*/  FADD.FTZ R9, R23, R80 ;  /* 0x0000005017097221 */ /* 0x000fe20000010000 */
[----:B------:R-:W-:Y:S02]  /*47f0*/  F2FP.SATFINITE.E4M3.F32.PACK_AB_MERGE_C R66, R66, R73, RZ ;  /* 0x000000494242723e */ /* 0x000fe400048070ff */
[----:B------:R-:W-:Y:S02]  /*4800*/  F2FP.SATFINITE.E4M3.F32.PACK_AB_MERGE_C R187, R5, R30, R51 ;  /* 0x0000001e05bb723e */ /* 0x000fe40004807033 */
[----:B------:R-:W-:Y:S01]  /*4810*/  CS2R R50, SRZ ;  /* 0x0000000000327805 */ /* 0x000fe2000001ff00 */
[----:B------:R-:W-:Y:S01]  /*4820*/  MUFU.EX2 R97, R97 ;  /* 0x0000006100617308 */ /* 0x000fe20000000800 */
[----:B------:R-:W-:-:S02]  /*4830*/  F2FP.SATFINITE.E4M3.F32.PACK_AB_MERGE_C R182, R64, R109, R66 ;  /* 0x0000006d40b6723e */ /* 0x000fc40004807042 */
[----:B------:R-:W-:Y:S02]  /*4840*/  CS2R R64, SRZ ;  /* 0x0000000000407805 */ /* 0x000fe4000001ff00 */
[----:B------:R-:W-:-:S03]  /*4850*/  CS2R R66, SRZ ;  /* 0x0000000000427805 */ /* 0x000fc6000001ff00 */
[----:B------:R-:W2:Y:S08]  /*4860*/  MUFU.EX2 R33, R33 ;  /* 0x0000002100217308 */ /* 0x000eb00000000800 */
[----:B------:R-:W3:Y:S08]  /*4870*/  MUFU.EX2 R70, R129 ;  /* 0x0000008100467308 */ /* 0x000ef00000000800 */
[----:B------:R4:W-:Y:S08]  /*4880*/  MUFU.EX2 R24, R57 ;  /* 0x0000003900187308 */ /* 0x0009f00000000800 */
[----:B------:R-:W5:Y:S01]  /*4890*/  MUFU.EX2 R95, R95 ;  /* 0x0000005f005f7308 */ /* 0x000f620000000800 */
[----:B----4-:R-:W-:Y:S01]  /*48a0*/  F2FP.SATFINITE.E4M3.F32.PACK_AB_MERGE_C R57, R29, R28, RZ ;  /* 0x0000001c1d39723e */ /* 0x010fe200048070ff */
[----:B0-----:R-:W-:Y:S01]  /*48b0*/  FADD.FTZ R29, R99, R54 ;  /* 0x00000036631d7221 */ /* 0x001fe20000010000 */
[----:B------:R-:W-:-:S02]  /*48c0*/  FADD.FTZ R54, R22, R9 ;  /* 0x0000000916367221 */ /* 0x000fc40000010000 */
[----:B------:R-:W-:Y:S01]  /*48d0*/  F2FP.SATFINITE.E4M3.F32.PACK_AB_MERGE_C R185, R26, R25, R57 ;  /* 0x000000191ab9723e */ /* 0x000fe20004807039 */
[----:B-1----:R-:W-:Y:S01]  /*48e0*/  FADD.FTZ R4, R68, R29 ;  /* 0x0000001d44047221 */ /* 0x002fe20000010000 */
[----:B------:R-:W-:Y:S01]  /*48f0*/  F2FP.SATFINITE.E4M3.F32.PACK_AB_MERGE_C R29, R19, R12, RZ ;  /* 0x0000000c131d723e */ /* 0x000fe200048070ff */
[----:B------:R-:W0:Y:S01]  /*4900*/  MUFU.EX2 R37, R37 ;  /* 0x0000002500257308 */ /* 0x000e220000000800 */
[----:B--2---:R-:W-:Y:S01]  /*4910*/  FADD.FTZ R19, R33, R54 ;  /* 0x0000003621137221 */ /* 0x004fe20000010000 */
[----:B------:R-:W-:Y:S01]  /*4920*/  FADD.FTZ R9, R97, R4 ;  /* 0x0000000461097221 */ /* 0x000fe20000010000 */
[----:B------:R-:W-:Y:S02]  /*4930*/  F2FP.SATFINITE.E4M3.F32.PACK_AB_MERGE_C R54, R20, R17, RZ ;  /* 0x000000111436723e */ /* 0x000fe400048070ff */
[----:B------:R-:W-:Y:S01]  /*4940*/  CS2R R56, SRZ ;  /* 0x0000000000387805 */ /* 0x000fe2000001ff00 */
[----:B------:R-:W-:Y:S01]  /*4950*/  FADD.FTZ R20, R32, R19 ;  /* 0x0000001320147221 */ /* 0x000fe20000010000 */
[----:B---3--:R-:W-:Y:S01]  /*4960*/  FADD.FTZ R12, R70, R9 ;  /* 0x00000009460c7221 */ /* 0x008fe20000010000 */
[----:B------:R-:W-:Y:S01]  /*4970*/  F2FP.SATFINITE.E4M3.F32.PACK_AB_MERGE_C R33, R33, R22, RZ ;  /* 0x000000162121723e */ /* 0x000fe200048070ff */
[----:B------:R-:W1:Y:S01]  /*4980*/  MUFU.EX2 R72, R131 ;  /* 0x0000008300487308 */ /* 0x000e620000000800 */
[----:B------:R-:W-:Y:S01]  /*4990*/  F2FP.SATFINITE.E4M3.F32.PACK_AB_MERGE_C R183, R21, R14, R54 ;  /* 0x0000000e15b7723e */ /* 0x000fe20004807036 */
[----:B-----5:R-:W-:Y:S01]  /*49a0*/  FADD.FTZ R9, R95, R12 ;  /* 0x0000000c5f097221 */ /* 0x020fe20000010000 */
[----:B------:R-:W-:-:S02]  /*49b0*/  F2FP.SATFINITE.E4M3.F32.PACK_AB_MERGE_C R181, R15, R8, R29 ;  /* 0x000000080fb5723e */ /* 0x000fc4000480701d */
[----:B------:R-:W-:Y:S02]  /*49c0*/  CS2R R54, SRZ ;  /* 0x0000000000367805 */ /* 0x000fe4000001ff00 */
[----:B------:R-:W-:Y:S02]  /*49d0*/  F2FP.SATFINITE.E4M3.F32.PACK_AB_MERGE_C R177, R23, R18, R33 ;  /* 0x0000001217b1723e */ /* 0x000fe40004807021 */
[----:B------:R-:W-:Y:S01]  /*49e0*/  F2FP.SATFINITE.E4M3.F32.PACK_AB_MERGE_C R70, R70, R97, RZ ;  /* 0x000000614646723e */ /* 0x000fe200048070ff */
[----:B------:R-:W2:Y:S01]  /*49f0*/  MUFU.EX2 R93, R93 ;  /* 0x0000005d005d7308 */ /* 0x000ea20000000800 */
[----:B0-----:R-:W-:Y:S02]  /*4a00*/  FADD.FTZ R17, R37, R20 ;  /* 0x0000001425117221 */ /* 0x001fe40000010000 */
[----:B------:R-:W-:Y:S02]  /*4a10*/  F2FP.SATFINITE.E4M3.F32.PACK_AB_MERGE_C R176, R68, R99, R70 ;  /* 0x0000006344b0723e */ /* 0x000fe40004807046 */
[----:B------:R-:W-:Y:S01]  /*4a20*/  CS2R R68, SRZ ;  /* 0x0000000000447805 */ /* 0x000fe2000001ff00 */
[----:B------:R-:W-:Y:S01]  /*4a30*/  FADD.FTZ R20, R34, R17 ;  /* 0x0000001122147221 */ /* 0x000fe20000010000 */
[----:B------:R-:W-:Y:S01]  /*4a40*/  CS2R R70, SRZ ;  /* 0x0000000000467805 */ /* 0x000fe2000001ff00 */
[----:B------:R-:W0:Y:S01]  /*4a50*/  MUFU.EX2 R74, R133 ;  /* 0x00000085004a7308 */ /* 0x000e220000000800 */
[----:B-1----:R-:W-:-:S07]  /*4a60*/  FADD.FTZ R12, R72, R9 ;  /* 0x00000009480c7221 */ /* 0x002fce0000010000 */
[----:B------:R-:W1:Y:S01]  /*4a70*/  MUFU.EX2 R41, R41 ;  /* 0x0000002900297308 */ /* 0x000e620000000800 */
[----:B--2---:R-:W-:-:S07]  /*4a80*/  FADD.FTZ R9, R93, R12 ;  /* 0x0000000c5d097221 */ /* 0x004fce0000010000 */
[----:B------:R-:W2:Y:S01]  /*4a90*/  MUFU.EX2 R27, R27 ;  /* 0x0000001b001b7308 */ /* 0x000ea20000000800 */
[C---:B0-----:R-:W-:Y:S01]  /*4aa0*/  F2FP.SATFINITE.E4M3.F32.PACK_AB_MERGE_C R93, R74.reuse, R93, RZ ;  /* 0x0000005d4a5d723e */ /* 0x041fe200048070ff */
[----:B------:R-:W-:-:S03]  /*4ab0*/  FADD.FTZ R74, R74, R9 ;  /* 0x000000094a4a7221 */ /* 0x000fc60000010000 */
[----:B------:R-:W-:Y:S02]  /*4ac0*/  F2FP.SATFINITE.E4M3.F32.PACK_AB_MERGE_C R178, R72, R95, R93 ;  /* 0x0000005f48b2723e */ /* 0x000fe4000480705d */
[----:B------:R-:W-:Y:S01]  /*4ad0*/  CS2R R72, SRZ ;  /* 0x0000000000487805 */ /* 0x000fe2000001ff00 */
[----:B------:R-:W0:Y:S01]  /*4ae0*/  MUFU.EX2 R91, R91 ;  /* 0x0000005b005b7308 */ /* 0x000e220000000800 */
[C---:B-1----:R-:W-:Y:S01]  /*4af0*/  FADD.FTZ R20, R41.reuse, R20 ;  /* 0x0000001429147221 */ /* 0x042fe20000010000 */
[----:B------:R-:W-:-:S04]  /*4b00*/  F2FP.SATFINITE.E4M3.F32.PACK_AB_MERGE_C R34, R41, R34, RZ ;  /* 0x000000222922723e */ /* 0x000fc800048070ff */
[----:B------:R-:W-:Y:S02]  /*4b10*/  F2FP.SATFINITE.E4M3.F32.PACK_AB_MERGE_C R179, R37, R32, R34 ;  /* 0x0000002025b3723e */ /* 0x000fe40004807022 */
[----:B------:R-:W-:Y:S01]  /*4b20*/  CS2R R32, SRZ ;  /* 0x0000000000207805 */ /* 0x000fe2000001ff00 */
[----:B------:R-:W1:Y:S01]  /*4b30*/  MUFU.EX2 R36, R36 ;  /* 0x0000002400247308 */ /* 0x000e620000000800 */
[----:B--2---:R-:W-:-:S07]  /*4b40*/  FADD.FTZ R17, R27, R20 ;  /* 0x000000141b117221 */ /* 0x004fce0000010000 */
[----:B------:R-:W2:Y:S01]  /*4b50*/  MUFU.EX2 R76, R135 ;  /* 0x00000087004c7308 */ /* 0x000ea20000000800 */
[----:B0-----:R-:W-:Y:S01]  /*4b60*/  FADD.FTZ R9, R91, R74 ;  /* 0x0000004a5b097221 */ /* 0x001fe20000010000 */
[----:B------:R-:W-:-:S06]  /*4b70*/  CS2R R74, SRZ ;  /* 0x00000000004a7805 */ /* 0x000fcc000001ff00 */
[----:B------:R-:W0:Y:S01]  /*4b80*/  MUFU.EX2 R31, R31 ;  /* 0x0000001f001f7308 */ /* 0x000e220000000800 */
[----:B-1----:R-:W-:-:S07]  /*4b90*/  FADD.FTZ R22, R36, R17 ;  /* 0x0000001124167221 */ /* 0x002fce0000010000 */
[----:B------:R-:W1:Y:S01]  /*4ba0*/  MUFU.EX2 R89, R89 ;  /* 0x0000005900597308 */ /* 0x000e620000000800 */
[----:B--2---:R-:W-:-:S07]  /*4bb0*/  FADD.FTZ R20, R76, R9 ;  /* 0x000000094c147221 */ /* 0x004fce0000010000 */
[----:B------:R-:W2:Y:S01]  /*4bc0*/  MUFU.EX2 R40, R40 ;  /* 0x0000002800287308 */ /* 0x000ea20000000800 */
[----:B0-----:R-:W-:-:S07]  /*4bd0*/  FADD.FTZ R9, R31, R22 ;  /* 0x000000161f097221 */ /* 0x001fce0000010000 */
[----:B------:R-:W0:Y:S01]  /*4be0*/  MUFU.EX2 R38, R38 ;  /* 0x0000002600267308 */ /* 0x000e220000000800 */
[----:B-1----:R-:W-:Y:S01]  /*4bf0*/  FADD.FTZ R5, R89, R20 ;  /* 0x0000001459057221 */ /* 0x002fe20000010000 */
[----:B------:R-:W-:-:S03]  /*4c00*/  F2FP.SATFINITE.E4M3.F32.PACK_AB_MERGE_C R89, R24, R89, RZ ;  /* 0x000000591859723e */ /* 0x000fc600048070ff */
[----:B------:R-:W-:Y:S01]  /*4c10*/  FADD.FTZ R24, R24, R5 ;  /* 0x0000000518187221 */ /* 0x000fe20000010000 */
[----:B------:R-:W-:Y:S02]  /*4c20*/  F2FP.SATFINITE.E4M3.F32.PACK_AB_MERGE_C R172, R76, R91, R89 ;  /* 0x0000005b4cac723e */ /* 0x000fe40004807059 */
[----:B------:R-:W1:Y:S01]  /*4c30*/  MUFU.EX2 R59, R59 ;  /* 0x0000003b003b7308 */ /* 0x000e620000000800 */
[C---:B--2---:R-:W-:Y:S01]  /*4c40*/  FADD.FTZ R9, R40.reuse, R9 ;  /* 0x0000000928097221 */ /* 0x044fe20000010000 */
[----:B------:R-:W-:Y:S02]  /*4c50*/  F2FP.SATFINITE.E4M3.F32.PACK_AB_MERGE_C R31, R40, R31, RZ ;  /* 0x0000001f281f723e */ /* 0x000fe400048070ff */
[----:B------:R-:W-:Y:S02]  /*4c60*/  CS2R R40, SRZ ;  /* 0x0000000000287805 */ /* 0x000fe4000001ff00 */
[----:B------:R-:W-:Y:S02]  /*4c70*/  F2FP.SATFINITE.E4M3.F32.PACK_AB_MERGE_C R173, R36, R27, R31 ;  /* 0x0000001b24ad723e */ /* 0x000fe4000480701f */
[----:B------:R-:W-:Y:S01]  /*4c80*/  CS2R R26, SRZ ;  /* 0x00000000001a7805 */ /* 0x000fe2000001ff00 */
[----:B------:R-:W2:Y:S01]  /*4c90*/  MUFU.EX2 R43, R43 ;  /* 0x0000002b002b7308 */ /* 0x000ea20000000800 */
[----:B0-----:R-:W-:Y:S01]  /*4ca0*/  FADD.FTZ R20, R38, R9 ;  /* 0x0000000926147221 */ /* 0x001fe20000010000 */
[----:B------:R-:W-:-:S02]  /*4cb0*/  CS2R R30, SRZ ;  /* 0x00000000001e7805 */ /* 0x000fc4000001ff00 */
[----:B------:R-:W-:-:S04]  /*4cc0*/  CS2R R36, SRZ ;  /* 0x0000000000247805 */ /* 0x000fc8000001ff00 */
[----:B------:R0:W3:Y:S01]  /*4cd0*/  MUFU.EX2 R78, R87 ;  /* 0x00000057004e7308 */ /* 0x0000e20000000800 */
[----:B-1----:R-:W-:Y:S01]  /*4ce0*/  FADD.FTZ R5, R59, R24 ;  /* 0x000000183b057221 */ /* 0x002fe20000010000 */
[----:B------:R-:W-:-:S06]  /*4cf0*/  CS2R R24, SRZ ;  /* 0x0000000000187805 */ /* 0x000fcc000001ff00 */
[----:B------:R-:W1:Y:S01]  /*4d00*/  MUFU.EX2 R35, R35 ;  /* 0x0000002300237308 */ /* 0x000e620000000800 */
[----:B--2---:R-:W-:Y:S01]  /*4d10*/  FADD.FTZ R20, R43, R20 ;  /* 0x000000142b147221 */ /* 0x004fe20000010000 */
[----:B0-----:R-:W-:-:S06]  /*4d20*/  CS2R R86, SRZ ;  /* 0x0000000000567805 */ /* 0x001fcc000001ff00 */
[----:B------:R-:W0:Y:S01]  /*4d30*/  MUFU.EX2 R61, R61 ;  /* 0x0000003d003d7308 */ /* 0x000e220000000800 */
[----:B---3--:R-:W-:-:S07]  /*4d40*/  FADD.FTZ R14, R78, R5 ;  /* 0x000000054e0e7221 */ /* 0x008fce0000010000 */
[----:B------:R2:W3:Y:S01]  /*4d50*/  MUFU.EX2 R28, R85 ;  /* 0x00000055001c7308 */ /* 0x0004e20000000800 */
[----:B-1----:R-:W-:-:S07]  /*4d60*/  FADD.FTZ R9, R35, R20 ;  /* 0x0000001423097221 */ /* 0x002fce0000010000 */
[----:B------:R-:W1:Y:S01]  /*4d70*/  MUFU.EX2 R44, R44 ;  /* 0x0000002c002c7308 */ /* 0x000e620000000800 */
[----:B0-----:R-:W-:Y:S01]  /*4d80*/  FADD.FTZ R5, R61, R14 ;  /* 0x0000000e3d057221 */ /* 0x001fe20000010000 */
[----:B--2---:R-:W-:-:S06]  /*4d90*/  CS2R R84, SRZ ;  /* 0x0000000000547805 */ /* 0x004fcc000001ff00 */
[----:B------:R-:W0:Y:S01]  /*4da0*/  MUFU.EX2 R42, R42 ;  /* 0x0000002a002a7308 */ /* 0x000e220000000800 */
[C---:B---3--:R-:W-:Y:S01]  /*4db0*/  F2FP.SATFINITE.E4M3.F32.PACK_AB_MERGE_C R61, R28.reuse, R61, RZ ;  /* 0x0000003d1c3d723e */ /* 0x048fe200048070ff */
[----:B------:R-:W-:-:S03]  /*4dc0*/  FADD.FTZ R28, R28, R5 ;  /* 0x000000051c1c7221 */ /* 0x000fc60000010000 */
[----:B------:R-:W-:Y:S02]  /*4dd0*/  F2FP.SATFINITE.E4M3.F32.PACK_AB_MERGE_C R174, R78, R59, R61 ;  /* 0x0000003b4eae723e */ /* 0x000fe4000480703d */
[----:B------:R-:W-:Y:S02]  /*4de0*/  CS2R R58, SRZ ;  /* 0x00000000003a7805 */ /* 0x000fe4000001ff00 */
[----:B------:R-:W-:Y:S01]  /*4df0*/  CS2R R60, SRZ ;  /* 0x00000000003c7805 */ /* 0x000fe2000001ff00 */
[----:B------:R-:W2:Y:S01]  /*4e00*/  MUFU.EX2 R83, R83 ;  /* 0x0000005300537308 */ /* 0x000ea20000000800 */
[C---:B-1----:R-:W-:Y:S01]  /*4e10*/  FADD.FTZ R9, R44.reuse, R9 ;  /* 0x000000092c097221 */ /* 0x042fe20000010000 */
[----:B------:R-:W-:Y:S02]  /*4e20*/  F2FP.SATFINITE.E4M3.F32.PACK_AB_MERGE_C R35, R44, R35, RZ ;  /* 0x000000232c23723e */ /* 0x000fe400048070ff */
[----:B------:R-:W-:Y:S02]  /*4e30*/  CS2R R78, SRZ ;  /* 0x00000000004e7805 */ /* 0x000fe4000001ff00 */
[----:B------:R-:W-:-:S02]  /*4e40*/  F2FP.SATFINITE.E4M3.F32.PACK_AB_MERGE_C R175, R43, R38, R35 ;  /* 0x000000262baf723e */ /* 0x000fc40004807023 */
[----:B------:R-:W-:Y:S01]  /*4e50*/  CS2R R34, SRZ ;  /* 0x0000000000227805 */ /* 0x000fe2000001ff00 */
[----:B------:R-:W1:Y:S01]  /*4e60*/  MUFU.EX2 R47, R47 ;  /* 0x0000002f002f7308 */ /* 0x000e620000000800 */
[----:B0-----:R-:W-:-:S07]  /*4e70*/  FADD.FTZ R14, R42, R9 ;  /* 0x000000092a0e7221 */ /* 0x001fce0000010000 */
[----:B------:R-:W0:Y:S01]  /*4e80*/  MUFU.EX2 R4, R137 ;  /* 0x0000008900047308 */ /* 0x000e220000000800 */
[----:B--2---:R-:W-:Y:S01]  /*4e90*/  FADD.FTZ R5, R83, R28 ;  /* 0x0000001c53057221 */ /* 0x004fe20000010000 */
[----:B------:R-:W-:-:S06]  /*4ea0*/  CS2R R28, SRZ ;  /* 0x00000000001c7805 */ /* 0x000fcc000001ff00 */
        /* <DEDUP_REMOVED lines=9> */
[C---:B0-----:R-:W-:Y:S01]  /*4f40*/  F2FP.SATFINITE.E4M3.F32.PACK_AB_MERGE_C R77, R12.reuse, R77, RZ ;  /* 0x0000004d0c4d723e */ /* 0x041fe200048070ff */
[----:B------:R-:W-:-:S03]  /*4f50*/  FADD.FTZ R12, R12, R5 ;  /* 0x000000050c0c7221 */ /* 0x000fc60000010000 */
[----:B------:R-:W-:Y:S02]  /*4f60*/  F2FP.SATFINITE.E4M3.F32.PACK_AB_MERGE_C R168, R4, R83, R77 ;  /* 0x0000005304a8723e */ /* 0x000fe4000480704d */
[----:B------:R-:W-:Y:S02]  /*4f70*/  CS2R R76, SRZ ;  /* 0x00000000004c7805 */ /* 0x000fe4000001ff00 */
[----:B------:R-:W-:Y:S01]  /*4f80*/  CS2R R82, SRZ ;  /* 0x0000000000527805 */ /* 0x000fe2000001ff00 */
[----:B------:R-:W0:Y:S01]  /*4f90*/  MUFU.EX2 R63, R63 ;  /* 0x0000003f003f7308 */ /* 0x000e220000000800 */
[C---:B--2---:R-:W-:Y:S01]  /*4fa0*/  FADD.FTZ R9, R46.reuse, R9 ;  /* 0x000000092e097221 */ /* 0x044fe20000010000 */
[----:B------:R-:W-:-:S04]  /*4fb0*/  F2FP.SATFINITE.E4M3.F32.PACK_AB_MERGE_C R39, R46, R39, RZ ;  /* 0x000000272e27723e */ /* 0x000fc800048070ff */
[----:B------:R-:W-:Y:S02]  /*4fc0*/  F2FP.SATFINITE.E4M3.F32.PACK_AB_MERGE_C R169, R47, R42, R39 ;  /* 0x0000002a2fa9723e */ /* 0x000fe40004807027 */
[----:B------:R-:W-:Y:S01]  /*4fd0*/  CS2R R38, SRZ ;  /* 0x0000000000267805 */ /* 0x000fe2000001ff00 */
[----:B------:R-:W2:Y:S01]  /*4fe0*/  MUFU.EX2 R49, R49 ;  /* 0x0000003100317308 */ /* 0x000ea20000000800 */
[----:B-1----:R-:W-:Y:S01]  /*4ff0*/  FADD.FTZ R18, R48, R9 ;  /* 0x0000000930127221 */ /* 0x002fe20000010000 */
[----:B------:R-:W-:Y:S02]  /*5000*/  CS2R R42, SRZ ;  /* 0x00000000002a7805 */ /* 0x000fe4000001ff00 */
[----:B------:R-:W-:-:S04]  /*5010*/  CS2R R46, SRZ ;  /* 0x00000000002e7805 */ /* 0x000fc8000001ff00 */
[----:B------:R-:W1:Y:S01]  /*5020*/  MUFU.EX2 R8, R141 ;  /* 0x0000008d00087308 */ /* 0x000e620000000800 */
[----:B0-----:R-:W-:-:S07]  /*5030*/  FADD.FTZ R5, R63, R12 ;  /* 0x0000000c3f057221 */ /* 0x001fce0000010000 */
[----:B------:R-:W-:Y:S01]  /*5040*/  MUFU.EX2 R45, R45 ;  /* 0x0000002d002d7308 */ /* 0x000fe20000000800 */
[----:B--2---:R-:W-:-:S07]  /*5050*/  FADD.FTZ R18, R49, R18 ;  /* 0x0000001231127221 */ /* 0x004fce0000010000 */
[----:B------:R0:W2:Y:S01]  /*5060*/  MUFU.EX2 R14, R81 ;  /* 0x00000051000e7308 */ /* 0x0000a20000000800 */
[----:B-1----:R-:W-:-:S07]  /*5070*/  FADD.FTZ R4, R8, R5 ;  /* 0x0000000508047221 */ /* 0x002fce0000010000 */
[----:B------:R-:W1:Y:S01]  /*5080*/  MUFU.EX2 R143, R143 ;  /* 0x0000008f008f7308 */ /* 0x000e620000000800 */
[----:B0-----:R-:W-:-:S07]  /*5090*/  CS2R R80, SRZ ;  /* 0x0000000000507805 */ /* 0x001fce000001ff00 */
[----:B------:R-:W0:Y:S01]  /*50a0*/  MUFU.EX2 R52, R52 ;  /* 0x0000003400347308 */ /* 0x000e220000000800 */
[----:B--2---:R-:W-:Y:S01]  /*50b0*/  F2FP.SATFINITE.E4M3.F32.PACK_AB_MERGE_C R12, R14, R45, RZ ;  /* 0x0000002d0e0c723e */ /* 0x004fe200048070ff */
[----:B------:R-:W-:-:S03]  /*50c0*/  FADD.FTZ R45, R45, R18 ;  /* 0x000000122d2d7221 */ /* 0x000fc60000010000 */
[----:B------:R-:W-:Y:S02]  /*50d0*/  F2FP.SATFINITE.E4M3.F32.PACK_AB_MERGE_C R171, R49, R48, R12 ;  /* 0x0000003031ab723e */ /* 0x000fe4000480700c */
[----:B------:R-:W-:Y:S01]  /*50e0*/  CS2R R48, SRZ ;  /* 0x0000000000307805 */ /* 0x000fe2000001ff00 */
[----:B-1----:R-:W-:Y:S01]  /*50f0*/  FADD.FTZ R5, R143, R4 ;  /* 0x000000048f057221 */ /* 0x002fe20000010000 */
[----:B------:R-:W-:Y:S01]  /*5100*/  FADD.FTZ R4, R14, R45 ;  /* 0x0000002d0e047221 */ /* 0x000fe20000010000 */
[----:B------:R-:W-:Y:S02]  /*5110*/  CS2R R44, SRZ ;  /* 0x00000000002c7805 */ /* 0x000fe4000001ff00 */
[C---:B0-----:R-:W-:Y:S01]  /*5120*/  F2FP.SATFINITE.E4M3.F32.PACK_AB_MERGE_C R9, R52.reuse, R143, RZ ;  /* 0x0000008f3409723e */ /* 0x041fe200048070ff */
[----:B------:R-:W-:Y:S01]  /*5130*/  FADD.FTZ R5, R52, R5 ;  /* 0x0000000534057221 */ /* 0x000fe20000010000 */
[----:B------:R-:W-:Y:S02]  /*5140*/  CS2R R52, SRZ ;  /* 0x0000000000347805 */ /* 0x000fe4000001ff00 */
[----:B------:R-:W-:-:S02]  /*5150*/  F2FP.SATFINITE.E4M3.F32.PACK_AB_MERGE_C R170, R8, R63, R9 ;  /* 0x0000003f08aa723e */ /* 0x000fc40004807009 */
        /* <DEDUP_REMOVED lines=37> */
[----:B------:R-:W-:Y:S01]  /*53b0*/  UMOV UR56, URZ ;  /* 0x0000003f00387c82 */ /* 0x000fe20008000000 */
[----:B------:R-:W-:Y:S01]  /*53c0*/  UMOV UR54, URZ ;  /* 0x0000003f00367c82 */ /* 0x000fe20008000000 */
[----:B------:R-:W-:Y:S01]  /*53d0*/  ULDC UR52, c[0x0][0x288] ;  /* 0x0000a20000347ab9 */ /* 0x000fe20000000800 */
[----:B------:R-:W-:-:S05]  /*53e0*/  ULDC UR53, c[0x0][0x2f0] ;  /* 0x0000bc0000357ab9 */ /* 0x000fca0000000800 */
.L_x_2564:
[----:B------:R-:W-:Y:S01]  /*53f0*/  ISETP.NE.AND P2, PT, RZ, UR40, PT ;  /* 0x00000028ff007c0c */ /* 0x000fe2000bf45270 */
[----:B------:R-:W-:-:S04]  /*5400*/  UISETP.NE.AND UP0, UPT, UR54, 0x1, UPT ;  /* 0x000000013600788c */ /* 0x000fc8000bf05270 */
[----:B------:R-:W-:-:S04]  /*5410*/  USEL UR47, URZ, 0x1, UP0 ;  /* 0x000000013f2f7887 */ /* 0x000fc80008000000 */
[----:B------:R-:W-:-:S04]  /*5420*/  ULOP3.LUT UR47, UR56, UR47, URZ, 0x3c, !UPT ;  /* 0x0000002f382f7292 */ /* 0x000fc8000f8e3c3f */
[----:B------:R-:W-:Y:S08]  /*5430*/  @P2 BRA `(.L_x_2554) ;  /* 0x0000000000382947 */ /* 0x000ff00003800000 */
[----:B------:R-:W-:Y:S05]  /*5440*/  @!P0 BRA `(.L_x_2555) ;  /* 0x0000000000048947 */ /* 0x000fea0003800000 */
[----:B------:R-:W-:Y:S01]  /*5450*/  BPT.TRAP 0x1 ;  /* 0x000000040000795c */ /* 0x000fe20000300000 */
.L_x_2555:
        /* <DEDUP_REMOVED lines=9> */
.L_x_2556:
[----:B-1----:R-:W-:Y:S05]  /*54f0*/  @P1 BRA `(.L_x_2554) ;  /* 0x0000000000081947 */ /* 0x002fea0003800000 */
[----:B------:R-:W1:Y:S02]  /*5500*/  SYNCS.PHASECHK.TRANS64.TRYWAIT P1, [UR6+0x22830], R10 ;  /* 0x0228300aff0075a7 */ /* 0x000e640008020146 */
[----:B-1----:R-:W-:Y:S05]  /*5510*/  @!P1 BRA `(.L_x_2557) ;  /* 0x000000f000549947 */ /* 0x002fea0003800000 */
.L_x_2554:
        /* <DEDUP_REMOVED lines=134> */
.L_x_2559:
[----:B------:R-:W-:Y:S01]  /*5d80*/  ULEA UR6, UR54, UR41, 0x3 ;  /* 0x0000002936067291 */ /* 0x000fe2000f8e183f */
[----:B------:R-:W-:-:S05]  /*5d90*/  IMAD.U32 R10, RZ, RZ, UR56 ;  /* 0x00000038ff0a7e24 */ /* 0x000fca000f8e00ff */
[----:B------:R-:W-:-:S04]  /*5da0*/  SHF.L.U32 R10, R10, 0x1f, RZ ;  /* 0x0000001f0a0a7819 */ /* 0x000fc800000006ff */
[----:B------:R0:W1:Y:S01]  /*5db0*/  SYNCS.PHASECHK.TRANS64.TRYWAIT P1, [UR6+0x22850], R10 ;  /* 0x0228500aff0075a7 */ /* 0x0000620008020146 */
[----:B------:R-:W-:Y:S05]  /*5dc0*/  @!P0 BRA `(.L_x_2560) ;  /* 0x0000000000048947 */ /* 0x000fea0003800000 */
[----:B------:R-:W-:Y:S01]  /*5dd0*/  BPT.TRAP 0x1 ;  /* 0x000000040000795c */ /* 0x000fe20000300000 */
.L_x_2560:
[----:B-1----:R-:W-:Y:S05]  /*5de0*/  @P1 BRA `(.L_x_2558) ;  /* 0x0000000000081947 */ /* 0x002fea0003800000 */
[----:B------:R-:W1:Y:S02]  /*5df0*/  SYNCS.PHASECHK.TRANS64.TRYWAIT P1, [UR6+0x22850], R10 ;  /* 0x0228500aff0075a7 */ /* 0x000e640008020146 */
[----:B-1----:R-:W-:Y:S05]  /*5e00*/  @!P1 BRA `(.L_x_2561) ;  /* 0x000000e800309947 */ /* 0x002fea0003800000 */
.L_x_2558:
        /* <DEDUP_REMOVED lines=34> */
.L_x_2562:
[----:B------:R-:W-:Y:S01]  /*6030*/  UISETP.NE.AND UP0, UPT, UR44, URZ, UPT ;  /* 0x0000003f2c00728c */ /* 0x000fe2000bf05270 */
[C---:B------:R-:W-:Y:S01]  /*6040*/  FMUL.FTZ R175, R0.reuse, R141 ;  /* 0x0000008d00af7220 */ /* 0x040fe20000410000 */
[C---:B------:R-:W-:Y:S01]  /*6050*/  FMUL.FTZ R141, R0.reuse, R125 ;  /* 0x0000007d008d7220 */ /* 0x040fe20000410000 */
[C---:B------:R-:W-:Y:S01]  /*6060*/  FMUL.FTZ R23, R0.reuse, R142 ;  /* 0x0000008e00177220 */ /* 0x040fe20000410000 */
[C---:B------:R-:W-:Y:S01]  /*6070*/  FMUL.FTZ R142, R0.reuse, R128 ;  /* 0x00000080008e7220 */ /* 0x040fe20000410000 */
[----:B------:R-:W-:Y:S01]  /*6080*/  IMAD.MOV.U32 R128, RZ, RZ, R6 ;  /* 0x000000ffff807224 */ /* 0x000fe200078e0006 */
[----:B------:R-:W-:Y:S01]  /*6090*/  PLOP3.LUT P1, PT, PT, PT, UP0, 0x80, 0x0 ;  /* 0x000000000000781c */ /* 0x000fe20003f2f008 */
[C---:B------:R-:W-:Y:S01]  /*60a0*/  FMUL.FTZ R171, R0.reuse, R145 ;  /* 0x0000009100ab7220 */ /* 0x040fe20000410000 */
[----:B------:R-:W-:Y:S01]  /*60b0*/  PLOP3.LUT P2, PT, PT, PT, UP0, 0x80, 0x0 ;  /* 0x000000000000781c */ /* 0x000fe20003f4f008 */
[C---:B------:R-:W-:Y:S01]  /*60c0*/  FMUL.FTZ R12, R0.reuse, R155 ;  /* 0x0000009b000c7220 */ /* 0x040fe20000410000 */
[C---:B------:R-:W-:Y:S01]  /*60d0*/  FMUL.FTZ R155, R0.reuse, R161 ;  /* 0x000000a1009b7220 */ /* 0x040fe20000410000 */
[----:B------:R-:W-:Y:S01]  /*60e0*/  @UP0 ULDC UR6, c[0x0][0x44c] ;  /* 0x0001130000060ab9 */ /* 0x000fe20000000800 */
[C---:B------:R-:W-:Y:S01]  /*60f0*/  FMUL.FTZ R161, R0.reuse, R124 ;  /* 0x0000007c00a17220 */ /* 0x040fe20000410000 */
[C---:B0-----:R-:W-:Y:S01]  /*6100*/  FMUL.FTZ R10, R0.reuse, R152 ;  /* 0x00000098000a7220 */ /* 0x041fe20000410000 */
        /* <DEDUP_REMOVED lines=8> */
[----:B------:R-:W0:Y:S01]  /*6190*/  MUFU.TANH R10, R10 ;  /* 0x0000000a000a7308 */ /* 0x000e220000002400 */
[----:B------:R-:W-:Y:S01]  /*61a0*/  IMAD.U32 R127, RZ, RZ, UR53 ;  /* 0x00000035ff7f7e24 */ /* 0x000fe2000f8e00ff */
[----:B------:R-:W-:Y:S01]  /*61b0*/  @P2 SHF.R.U32.HI R128, RZ, UR6, R125 ;  /* 0x00000006ff802c19 */ /* 0x000fe2000801167d */
[----:B------:R-:W-:Y:S01]  /*61c0*/  UMOV UR6, 0x1 ;  /* 0x0000000100067882 */ /* 0x000fe20000000000 */
[C---:B------:R-:W-:Y:S01]  /*61d0*/  FMUL.FTZ R152, R0.reuse, R156 ;  /* 0x0000009c00987220 */ /* 0x040fe20000410000 */
[----:B------:R-:W-:Y:S01]  /*61e0*/  UIMAD UR6, UR55, -0xa0, UR6 ;  /* 0xffffff60370678a4 */ /* 0x000fe2000f8e0206 */
[C---:B------:R-:W-:Y:S01]  /*61f0*/  FMUL.FTZ R15, R0.reuse, R158 ;  /* 0x0000009e000f7220 */ /* 0x040fe20000410000 */
[----:B------:R-:W1:Y:S01]  /*6200*/  SHFL.IDX PT, R145, R128, RZ, 0x1c1f ;  /* 0x001c1fff80917589 */ /* 0x000e6200000e0000 */
[----:B------:R-:W2:Y:S01]  /*6210*/  MUFU.TANH R11, R11 ;  /* 0x0000000b000b7308 */ /* 0x000ea20000002400 */
[C---:B------:R-:W-:Y:S01]  /*6220*/  FMUL.FTZ R153, R0.reuse, R157 ;  /* 0x0000009d00997220 */ /* 0x040fe20000410000 */
[C---:B------:R-:W-:Y:S01]  /*6230*/  FMUL.FTZ R158, R0.reuse, R136 ;  /* 0x00000088009e7220 */ /* 0x040fe20000410000 */
[----:B------:R-:W-:Y:S01]  /*6240*/  MOV R130, UR6 ;  /* 0x0000000600827c02 */ /* 0x000fe20008000f00 */
[C---:B------:R-:W-:Y:S01]  /*6250*/  FMUL.FTZ R136, R0.reuse, R143 ;  /* 0x0000008f00887220 */ /* 0x040fe20000410000 */
[C---:B------:R-:W-:Y:S01]  /*6260*/  FMUL.FTZ R143, R0.reuse, R132 ;  /* 0x00000084008f7220 */ /* 0x040fe20000410000 */
[C---:B------:R-:W-:Y:S01]  /*6270*/  FMUL.FTZ R13, R0.reuse, R154 ;  /* 0x0000009a000d7220 */ /* 0x040fe20000410000 */
[C---:B------:R-:W-:Y:S01]  /*6280*/  FMUL.FTZ R154, R0.reuse, R160 ;  /* 0x000000a0009a7220 */ /* 0x040fe20000410000 */
[----:B------:R-:W-:Y:S01]  /*6290*/  IMAD R130, R7, -0x2, R130 ;  /* 0xfffffffe07827824 */ /* 0x000fe200078e0282 */
[----:B------:R-:W3:Y:S01]  /*62a0*/  MUFU.TANH R152, R152 ;  /* 0x0000009800987308 */ /* 0x000ee20000002400 */
[C---:B------:R-:W-:Y:S01]  /*62b0*/  FMUL.FTZ R157, R0.reuse, R164 ;  /* 0x000000a4009d7220 */ /* 0x040fe20000410000 */
[----:B------:R-:W-:Y:S01]  /*62c0*/  FMUL.FTZ R156, R0, R165 ;  /* 0x000000a5009c7220 */ /* 0x000fe20000410000 */
[----:B------:R-:W-:-:S02]  /*62d0*/  IMAD R130, R127, UR43, R130 ;  /* 0x0000002b7f827c24 */ /* 0x000fc4000f8e0282 */
        /* <DEDUP_REMOVED lines=8> */
[C---:B------:R-:W-:Y:S01]  /*6360*/  FMUL.FTZ R165, R0.reuse, R120 ;  /* 0x0000007800a57220 */ /* 0x040fe20000410000 */
[C---:B------:R-:W-:Y:S01]  /*6370*/  FMUL.FTZ R129, R0.reuse, R129 ;  /* 0x0000008100817220 */ /* 0x040fe20000410000 */
[----:B-1----:R-:W-:Y:S01]  /*6380*/  IADD3 R132, R145, -UR52, R130 ;  /* 0x8000003491847c10 */ /* 0x002fe2000fffe082 */
[C---:B------:R-:W-:Y:S01]  /*6390*/  FMUL.FTZ R125, R0.reuse, R131 ;  /* 0x00000083007d7220 */ /* 0x040fe20000410000 */
[----:B------:R-:W1:Y:S01]  /*63a0*/  MUFU.TANH R154, R154 ;  /* 0x0000009a009a7308 */ /* 0x000e620000002400 */
[----:B------:R-:W-:Y:S01]  /*63b0*/  FMUL.FTZ R131, R0, R133 ;  /* 0x0000008500837220 */ /* 0x000fe20000410000 */
[----:B------:R-:W-:Y:S01]  /*63c0*/  ISETP.GT.AND P1, PT, R132, RZ, PT ;  /* 0x000000ff8400720c */ /* 0x000fe20003f24270 */
[----:B------:R-:W-:Y:S01]  /*63d0*/  FMUL.FTZ R104, R0, R104 ;  /* 0x0000006800687220 */ /* 0x000fe20000410000 */
[----:B------:R-:W-:Y:S01]  /*63e0*/  ISETP.GT.AND P2, PT, R132, 0x1, PT ;  /* 0x000000018400780c */ /* 0x000fe20003f44270 */
[----:B------:R-:W-:Y:S01]  /*63f0*/  FMUL.FTZ R109, R0, R109 ;  /* 0x0000006d006d7220 */ /* 0x000fe20000410000 */
[----:B0-----:R-:W-:Y:S01]  /*6400*/  FSEL R177, R10, -INF , P1 ;  /* 0xff8000000ab17808 */ /* 0x001fe20000800000 */
[----:B------:R-:W-:Y:S01]  /*6410*/  FMUL.FTZ R120, R0, R122 ;  /* 0x0000007a00787220 */ /* 0x000fe20000410000 */
[----:B------:R-:W0:Y:S01]  /*6420*/  MUFU.TANH R155, R155 ;  /* 0x0000009b009b7308 */ /* 0x000e220000002400 */
[----:B------:R-:W-:Y:S01]  /*6430*/  ISETP.GT.AND P1, PT, R132, 0x8, PT ;  /* 0x000000088400780c */ /* 0x000fe20003f24270 */
[C---:B------:R-:W-:Y:S01]  /*6440*/  FMUL.FTZ R122, R0.reuse, R126 ;  /* 0x0000007e007a7220 */ /* 0x040fe20000410000 */
[----:B--2---:R-:W-:Y:S01]  /*6450*/  FSEL R181, R11, -INF , P2 ;  /* 0xff8000000bb57808 */ /* 0x004fe20001000000 */
[C---:B------:R-:W-:Y:S01]  /*6460*/  FMUL.FTZ R126, R0.reuse, R134 ;  /* 0x00000086007e7220 */ /* 0x040fe20000410000 */
[----:B------:R-:W-:Y:S01]  /*6470*/  FMNMX.FTZ R10, R177, R8, !PT ;  /* 0x00000008b10a7209 */ /* 0x000fe20007810000 */
[----:B------:R-:W-:Y:S01]  /*6480*/  FMUL.FTZ R105, R0, R105 ;  /* 0x0000006900697220 */ /* 0x000fe20000410000 */
[----:B------:R-:W-:Y:S01]  /*6490*/  ISETP.GT.AND P2, PT, R132, 0x9, PT ;  /* 0x000000098400780c */ /* 0x000fe20003f44270 */
[----:B------:R-:W2:Y:S01]  /*64a0*/  MUFU.TANH R157, R157 ;  /* 0x0000009d009d7308 */ /* 0x000ea20000002400 */
[----:B---3--:R-:W-:Y:S01]  /*64b0*/  FSEL R185, R152, -INF , P1 ;  /* 0xff80000098b97808 */ /* 0x008fe20000800000 */
[C---:B------:R-:W-:Y:S01]  /*64c0*/  FMUL.FTZ R108, R0.reuse, R108 ;  /* 0x0000006c006c7220 */ /* 0x040fe20000410000 */
[----:B------:R-:W-:Y:S01]  /*64d0*/  FMNMX.FTZ R10, R181, R10, !PT ;  /* 0x0000000ab50a7209 */ /* 0x000fe20007810000 */
[----:B------:R-:W-:Y:S01]  /*64e0*/  FMUL.FTZ R113, R0, R113 ;  /* 0x0000007100717220 */ /* 0x000fe20000410000 */
[----:B------:R-:W-:Y:S01]  /*64f0*/  ISETP.GT.AND P1, PT, R132, 0x10, PT ;  /* 0x000000108400780c */ /* 0x000fe20003f24270 */
[C---:B------:R-:W-:Y:S01]  /*6500*/  FMUL.FTZ R112, R0.reuse, R112 ;  /* 0x0000007000707220 */ /* 0x040fe20000410000 */
[----:B----4-:R-:W-:Y:S01]  /*6510*/  FSEL R187, R153, -INF , P2 ;  /* 0xff80000099bb7808 */ /* 0x010fe20001000000 */
[----:B------:R-:W3:Y:S01]  /*6520*/  MUFU.TANH R156, R156 ;  /* 0x0000009c009c7308 */ /* 0x000ee20000002400 */
[----:B------:R-:W-:Y:S01]  /*6530*/  FMNMX.FTZ R10, R185, R10, !PT ;  /* 0x0000000ab90a7209 */ /* 0x000fe20007810000 */
[----:B------:R-:W-:Y:S01]  /*6540*/  FMUL.FTZ R127, R0, R135 ;  /* 0x00000087007f7220 */ /* 0x000fe20000410000 */
[----:B------:R-:W-:Y:S01]  /*6550*/  ISETP.GT.AND P2, PT, R132, 0x11, PT ;  /* 0x000000118400780c */ /* 0x000fe20003f44270 */
[----:B------:R-:W-:Y:S01]  /*6560*/  FMUL.FTZ R117, R0, R117 ;  /* 0x0000007500757220 */ /* 0x000fe20000410000 */
[----:B-1----:R-:W-:Y:S01]  /*6570*/  FSEL R189, R154, -INF , P1 ;  /* 0xff8000009abd7808 */ /* 0x002fe20000800000 */
[----:B------:R-:W-:Y:S01]  /*6580*/  FMUL.FTZ R116, R0, R116 ;  /* 0x0000007400747220 */ /* 0x000fe20000410000 */
        /* <DEDUP_REMOVED lines=13> */
[----:B------:R-:W-:Y:S01]  /*6660*/  FMUL.FTZ R96, R0, R96 ;  /* 0x0000006000607220 */ /* 0x000fe20000410000 */
[----:B------:R-:W-:Y:S01]  /*6670*/  ISETP.GT.AND P1, PT, R132, 0x20, PT ;  /* 0x000000208400780c */ /* 0x000fe20003f24270 */
[----:B------:R-:W-:Y:S01]  /*6680*/  FMUL.FTZ R100, R0, R100 ;  /* 0x0000006400647220 */ /* 0x000fe20000410000 */
[----:B---3--:R-:W-:Y:S01]  /*6690*/  FSEL R155, R156, -INF , P2 ;  /* 0xff8000009c9b7808 */ /* 0x008fe20001000000 */
[----:B------:R-:W2:Y:S01]  /*66a0*/  MUFU.TANH R179, R179 ;  /* 0x000000b300b37308 */ /* 0x000ea20000002400 */
        /* <DEDUP_REMOVED lines=9> */
[----:B------:R-:W3:Y:S01]  /*6740*/  SHFL.IDX PT, R99, R128, 0x1, 0x1c1f ;  /* 0x003c1f0080637f89 */ /* 0x000ee200000e0000 */
        /* <DEDUP_REMOVED lines=11> */
[C---:B------:R-:W-:Y:S01]  /*6800*/  FMUL.FTZ R139, R0.reuse, R150 ;  /* 0x00000096008b7220 */ /* 0x040fe20000410000 */
[----:B------:R-:W-:Y:S01]  /*6810*/  FMNMX.FTZ R10, R179, R10, !PT ;  /* 0x0000000ab30a7209 */ /* 0x000fe20007810000 */
[----:B------:R-:W2:Y:S01]  /*6820*/  MUFU.TANH R171, R171 ;  /* 0x000000ab00ab7308 */ /* 0x000ea20000002400 */
[----:B-1----:R-:W-:Y:S01]  /*6830*/  FSEL R175, R175, -INF , P2 ;  /* 0xff800000afaf7808 */ /* 0x002fe20001000000 */
[----:B------:R-:W-:Y:S01]  /*6840*/  FMUL.FTZ R102, R0, R102 ;  /* 0x0000006600667220 */ /* 0x000fe20000410000 */
[----:B------:R-:W-:Y:S01]  /*6850*/  ISETP.GT.AND P2, PT, R132, 0x31, PT ;  /* 0x000000318400780c */ /* 0x000fe20003f44270 */
[----:B------:R-:W-:Y:S01]  /*6860*/  ULEA UR6, UR48, UR41, 0x3 ;  /* 0x0000002930067291 */ /* 0x000fe2000f8e183f */
[----:B------:R-:W-:-:S03]  /*6870*/  FMNMX.FTZ R10, R175, R10, !PT ;  /* 0x0000000aaf0a7209 */ /* 0x000fc60007810000 */
[----:B------:R-:W1:Y:S01]  /*6880*/  MUFU.TANH R169, R169 ;  /* 0x000000a900a97308 */ /* 0x000e620000002400 */
[----:B0-----:R-:W-:Y:S01]  /*6890*/  FSEL R173, R173, -INF , P1 ;  /* 0xff800000adad7808 */ /* 0x001fe20000800000 */
[----:B------:R-:W-:Y:S01]  /*68a0*/  UIADD3 UR6, UR6, 0x22840, URZ ;  /* 0x0002284006067890 */ /* 0x000fe2000fffe03f */
[C---:B------:R-:W-:Y:S02]  /*68b0*/  ISETP.GT.AND P1, PT, R132.reuse, 0x38, PT ;  /* 0x000000388400780c */ /* 0x040fe40003f24270 */
[----:B------:R-:W-:Y:S01]  /*68c0*/  FMNMX.FTZ R10, R173, R10, !PT ;  /* 0x0000000aad0a7209 */ /* 0x000fe20007810000 */
[----:B------:R-:W-:Y:S01]  /*68d0*/  UPRMT UR6, UR46, 0x654, UR6 ;  /* 0x000006542e067896 */ /* 0x000fe20008000006 */
[----:B---3--:R-:W-:Y:S01]  /*68e0*/  IADD3 R130, R99, -UR52, R130 ;  /* 0x8000003463827c10 */ /* 0x008fe2000fffe082 */
[----:B------:R-:W0:Y:S01]  /*68f0*/  MUFU.TANH R167, R167 ;  /* 0x000000a700a77308 */ /* 0x000e220000002400 */
[----:B--2---:R-:W-:Y:S02]  /*6900*/  FSEL R171, R171, -INF , P2 ;  /* 0xff800000abab7808 */ /* 0x004fe40001000000 */
[----:B------:R-:W-:-:S02]  /*6910*/  ISETP.GT.AND P2, PT, R132, 0x39, PT ;  /* 0x000000398400780c */ /* 0x000fc40003f44270 */
[----:B------:R-:W-:Y:S02]  /*6920*/  FMNMX.FTZ R10, R171, R10, !PT ;  /* 0x0000000aab0a7209 */ /* 0x000fe40007810000 */
[----:B------:R-:W-:Y:S01]  /*6930*/  ISETP.GT.AND P3, PT, R130, 0x1, PT ;  /* 0x000000018200780c */ /* 0x000fe20003f64270 */
[----:B------:R-:W2:Y:S01]  /*6940*/  MUFU.TANH R165, R165 ;  /* 0x000000a500a57308 */ /* 0x000ea20000002400 */
[----:B-1----:R-:W-:Y:S01]  /*6950*/  FSEL R169, R169, -INF , P1 ;  /* 0xff800000a9a97808 */ /* 0x002fe20000800000 */
[----:B------:R-:W-:Y:S01]  /*6960*/  SYNCS.ARRIVE.TRANS64.RED.A1T0 RZ, [UR6], RZ ;  /* 0x000000ffffff79a7 */ /* 0x000fe20008100406 */
[----:B------:R-:W-:Y:S02]  /*6970*/  ISETP.GT.AND P1, PT, R132, 0x40, PT ;  /* 0x000000408400780c */ /* 0x000fe40003f24270 */
[----:B------:R-:W-:-:S03]  /*6980*/  FMNMX.FTZ R10, R169, R10, !PT ;  /* 0x0000000aa90a7209 */ /* 0x000fc60007810000 */
[----:B------:R-:W1:Y:S01]  /*6990*/  MUFU.TANH R163, R163 ;  /* 0x000000a300a37308 */ /* 0x000e620000002400 */
[----:B0-----:R-:W-:Y:S02]  /*69a0*/  FSEL R167, R167, -INF , P2 ;  /* 0xff800000a7a77808 */ /* 0x001fe40001000000 */
[----:B------:R-:W-:Y:S02]  /*69b0*/  ISETP.GT.AND P2, PT, R132, 0x41, PT ;  /* 0x000000418400780c */ /* 0x000fe40003f44270 */
[----:B------:R-:W-:-:S03]  /*69c0*/  FMNMX.FTZ R10, R167, R10, !PT ;  /* 0x0000000aa70a7209 */ /* 0x000fc60007810000 */
[----:B------:R-:W0:Y:S01]  /*69d0*/  MUFU.TANH R161, R161 ;  /* 0x000000a100a17308 */ /* 0x000e220000002400 */
[----:B--2---:R-:W-:Y:S02]  /*69e0*/  FSEL R165, R165, -INF , P1 ;  /* 0xff800000a5a57808 */ /* 0x004fe40000800000 */
[----:B------:R-:W-:Y:S02]  /*69f0*/  ISETP.GT.AND P1, PT, R132, 0x48, PT ;  /* 0x000000488400780c */ /* 0x000fe40003f24270 */
[----:B------:R-:W-:-:S03]  /*6a00*/  FMNMX.FTZ R10, R165, R10, !PT ;  /* 0x0000000aa50a7209 */ /* 0x000fc60007810000 */
[----:B------:R-:W2:Y:S01]  /*6a10*/  MUFU.TANH R141, R141 ;  /* 0x0000008d008d7308 */ /* 0x000ea20000002400 */
[----:B-1----:R-:W-:Y:S02]  /*6a20*/  FSEL R163, R163, -INF , P2 ;  /* 0xff800000a3a37808 */ /* 0x002fe40001000000 */
[----:B------:R-:W-:Y:S02]  /*6a30*/  ISETP.GT.AND P2, PT, R132, 0x49, PT ;  /* 0x000000498400780c */ /* 0x000fe40003f44270 */
[----:B------:R-:W-:-:S03]  /*6a40*/  FMNMX.FTZ R10, R163, R10, !PT ;  /* 0x0000000aa30a7209 */ /* 0x000fc60007810000 */
[----:B------:R-:W1:Y:S01]  /*6a50*/  MUFU.TANH R142, R142 ;  /* 0x0000008e008e7308 */ /* 0x000e620000002400 */
[----:B0-----:R-:W-:Y:S02]  /*6a60*/  FSEL R161, R161, -INF , P1 ;  /* 0xff800000a1a17808 */ /* 0x001fe40000800000 */
[----:B------:R-:W-:Y:S02]  /*6a70*/  ISETP.GT.AND P1, PT, R132, 0x50, PT ;  /* 0x000000508400780c */ /* 0x000fe40003f24270 */
[----:B------:R-:W-:-:S03]  /*6a80*/  FMNMX.FTZ R10, R161, R10, !PT ;  /* 0x0000000aa10a7209 */ /* 0x000fc60007810000 */
[----:B------:R-:W-:Y:S01]  /*6a90*/  MUFU.TANH R129, R129 ;  /* 0x0000008100817308 */ /* 0x000fe20000002400 */
[----:B--2---:R-:W-:Y:S02]  /*6aa0*/  FSEL R159, R141, -INF , P2 ;  /* 0xff8000008d9f7808 */ /* 0x004fe40001000000 */
[----:B------:R-:W-:Y:S02]  /*6ab0*/  ISETP.GT.AND P2, PT, R132, 0x51, PT ;  /* 0x000000518400780c */ /* 0x000fe40003f44270 */
[----:B------:R-:W-:-:S03]  /*6ac0*/  FMNMX.FTZ R10, R159, R10, !PT ;  /* 0x0000000a9f0a7209 */ /* 0x000fc60007810000 */
[----:B------:R-:W0:Y:S08]  /*6ad0*/  MUFU.TANH R143, R143 ;  /* 0x0000008f008f7308 */ /* 0x000e300000002400 */
[----:B------:R-:W2:Y:S08]  /*6ae0*/  MUFU.TANH R131, R131 ;  /* 0x0000008300837308 */ /* 0x000eb00000002400 */
[----:B------:R3:W-:Y:S08]  /*6af0*/  MUFU.TANH R133, R104 ;  /* 0x0000006800857308 */ /* 0x0007f00000002400 */
[----:B------:R1:W-:Y:S01]  /*6b00*/  MUFU.TANH R134, R109 ;  /* 0x0000006d00867308 */ /* 0x0003e20000002400 */
[----:B---3--:R-:W-:-:S07]  /*6b10*/  FMUL.FTZ R104, R0, R106 ;  /* 0x0000006a00687220 */ /* 0x008fce0000410000 */
[----:B------:R3:W4:Y:S01]  /*6b20*/  MUFU.TANH R11, R105 ;  /* 0x00000069000b7308 */ /* 0x0007220000002400 */
[----:B-1----:R-:W-:Y:S01]  /*6b30*/  FSEL R109, R142, -INF , P1 ;  /* 0xff8000008e6d7808 */ /* 0x002fe20000800000 */
[----:B------:R-:W-:Y:S01]  /*6b40*/  FMUL.FTZ R142, R0, R95 ;  /* 0x0000005f008e7220 */ /* 0x000fe20000410000 */
[----:B------:R-:W-:Y:S02]  /*6b50*/  ISETP.GT.AND P1, PT, R132, 0x58, PT ;  /* 0x000000588400780c */ /* 0x000fe40003f24270 */
[----:B------:R-:W-:Y:S01]  /*6b60*/  FMNMX.FTZ R106, R109, R10, !PT ;  /* 0x0000000a6d6a7209 */ /* 0x000fe20007810000 */
[C---:B------:R-:W-:Y:S01]  /*6b70*/  FMUL.FTZ R10, R0.reuse, R89 ;  /* 0x00000059000a7220 */ /* 0x040fe20000410000 */
[----:B0-----:R-:W-:Y:S01]  /*6b80*/  FSEL R89, R143, -INF , P1 ;  /* 0xff8000008f597808 */ /* 0x001fe20000800000 */
[----:B------:R-:W-:Y:S01]  /*6b90*/  MUFU.TANH R108, R108 ;  /* 0x0000006c006c7308 */ /* 0x000fe20000002400 */
[----:B---3--:R-:W-:Y:S01]  /*6ba0*/  FMUL.FTZ R105, R0, R107 ;  /* 0x0000006b00697220 */ /* 0x008fe20000410000 */
[----:B------:R-:W-:-:S02]  /*6bb0*/  FSEL R107, R129, -INF , P2 ;  /* 0xff800000816b7808 */ /* 0x000fc40001000000 */
[C---:B------:R-:W-:Y:S02]  /*6bc0*/  ISETP.GT.AND P2, PT, R132.reuse, 0x59, PT ;  /* 0x000000598400780c */ /* 0x040fe40003f44270 */
[----:B------:R-:W-:Y:S02]  /*6bd0*/  FMNMX.FTZ R106, R107, R106, !PT ;  /* 0x0000006a6b6a7209 */ /* 0x000fe40007810000 */
[----:B------:R2:W0:Y:S01]  /*6be0*/  MUFU.TANH R135, R113 ;  /* 0x0000007100877308 */ /* 0x0004220000002400 */
[----:B------:R-:W-:Y:S02]  /*6bf0*/  ISETP.GT.AND P1, PT, R132, 0x60, PT ;  /* 0x000000608400780c */ /* 0x000fe40003f24270 */
[----:B------:R-:W-:-:S05]  /*6c00*/  FMNMX.FTZ R106, R89, R106, !PT ;  /* 0x0000006a596a7209 */ /* 0x000fca0007810000 */
[----:B------:R-:W1:Y:S01]  /*6c10*/  MUFU.TANH R112, R112 ;  /* 0x0000007000707308 */ /* 0x000e620000002400 */
[----:B--2---:R-:W-:Y:S02]  /*6c20*/  FSEL R113, R131, -INF , P2 ;  /* 0xff80000083717808 */ /* 0x004fe40001000000 */
[C---:B------:R-:W-:Y:S02]  /*6c30*/  ISETP.GT.AND P2, PT, R132.reuse, 0x61, PT ;  /* 0x000000618400780c */ /* 0x040fe40003f44270 */
[----:B------:R-:W-:Y:S02]  /*6c40*/  FMNMX.FTZ R106, R113, R106, !PT ;  /* 0x0000006a716a7209 */ /* 0x000fe40007810000 */
[----:B----4-:R-:W-:Y:S01]  /*6c50*/  FSEL R129, R11, -INF , P2 ;  /* 0xff8000000b817808 */ /* 0x010fe20001000000 */
[----:B------:R2:W3:Y:S01]  /*6c60*/  MUFU.TANH R144, R117 ;  /* 0x0000007500907308 */ /* 0x0004e20000002400 */
[----:B------:R-:W-:-:S04]  /*6c70*/  ISETP.GT.AND P2, PT, R132, 0x69, PT ;  /* 0x000000698400780c */ /* 0x000fc80003f44270 */
[----:B------:R-:W-:Y:S01]  /*6c80*/  FSEL R131, R134, -INF , P2 ;  /* 0xff80000086837808 */ /* 0x000fe20001000000 */
[----:B------:R-:W-:Y:S01]  /*6c90*/  FMUL.FTZ R134, R0, R94 ;  /* 0x0000005e00867220 */ /* 0x000fe20000410000 */
[C---:B------:R-:W-:Y:S01]  /*6ca0*/  ISETP.GT.AND P2, PT, R132.reuse, 0x71, PT ;  /* 0x000000718400780c */ /* 0x040fe20003f44270 */
[----:B------:R4:W-:Y:S01]  /*6cb0*/  MUFU.TANH R143, R10 ;  /* 0x0000000a008f7308 */ /* 0x0009e20000002400 */
[----:B--2---:R-:W-:Y:S02]  /*6cc0*/  FSEL R117, R133, -INF , P1 ;  /* 0xff80000085757808 */ /* 0x004fe40000800000 */
[----:B------:R-:W-:Y:S02]  /*6cd0*/  ISETP.GT.AND P1, PT, R132, 0x68, PT ;  /* 0x000000688400780c */ /* 0x000fe40003f24270 */
[----:B------:R-:W-:Y:S02]  /*6ce0*/  FMNMX.FTZ R106, R117, R106, !PT ;  /* 0x0000006a756a7209 */ /* 0x000fe40007810000 */
[----:B0-----:R-:W-:Y:S01]  /*6cf0*/  FSEL R135, R135, -INF , P2 ;  /* 0xff80000087877808 */ /* 0x001fe20001000000 */
[----:B------:R-:W0:Y:S01]  /*6d00*/  MUFU.TANH R116, R116 ;  /* 0x0000007400747308 */ /* 0x000e220000002400 */
[----:B----4-:R-:W-:Y:S01]  /*6d10*/  FMUL.FTZ R10, R0, R93 ;  /* 0x0000005d000a7220 */ /* 0x010fe20000410000 */
[----:B------:R-:W-:Y:S01]  /*6d20*/  FSEL R93, R108, -INF , P1 ;  /* 0xff8000006c5d7808 */ /* 0x000fe20000800000 */
[----:B------:R-:W-:Y:S01]  /*6d30*/  FMUL.FTZ R108, R0, R111 ;  /* 0x0000006f006c7220 */ /* 0x000fe20000410000 */
[----:B------:R-:W-:-:S02]  /*6d40*/  FMNMX.FTZ R106, R129, R106, !PT ;  /* 0x0000006a816a7209 */ /* 0x000fc40007810000 */
[----:B------:R-:W-:Y:S02]  /*6d50*/  ISETP.GT.AND P1, PT, R132, 0x70, PT ;  /* 0x000000708400780c */ /* 0x000fe40003f24270 */
[----:B------:R-:W-:Y:S01]  /*6d60*/  FMNMX.FTZ R106, R93, R106, !PT ;  /* 0x0000006a5d6a7209 */ /* 0x000fe20007810000 */
[----:B------:R-:W2:Y:S01]  /*6d70*/  MUFU.TANH R88, R88 ;  /* 0x0000005800587308 */ /* 0x000ea20000002400 */
[----:B-1----:R-:W-:Y:S01]  /*6d80*/  FSEL R133, R112, -INF , P1 ;  /* 0xff80000070857808 */ /* 0x002fe20000800000 */
[----:B------:R-:W-:Y:S01]  /*6d90*/  FMUL.FTZ R112, R0, R115 ;  /* 0x0000007300707220 */ /* 0x000fe20000410000 */
[----:B------:R-:W-:Y:S02]  /*6da0*/  FMNMX.FTZ R106, R131, R106, !PT ;  /* 0x0000006a836a7209 */ /* 0x000fe40007810000 */
[C---:B------:R-:W-:Y:S02]  /*6db0*/  ISETP.GT.AND P1, PT, R132.reuse, 0x78, PT ;  /* 0x000000788400780c */ /* 0x040fe40003f24270 */
[----:B------:R-:W-:Y:S01]  /*6dc0*/  FMNMX.FTZ R106, R133, R106, !PT ;  /* 0x0000006a856a7209 */ /* 0x000fe20007810000 */
[----:B------:R1:W4:Y:S01]  /*6dd0*/  MUFU.TANH R147, R10 ;  /* 0x0000000a00937308 */ /* 0x0003220000002400 */
[----:B------:R-:W-:-:S02]  /*6de0*/  ISETP.GT.AND P2, PT, R132, 0x79, PT ;  /* 0x000000798400780c */ /* 0x000fc40003f44270 */
[----:B------:R-:W-:Y:S02]  /*6df0*/  FMNMX.FTZ R106, R135, R106, !PT ;  /* 0x0000006a876a7209 */ /* 0x000fe40007810000 */
[----:B---3--:R-:W-:Y:S01]  /*6e00*/  FSEL R141, R144, -INF , P2 ;  /* 0xff800000908d7808 */ /* 0x008fe20001000000 */
[----:B------:R-:W-:Y:S01]  /*6e10*/  FMUL.FTZ R144, R0, R98 ;  /* 0x0000006200907220 */ /* 0x000fe20000410000 */
[----:B------:R-:W-:Y:S01]  /*6e20*/  ISETP.GT.AND P2, PT, R132, 0x81, PT ;  /* 0x000000818400780c */ /* 0x000fe20003f44270 */
[----:B------:R-:W3:Y:S01]  /*6e30*/  MUFU.TANH R92, R92 ;  /* 0x0000005c005c7308 */ /* 0x000ee20000002400 */
[----:B-1----:R-:W-:Y:S01]  /*6e40*/  FMUL.FTZ R10, R0, R97 ;  /* 0x00000061000a7220 */ /* 0x002fe20000410000 */
[----:B0-----:R-:W-:Y:S01]  /*6e50*/  FSEL R97, R116, -INF , P1 ;  /* 0xff80000074617808 */ /* 0x001fe20000800000 */
[----:B------:R-:W-:Y:S01]  /*6e60*/  FMUL.FTZ R116, R0, R119 ;  /* 0x0000007700747220 */ /* 0x000fe20000410000 */
[----:B------:R-:W-:Y:S02]  /*6e70*/  ISETP.GT.AND P1, PT, R132, 0x80, PT ;  /* 0x000000808400780c */ /* 0x000fe40003f24270 */
[----:B------:R-:W-:-:S02]  /*6e80*/  FMNMX.FTZ R106, R97, R106, !PT ;  /* 0x0000006a616a7209 */ /* 0x000fc40007810000 */
[----:B------:R-:W0:Y:S01]  /*6e90*/  MUFU.TANH R96, R96 ;  /* 0x0000006000607308 */ /* 0x000e220000002400 */
[----:B--2---:R-:W-:Y:S02]  /*6ea0*/  FSEL R145, R88, -INF , P1 ;  /* 0xff80000058917808 */ /* 0x004fe40000800000 */
[----:B------:R-:W-:Y:S02]  /*6eb0*/  FMNMX.FTZ R106, R141, R106, !PT ;  /* 0x0000006a8d6a7209 */ /* 0x000fe40007810000 */
[C---:B------:R-:W-:Y:S02]  /*6ec0*/  ISETP.GT.AND P1, PT, R132.reuse, 0x88, PT ;  /* 0x000000888400780c */ /* 0x040fe40003f24270 */
[----:B------:R-:W-:Y:S01]  /*6ed0*/  FSEL R143, R143, -INF , P2 ;  /* 0xff8000008f8f7808 */ /* 0x000fe20001000000 */
[----:B------:R1:W2:Y:S01]  /*6ee0*/  MUFU.TANH R151, R10 ;  /* 0x0000000a00977308 */ /* 0x0002a20000002400 */
[----:B------:R-:W-:Y:S02]  /*6ef0*/  FMNMX.FTZ R106, R145, R106, !PT ;  /* 0x0000006a916a7209 */ /* 0x000fe40007810000 */
[----:B------:R-:W-:-:S02]  /*6f00*/  ISETP.GT.AND P2, PT, R132, 0x89, PT ;  /* 0x000000898400780c */ /* 0x000fc40003f44270 */
[----:B------:R-:W-:Y:S02]  /*6f10*/  FMNMX.FTZ R106, R143, R106, !PT ;  /* 0x0000006a8f6a7209 */ /* 0x000fe40007810000 */
[----:B----4-:R-:W-:Y:S01]  /*6f20*/  FSEL R147, R147, -INF , P2 ;  /* 0xff80000093937808 */ /* 0x010fe20001000000 */
[----:B------:R-:W4:Y:S01]  /*6f30*/  MUFU.TANH R100, R100 ;  /* 0x0000006400647308 */ /* 0x000f220000002400 */
[----:B-1----:R-:W-:Y:S01]  /*6f40*/  FMUL.FTZ R10, R0, R101 ;  /* 0x00000065000a7220 */ /* 0x002fe20000410000 */
[----:B---3--:R-:W-:Y:S02]  /*6f50*/  FSEL R101, R92, -INF , P1 ;  /* 0xff8000005c657808 */ /* 0x008fe40000800000 */
[----:B------:R-:W-:Y:S02]  /*6f60*/  ISETP.GT.AND P1, PT, R132, 0x90, PT ;  /* 0x000000908400780c */ /* 0x000fe40003f24270 */
[----:B------:R-:W-:Y:S01]  /*6f70*/  FMNMX.FTZ R88, R101, R106, !PT ;  /* 0x0000006a65587209 */ /* 0x000fe20007810000 */
[----:B------:R-:W-:Y:S01]  /*6f80*/  FMUL.FTZ R106, R0, R110 ;  /* 0x0000006e006a7220 */ /* 0x000fe20000410000 */
[----:B------:R-:W1:Y:S01]  /*6f90*/  MUFU.TANH R10, R10 ;  /* 0x0000000a000a7308 */ /* 0x000e620000002400 */
[----:B------:R-:W-:Y:S01]  /*6fa0*/  ISETP.GT.AND P2, PT, R132, 0x91, PT ;  /* 0x000000918400780c */ /* 0x000fe20003f44270 */
[----:B------:R-:W-:Y:S01]  /*6fb0*/  FMUL.FTZ R110, R0, R114 ;  /* 0x00000072006e7220 */ /* 0x000fe20000410000 */
[----:B0-----:R-:W-:Y:S01]  /*6fc0*/  FSEL R149, R96, -INF , P1 ;  /* 0xff80000060957808 */ /* 0x001fe20000800000 */
[C---:B------:R-:W-:Y:S01]  /*6fd0*/  FMUL.FTZ R114, R0.reuse, R118 ;  /* 0x0000007600727220 */ /* 0x040fe20000410000 */
[----:B------:R-:W-:Y:S01]  /*6fe0*/  FMNMX.FTZ R88, R147, R88, !PT ;  /* 0x0000005893587209 */ /* 0x000fe20007810000 */
[----:B------:R-:W-:Y:S01]  /*6ff0*/  FMUL.FTZ R118, R0, R90 ;  /* 0x0000005a00767220 */ /* 0x000fe20000410000 */
[----:B------:R-:W-:Y:S01]  /*7000*/  ISETP.GT.AND P1, PT, R132, 0x98, PT ;  /* 0x000000988400780c */ /* 0x000fe20003f24270 */
[----:B------:R-:W0:Y:S01]  /*7010*/  MUFU.TANH R13, R13 ;  /* 0x0000000d000d7308 */ /* 0x000e220000002400 */
[----:B--2---:R-:W-:-:S02]  /*7020*/  FSEL R151, R151, -INF , P2 ;  /* 0xff80000097977808 */ /* 0x004fc40001000000 */
[----:B------:R-:W-:Y:S02]  /*7030*/  FMNMX.FTZ R88, R149, R88, !PT ;  /* 0x0000005895587209 */ /* 0x000fe40007810000 */
[----:B------:R-:W-:Y:S01]  /*7040*/  ISETP.GT.AND P2, PT, R132, 0x99, PT ;  /* 0x000000998400780c */ /* 0x000fe20003f44270 */
[----:B------:R-:W-:Y:S01]  /*7050*/  FMUL.FTZ R132, R0, R91 ;  /* 0x0000005b00847220 */ /* 0x000fe20000410000 */
[----:B----4-:R-:W-:Y:S01]  /*7060*/  FSEL R153, R100, -INF , P1 ;  /* 0xff80000064997808 */ /* 0x010fe20000800000 */
[----:B------:R-:W2:Y:S01]  /*7070*/  MUFU.TANH R12, R12 ;  /* 0x0000000c000c7308 */ /* 0x000ea20000002400 */
[----:B------:R-:W-:Y:S02]  /*7080*/  FMNMX.FTZ R88, R151, R88, !PT ;  /* 0x0000005897587209 */ /* 0x000fe40007810000 */
[----:B-1----:R-:W-:Y:S02]  /*7090*/  FSEL R111, R10, -INF , P2 ;  /* 0xff8000000a6f7808 */ /* 0x002fe40001000000 */
[----:B------:R-:W-:Y:S01]  /*70a0*/  FMNMX.FTZ R88, R153, R88, !PT ;  /* 0x0000005899587209 */ /* 0x000fe20007810000 */
[----:B------:R-:W1:Y:S01]  /*70b0*/  LDC R10, c[0x0][0x988] ;  /* 0x00026200ff0a7b82 */ /* 0x000e620000000800 */
[----:B------:R-:W-:Y:S01]  /*70c0*/  ISETP.GT.AND P2, PT, R130, RZ, PT ;  /* 0x000000ff8200720c */ /* 0x000fe20003f44270 */
[----:B------:R-:W3:Y:S01]  /*70d0*/  MUFU.TANH R15, R15 ;  /* 0x0000000f000f7308 */ /* 0x000ee20000002400 */
[----:B------:R-:W-:-:S02]  /*70e0*/  FMNMX.FTZ R88, R111, R88, !PT ;  /* 0x000000586f587209 */ /* 0x000fc40007810000 */
[----:B0-----:R-:W-:Y:S02]  /*70f0*/  FSEL R96, R13, -INF , P2 ;  /* 0xff8000000d607808 */ /* 0x001fe40001000000 */
[----:B------:R-:W-:Y:S01]  /*7100*/  ISETP.GT.AND P2, PT, R130, 0x8, PT ;  /* 0x000000088200780c */ /* 0x000fe20003f44270 */
[----:B------:R-:W0:Y:S01]  /*7110*/  SHFL.BFLY PT, R11, R88, 0x2, 0x1f ;  /* 0x0c401f00580b7f89 */ /* 0x000e2200000e0000 */
[----:B------:R-:W-:Y:S01]  /*7120*/  FMNMX.FTZ R98, R96, R9, !PT ;  /* 0x0000000960627209 */ /* 0x000fe20007810000 */
[----:B------:R-:W4:Y:S01]  /*7130*/  MUFU.TANH R14, R14 ;  /* 0x0000000e000e7308 */ /* 0x000f220000002400 */
[----:B--2---:R-:W-:Y:S02]  /*7140*/  FSEL R103, R12, -INF , P3 ;  /* 0xff8000000c677808 */ /* 0x004fe40001800000 */
[----:B------:R-:W-:Y:S02]  /*7150*/  ISETP.GT.AND P3, PT, R130, 0x9, PT ;  /* 0x000000098200780c */ /* 0x000fe40003f64270 */
[----:B------:R-:W-:-:S03]  /*7160*/  FMNMX.FTZ R98, R103, R98, !PT ;  /* 0x0000006267627209 */ /* 0x000fc60007810000 */
[----:B------:R-:W-:Y:S01]  /*7170*/  MUFU.TANH R18, R18 ;  /* 0x0000001200127308 */ /* 0x000fe20000002400 */
[----:B---3--:R-:W-:Y:S02]  /*7180*/  FSEL R15, R15, -INF , P2 ;  /* 0xff8000000f0f7808 */ /* 0x008fe40001000000 */
[----:B------:R-:W-:Y:S02]  /*7190*/  ISETP.GT.AND P2, PT, R130, 0x10, PT ;  /* 0x000000108200780c */ /* 0x000fe40003f44270 */
[----:B------:R-:W-:-:S03]  /*71a0*/  FMNMX.FTZ R98, R15, R98, !PT ;  /* 0x000000620f627209 */ /* 0x000fc60007810000 */
[----:B------:R-:W2:Y:S01]  /*71b0*/  MUFU.TANH R17, R17 ;  /* 0x0000001100117308 */ /* 0x000ea20000002400 */
[----:B----4-:R-:W-:Y:S02]  /*71c0*/  FSEL R119, R14, -INF , P3 ;  /* 0xff8000000e777808 */ /* 0x010fe40001800000 */
[----:B------:R-:W-:Y:S02]  /*71d0*/  ISETP.GT.AND P3, PT, R130, 0x11, PT ;  /* 0x000000118200780c */ /* 0x000fe40003f64270 */
[----:B------:R-:W-:Y:S02]  /*71e0*/  FMNMX.FTZ R98, R119, R98, !PT ;  /* 0x0000006277627209 */ /* 0x000fe40007810000 */
[----:B0-----:R-:W-:Y:S01]  /*71f0*/  FMNMX.FTZ R90, R88, R11, !PT ;  /* 0x0000000b585a7209 */ /* 0x001fe20007810000 */
[----:B------:R-:W0:Y:S04]  /*7200*/  MUFU.TANH R20, R20 ;  /* 0x0000001400147308 */ /* 0x000e280000002400 */
[----:B------:R-:W3:Y:S04]  /*7210*/  SHFL.BFLY PT, R11, R90, 0x1, 0x1f ;  /* 0x0c201f005a0b7f89 */ /* 0x000ee800000e0000 */
[----:B------:R-:W4:Y:S01]  /*7220*/  MUFU.TANH R19, R19 ;  /* 0x0000001300137308 */ /* 0x000f220000002400 */
[----:B--2---:R-:W-:-:S02]  /*7230*/  FSEL R17, R17, -INF , P3 ;  /* 0xff80000011117808 */ /* 0x004fc40001800000 */
[----:B------:R-:W-:-:S05]  /*7240*/  ISETP.GT.AND P3, PT, R130, 0x19, PT ;  /* 0x000000198200780c */ /* 0x000fca0003f64270 */
[----:B------:R-:W2:Y:S08]  /*7250*/  MUFU.TANH R21, R21 ;  /* 0x0000001500157308 */ /* 0x000eb00000002400 */
[----:B------:R-:W5:Y:S01]  /*7260*/  MUFU.TANH R22, R22 ;  /* 0x0000001600167308 */ /* 0x000f620000002400 */
[----:B---3--:R-:W-:-:S04]  /*7270*/  FMNMX.FTZ R11, R90, R11, !PT ;  /* 0x0000000b5a0b7209 */ /* 0x008fc80007810000 */
[C---:B------:R-:W-:Y:S01]  /*7280*/  FSETP.NEU.FTZ.AND P1, PT, R11.reuse, -INF , PT ;  /* 0xff8000000b00780b */ /* 0x040fe20003f3d000 */
[----:B-1----:R-:W-:-:S02]  /*7290*/  FFMA.FTZ R88, R11, R10, -8 ;  /* 0xc10000000b587423 */ /* 0x002fc4000001000a */
[----:B------:R-:W-:Y:S03]  /*72a0*/  MUFU.TANH R23, R23 ;  /* 0x0000001700177308 */ /* 0x000fe60000002400 */
[----:B------:R-:W-:-:S05]  /*72b0*/  FSEL R88, R88, RZ, P1 ;  /* 0x000000ff58587208 */ /* 0x000fca0000800000 */
[----:B------:R-:W1:Y:S01]  /*72c0*/  MUFU.TANH R136, R136 ;  /* 0x0000008800887308 */ /* 0x000e620000002400 */
[----:B------:R-:W-:-:S01]  /*72d0*/  FFMA.FTZ R115, R155, R10, -R88 ;  /* 0x0000000a9b737223 */ /* 0x000fc20000010858 */
[----:B------:R-:W-:Y:S01]  /*72e0*/  FSEL R155, R18, -INF , P2 ;  /* 0xff800000129b7808 */ /* 0x000fe20001000000 */
[----:B------:R-:W-:-:S01]  /*72f0*/  FFMA.FTZ R14, R157, R10, -R88 ;  /* 0x0000000a9d0e7223 */ /* 0x000fc20000010858 */
[----:B------:R-:W-:Y:S01]  /*7300*/  ISETP.GT.AND P2, PT, R130, 0x18, PT ;  /* 0x000000188200780c */ /* 0x000fe20003f44270 */
[----:B------:R-:W-:-:S01]  /*7310*/  FFMA.FTZ R90, R177, R10, -R88 ;  /* 0x0000000ab15a7223 */ /* 0x000fc20000010858 */
[----:B------:R-:W-:Y:S01]  /*7320*/  FMNMX.FTZ R98, R155, R98, !PT ;  /* 0x000000629b627209 */ /* 0x000fe20007810000 */
[----:B------:R-:W-:-:S01]  /*7330*/  FFMA.FTZ R91, R181, R10, -R88 ;  /* 0x0000000ab55b7223 */ /* 0x000fc20000010858 */
[----:B0-----:R-:W-:Y:S01]  /*7340*/  FSEL R157, R20, -INF , P2 ;  /* 0xff800000149d7808 */ /* 0x001fe20001000000 */
[----:B------:R-:W-:Y:S01]  /*7350*/  MUFU.TANH R137, R137 ;  /* 0x0000008900897308 */ /* 0x000fe20000002400 */
[----:B------:R-:W-:Y:S01]  /*7360*/  FMNMX.FTZ R98, R17, R98, !PT ;  /* 0x0000006211627209 */ /* 0x000fe20007810000 */
[-CC-:B------:R-:W-:Y:S01]  /*7370*/  FFMA.FTZ R183, R183, R10.reuse, -R88.reuse ;  /* 0x0000000ab7b77223 */ /* 0x180fe20000010858 */
[C---:B------:R-:W-:Y:S01]  /*7380*/  ISETP.GT.AND P2, PT, R130.reuse, 0x20, PT ;  /* 0x000000208200780c */ /* 0x040fe20003f44270 */
[-CC-:B------:R-:W-:Y:S01]  /*7390*/  FFMA.FTZ R18, R179, R10.reuse, -R88.reuse ;  /* 0x0000000ab3127223 */ /* 0x180fe20000010858 */
[----:B----4-:R-:W-:Y:S01]  /*73a0*/  FSEL R177, R19, -INF , P3 ;  /* 0xff80000013b17808 */ /* 0x010fe20001800000 */
[--C-:B------:R-:W-:Y:S01]  /*73b0*/  FFMA.FTZ R20, R173, R10, -R88.reuse ;  /* 0x0000000aad147223 */ /* 0x100fe20000010858 */
[----:B------:R-:W-:Y:S01]  /*73c0*/  FMNMX.FTZ R98, R157, R98, !PT ;  /* 0x000000629d627209 */ /* 0x000fe20007810000 */
[----:B------:R-:W0:Y:S01]  /*73d0*/  MUFU.TANH R138, R138 ;  /* 0x0000008a008a7308 */ /* 0x000e220000002400 */
[C---:B------:R-:W-:Y:S01]  /*73e0*/  ISETP.GT.AND P3, PT, R130.reuse, 0x21, PT ;  /* 0x000000218200780c */ /* 0x040fe20003f64270 */
[-CC-:B------:R-:W-:Y:S01]  /*73f0*/  FFMA.FTZ R92, R185, R10.reuse, -R88.reuse ;  /* 0x0000000ab95c7223 */ /* 0x180fe20000010858 */
[----:B--2---:R-:W-:Y:S01]  /*7400*/  FSEL R181, R21, -INF , P2 ;  /* 0xff80000015b57808 */ /* 0x004fe20001000000 */
[--C-:B------:R-:W-:Y:S01]  /*7410*/  FFMA.FTZ R21, R175, R10, -R88.reuse ;  /* 0x0000000aaf157223 */ /* 0x100fe20000010858 */
[----:B------:R-:W-:Y:S01]  /*7420*/  FMNMX.FTZ R98, R177, R98, !PT ;  /* 0x00000062b1627209 */ /* 0x000fe20007810000 */
[-CC-:B------:R-:W-:Y:S01]  /*7430*/  FFMA.FTZ R95, R187, R10.reuse, -R88.reuse ;  /* 0x0000000abb5f7223 */ /* 0x180fe20000010858 */
[----:B------:R-:W-:Y:S01]  /*7440*/  ISETP.GT.AND P2, PT, R130, 0x28, PT ;  /* 0x000000288200780c */ /* 0x000fe20003f44270 */
[----:B------:R-:W2:Y:S01]  /*7450*/  MUFU.TANH R139, R139 ;  /* 0x0000008b008b7308 */ /* 0x000ea20000002400 */
[----:B-----5:R-:W-:Y:S01]  /*7460*/  FSEL R179, R22, -INF , P3 ;  /* 0xff80000016b37808 */ /* 0x020fe20001800000 */
[--C-:B------:R-:W-:Y:S01]  /*7470*/  FFMA.FTZ R22, R169, R10, -R88.reuse ;  /* 0x0000000aa9167223 */ /* 0x100fe20000010858 */
[----:B------:R-:W-:Y:S01]  /*7480*/  FMNMX.FTZ R98, R181, R98, !PT ;  /* 0x00000062b5627209 */ /* 0x000fe20007810000 */
[-CC-:B------:R-:W-:Y:S01]  /*7490*/  FFMA.FTZ R94, R189, R10.reuse, -R88.reuse ;  /* 0x0000000abd5e7223 */ /* 0x180fe20000010858 */
[----:B------:R-:W-:Y:S01]  /*74a0*/  ISETP.GT.AND P3, PT, R130, 0x29, PT ;  /* 0x000000298200780c */ /* 0x000fe20003f64270 */
[--C-:B------:R-:W-:Y:S01]  /*74b0*/  FFMA.FTZ R13, R165, R10, -R88.reuse ;  /* 0x0000000aa50d7223 */ /* 0x100fe20000010858 */
[----:B------:R-:W-:Y:S01]  /*74c0*/  FMNMX.FTZ R98, R179, R98, !PT ;  /* 0x00000062b3627209 */ /* 0x000fe20007810000 */
[----:B------:R3:W-:Y:S01]  /*74d0*/  MUFU.EX2 R19, R183 ;  /* 0x000000b700137308 */ /* 0x0007e20000000800 */
[----:B-1----:R-:W-:Y:S01]  /*74e0*/  FSEL R175, R136, -INF , P3 ;  /* 0xff80000088af7808 */ /* 0x002fe20001800000 */
[-CC-:B------:R-:W-:Y:S01]  /*74f0*/  FFMA.FTZ R191, R191, R10.reuse, -R88.reuse ;  /* 0x0000000abfbf7223 */ /* 0x180fe20000010858 */
[----:B------:R-:W-:Y:S01]  /*7500*/  ISETP.GT.AND P3, PT, R130, 0x31, PT ;  /* 0x000000318200780c */ /* 0x000fe20003f64270 */
[-CC-:B------:R-:W-:Y:S01]  /*7510*/  FFMA.FTZ R193, R193, R10.reuse, -R88.reuse ;  /* 0x0000000ac1c17223 */ /* 0x180fe20000010858 */
[----:B------:R-:W-:-:S01]  /*7520*/  FFMA.FTZ R209, R129, R10, -R88 ;  /* 0x0000000a81d17223 */ /* 0x000fc20000010858 */
[-CC-:B------:R-:W-:Y:S01]  /*7530*/  FFMA.FTZ R107, R107, R10.reuse, -R88.reuse ;  /* 0x0000000a6b6b7223 */ /* 0x180fe20000010858 */
[----:B0-----:R-:W-:Y:S01]  /*7540*/  FSEL R173, R138, -INF , P3 ;  /* 0xff8000008aad7808 */ /* 0x001fe20001800000 */
[----:B------:R-:W0:Y:S01]  /*7550*/  MUFU.TANH R140, R140 ;  /* 0x0000008c008c7308 */ /* 0x000e220000002400 */
[----:B---3--:R-:W-:Y:S01]  /*7560*/  FSEL R183, R23, -INF , P2 ;  /* 0xff80000017b77808 */ /* 0x008fe20001000000 */
[-CC-:B------:R-:W-:Y:S01]  /*7570*/  FFMA.FTZ R23, R171, R10.reuse, -R88.reuse ;  /* 0x0000000aab177223 */ /* 0x180fe20000010858 */
[C---:B------:R-:W-:Y:S01]  /*7580*/  ISETP.GT.AND P2, PT, R130.reuse, 0x30, PT ;  /* 0x000000308200780c */ /* 0x040fe20003f44270 */
[--C-:B------:R-:W-:Y:S01]  /*7590*/  FFMA.FTZ R89, R89, R10, -R88.reuse ;  /* 0x0000000a59597223 */ /* 0x100fe20000010858 */
[----:B------:R-:W-:Y:S01]  /*75a0*/  FMNMX.FTZ R98, R183, R98, !PT ;  /* 0x00000062b7627209 */ /* 0x000fe20007810000 */
[--C-:B------:R-:W-:Y:S01]  /*75b0*/  FFMA.FTZ R93, R93, R10, -R88.reuse ;  /* 0x0000000a5d5d7223 */ /* 0x100fe20000010858 */
[----:B------:R-:W-:Y:S01]  /*75c0*/  FSEL R137, R137, -INF , P2 ;  /* 0xff80000089897808 */ /* 0x000fe20001000000 */
[----:B------:R-:W1:Y:S01]  /*75d0*/  MUFU.TANH R120, R120 ;  /* 0x0000007800787308 */ /* 0x000e620000002400 */
[----:B------:R-:W-:Y:S01]  /*75e0*/  FMNMX.FTZ R98, R175, R98, !PT ;  /* 0x00000062af627209 */ /* 0x000fe20007810000 */
[-CC-:B------:R-:W-:Y:S01]  /*75f0*/  FFMA.FTZ R97, R97, R10.reuse, -R88.reuse ;  /* 0x0000000a61617223 */ /* 0x180fe20000010858 */
[C---:B------:R-:W-:Y:S01]  /*7600*/  ISETP.GT.AND P2, PT, R130.reuse, 0x38, PT ;  /* 0x000000388200780c */ /* 0x040fe20003f44270 */
[--C-:B------:R-:W-:Y:S01]  /*7610*/  FFMA.FTZ R101, R101, R10, -R88.reuse ;  /* 0x0000000a65657223 */ /* 0x100fe20000010858 */
[----:B------:R-:W-:Y:S01]  /*7620*/  FMNMX.FTZ R98, R137, R98, !PT ;  /* 0x0000006289627209 */ /* 0x000fe20007810000 */
[----:B------:R-:W-:Y:S01]  /*7630*/  FFMA.FTZ R111, R111, R10, -R88 ;  /* 0x0000000a6f6f7223 */ /* 0x000fe20000010858 */
[----:B------:R-:W-:Y:S01]  /*7640*/  ISETP.GT.AND P3, PT, R130, 0x39, PT ;  /* 0x000000398200780c */ /* 0x000fe20003f64270 */
[----:B------:R-:W3:Y:S01]  /*7650*/  MUFU.TANH R121, R121 ;  /* 0x0000007900797308 */ /* 0x000ee20000002400 */
[----:B--2---:R-:W-:-:S02]  /*7660*/  FSEL R139, R139, -INF , P2 ;  /* 0xff8000008b8b7808 */ /* 0x004fc40001000000 */
[----:B------:R-:W-:Y:S02]  /*7670*/  FMNMX.FTZ R98, R173, R98, !PT ;  /* 0x00000062ad627209 */ /* 0x000fe40007810000 */
[----:B------:R-:W-:Y:S02]  /*7680*/  ISETP.GT.AND P2, PT, R130, 0x40, PT ;  /* 0x000000408200780c */ /* 0x000fe40003f44270 */
[----:B0-----:R-:W-:Y:S01]  /*7690*/  FSEL R171, R140, -INF , P3 ;  /* 0xff8000008cab7808 */ /* 0x001fe20001800000 */
[----:B------:R-:W0:Y:S01]  /*76a0*/  MUFU.TANH R122, R122 ;  /* 0x0000007a007a7308 */ /* 0x000e220000002400 */
[----:B------:R-:W-:Y:S02]  /*76b0*/  FMNMX.FTZ R98, R139, R98, !PT ;  /* 0x000000628b627209 */ /* 0x000fe40007810000 */
[----:B------:R-:W-:Y:S02]  /*76c0*/  ISETP.GT.AND P3, PT, R130, 0x41, PT ;  /* 0x000000418200780c */ /* 0x000fe40003f64270 */
[----:B-1----:R-:W-:-:S02]  /*76d0*/  FSEL R185, R120, -INF , P2 ;  /* 0xff80000078b97808 */ /* 0x002fc40001000000 */
[----:B------:R-:W-:Y:S01]  /*76e0*/  FMNMX.FTZ R98, R171, R98, !PT ;  /* 0x00000062ab627209 */ /* 0x000fe20007810000 */
[----:B------:R-:W1:Y:S01]  /*76f0*/  MUFU.TANH R123, R123 ;  /* 0x0000007b007b7308 */ /* 0x000e620000002400 */
[----:B------:R-:W-:Y:S02]  /*7700*/  ISETP.GT.AND P2, PT, R130, 0x48, PT ;  /* 0x000000488200780c */ /* 0x000fe40003f44270 */
[----:B---3--:R-:W-:Y:S01]  /*7710*/  FSEL R169, R121, -INF , P3 ;  /* 0xff80000079a97808 */ /* 0x008fe20001800000 */
[----:B------:R-:W-:-:S01]  /*7720*/  FFMA.FTZ R121, R167, R10, -R88 ;  /* 0x0000000aa7797223 */ /* 0x000fc20000010858 */
[----:B------:R-:W-:Y:S02]  /*7730*/  FMNMX.FTZ R98, R185, R98, !PT ;  /* 0x00000062b9627209 */ /* 0x000fe40007810000 */
[----:B------:R-:W-:Y:S01]  /*7740*/  ISETP.GT.AND P3, PT, R130, 0x49, PT ;  /* 0x000000498200780c */ /* 0x000fe20003f64270 */
[----:B------:R-:W2:Y:S01]  /*7750*/  MUFU.TANH R124, R124 ;  /* 0x0000007c007c7308 */ /* 0x000ea20000002400 */
[----:B0-----:R-:W-:-:S02]  /*7760*/  FSEL R187, R122, -INF , P2 ;  /* 0xff8000007abb7808 */ /* 0x001fc40001000000 */
[----:B------:R-:W-:Y:S02]  /*7770*/  FMNMX.FTZ R98, R169, R98, !PT ;  /* 0x00000062a9627209 */ /* 0x000fe40007810000 */
[C---:B------:R-:W-:Y:S02]  /*7780*/  ISETP.GT.AND P2, PT, R130.reuse, 0x50, PT ;  /* 0x000000508200780c */ /* 0x040fe40003f44270 */
[----:B------:R-:W-:Y:S01]  /*7790*/  FMNMX.FTZ R98, R187, R98, !PT ;  /* 0x00000062bb627209 */ /* 0x000fe20007810000 */
[----:B------:R-:W0:Y:S01]  /*77a0*/  MUFU.TANH R125, R125 ;  /* 0x0000007d007d7308 */ /* 0x000e220000002400 */
[----:B-1----:R-:W-:Y:S01]  /*77b0*/  FSEL R167, R123, -INF , P3 ;  /* 0xff8000007ba77808 */ /* 0x002fe20001800000 */
[----:B------:R-:W-:Y:S01]  /*77c0*/  FFMA.FTZ R123, R163, R10, -R88 ;  /* 0x0000000aa37b7223 */ /* 0x000fe20000010858 */
[----:B------:R-:W-:Y:S02]  /*77d0*/  ISETP.GT.AND P3, PT, R130, 0x51, PT ;  /* 0x000000518200780c */ /* 0x000fe40003f64270 */
[----:B------:R-:W-:-:S03]  /*77e0*/  FMNMX.FTZ R100, R167, R98, !PT ;  /* 0x00000062a7647209 */ /* 0x000fc60007810000 */
[----:B------:R-:W1:Y:S01]  /*77f0*/  MUFU.TANH R126, R126 ;  /* 0x0000007e007e7308 */ /* 0x000e620000002400 */
[----:B--2---:R-:W-:Y:S02]  /*7800*/  FSEL R189, R124, -INF , P2 ;  /* 0xff8000007cbd7808 */ /* 0x004fe40001000000 */
[----:B------:R-:W-:Y:S02]  /*7810*/  ISETP.GT.AND P2, PT, R130, 0x58, PT ;  /* 0x000000588200780c */ /* 0x000fe40003f44270 */
[----:B------:R-:W-:-:S03]  /*7820*/  FMNMX.FTZ R100, R189, R100, !PT ;  /* 0x00000064bd647209 */ /* 0x000fc60007810000 */
[----:B------:R-:W2:Y:S01]  /*7830*/  MUFU.TANH R127, R127 ;  /* 0x0000007f007f7308 */ /* 0x000ea20000002400 */
[----:B0-----:R-:W-:Y:S02]  /*7840*/  FSEL R125, R125, -INF , P3 ;  /* 0xff8000007d7d7808 */ /* 0x001fe40001800000 */
[----:B------:R-:W-:Y:S02]  /*7850*/  ISETP.GT.AND P3, PT, R130, 0x59, PT ;  /* 0x000000598200780c */ /* 0x000fe40003f64270 */
[----:B------:R-:W-:-:S03]  /*7860*/  FMNMX.FTZ R100, R125, R100, !PT ;  /* 0x000000647d647209 */ /* 0x000fc60007810000 */
[----:B------:R-:W0:Y:S01]  /*7870*/  MUFU.TANH R104, R104 ;  /* 0x0000006800687308 */ /* 0x000e220000002400 */
[----:B-1----:R-:W-:Y:S02]  /*7880*/  FSEL R165, R126, -INF , P2 ;  /* 0xff8000007ea57808 */ /* 0x002fe40001000000 */
[----:B------:R-:W-:Y:S02]  /*7890*/  ISETP.GT.AND P2, PT, R130, 0x60, PT ;  /* 0x000000608200780c */ /* 0x000fe40003f44270 */
[----:B------:R-:W-:-:S03]  /*78a0*/  FMNMX.FTZ R100, R165, R100, !PT ;  /* 0x00000064a5647209 */ /* 0x000fc60007810000 */
[----:B------:R-:W1:Y:S01]  /*78b0*/  MUFU.TANH R105, R105 ;  /* 0x0000006900697308 */ /* 0x000e620000002400 */
[----:B--2---:R-:W-:Y:S02]  /*78c0*/  FSEL R127, R127, -INF , P3 ;  /* 0xff8000007f7f7808 */ /* 0x004fe40001800000 */
[----:B------:R-:W-:-:S05]  /*78d0*/  ISETP.GT.AND P3, PT, R130, 0x61, PT ;  /* 0x000000618200780c */ /* 0x000fca0003f64270 */
[----:B------:R-:W-:Y:S01]  /*78e0*/  MUFU.TANH R106, R106 ;  /* 0x0000006a006a7308 */ /* 0x000fe20000002400 */
[----:B0-----:R-:W-:Y:S02]  /*78f0*/  FSEL R163, R104, -INF , P2 ;  /* 0xff80000068a37808 */ /* 0x001fe40001000000 */
[----:B------:R-:W-:Y:S02]  /*7900*/  FMNMX.FTZ R104, R127, R100, !PT ;  /* 0x000000647f687209 */ /* 0x000fe40007810000 */
[----:B------:R-:W-:Y:S02]  /*7910*/  ISETP.GT.AND P2, PT, R130, 0x68, PT ;  /* 0x000000688200780c */ /* 0x000fe40003f44270 */
[----:B------:R-:W-:Y:S01]  /*7920*/  FMNMX.FTZ R104, R163, R104, !PT ;  /* 0x00000068a3687209 */ /* 0x000fe20007810000 */
[----:B------:R-:W0:Y:S08]  /*7930*/  MUFU.TANH R108, R108 ;  /* 0x0000006c006c7308 */ /* 0x000e300000002400 */
[----:B------:R-:W2:Y:S08]  /*7940*/  MUFU.TANH R110, R110 ;  /* 0x0000006e006e7308 */ /* 0x000eb00000002400 */
[----:B------:R3:W-:Y:S08]  /*7950*/  MUFU.EX2 R98, R13 ;  /* 0x0000000d00627308 */ /* 0x0007f00000000800 */
[----:B------:R-:W-:Y:S01]  /*7960*/  MUFU.TANH R112, R112 ;  /* 0x0000007000707308 */ /* 0x000fe20000002400 */
[----:B---3--:R-:W-:-:S01]  /*7970*/  FFMA.FTZ R13, R161, R10, -R88 ;  /* 0x0000000aa10d7223 */ /* 0x008fc20000010858 */
[----:B-1----:R-:W-:Y:S01]  /*7980*/  FSEL R161, R105, -INF , P3 ;  /* 0xff80000069a17808 */ /* 0x002fe20001800000 */
[----:B------:R-:W-:-:S01]  /*7990*/  FFMA.FTZ R105, R159, R10, -R88 ;  /* 0x0000000a9f697223 */ /* 0x000fc20000010858 */
[----:B------:R-:W-:-:S02]  /*79a0*/  ISETP.GT.AND P3, PT, R130, 0x69, PT ;  /* 0x000000698200780c */ /* 0x000fc40003f64270 */
[----:B------:R-:W-:Y:S02]  /*79b0*/  FMNMX.FTZ R104, R161, R104, !PT ;  /* 0x00000068a1687209 */ /* 0x000fe40007810000 */
[----:B------:R-:W1:Y:S01]  /*79c0*/  MUFU.TANH R114, R114 ;  /* 0x0000007200727308 */ /* 0x000e620000002400 */
[----:B0-----:R-:W-:Y:S02]  /*79d0*/  FSEL R159, R108, -INF , P3 ;  /* 0xff8000006c9f7808 */ /* 0x001fe40001800000 */
[----:B------:R-:W-:-:S05]  /*79e0*/  ISETP.GT.AND P3, PT, R130, 0x71, PT ;  /* 0x000000718200780c */ /* 0x000fca0003f64270 */
[----:B------:R0:W-:Y:S08]  /*79f0*/  MUFU.EX2 R99, R191 ;  /* 0x000000bf00637308 */ /* 0x0001f00000000800 */
[----:B------:R-:W3:Y:S01]  /*7a00*/  MUFU.TANH R116, R116 ;  /* 0x0000007400747308 */ /* 0x000ee20000002400 */
[----:B0-----:R-:W-:Y:S02]  /*7a10*/  FSEL R191, R106, -INF , P2 ;  /* 0xff8000006abf7808 */ /* 0x001fe40001000000 */
[----:B------:R-:W-:-:S02]  /*7a20*/  ISETP.GT.AND P2, PT, R130, 0x70, PT ;  /* 0x000000708200780c */ /* 0x000fc40003f44270 */
[----:B------:R-:W-:-:S03]  /*7a30*/  FMNMX.FTZ R104, R191, R104, !PT ;  /* 0x00000068bf687209 */ /* 0x000fc60007810000 */
[----:B------:R-:W0:Y:S01]  /*7a40*/  MUFU.TANH R118, R118 ;  /* 0x0000007600767308 */ /* 0x000e220000002400 */
[----:B------:R-:W-:-:S07]  /*7a50*/  FMNMX.FTZ R106, R159, R104, !PT ;  /* 0x000000689f6a7209 */ /* 0x000fce0007810000 */
[----:B------:R2:W-:Y:S08]  /*7a60*/  MUFU.EX2 R12, R193 ;  /* 0x000000c1000c7308 */ /* 0x0005f00000000800 */
[----:B------:R4:W-:Y:S01]  /*7a70*/  MUFU.EX2 R100, R13 ;  /* 0x0000000d00647308 */ /* 0x0009e20000000800 */
[----:B--2---:R-:W-:Y:S02]  /*7a80*/  FSEL R193, R110, -INF , P2 ;  /* 0xff8000006ec17808 */ /* 0x004fe40001000000 */
[----:B------:R-:W-:-:S02]  /*7a90*/  ISETP.GT.AND P2, PT, R130, 0x78, PT ;  /* 0x000000788200780c */ /* 0x000fc40003f44270 */
[----:B------:R-:W-:Y:S02]  /*7aa0*/  FMNMX.FTZ R106, R193, R106, !PT ;  /* 0x0000006ac16a7209 */ /* 0x000fe40007810000 */
[----:B-1----:R-:W-:Y:S01]  /*7ab0*/  FSEL R195, R114, -INF , P2 ;  /* 0xff80000072c37808 */ /* 0x002fe20001000000 */
[----:B------:R-:W1:Y:S01]  /*7ac0*/  MUFU.TANH R132, R132 ;  /* 0x0000008400847308 */ /* 0x000e620000002400 */
[----:B----4-:R-:W-:-:S01]  /*7ad0*/  FFMA.FTZ R13, R109, R10, -R88 ;  /* 0x0000000a6d0d7223 */ /* 0x010fc20000010858 */
[----:B------:R-:W-:Y:S01]  /*7ae0*/  FSEL R109, R112, -INF , P3 ;  /* 0xff800000706d7808 */ /* 0x000fe20001800000 */
[----:B------:R-:W-:-:S01]  /*7af0*/  FFMA.FTZ R112, R117, R10, -R88 ;  /* 0x0000000a75707223 */ /* 0x000fc20000010858 */
[C---:B------:R-:W-:Y:S02]  /*7b00*/  ISETP.GT.AND P3, PT, R130.reuse, 0x79, PT ;  /* 0x000000798200780c */ /* 0x040fe40003f64270 */
[----:B------:R-:W-:Y:S02]  /*7b10*/  FMNMX.FTZ R106, R109, R106, !PT ;  /* 0x0000006a6d6a7209 */ /* 0x000fe40007810000 */
[----:B------:R-:W2:Y:S01]  /*7b20*/  MUFU.TANH R134, R134 ;  /* 0x0000008600867308 */ /* 0x000ea20000002400 */
[----:B------:R-:W-:-:S02]  /*7b30*/  ISETP.GT.AND P2, PT, R130, 0x80, PT ;  /* 0x000000808200780c */ /* 0x000fc40003f44270 */
[----:B---3--:R-:W-:Y:S01]  /*7b40*/  FSEL R197, R116, -INF , P3 ;  /* 0xff80000074c57808 */ /* 0x008fe20001800000 */
[----:B------:R-:W-:-:S01]  /*7b50*/  FFMA.FTZ R116, R147, R10, -R88 ;  /* 0x0000000a93747223 */ /* 0x000fc20000010858 */
[----:B------:R-:W-:Y:S02]  /*7b60*/  FMNMX.FTZ R106, R195, R106, !PT ;  /* 0x0000006ac36a7209 */ /* 0x000fe40007810000 */
[----:B------:R-:W-:Y:S01]  /*7b70*/  ISETP.GT.AND P3, PT, R130, 0x81, PT ;  /* 0x000000818200780c */ /* 0x000fe20003f64270 */
[----:B------:R-:W-:Y:S01]  /*7b80*/  MUFU.TANH R142, R142 ;  /* 0x0000008e008e7308 */ /* 0x000fe20000002400 */
[----:B0-----:R-:W-:Y:S01]  /*7b90*/  FSEL R199, R118, -INF , P2 ;  /* 0xff80000076c77808 */ /* 0x001fe20001000000 */
[----:B------:R-:W-:Y:S01]  /*7ba0*/  FFMA.FTZ R118, R149, R10, -R88 ;  /* 0x0000000a95767223 */ /* 0x000fe20000010858 */
[----:B------:R-:W-:Y:S02]  /*7bb0*/  FMNMX.FTZ R106, R197, R106, !PT ;  /* 0x0000006ac56a7209 */ /* 0x000fe40007810000 */
[----:B------:R-:W-:-:S02]  /*7bc0*/  ISETP.GT.AND P2, PT, R130, 0x88, PT ;  /* 0x000000888200780c */ /* 0x000fc40003f44270 */
[----:B-1----:R-:W-:Y:S01]  /*7bd0*/  FSEL R201, R132, -INF , P3 ;  /* 0xff80000084c97808 */ /* 0x002fe20001800000 */
[----:B------:R-:W0:Y:S01]  /*7be0*/  MUFU.TANH R144, R144 ;  /* 0x0000009000907308 */ /* 0x000e220000002400 */
[----:B------:R-:W-:Y:S02]  /*7bf0*/  FMNMX.FTZ R106, R199, R106, !PT ;  /* 0x0000006ac76a7209 */ /* 0x000fe40007810000 */
[----:B------:R-:W-:Y:S02]  /*7c00*/  ISETP.GT.AND P3, PT, R130, 0x89, PT ;  /* 0x000000898200780c */ /* 0x000fe40003f64270 */
[----:B--2---:R-:W-:Y:S02]  /*7c10*/  FSEL R203, R134, -INF , P2 ;  /* 0xff80000086cb7808 */ /* 0x004fe40001000000 */
[----:B------:R-:W-:Y:S01]  /*7c20*/  FMNMX.FTZ R108, R201, R106, !PT ;  /* 0x0000006ac96c7209 */ /* 0x000fe20007810000 */
[----:B------:R-:W1:Y:S01]  /*7c30*/  MUFU.TANH R146, R146 ;  /* 0x0000009200927308 */ /* 0x000e620000002400 */
[----:B------:R-:W-:-:S02]  /*7c40*/  ISETP.GT.AND P2, PT, R130, 0x90, PT ;  /* 0x000000908200780c */ /* 0x000fc40003f44270 */
[----:B------:R-:W-:Y:S02]  /*7c50*/  FMNMX.FTZ R108, R203, R108, !PT ;  /* 0x0000006ccb6c7209 */ /* 0x000fe40007810000 */
[----:B------:R-:W-:-:S03]  /*7c60*/  FSEL R147, R11, RZ, P1 ;  /* 0x000000ff0b937208 */ /* 0x000fc60000800000 */
[----:B------:R-:W2:Y:S01]  /*7c70*/  MUFU.TANH R102, R102 ;  /* 0x0000006600667308 */ /* 0x000ea20000002400 */
[----:B0-----:R-:W-:Y:S01]  /*7c80*/  FSEL R205, R144, -INF , P2 ;  /* 0xff80000090cd7808 */ /* 0x001fe20001000000 */
[----:B------:R-:W-:Y:S01]  /*7c90*/  FADD.FTZ R147, -R147, R8 ;  /* 0x0000000893937221 */ /* 0x000fe20000010100 */
[----:B------:R-:W-:-:S05]  /*7ca0*/  ISETP.GT.AND P2, PT, R130, 0x98, PT ;  /* 0x000000988200780c */ /* 0x000fca0003f44270 */
[----:B------:R0:W-:Y:S08]  /*7cb0*/  MUFU.EX2 R104, R13 ;  /* 0x0000000d00687308 */ /* 0x0001f00000000800 */
[----:B------:R-:W3:Y:S01]  /*7cc0*/  MUFU.TANH R148, R148 ;  /* 0x0000009400947308 */ /* 0x000ee20000002400 */
[----:B0-----:R-:W-:-:S01]  /*7cd0*/  FFMA.FTZ R13, R113, R10, -R88 ;  /* 0x0000000a710d7223 */ /* 0x001fc20000010858 */
[----:B------:R-:W-:Y:S01]  /*7ce0*/  FSEL R113, R142, -INF , P3 ;  /* 0xff8000008e717808 */ /* 0x000fe20001800000 */
[----:B------:R-:W-:Y:S01]  /*7cf0*/  FMUL.FTZ R142, R147, R10 ;  /* 0x0000000a938e7220 */ /* 0x000fe20000410000 */
[----:B------:R-:W-:-:S02]  /*7d00*/  ISETP.GT.AND P3, PT, R130, 0x91, PT ;  /* 0x000000918200780c */ /* 0x000fc40003f64270 */
[----:B------:R-:W-:Y:S02]  /*7d10*/  FMNMX.FTZ R110, R113, R108, !PT ;  /* 0x0000006c716e7209 */ /* 0x000fe40007810000 */
[----:B-1----:R-:W-:Y:S01]  /*7d20*/  FSEL R117, R146, -INF , P3 ;  /* 0xff80000092757808 */ /* 0x002fe20001800000 */
[----:B------:R0:W-:Y:S01]  /*7d30*/  MUFU.EX2 R106, R13 ;  /* 0x0000000d006a7308 */ /* 0x0001e20000000800 */
[----:B------:R-:W-:Y:S02]  /*7d40*/  FMNMX.FTZ R110, R205, R110, !PT ;  /* 0x0000006ecd6e7209 */ /* 0x000fe40007810000 */
[----:B------:R-:W-:Y:S02]  /*7d50*/  ISETP.GT.AND P3, PT, R130, 0x99, PT ;  /* 0x000000998200780c */ /* 0x000fe40003f64270 */
[----:B--2---:R-:W-:Y:S01]  /*7d60*/  FSEL R207, R102, -INF , P2 ;  /* 0xff80000066cf7808 */ /* 0x004fe20001000000 */
[--C-:B------:R-:W-:Y:S01]  /*7d70*/  FFMA.FTZ R102, R131, R10, -R88.reuse ;  /* 0x0000000a83667223 */ /* 0x100fe20000010858 */
[----:B------:R-:W-:Y:S01]  /*7d80*/  FMNMX.FTZ R110, R117, R110, !PT ;  /* 0x0000006e756e7209 */ /* 0x000fe20007810000 */
[----:B------:R1:W-:Y:S01]  /*7d90*/  MUFU.EX2 R108, R112 ;  /* 0x00000070006c7308 */ /* 0x0003e20000000800 */
[----:B---3--:R-:W-:Y:S01]  /*7da0*/  FSEL R129, R148, -INF , P3 ;  /* 0xff80000094817808 */ /* 0x008fe20001800000 */
[--C-:B------:R-:W-:Y:S01]  /*7db0*/  FFMA.FTZ R131, R135, R10, -R88.reuse ;  /* 0x0000000a87837223 */ /* 0x100fe20000010858 */
[----:B------:R-:W-:Y:S01]  /*7dc0*/  FMNMX.FTZ R110, R207, R110, !PT ;  /* 0x0000006ecf6e7209 */ /* 0x000fe20007810000 */
[----:B------:R-:W-:-:S03]  /*7dd0*/  FFMA.FTZ R135, R151, R10, -R88 ;  /* 0x0000000a97877223 */ /* 0x000fc60000010858 */
[----:B0-----:R-:W-:Y:S01]  /*7de0*/  FMNMX.FTZ R13, R129, R110, !PT ;  /* 0x0000006e810d7209 */ /* 0x001fe20007810000 */
[----:B------:R-:W-:-:S01]  /*7df0*/  FFMA.FTZ R110, R133, R10, -R88 ;  /* 0x0000000a856e7223 */ /* 0x000fc20000010858 */
[-CC-:B-1----:R-:W-:Y:S01]  /*7e00*/  FFMA.FTZ R112, R141, R10.reuse, -R88.reuse ;  /* 0x0000000a8d707223 */ /* 0x182fe20000010858 */
[----:B------:R-:W-:-:S01]  /*7e10*/  FFMA.FTZ R133, R143, R10, -R88 ;  /* 0x0000000a8f857223 */ /* 0x000fc20000010858 */
[----:B------:R-:W-:Y:S01]  /*7e20*/  MUFU.EX2 R90, R90 ;  /* 0x0000005a005a7308 */ /* 0x000fe20000000800 */
[----:B------:R-:W0:Y:S07]  /*7e30*/  SHFL.BFLY PT, R114, R13, 0x2, 0x1f ;  /* 0x0c401f000d727f89 */ /* 0x000e2e00000e0000 */
        /* <DEDUP_REMOVED lines=13> */
[----:B------:R-:W-:-:S03]  /*7f10*/  FFMA.FTZ R122, R13, R10, -8 ;  /* 0xc10000000d7a7423 */ /* 0x000fc6000001000a */
[----:B------:R-:W-:Y:S02]  /*7f20*/  FSEL R138, R13, RZ, P2 ;  /* 0x000000ff0d8a7208 */ /* 0x000fe40001000000 */
[----:B------:R-:W-:Y:S01]  /*7f30*/  FSEL R88, R122, RZ, P2 ;  /* 0x000000ff7a587208 */ /* 0x000fe20001000000 */
[----:B------:R-:W-:Y:S02]  /*7f40*/  MUFU.EX2 R21, R21 ;  /* 0x0000001500157308 */ /* 0x000fe40000000800 */
[----:B------:R-:W-:-:S02]  /*7f50*/  FADD.FTZ R147, -R138, R9 ;  /* 0x000000098a937221 */ /* 0x000fc40000010100 */
[-CC-:B------:R-:W-:Y:S01]  /*7f60*/  FFMA.FTZ R141, R96, R10.reuse, -R88.reuse ;  /* 0x0000000a608d7223 */ /* 0x180fe20000010858 */
[----:B------:R-:W-:-:S01]  /*7f70*/  FFMA.FTZ R96, R103, R10, -R88 ;  /* 0x0000000a67607223 */ /* 0x000fc20000010858 */
[-C--:B------:R-:W-:Y:S01]  /*7f80*/  FMUL.FTZ R138, R147, R10.reuse ;  /* 0x0000000a938a7220 */ /* 0x080fe20000410000 */
        /* <DEDUP_REMOVED lines=21> */
[----:B------:R-:W-:Y:S01]  /*80e0*/  FFMA.FTZ R147, R167, R10, -R88 ;  /* 0x0000000aa7937223 */ /* 0x000fe20000010858 */
[----:B------:R-:W-:-:S01]  /*80f0*/  FADD.FTZ R149, R91, R144 ;  /* 0x000000905b957221 */ /* 0x000fc20000010000 */
[-CC-:B------:R-:W-:Y:S01]  /*8100*/  FFMA.FTZ R140, R189, R10.reuse, -R88.reuse ;  /* 0x0000000abd8c7223 */ /* 0x180fe20000010858 */
[----:B------:R-:W-:-:S01]  /*8110*/  FFMA.FTZ R125, R125, R10, -R88 ;  /* 0x0000000a7d7d7223 */ /* 0x000fc20000010858 */
[----:B------:R-:W0:Y:S01]  /*8120*/  MUFU.EX2 R96, R96 ;  /* 0x0000006000607308 */ /* 0x000e220000000800 */
[----:B------:R-:W-:-:S01]  /*8130*/  FADD.FTZ R144, R92, R149 ;  /* 0x000000955c907221 */ /* 0x000fc20000010000 */
[-CC-:B------:R-:W-:Y:S01]  /*8140*/  FFMA.FTZ R165, R165, R10.reuse, -R88.reuse ;  /* 0x0000000aa5a57223 */ /* 0x180fe20000010858 */
[----:B------:R-:W-:-:S01]  /*8150*/  FFMA.FTZ R127, R127, R10, -R88 ;  /* 0x0000000a7f7f7223 */ /* 0x000fc20000010858 */
[----:B------:R-:W-:Y:S01]  /*8160*/  FFMA.FTZ R109, R109, R10, -R88 ;  /* 0x0000000a6d6d7223 */ /* 0x000fe20000010858 */
[----:B------:R-:W-:-:S01]  /*8170*/  FADD.FTZ R149, R95, R144 ;  /* 0x000000905f957221 */ /* 0x000fc20000010000 */
[-CC-:B------:R-:W-:Y:S01]  /*8180*/  FFMA.FTZ R144, R163, R10.reuse, -R88.reuse ;  /* 0x0000000aa3907223 */ /* 0x180fe20000010858 */
[----:B------:R-:W-:-:S01]  /*8190*/  FFMA.FTZ R152, R195, R10, -R88 ;  /* 0x0000000ac3987223 */ /* 0x000fc20000010858 */
[----:B------:R-:W2:Y:S01]  /*81a0*/  MUFU.EX2 R15, R15 ;  /* 0x0000000f000f7308 */ /* 0x000ea20000000800 */
[----:B-1----:R-:W-:-:S01]  /*81b0*/  FFMA.FTZ R5, R138, R4, R141 ;  /* 0x000000048a057223 */ /* 0x002fc2000001008d */
[----:B------:R-:W-:Y:S01]  /*81c0*/  FADD.FTZ R146, R94, R149 ;  /* 0x000000955e927221 */ /* 0x000fe20000010000 */
[----:B------:R-:W-:-:S01]  /*81d0*/  FFMA.FTZ R149, R161, R10, -R88 ;  /* 0x0000000aa1957223 */ /* 0x000fc20000010858 */
[-CC-:B------:R-:W-:Y:S01]  /*81e0*/  FFMA.FTZ R155, R197, R10.reuse, -R88.reuse ;  /* 0x0000000ac59b7223 */ /* 0x180fe20000010858 */
[----:B------:R-:W-:-:S01]  /*81f0*/  FFMA.FTZ R203, R203, R10, -R88 ;  /* 0x0000000acbcb7223 */ /* 0x000fc20000010858 */
[----:B------:R-:W-:Y:S01]  /*8200*/  FADD.FTZ R151, R99, R146 ;  /* 0x0000009263977221 */ /* 0x000fe20000010000 */
[----:B------:R-:W-:-:S01]  /*8210*/  FFMA.FTZ R113, R113, R10, -R88 ;  /* 0x0000000a71717223 */ /* 0x000fc20000010858 */
[----:B------:R-:W1:Y:S01]  /*8220*/  MUFU.EX2 R122, R122 ;  /* 0x0000007a007a7308 */ /* 0x000e620000000800 */
[----:B0-----:R-:W-:-:S01]  /*8230*/  FADD.FTZ R4, R96, R5 ;  /* 0x0000000560047221 */ /* 0x001fc20000010000 */
[----:B------:R-:W-:Y:S01]  /*8240*/  FADD.FTZ R146, R12, R151 ;  /* 0x000000970c927221 */ /* 0x000fe20000010000 */
[----:B------:R-:W-:-:S01]  /*8250*/  FFMA.FTZ R205, R205, R10, -R88 ;  /* 0x0000000acdcd7223 */ /* 0x000fc20000010858 */
[-CC-:B------:R-:W-:Y:S01]  /*8260*/  FFMA.FTZ R117, R117, R10.reuse, -R88.reuse ;  /* 0x0000000a75757223 */ /* 0x180fe20000010858 */
[----:B------:R-:W-:-:S01]  /*8270*/  FFMA.FTZ R207, R207, R10, -R88 ;  /* 0x0000000acfcf7223 */ /* 0x000fc20000010858 */
[----:B------:R-:W-:Y:S01]  /*8280*/  FADD.FTZ R151, R115, R146 ;  /* 0x0000009273977221 */ /* 0x000fe20000010000 */
[----:B------:R-:W-:-:S01]  /*8290*/  FFMA.FTZ R146, R191, R10, -R88 ;  /* 0x0000000abf927223 */ /* 0x000fc20000010858 */
[----:B------:R-:W0:Y:S01]  /*82a0*/  MUFU.EX2 R103, R103 ;  /* 0x0000006700677308 */ /* 0x000e220000000800 */
[----:B--2---:R-:W-:-:S01]  /*82b0*/  FADD.FTZ R5, R15, R4 ;  /* 0x000000040f057221 */ /* 0x004fc20000010000 */
[----:B------:R-:W-:Y:S01]  /*82c0*/  FADD.FTZ R148, R14, R151 ;  /* 0x000000970e947221 */ /* 0x000fe20000010000 */
[----:B------:R-:W-:-:S03]  /*82d0*/  FFMA.FTZ R151, R159, R10, -R88 ;  /* 0x0000000a9f977223 */ /* 0x000fc60000010858 */
[----:B------:R-:W-:Y:S02]  /*82e0*/  FADD.FTZ R153, R19, R148 ;  /* 0x0000009413997221 */ /* 0x000fe40000010000 */
        /* <DEDUP_REMOVED lines=12> */
[----:B------:R-:W-:-:S06]  /*83b0*/  FADD.FTZ R4, R18, R153 ;  /* 0x0000009912047221 */ /* 0x000fcc0000010000 */
[----:B------:R-:W2:Y:S01]  /*83c0*/  MUFU.EX2 R143, R143 ;  /* 0x0000008f008f7308 */ /* 0x000ea20000000800 */
[----:B-1----:R-:W-:-:S07]  /*83d0*/  FADD.FTZ R5, R128, R5 ;  /* 0x0000000580057221 */ /* 0x002fce0000010000 */
[----:B------:R-:W1:Y:S01]  /*83e0*/  MUFU.EX2 R20, R20 ;  /* 0x0000001400147308 */ /* 0x000e620000000800 */
[----:B0-----:R-:W-:-:S01]  /*83f0*/  FADD.FTZ R148, R130, R5 ;  /* 0x0000000582947221 */ /* 0x001fc20000010000 */
[----:B------:R-:W-:-:S06]  /*8400*/  FADD.FTZ R5, R21, R4 ;  /* 0x0000000415057221 */ /* 0x000fcc0000010000 */
        /* <DEDUP_REMOVED lines=16> */
[----:B-1----:R-:W-:-:S04]  /*8510*/  FADD.FTZ R5, R121, R4 ;  /* 0x0000000479057221 */ /* 0x002fc80000010000 */
[----:B------:R-:W-:-:S03]  /*8520*/  FADD.FTZ R4, R98, R5 ;  /* 0x0000000562047221 */ /* 0x000fc60000010000 */
        /* <DEDUP_REMOVED lines=15> */
[----:B0-----:R-:W-:-:S01]  /*8620*/  FADD.FTZ R153, R147, R150 ;  /* 0x0000009693997221 */ /* 0x001fc20000010000 */
[----:B------:R-:W-:-:S06]  /*8630*/  FFMA.FTZ R150, R199, R10, -R88 ;  /* 0x0000000ac7967223 */ /* 0x000fcc0000010858 */
[----:B------:R-:W0:Y:S01]  /*8640*/  MUFU.EX2 R125, R125 ;  /* 0x0000007d007d7308 */ /* 0x000e220000000800 */
[----:B--2---:R-:W-:-:S01]  /*8650*/  FADD.FTZ R154, R140, R153 ;  /* 0x000000998c9a7221 */ /* 0x004fc20000010000 */
[-CC-:B------:R-:W-:Y:S01]  /*8660*/  FFMA.FTZ R153, R201, R10.reuse, -R88.reuse ;  /* 0x0000000ac9997223 */ /* 0x180fe20000010858 */
[----:B------:R-:W-:-:S05]  /*8670*/  FFMA.FTZ R88, R129, R10, -R88 ;  /* 0x0000000a81587223 */ /* 0x000fca0000010858 */
[----:B------:R-:W2:Y:S01]  /*8680*/  MUFU.EX2 R89, R89 ;  /* 0x0000005900597308 */ /* 0x000ea20000000800 */
[----:B-1----:R-:W-:-:S07]  /*8690*/  FADD.FTZ R4, R107, R4 ;  /* 0x000000046b047221 */ /* 0x002fce0000010000 */
[----:B------:R-:W1:Y:S01]  /*86a0*/  MUFU.EX2 R142, R165 ;  /* 0x000000a5008e7308 */ /* 0x000e620000000800 */
[----:B0-----:R-:W-:-:S07]  /*86b0*/  FADD.FTZ R5, R125, R154 ;  /* 0x0000009a7d057221 */ /* 0x001fce0000010000 */
[----:B------:R-:W0:Y:S01]  /*86c0*/  MUFU.EX2 R127, R127 ;  /* 0x0000007f007f7308 */ /* 0x000e220000000800 */
[----:B--2---:R-:W-:-:S04]  /*86d0*/  FADD.FTZ R157, R89, R4 ;  /* 0x00000004599d7221 */ /* 0x004fc80000010000 */
[----:B------:R-:W-:-:S03]  /*86e0*/  FADD.FTZ R157, R106, R157 ;  /* 0x0000009d6a9d7221 */ /* 0x000fc60000010000 */
[----:B------:R-:W2:Y:S01]  /*86f0*/  MUFU.EX2 R144, R144 ;  /* 0x0000009000907308 */ /* 0x000ea20000000800 */
[----:B-1----:R-:W-:-:S07]  /*8700*/  FADD.FTZ R4, R142, R5 ;  /* 0x000000058e047221 */ /* 0x002fce0000010000 */
[----:B------:R-:W1:Y:S01]  /*8710*/  MUFU.EX2 R209, R209 ;  /* 0x000000d100d17308 */ /* 0x000e620000000800 */
[----:B0-----:R-:W-:-:S01]  /*8720*/  FADD.FTZ R5, R127, R4 ;  /* 0x000000047f057221 */ /* 0x001fc20000010000 */
[----:B------:R-:W-:-:S06]  /*8730*/  FADD.FTZ R4, R108, R157 ;  /* 0x0000009d6c047221 */ /* 0x000fcc0000010000 */
        /* <DEDUP_REMOVED lines=22> */
[----:B------:R-:W1:Y:S08]  /*88a0*/  MUFU.EX2 R112, R112 ;  /* 0x0000007000707308 */ /* 0x000e700000000800 */
[----:B------:R-:W3:Y:S08]  /*88b0*/  MUFU.EX2 R155, R155 ;  /* 0x0000009b009b7308 */ /* 0x000ef00000000800 */
[----:B------:R-:W4:Y:S08]  /*88c0*/  MUFU.EX2 R114, R114 ;  /* 0x0000007200727308 */ /* 0x000f300000000800 */
[----:B------:R-:W5:Y:S08]  /*88d0*/  MUFU.EX2 R150, R150 ;  /* 0x0000009600967308 */ /* 0x000f700000000800 */
[----:B------:R-:W5:Y:S08]  /*88e0*/  MUFU.EX2 R133, R133 ;  /* 0x0000008500857308 */ /* 0x000f700000000800 */
[----:B------:R-:W5:Y:S08]  /*88f0*/  MUFU.EX2 R153, R153 ;  /* 0x0000009900997308 */ /* 0x000f700000000800 */
[----:B------:R-:W5:Y:S08]  /*8900*/  MUFU.EX2 R101, R101 ;  /* 0x0000006500657308 */ /* 0x000f700000000800 */
[----:B------:R0:W-:Y:S08]  /*8910*/  MUFU.EX2 R156, R113 ;  /* 0x00000071009c7308 */ /* 0x0001f00000000800 */
[----:B------:R-:W5:Y:S01]  /*8920*/  MUFU.EX2 R203, R203 ;  /* 0x000000cb00cb7308 */ /* 0x000f620000000800 */
[----:B0-----:R-:W-:-:S01]  /*8930*/  FADD.FTZ R113, R97, R4 ;  /* 0x0000000461717221 */ /* 0x001fc20000010000 */
[----:B--2---:R-:W-:-:S03]  /*8940*/  FADD.FTZ R4, R152, R5 ;  /* 0x0000000598047221 */ /* 0x004fc60000010000 */
[----:B-1----:R-:W-:Y:S01]  /*8950*/  FADD.FTZ R113, R112, R113 ;  /* 0x0000007170717221 */ /* 0x002fe20000010000 */
[----:B---3--:R-:W-:-:S02]  /*8960*/  FADD.FTZ R5, R155, R4 ;  /* 0x000000049b057221 */ /* 0x008fc40000010000 */
[----:B------:R-:W0:Y:S01]  /*8970*/  MUFU.EX2 R116, R116 ;  /* 0x0000007400747308 */ /* 0x000e220000000800 */
[----:B----4-:R-:W-:-:S01]  /*8980*/  FADD.FTZ R4, R114, R113 ;  /* 0x0000007172047221 */ /* 0x010fc20000010000 */
[----:B-----5:R-:W-:-:S03]  /*8990*/  FADD.FTZ R154, R150, R5 ;  /* 0x00000005969a7221 */ /* 0x020fc60000010000 */
[----:B------:R-:W-:Y:S01]  /*89a0*/  FADD.FTZ R4, R133, R4 ;  /* 0x0000000485047221 */ /* 0x000fe20000010000 */
[----:B------:R-:W-:-:S02]  /*89b0*/  FADD.FTZ R154, R153, R154 ;  /* 0x0000009a999a7221 */ /* 0x000fc40000010000 */
[----:B------:R-:W1:Y:S01]  /*89c0*/  MUFU.EX2 R118, R118 ;  /* 0x0000007600767308 */ /* 0x000e620000000800 */
[----:B------:R-:W-:-:S01]  /*89d0*/  FADD.FTZ R5, R101, R4 ;  /* 0x0000000465057221 */ /* 0x000fc20000010000 */
[----:B------:R-:W-:-:S04]  /*89e0*/  FADD.FTZ R154, R203, R154 ;  /* 0x0000009acb9a7221 */ /* 0x000fc80000010000 */
[----:B------:R-:W-:Y:S02]  /*89f0*/  FADD.FTZ R154, R156, R154 ;  /* 0x0000009a9c9a7221 */ /* 0x000fe40000010000 */
        /* <DEDUP_REMOVED lines=18> */
.L_x_2563:
        /* <DEDUP_REMOVED lines=116> */
[----:B------:R-:W-:-:S05]  /*9260*/  UMOV UR52, UR55 ;  /* 0x0000003700347c82 */ /* 0x000fca0008000000 */
.L_x_2553:
[----:B------:R-:W-:-:S06]  /*9270*/  UISETP.GE.AND UP0, UPT, UR52, UR38, UPT ;  /* 0x000000263400728c */ /* 0x000fcc000bf06270 */
[----:B------:R-:W-:-:S13]  /*9280*/  PLOP3.LUT P1, PT, PT, PT, UP0, 0x80, 0x0 ;  /* 0x000000000000781c */ /* 0x000fda0003f2f008 */
[----:B------:R-:W-:Y:S05]  /*9290*/  @!P1 BRA `(.L_x_2565) ;  /* 0x0000003000cc9947 */ /* 0x000fea0003800000 */
[C---:B------:R-:W-:Y:S01]  /*92a0*/  VIADD R6, R16.reuse, 0x8 ;  /* 0x0000000810067836 */ /* 0x040fe20000000000 */
[----:B------:R-:W-:Y:S01]  /*92b0*/  IADD3 R16, -R16, 0xb, RZ ;  /* 0x0000000b10107810 */ /* 0x000fe20007ffe1ff */
[----:B------:R-:W-:Y:S01]  /*92c0*/  IMAD.MOV.U32 R12, RZ, RZ, R13 ;  /* 0x000000ffff0c7224 */ /* 0x000fe200078e000d */
[----:B------:R-:W-:Y:S01]  /*92d0*/  UMOV UR44, UR47 ;  /* 0x0000002f002c7c82 */ /* 0x000fe20008000000 */
[----:B------:R-:W-:Y:S01]  /*92e0*/  IMAD.MOV.U32 R8, RZ, RZ, R11 ;  /* 0x000000ffff087224 */ /* 0x000fe200078e000b */
[----:B------:R-:W-:-:S06]  /*92f0*/  UMOV UR43, UR48 ;  /* 0x00000030002b7c82 */ /* 0x000fcc0008000000 */
.L_x_2576:
[----:B------:R-:W-:Y:S01]  /*9300*/  UIADD3 UR48, UR43, 0x1, URZ ;  /* 0x000000012b307890 */ /* 0x000fe2000fffe03f */
[----:B------:R-:W-:-:S03]  /*9310*/  ISETP.NE.AND P2, PT, RZ, UR40, PT ;  /* 0x00000028ff007c0c */ /* 0x000fc6000bf45270 */
[----:B------:R-:W-:-:S04]  /*9320*/  UISETP.NE.AND UP0, UPT, UR48, 0x2, UPT ;  /* 0x000000023000788c */ /* 0x000fc8000bf05270 */
[----:B------:R-:W-:Y:S02]  /*9330*/  USEL UR47, URZ, 0x1, UP0 ;  /* 0x000000013f2f7887 */ /* 0x000fe40008000000 */
[----:B------:R-:W-:Y:S02]  /*9340*/  USEL UR48, UR48, URZ, UP0 ;  /* 0x0000003f30307287 */ /* 0x000fe40008000000 */
[----:B------:R-:W-:Y:S02]  /*9350*/  ULOP3.LUT UR47, UR44, UR47, URZ, 0x3c, !UPT ;  /* 0x0000002f2c2f7292 */ /* 0x000fe4000f8e3c3f */
[----:B--2---:R-:W-:Y:S10]  /*9360*/  @P2 BRA `(.L_x_2566) ;  /* 0x00000000002c2947 */ /* 0x004ff40003800000 */
[----:B------:R-:W-:Y:S05]  /*9370*/  @!P0 BRA `(.L_x_2567) ;  /* 0x0000000000048947 */ /* 0x000fea0003800000 */
[----:B------:R-:W-:Y:S01]  /*9380*/  BPT.TRAP 0x1 ;  /* 0x000000040000795c */ /* 0x000fe20000300000 */
.L_x_2567:
[----:B------:R-:W-:Y:S01]  /*9390*/  ULEA UR6, UR48, UR41, 0x3 ;  /* 0x0000002930067291 */ /* 0x000fe2000f8e183f */
[----:B------:R-:W-:-:S05]  /*93a0*/  IMAD.U32 R7, RZ, RZ, UR47 ;  /* 0x0000002fff077e24 */ /* 0x000fca000f8e00ff */
[----:B------:R-:W-:-:S04]  /*93b0*/  SHF.L.U32 R7, R7, 0x1f, RZ ;  /* 0x0000001f07077819 */ /* 0x000fc800000006ff */
[----:B------:R0:W1:Y:S01]  /*93c0*/  SYNCS.PHASECHK.TRANS64.TRYWAIT P1, [UR6+0x22830], R7 ;  /* 0x02283007ff0075a7 */ /* 0x0000620008020146 */
[----:B------:R-:W-:Y:S05]  /*93d0*/  @!P0 BRA `(.L_x_2568) ;  /* 0x0000000000048947 */ /* 0x000fea0003800000 */
[----:B------:R-:W-:Y:S01]  /*93e0*/  BPT.TRAP 0x1 ;  /* 0x000000040000795c */ /* 0x000fe20000300000 */
.L_x_2568:
[----:B-1----:R-:W-:Y:S05]  /*93f0*/  @P1 BRA `(.L_x_2566) ;  /* 0x0000000000081947 */ /* 0x002fea0003800000 */
[----:B------:R-:W1:Y:S02]  /*9400*/  SYNCS.PHASECHK.TRANS64.TRYWAIT P1, [UR6+0x22830], R7 ;  /* 0x02283007ff0075a7 */ /* 0x000e640008020146 */
[----:B-1----:R-:W-:Y:S05]  /*9410*/  @!P1 BRA `(.L_x_2569) ;  /* 0x000000b000c49947 */ /* 0x002fea0003800000 */
.L_x_2566:
        /* <DEDUP_REMOVED lines=130> */
.L_x_2571:
[----:B------:R-:W-:Y:S01]  /*9c40*/  ULEA UR6, UR43, UR41, 0x3 ;  /* 0x000000292b067291 */ /* 0x000fe2000f8e183f */
[----:B01----:R-:W-:-:S04]  /*9c50*/  MOV R7, UR44 ;  /* 0x0000002c00077c02 */ /* 0x003fc80008000f00 */
[----:B------:R-:W-:-:S04]  /*9c60*/  SHF.L.U32 R7, R7, 0x1f, RZ ;  /* 0x0000001f07077819 */ /* 0x000fc800000006ff */
[----:B------:R0:W1:Y:S01]  /*9c70*/  SYNCS.PHASECHK.TRANS64.TRYWAIT P1, [UR6+0x22850], R7 ;  /* 0x02285007ff0075a7 */ /* 0x0000620008020146 */
[----:B------:R-:W-:Y:S05]  /*9c80*/  @!P0 BRA `(.L_x_2572) ;  /* 0x0000000000048947 */ /* 0x000fea0003800000 */
[----:B------:R-:W-:Y:S01]  /*9c90*/  BPT.TRAP 0x1 ;  /* 0x000000040000795c */ /* 0x000fe20000300000 */
.L_x_2572:
[----:B-1----:R-:W-:Y:S05]  /*9ca0*/  @P1 BRA `(.L_x_2570) ;  /* 0x0000000000081947 */ /* 0x002fea0003800000 */
[----:B------:R-:W1:Y:S02]  /*9cb0*/  SYNCS.PHASECHK.TRANS64.TRYWAIT P1, [UR6+0x22850], R7 ;  /* 0x02285007ff0075a7 */ /* 0x000e640008020146 */
[----:B-1----:R-:W-:Y:S05]  /*9cc0*/  @!P1 BRA `(.L_x_2573) ;  /* 0x000000a800b09947 */ /* 0x002fea0003800000 */
.L_x_2570:
        /* <DEDUP_REMOVED lines=33> */
.L_x_2574:
[C---:B01----:R-:W-:Y:S01]  /*9ee0*/  FMUL.FTZ R7, R0.reuse, R152 ;  /* 0x0000009800077220 */ /* 0x043fe20000410000 */
[C---:B------:R-:W-:Y:S01]  /*9ef0*/  FMUL.FTZ R9, R0.reuse, R153 ;  /* 0x0000009900097220 */ /* 0x040fe20000410000 */
        /* <DEDUP_REMOVED lines=20> */
[----:B------:R-:W3:Y:S01]  /*a040*/  MUFU.TANH R15, R15 ;  /* 0x0000000f000f7308 */ /* 0x000ee20000002400 */
        /* <DEDUP_REMOVED lines=16> */
[----:B---3--:R-:W-:Y:S01]  /*a150*/  FMNMX.FTZ R14, R15, R12, !PT ;  /* 0x0000000c0f0e7209 */ /* 0x008fe20007810000 */
        /* <DEDUP_REMOVED lines=56> */
[----:B------:R-:W-:Y:S01]  /*a4e0*/  FMUL.FTZ R103, R0, R103 ;  /* 0x0000006700677220 */ /* 0x000fe20000410000 */
[----:B------:R-:W-:-:S04]  /*a4f0*/  ULEA UR6, UR48, UR41, 0x3 ;  /* 0x0000002930067291 */ /* 0x000fc8000f8e183f */
[----:B------:R-:W-:Y:S01]  /*a500*/  UIADD3 UR6, UR6, 0x22840, URZ ;  /* 0x0002284006067890 */ /* 0x000fe2000fffe03f */
[----:B------:R-:W0:Y:S01]  /*a510*/  MUFU.TANH R161, R161 ;  /* 0x000000a100a17308 */ /* 0x000e220000002400 */
[----:B-1----:R-:W-:Y:S02]  /*a520*/  FMNMX.FTZ R14, R159, R14, !PT ;  /* 0x0000000e9f0e7209 */ /* 0x002fe40007810000 */
[----:B------:R-:W-:-:S05]  /*a530*/  UPRMT UR6, UR46, 0x654, UR6 ;  /* 0x000006542e067896 */ /* 0x000fca0008000006 */
[----:B------:R-:W1:Y:S01]  /*a540*/  MUFU.TANH R165, R165 ;  /* 0x000000a500a57308 */ /* 0x000e620000002400 */
[----:B---3--:R-:W-:-:S03]  /*a550*/  FMNMX.FTZ R10, R163, R10, !PT ;  /* 0x0000000aa30a7209 */ /* 0x008fc60007810000 */
[----:B------:R-:W-:Y:S04]  /*a560*/  SYNCS.ARRIVE.TRANS64.RED.A1T0 RZ, [UR6], RZ ;  /* 0x000000ffffff79a7 */ /* 0x000fe80008100406 */
[----:B------:R-:W3:Y:S01]  /*a570*/  MUFU.TANH R169, R169 ;  /* 0x000000a900a97308 */ /* 0x000ee20000002400 */
[----:B0-----:R-:W-:-:S07]  /*a580*/  FMNMX.FTZ R14, R161, R14, !PT ;  /* 0x0000000ea10e7209 */ /* 0x001fce0007810000 */
[----:B------:R-:W0:Y:S01]  /*a590*/  MUFU.TANH R171, R171 ;  /* 0x000000ab00ab7308 */ /* 0x000e220000002400 */
[----:B-1----:R-:W-:-:S07]  /*a5a0*/  FMNMX.FTZ R10, R165, R10, !PT ;  /* 0x0000000aa50a7209 */ /* 0x002fce0007810000 */
[----:B------:R-:W1:Y:S01]  /*a5b0*/  MUFU.TANH R167, R167 ;  /* 0x000000a700a77308 */ /* 0x000e620000002400 */
[----:B---3--:R-:W-:-:S07]  /*a5c0*/  FMNMX.FTZ R14, R169, R14, !PT ;  /* 0x0000000ea90e7209 */ /* 0x008fce0007810000 */
        /* <DEDUP_REMOVED lines=59> */
[----:B---3--:R-:W-:Y:S01]  /*a980*/  FMNMX.FTZ R18, R131, R14, !PT ;  /* 0x0000000e83127209 */ /* 0x008fe20007810000 */
[C---:B------:R-:W-:Y:S01]  /*a990*/  FMUL.FTZ R14, R0.reuse, R97 ;  /* 0x00000061000e7220 */ /* 0x040fe20000410000 */
[----:B------:R-:W-:-:S05]  /*a9a0*/  FMUL.FTZ R97, R0, R98 ;  /* 0x0000006200617220 */ /* 0x000fca0000410000 */
        /* <DEDUP_REMOVED lines=24> */
[----:B------:R-:W-:-:S06]  /*ab30*/  FMUL.FTZ R18, R0, R100 ;  /* 0x0000006400127220 */ /* 0x000fcc0000410000 */
[----:B------:R-:W3:Y:S01]  /*ab40*/  MUFU.TANH R217, R217 ;  /* 0x000000d900d97308 */ /* 0x000ee20000002400 */
[----:B0-----:R-:W-:-:S07]  /*ab50*/  FMNMX.FTZ R10, R215, R10, !PT ;  /* 0x0000000ad70a7209 */ /* 0x001fce0007810000 */
[----:B------:R-:W0:Y:S01]  /*ab60*/  MUFU.TANH R115, R115 ;  /* 0x0000007300737308 */ /* 0x000e220000002400 */
[----:B-1----:R-:W-:-:S07]  /*ab70*/  FMNMX.FTZ R20, R113, R20, !PT ;  /* 0x0000001471147209 */ /* 0x002fce0007810000 */
[----:B------:R-:W1:Y:S01]  /*ab80*/  MUFU.TANH R219, R219 ;  /* 0x000000db00db7308 */ /* 0x000e620000002400 */
[----:B---3--:R-:W-:-:S07]  /*ab90*/  FMNMX.FTZ R10, R217, R10, !PT ;  /* 0x0000000ad90a7209 */ /* 0x008fce0007810000 */
[----:B------:R-:W3:Y:S01]  /*aba0*/  MUFU.TANH R117, R117 ;  /* 0x0000007500757308 */ /* 0x000ee20000002400 */
[----:B0-----:R-:W-:Y:S01]  /*abb0*/  FMNMX.FTZ R22, R115, R20, !PT ;  /* 0x0000001473167209 */ /* 0x001fe20007810000 */
[C---:B------:R-:W-:Y:S01]  /*abc0*/  FMUL.FTZ R20, R0.reuse, R101 ;  /* 0x0000006500147220 */ /* 0x040fe20000410000 */
[----:B------:R-:W-:-:S05]  /*abd0*/  FMUL.FTZ R101, R0, R102 ;  /* 0x0000006600657220 */ /* 0x000fca0000410000 */
        /* <DEDUP_REMOVED lines=21> */
[----:B---3--:R-:W-:Y:S02]  /*ad30*/  FMNMX.FTZ R11, R229, R10, !PT ;  /* 0x0000000ae50b7209 */ /* 0x008fe40007810000 */
[----:B------:R-:W3:Y:S05]  /*ad40*/  LDC R10, c[0x0][0x988] ;  /* 0x00026200ff0a7b82 */ /* 0x000eea0000000800 */
[----:B------:R-:W4:Y:S01]  /*ad50*/  MUFU.TANH R97, R97 ;  /* 0x0000006100617308 */ /* 0x000f220000002400 */
[----:B0-----:R-:W-:-:S07]  /*ad60*/  FMNMX.FTZ R22, R95, R22, !PT ;  /* 0x000000165f167209 */ /* 0x001fce0007810000 */
[----:B------:R-:W0:Y:S01]  /*ad70*/  MUFU.TANH R18, R18 ;  /* 0x0000001200127308 */ /* 0x000e220000002400 */
[----:B-1----:R-:W-:-:S07]  /*ad80*/  FMNMX.FTZ R11, R14, R11, !PT ;  /* 0x0000000b0e0b7209 */ /* 0x002fce0007810000 */
[----:B------:R-:W1:Y:S01]  /*ad90*/  MUFU.TANH R99, R99 ;  /* 0x0000006300637308 */ /* 0x000e620000002400 */
[----:B----4-:R-:W-:-:S07]  /*ada0*/  FMNMX.FTZ R22, R97, R22, !PT ;  /* 0x0000001661167209 */ /* 0x010fce0007810000 */
[----:B------:R-:W4:Y:S01]  /*adb0*/  MUFU.TANH R20, R20 ;  /* 0x0000001400147308 */ /* 0x000f220000002400 */
[----:B0-----:R-:W-:-:S07]  /*adc0*/  FMNMX.FTZ R11, R18, R11, !PT ;  /* 0x0000000b120b7209 */ /* 0x001fce0007810000 */
[----:B------:R-:W0:Y:S01]  /*add0*/  MUFU.TANH R101, R101 ;  /* 0x0000006500657308 */ /* 0x000e220000002400 */
[----:B-1----:R-:W-:-:S07]  /*ade0*/  FMNMX.FTZ R22, R99, R22, !PT ;  /* 0x0000001663167209 */ /* 0x002fce0007810000 */
[----:B------:R-:W1:Y:S01]  /*adf0*/  MUFU.TANH R103, R103 ;  /* 0x0000006700677308 */ /* 0x000e620000002400 */
[----:B----4-:R-:W-:-:S05]  /*ae00*/  FMNMX.FTZ R88, R20, R11, !PT ;  /* 0x0000000b14587209 */ /* 0x010fca0007810000 */
[----:B------:R-:W4:Y:S01]  /*ae10*/  SHFL.BFLY PT, R11, R88, 0x2, 0x1f ;  /* 0x0c401f00580b7f89 */ /* 0x000f2200000e0000 */
[----:B0-----:R-:W-:-:S04]  /*ae20*/  FMNMX.FTZ R22, R101, R22, !PT ;  /* 0x0000001665167209 */ /* 0x001fc80007810000 */
[----:B-1----:R-:W-:-:S05]  /*ae30*/  FMNMX.FTZ R22, R103, R22, !PT ;  /* 0x0000001667167209 */ /* 0x002fca0007810000 */
[----:B------:R-:W0:Y:S01]  /*ae40*/  SHFL.BFLY PT, R13, R22, 0x2, 0x1f ;  /* 0x0c401f00160d7f89 */ /* 0x000e2200000e0000 */
[----:B----4-:R-:W-:-:S05]  /*ae50*/  FMNMX.FTZ R90, R88, R11, !PT ;  /* 0x0000000b585a7209 */ /* 0x010fca0007810000 */
[----:B------:R-:W1:Y:S01]  /*ae60*/  SHFL.BFLY PT, R11, R90, 0x1, 0x1f ;  /* 0x0c201f005a0b7f89 */ /* 0x000e6200000e0000 */
[----:B0-----:R-:W-:-:S05]  /*ae70*/  FMNMX.FTZ R92, R22, R13, !PT ;  /* 0x0000000d165c7209 */ /* 0x001fca0007810000 */
[----:B------:R-:W0:Y:S01]  /*ae80*/  SHFL.BFLY PT, R13, R92, 0x1, 0x1f ;  /* 0x0c201f005c0d7f89 */ /* 0x000e2200000e0000 */
[----:B-1----:R-:W-:-:S05]  /*ae90*/  FMNMX.FTZ R11, R90, R11, !PT ;  /* 0x0000000b5a0b7209 */ /* 0x002fca0007810000 */
[C---:B------:R-:W-:Y:S01]  /*aea0*/  FADD.FTZ R175, -R11.reuse, R8 ;  /* 0x000000080baf7221 */ /* 0x040fe20000010100 */
[----:B---3--:R-:W-:-:S03]  /*aeb0*/  FFMA.FTZ R102, R11, R10, -8 ;  /* 0xc10000000b667423 */ /* 0x008fc6000001000a */
[-C--:B------:R-:W-:Y:S01]  /*aec0*/  FMUL.FTZ R8, R175, R10.reuse ;  /* 0x0000000aaf087220 */ /* 0x080fe20000410000 */
[----:B------:R-:W-:-:S01]  /*aed0*/  FFMA.FTZ R104, R193, R10, -R102 ;  /* 0x0000000ac1687223 */ /* 0x000fc20000010866 */
[-CC-:B------:R-:W-:Y:S01]  /*aee0*/  FFMA.FTZ R193, R14, R10.reuse, -R102.reuse ;  /* 0x0000000a0ec17223 */ /* 0x180fe20000010866 */
[----:B------:R-:W-:-:S01]  /*aef0*/  FFMA.FTZ R14, R18, R10, -R102 ;  /* 0x0000000a120e7223 */ /* 0x000fc20000010866 */
[-CC-:B------:R-:W-:Y:S01]  /*af00*/  FFMA.FTZ R7, R7, R10.reuse, -R102.reuse ;  /* 0x0000000a07077223 */ /* 0x180fe20000010866 */
[----:B------:R-:W-:-:S01]  /*af10*/  FFMA.FTZ R22, R21, R10, -R102 ;  /* 0x0000000a15167223 */ /* 0x000fc20000010866 */
[----:B------:R-:W-:Y:S01]  /*af20*/  MUFU.EX2 R8, R8 ;  /* 0x0000000800087308 */ /* 0x000fe20000000800 */
[----:B0-----:R-:W-:Y:S01]  /*af30*/  FMNMX.FTZ R13, R92, R13, !PT ;  /* 0x0000000d5c0d7209 */ /* 0x001fe20007810000 */
[-CC-:B------:R-:W-:Y:S01]  /*af40*/  FFMA.FTZ R88, R157, R10.reuse, -R102.reuse ;  /* 0x0000000a9d587223 */ /* 0x180fe20000010866 */
[----:B------:R-:W-:-:S01]  /*af50*/  FFMA.FTZ R21, R163, R10, -R102 ;  /* 0x0000000aa3157223 */ /* 0x000fc20000010866 */
[-CC-:B------:R-:W-:Y:S01]  /*af60*/  FFMA.FTZ R90, R165, R10.reuse, -R102.reuse ;  /* 0x0000000aa55a7223 */ /* 0x180fe20000010866 */
[----:B------:R-:W-:-:S01]  /*af70*/  FFMA.FTZ R92, R171, R10, -R102 ;  /* 0x0000000aab5c7223 */ /* 0x000fc20000010866 */
[----:B------:R-:W-:Y:S01]  /*af80*/  FADD.FTZ R175, -R13, R12 ;  /* 0x0000000c0daf7221 */ /* 0x000fe20000010100 */
[----:B------:R-:W-:-:S01]  /*af90*/  FFMA.FTZ R12, R9, R10, -R102 ;  /* 0x0000000a090c7223 */ /* 0x000fc20000010866 */
[-CC-:B------:R-:W-:Y:S01]  /*afa0*/  FFMA.FTZ R9, R19, R10.reuse, -R102.reuse ;  /* 0x0000000a13097223 */ /* 0x180fe20000010866 */
[----:B------:R-:W-:-:S01]  /*afb0*/  FFMA.FTZ R19, R155, R10, -R102 ;  /* 0x0000000a9b137223 */ /* 0x000fc20000010866 */
[-C--:B------:R-:W-:Y:S01]  /*afc0*/  FFMA.FTZ R18, R13, R10.reuse, -8 ;  /* 0xc10000000d127423 */ /* 0x080fe2000001000a */
[----:B------:R-:W-:-:S01]  /*afd0*/  FFMA.FTZ R155, R173, R10, -R102 ;  /* 0x0000000aad9b7223 */ /* 0x000fc20000010866 */
[-CC-:B------:R-:W-:Y:S01]  /*afe0*/  FFMA.FTZ R173, R195, R10.reuse, -R102.reuse ;  /* 0x0000000ac3ad7223 */ /* 0x180fe20000010866 */
[----:B------:R-:W-:-:S01]  /*aff0*/  FFMA.FTZ R195, R20, R10, -R102 ;  /* 0x0000000a14c37223 */ /* 0x000fc20000010866 */
[-C--:B------:R-:W-:Y:S01]  /*b000*/  FMUL.FTZ R175, R175, R10.reuse ;  /* 0x0000000aafaf7220 */ /* 0x080fe20000410000 */
[----:B------:R-:W-:-:S01]  /*b010*/  FFMA.FTZ R20, R15, R10, -R18 ;  /* 0x0000000a0f147223 */ /* 0x000fc20000010812 */
[-CC-:B------:R-:W-:Y:S01]  /*b020*/  FFMA.FTZ R15, R17, R10.reuse, -R18.reuse ;  /* 0x0000000a110f7223 */ /* 0x180fe20000010812 */
        /* <DEDUP_REMOVED lines=30> */
[-CC-:B------:R-:W-:Y:S01]  /*b210*/  FFMA.FTZ R102, R153, R10.reuse, -R18.reuse ;  /* 0x0000000a99667223 */ /* 0x180fe20000010812 */
[----:B------:R-:W-:-:S01]  /*b220*/  FFMA.FTZ R23, R159, R10, -R18 ;  /* 0x0000000a9f177223 */ /* 0x000fc20000010812 */
[----:B------:R-:W4:Y:S01]  /*b230*/  MUFU.EX2 R15, R15 ;  /* 0x0000000f000f7308 */ /* 0x000f220000000800 */
[----:B------:R-:W-:-:S01]  /*b240*/  FFMA.FTZ R124, R161, R10, -R18 ;  /* 0x0000000aa17c7223 */ /* 0x000fc20000010812 */
[----:B0-----:R-:W-:Y:S01]  /*b250*/  FFMA.FTZ R5, R8, R5, R7 ;  /* 0x0000000508057223 */ /* 0x001fe20000010007 */
[----:B-1----:R-:W-:-:S01]  /*b260*/  FFMA.FTZ R4, R175, R4, R20 ;  /* 0x00000004af047223 */ /* 0x002fc20000010014 */
[-CC-:B------:R-:W-:Y:S01]  /*b270*/  FFMA.FTZ R126, R169, R10.reuse, -R18.reuse ;  /* 0x0000000aa97e7223 */ /* 0x180fe20000010812 */
[----:B------:R-:W-:-:S01]  /*b280*/  FFMA.FTZ R153, R167, R10, -R18 ;  /* 0x0000000aa7997223 */ /* 0x000fc20000010812 */
[-CC-:B------:R-:W-:Y:S01]  /*b290*/  FFMA.FTZ R136, R123, R10.reuse, -R18.reuse ;  /* 0x0000000a7b887223 */ /* 0x180fe20000010812 */
[----:B------:R-:W-:-:S01]  /*b2a0*/  FFMA.FTZ R123, R125, R10, -R18 ;  /* 0x0000000a7d7b7223 */ /* 0x000fc20000010812 */
[----:B------:R-:W0:Y:S01]  /*b2b0*/  MUFU.EX2 R9, R9 ;  /* 0x0000000900097308 */ /* 0x000e220000000800 */
[----:B---3--:R-:W-:-:S01]  /*b2c0*/  FADD.FTZ R144, R12, R5 ;  /* 0x000000050c907221 */ /* 0x008fc20000010000 */
[-CC-:B------:R-:W-:Y:S01]  /*b2d0*/  FFMA.FTZ R125, R129, R10.reuse, -R18.reuse ;  /* 0x0000000a817d7223 */ /* 0x180fe20000010812 */
[----:B------:R-:W-:-:S01]  /*b2e0*/  FFMA.FTZ R128, R137, R10, -R18 ;  /* 0x0000000a89807223 */ /* 0x000fc20000010812 */
[-CC-:B------:R-:W-:Y:S01]  /*b2f0*/  FFMA.FTZ R137, R139, R10.reuse, -R18.reuse ;  /* 0x0000000a8b897223 */ /* 0x180fe20000010812 */
[----:B------:R-:W-:-:S01]  /*b300*/  FFMA.FTZ R130, R141, R10, -R18 ;  /* 0x0000000a8d827223 */ /* 0x000fc20000010812 */
[-CC-:B------:R-:W-:Y:S01]  /*b310*/  FFMA.FTZ R139, R143, R10.reuse, -R18.reuse ;  /* 0x0000000a8f8b7223 */ /* 0x180fe20000010812 */
[----:B------:R-:W-:-:S01]  /*b320*/  FFMA.FTZ R132, R145, R10, -R18 ;  /* 0x0000000a91847223 */ /* 0x000fc20000010812 */
[----:B------:R-:W1:Y:S01]  /*b330*/  MUFU.EX2 R17, R17 ;  /* 0x0000001100117308 */ /* 0x000e620000000800 */
[----:B----4-:R-:W-:-:S01]  /*b340*/  FADD.FTZ R4, R15, R4 ;  /* 0x000000040f047221 */ /* 0x010fc20000010000 */
[-CC-:B------:R-:W-:Y:S01]  /*b350*/  FFMA.FTZ R141, R147, R10.reuse, -R18.reuse ;  /* 0x0000000a938d7223 */ /* 0x180fe20000010812 */
[----:B------:R-:W-:-:S01]  /*b360*/  FFMA.FTZ R134, R149, R10, -R18 ;  /* 0x0000000a95867223 */ /* 0x000fc20000010812 */
[-CC-:B------:R-:W-:Y:S01]  /*b370*/  FFMA.FTZ R143, R151, R10.reuse, -R18.reuse ;  /* 0x0000000a978f7223 */ /* 0x180fe20000010812 */
[----:B------:R-:W-:-:S01]  /*b380*/  FFMA.FTZ R121, R121, R10, -R18 ;  /* 0x0000000a79797223 */ /* 0x000fc20000010812 */
[-CC-:B------:R-:W-:Y:S01]  /*b390*/  FFMA.FTZ R138, R127, R10.reuse, -R18.reuse ;  /* 0x0000000a7f8a7223 */ /* 0x180fe20000010812 */
[----:B------:R-:W-:-:S01]  /*b3a0*/  FFMA.FTZ R140, R131, R10, -R18 ;  /* 0x0000000a838c7223 */ /* 0x000fc20000010812 */
[----:B------:R-:W3:Y:S01]  /*b3b0*/  MUFU.EX2 R22, R22 ;  /* 0x0000001600167308 */ /* 0x000ee20000000800 */
        /* <DEDUP_REMOVED lines=12> */
[----:B------:R-:W-:-:S03]  /*b480*/  FFMA.FTZ R101, R101, R10, -R18 ;  /* 0x0000000a65657223 */ /* 0x000fc60000010812 */
[----:B------:R-:W1:Y:S01]  /*b490*/  MUFU.EX2 R19, R19 ;  /* 0x0000001300137308 */ /* 0x000e620000000800 */
[----:B---3--:R-:W-:-:S07]  /*b4a0*/  FADD.FTZ R4, R22, R5 ;  /* 0x0000000516047221 */ /* 0x008fce0000010000 */
[----:B------:R-:W3:Y:S01]  /*b4b0*/  MUFU.EX2 R23, R23 ;  /* 0x0000001700177308 */ /* 0x000ee20000000800 */
[----:B0-----:R-:W-:-:S07]  /*b4c0*/  FADD.FTZ R144, R102, R129 ;  /* 0x0000008166907221 */ /* 0x001fce0000010000 */
[----:B------:R-:W0:Y:S01]  /*b4d0*/  MUFU.EX2 R88, R88 ;  /* 0x0000005800587308 */ /* 0x000e220000000800 */
[----:B-1----:R-:W-:-:S07]  /*b4e0*/  FADD.FTZ R5, R19, R4 ;  /* 0x0000000413057221 */ /* 0x002fce0000010000 */
[----:B------:R-:W1:Y:S01]  /*b4f0*/  MUFU.EX2 R124, R124 ;  /* 0x0000007c007c7308 */ /* 0x000e620000000800 */
[----:B---3--:R-:W-:-:S01]  /*b500*/  FADD.FTZ R129, R23, R144 ;  /* 0x0000009017817221 */ /* 0x008fc20000010000 */
[-CC-:B------:R-:W-:Y:S01]  /*b510*/  FFMA.FTZ R144, R107, R10.reuse, -R18.reuse ;  /* 0x0000000a6b907223 */ /* 0x180fe20000010812 */
[----:B------:R-:W-:-:S05]  /*b520*/  FFMA.FTZ R107, R109, R10, -R18 ;  /* 0x0000000a6d6b7223 */ /* 0x000fca0000010812 */
        /* <DEDUP_REMOVED lines=19> */
[----:B0-----:R-:W-:-:S01]  /*b660*/  FADD.FTZ R109, R137, R146 ;  /* 0x00000092896d7221 */ /* 0x001fc20000010000 */
[----:B------:R-:W-:-:S06]  /*b670*/  FFMA.FTZ R146, R111, R10, -R18 ;  /* 0x0000000a6f927223 */ /* 0x000fcc0000010812 */
[----:B------:R-:W0:Y:S01]  /*b680*/  MUFU.EX2 R157, R157 ;  /* 0x0000009d009d7308 */ /* 0x000e220000000800 */
[----:B-1----:R-:W-:-:S07]  /*b690*/  FADD.FTZ R4, R94, R5 ;  /* 0x000000055e047221 */ /* 0x002fce0000010000 */
[----:B------:R-:W1:Y:S01]  /*b6a0*/  MUFU.EX2 R139, R139 ;  /* 0x0000008b008b7308 */ /* 0x000e620000000800 */
[----:B---3--:R-:W-:-:S01]  /*b6b0*/  FADD.FTZ R148, R130, R109 ;  /* 0x0000006d82947221 */ /* 0x008fc20000010000 */
[----:B------:R-:W-:-:S06]  /*b6c0*/  FFMA.FTZ R109, R113, R10, -R18 ;  /* 0x0000000a716d7223 */ /* 0x000fcc0000010812 */
        /* <DEDUP_REMOVED lines=16> */
[----:B-1----:R-:W-:-:S01]  /*b7d0*/  FADD.FTZ R150, R134, R111 ;  /* 0x0000006f86967221 */ /* 0x002fc20000010000 */
[----:B------:R-:W-:-:S06]  /*b7e0*/  FFMA.FTZ R111, R117, R10, -R18 ;  /* 0x0000000a756f7223 */ /* 0x000fcc0000010812 */
        /* <DEDUP_REMOVED lines=97> */
[----:B-1----:R-:W-:-:S01]  /*be00*/  FADD.FTZ R91, R160, R5 ;  /* 0x00000005a05b7221 */ /* 0x002fc20000010000 */
[----:B---3--:R-:W-:-:S03]  /*be10*/  FADD.FTZ R5, R195, R4 ;  /* 0x00000004c3057221 */ /* 0x008fc60000010000 */
[----:B0-----:R-:W-:Y:S01]  /*be20*/  FADD.FTZ R4, R93, R91 ;  /* 0x0000005b5d047221 */ /* 0x001fe20000010000 */
[----:B------:R-:W-:Y:S06]  /*be30*/  @!P0 BRA `(.L_x_2575) ;  /* 0x0000000000048947 */ /* 0x000fec0003800000 */
[----:B------:R-:W-:Y:S01]  /*be40*/  BPT.TRAP 0x1 ;  /* 0x000000040000795c */ /* 0x000fe20000300000 */
.L_x_2575:
        /* <DEDUP_REMOVED lines=118> */
[----:B------:R-:W-:Y:S01]  /*c5b0*/  F2FP.SATFINITE.E4M3.F32.PACK_AB_MERGE_C R171, R158, R97, R22 ;  /* 0x000000619eab723e */ /* 0x000fe20004807016 */
[----:B------:R-:W-:Y:S06]  /*c5c0*/  @P1 BRA `(.L_x_2576) ;  /* 0xffffffcc004c1947 */ /* 0x000fec000383ffff */
.L_x_2565:
[----:B------:R-:W-:Y:S06]  /*c5d0*/  BAR.ARV 0x8, 0x180 ;  /* 0x0206000000007b1d */ /* 0x000fec0000002000 */
[----:B------:R-:W-:Y:S05]  /*c5e0*/  @!P0 BRA `(.L_x_2577) ;  /* 0x0000000000048947 */ /* 0x000fea0003800000 */
[----:B------:R-:W-:Y:S01]  /*c5f0*/  BPT.TRAP 0x1 ;  /* 0x000000040000795c */ /* 0x000fe20000300000 */
.L_x_2577:
[----:B------:R-:W-:Y:S01]  /*c600*/  ULEA UR12, UR48, UR41, 0x3 ;  /* 0x00000029300c7291 */ /* 0x000fe2000f8e183f */
[----:B------:R-:W-:-:S05]  /*c610*/  IMAD.U32 R0, RZ, RZ, UR47 ;  /* 0x0000002fff007e24 */ /* 0x000fca000f8e00ff */
[----:B------:R-:W-:-:S04]  /*c620*/  SHF.L.U32 R0, R0, 0x1f, RZ ;  /* 0x0000001f00007819 */ /* 0x000fc800000006ff */
[----:B------:R0:W1:Y:S01]  /*c630*/  SYNCS.PHASECHK.TRANS64.TRYWAIT P1, [UR12+0x22850], R0 ;  /* 0x02285000ff0075a7 */ /* 0x000062000802014c */
[----:B------:R-:W-:Y:S05]  /*c640*/  @!P0 BRA `(.L_x_2578) ;  /* 0x0000000000048947 */ /* 0x000fea0003800000 */
[----:B------:R-:W-:Y:S01]  /*c650*/  BPT.TRAP 0x1 ;  /* 0x000000040000795c */ /* 0x000fe20000300000 */
.L_x_2578:
[----:B-1----:R-:W-:Y:S05]  /*c660*/  @P1 BRA `(.L_x_2579) ;  /* 0x0000000000081947 */ /* 0x002fea0003800000 */
[----:B------:R-:W1:Y:S02]  /*c670*/  SYNCS.PHASECHK.TRANS64.TRYWAIT P1, [UR12+0x22850], R0 ;  /* 0x02285000ff0075a7 */ /* 0x000e64000802014c */
[----:B-1----:R-:W-:Y:S05]  /*c680*/  @!P1 BRA `(.L_x_2580) ;  /* 0x0000008000589947 */ /* 0x002fea0003800000 */
.L_x_2579:
[----:B------:R-:W-:Y:S01]  /*c690*/  UIADD3 UR41, UR41, 0x400, URZ ;  /* 0x0000040029297890 */ /* 0x000fe2000fffe03f */
[----:B------:R-:W-:Y:S01]  /*c6a0*/  WARPGROUP.ARRIVE ;  /* 0x00000000000079c5 */ /* 0x000fe20000000000 */
[----:B------:R-:W-:Y:S01]  /*c6b0*/  UMOV UR7, 0xc0000010 ;  /* 0xc000001000077882 */ /* 0x000fe20000000000 */
[----:B------:R-:W-:Y:S01]  /*c6c0*/  ULDC.64 UR8, c[0x0][0x9a0] ;  /* 0x0002680000087ab9 */ /* 0x000fe20000000a00 */
[----:B------:R-:W-:Y:S01]  /*c6d0*/  USHF.R.U32.HI UR41, URZ, 0x4, UR41 ;  /* 0x000000043f297899 */ /* 0x000fe20008011629 */
[----:B------:R-:W-:Y:S01]  /*c6e0*/  MOV R6, 0x3f800000 ;  /* 0x3f80000000067802 */ /* 0x000fe20000000f00 */
        /* <DEDUP_REMOVED lines=41> */
[----:B------:R-:W4:Y:S01]  /*c980*/  SHFL.BFLY PT, R7, R4, 0x2, 0x1f ;  /* 0x0c401f0004077f89 */ /* 0x000f2200000e0000 */
[----:B------:R-:W-:Y:S02]  /*c990*/  WARPGROUP.DEPBAR.LE gsb0, 0x0 ;  /* 0x00008000000079c5 */ /* 0x000fe40000010000 */
[----:B------:R-:W-:-:S06]  /*c9a0*/  WARPGROUP.ARRIVE ;  /* 0x00000000000079c5 */ /* 0x000fcc0000000000 */
[----:B------:R-:W-:Y:S01]  /*c9b0*/  QGMMA.64x128x32.F32.E4M3.E4M3 R24, R172, gdesc[UR4], R24, gsb0 ;  /* 0x01e00004ac187df3 */ /* 0x000fe20008000818 */
[----:B------:R-:W-:Y:S01]  /*c9c0*/  UMOV UR6, UR48 ;  /* 0x0000003000067c82 */ /* 0x000fe20008000000 */
[----:B------:R-:W-:Y:S01]  /*c9d0*/  UMOV UR7, 0xc0000010 ;  /* 0xc000001000077882 */ /* 0x000fe20000000000 */
[----:B0-----:R-:W-:Y:S01]  /*c9e0*/  FADD.FTZ R0, R0, R5 ;  /* 0x0000000500007221 */ /* 0x001fe20000010000 */
[----:B----4-:R-:W-:-:S04]  /*c9f0*/  FADD.FTZ R7, R7, R4 ;  /* 0x0000000407077221 */ /* 0x010fc80000010000 */
        /* <DEDUP_REMOVED lines=18> */
[----:B------:R-:W4:Y:S01]  /*cb20*/  @P1 MUFU.RCP R7, R12 ;  /* 0x0000000c00071308 */ /* 0x000f220000001000 */
[C---:B------:R-:W-:Y:S01]  /*cb30*/  @P2 FMUL.FTZ R4, R10.reuse, 0.69314718246459960938 ;  /* 0x3f3172180a042820 */ /* 0x040fe20000410000 */
[----:B------:R-:W-:Y:S01]  /*cb40*/  @P3 FMUL.FTZ R17, R10, 0.69314718246459960938 ;  /* 0x3f3172180a113820 */ /* 0x000fe20000410000 */
[----:B0-----:R-:W-:Y:S01]  /*cb50*/  @P2 FMUL.FTZ R5, R5, 0.69314718246459960938 ;  /* 0x3f31721805052820 */ /* 0x001fe20000410000 */
[----:B------:R-:W-:-:S02]  /*cb60*/  IMAD.MOV.U32 R0, RZ, RZ, -0x800000 ;  /* 0xff800000ff007424 */ /* 0x000fc400078e00ff */
[----:B---3--:R-:W-:Y:S01]  /*cb70*/  FMUL.FTZ R3, R3, R6 ;  /* 0x0000000603037220 */ /* 0x008fe20000410000 */
[----:B------:R-:W-:Y:S02]  /*cb80*/  IMAD.MOV.U32 R2, RZ, RZ, -0x800000 ;  /* 0xff800000ff027424 */ /* 0x000fe400078e00ff */
[----:B-1----:R-:W-:Y:S01]  /*cb90*/  @P3 FMUL.FTZ R8, R8, 0.69314718246459960938 ;  /* 0x3f31721808083820 */ /* 0x002fe20000410000 */
[----:B------:R-:W-:-:S03]  /*cba0*/  @P2 FFMA.FTZ R0, R4, R11, R5 ;  /* 0x0000000b04002223 */ /* 0x000fc60000010005 */
[----:B------:R-:W-:Y:S01]  /*cbb0*/  @P3 FFMA.FTZ R2, R17, R13, R8 ;  /* 0x0000000d11023223 */ /* 0x000fe20000010008 */
[----:B----4-:R-:W-:Y:S01]  /*cbc0*/  FMUL.FTZ R7, R7, R6 ;  /* 0x0000000607077220 */ /* 0x010fe20000410000 */
[----:B------:R-:W-:Y:S02]  /*cbd0*/  WARPGROUP.DEPBAR.LE gsb0, 0x0 ;  /* 0x00008000000079c5 */ /* 0x000fe40000010000 */
[----:B------:R-:W-:Y:S05]  /*cbe0*/  @!P0 BRA `(.L_x_2581) ;  /* 0x0000000000048947 */ /* 0x000fea0003800000 */
[----:B------:R-:W-:Y:S01]  /*cbf0*/  BPT.TRAP 0x1 ;  /* 0x000000040000795c */ /* 0x000fe20000300000 */
.L_x_2581:
        /* <DEDUP_REMOVED lines=68> */
.L_x_2545:
        /* <DEDUP_REMOVED lines=9> */
[----:B------:R-:W-:-:S04]  /*d0d0*/  IADD3 R4, P0, R3, UR4, RZ ;  /* 0x0000000403047c10 */ /* 0x000fc8000ff1e0ff */
[----:B------:R-:W-:-:S06]  /*d0e0*/  IADD3.X R5, RZ, UR5, RZ, P0, !PT ;  /* 0x00000005ff057c10 */ /* 0x000fcc00087fe4ff */
[----:B------:R0:W3:Y:S01]  /*d0f0*/  LDG.E.CONSTANT R5, desc[UR50][R4.64] ;  /* 0x0000003204057981 */ /* 0x0000e2000c1e9900 */
        /* <DEDUP_REMOVED lines=30> */
[----:B------:R-:W-:Y:S02]  /*d2e0*/  SEL R89, R31, R30, P0 ;  /* 0x0000001e1f597207 */ /* 0x000fe40000000000 */
[----:B------:R-:W-:Y:S02]  /*d2f0*/  SEL R88, R72, R73, P0 ;  /* 0x0000004948587207 */ /* 0x000fe40000000000 */
[----:B------:R-:W-:-:S02]  /*d300*/  SEL R93, R73, R72, P0 ;  /* 0x00000048495d7207 */ /* 0x000fc40000000000 */
[----:B------:R-:W-:Y:S01]  /*d310*/  SHF.R.S32.HI R30, RZ, 0x7, R9 ;  /* 0x00000007ff1e7819 */ /* 0x000fe20000011409 */
[----:B------:R-:W0:Y:S01]  /*d320*/  S2R R73, SR_CTAID.X ;  /* 0x0000000000497919 */ /* 0x000e220000002500 */
[----:B------:R-:W-:Y:S02]  /*d330*/  LEA.HI R17, R42, R13, RZ, 0x2 ;  /* 0x0000000d2a117211 */ /* 0x000fe400078f10ff */
[----:B------:R-:W-:Y:S02]  /*d340*/  LEA.HI R23, R3, R4, RZ, 0x2 ;  /* 0x0000000403177211 */ /* 0x000fe400078f10ff */
[----:B------:R-:W-:Y:S02]  /*d350*/  SEL R18, R46, R47, P0 ;  /* 0x0000002f2e127207 */ /* 0x000fe40000000000 */
[----:B------:R-:W-:Y:S02]  /*d360*/  SEL R65, R47, R46, P0 ;  /* 0x0000002e2f417207 */ /* 0x000fe40000000000 */
[----:B------:R-:W-:-:S02]  /*d370*/  LEA.HI R3, R9, R30, RZ, 0x1 ;  /* 0x0000001e09037211 */ /* 0x000fc400078f08ff */
[--C-:B------:R-:W-:Y:S02]  /*d380*/  SHF.R.S32.HI R9, RZ, 0x2, R17.reuse ;  /* 0x00000002ff097819 */ /* 0x100fe40000011411 */
[----:B------:R-:W-:Y:S02]  /*d390*/  SHF.R.S32.HI R46, RZ, 0x1f, R17 ;  /* 0x0000001fff2e7819 */ /* 0x000fe40000011411 */
[----:B------:R-:W-:Y:S02]  /*d3a0*/  LOP3.LUT R23, R23, 0xfffffffc, RZ, 0xc0, !PT ;  /* 0xfffffffc17177812 */ /* 0x000fe400078ec0ff */
[----:B------:R-:W-:Y:S02]  /*d3b0*/  LEA.HI R46, R46, R9, RZ, 0x3 ;  /* 0x000000092e2e7211 */ /* 0x000fe400078f18ff */
[----:B------:R-:W-:Y:S01]  /*d3c0*/  LEA.HI R42, R42, R13, RZ, 0x5 ;  /* 0x0000000d2a2a7211 */ /* 0x000fe200078f28ff */
[----:B------:R-:W-:Y:S01]  /*d3d0*/  IMAD.IADD R23, R4, 0x1, -R23 ;  /* 0x0000000104177824 */ /* 0x000fe200078e0a17 */
[----:B------:R-:W-:-:S02]  /*d3e0*/  LOP3.LUT R4, R46, 0xfffffff8, RZ, 0xc0, !PT ;  /* 0xfffffff82e047812 */ /* 0x000fc400078ec0ff */
[----:B------:R-:W-:Y:S02]  /*d3f0*/  SEL R8, R24, R25, P0 ;  /* 0x0000001918087207 */ /* 0x000fe40000000000 */
[----:B------:R-:W-:Y:S01]  /*d400*/  SEL R7, R25, R24, P0 ;  /* 0x0000001819077207 */ /* 0x000fe20000000000 */
[----:B------:R-:W-:Y:S01]  /*d410*/  IMAD.IADD R4, R9, 0x1, -R4 ;  /* 0x0000000109047824 */ /* 0x000fe200078e0a04 */
[----:B------:R-:W-:Y:S02]  /*d420*/  LOP3.LUT R3, R3, 0x3fffffe, RZ, 0xc0, !PT ;  /* 0x03fffffe03037812 */ /* 0x000fe400078ec0ff */
        /* <DEDUP_REMOVED lines=20> */
[----:B------:R-:W4:Y:S01]  /*d570*/  LDC R80, c[0x0][0xbe8] ;  /* 0x0002fa00ff507b82 */ /* 0x000f220000000800 */
        /* <DEDUP_REMOVED lines=21> */
[----:B--2---:R-:W-:Y:S02]  /*d6d0*/  SEL R16, R54, R55, P0 ;  /* 0x0000003736107207 */ /* 0x004fe40000000000 */
[----:B------:R-:W-:Y:S02]  /*d6e0*/  SEL R27, R55, R54, P0 ;  /* 0x00000036371b7207 */ /* 0x000fe40000000000 */
[----:B------:R-:W-:Y:S02]  /*d6f0*/  SEL R52, R58, R59, P0 ;  /* 0x0000003b3a347207 */ /* 0x000fe40000000000 */
[----:B------:R-:W-:-:S02]  /*d700*/  SEL R55, R59, R58, P0 ;  /* 0x0000003a3b377207 */ /* 0x000fc40000000000 */
[----:B------:R-:W-:Y:S02]  /*d710*/  SEL R100, R36, R37, P0 ;  /* 0x0000002524647207 */ /* 0x000fe40000000000 */
[----:B------:R-:W-:Y:S02]  /*d720*/  SEL R107, R37, R36, P0 ;  /* 0x00000024256b7207 */ /* 0x000fe40000000000 */
[----:B------:R-:W-:Y:S02]  /*d730*/  LOP3.LUT R68, R17, 0x7ffffffc, RZ, 0xc0, !PT ;  /* 0x7ffffffc11447812 */ /* 0x000fe400078ec0ff */
[----:B------:R-:W-:Y:S02]  /*d740*/  SEL R98, R44, R45, P0 ;  /* 0x0000002d2c627207 */ /* 0x000fe40000000000 */
[----:B------:R-:W-:Y:S02]  /*d750*/  SEL R105, R45, R44, P0 ;  /* 0x0000002c2d697207 */ /* 0x000fe40000000000 */
[----:B------:R-:W-:-:S02]  /*d760*/  SEL R44, R62, R63, P0 ;  /* 0x0000003f3e2c7207 */ /* 0x000fc40000000000 */
[----:B------:R-:W-:Y:S02]  /*d770*/  SEL R53, R63, R62, P0 ;  /* 0x0000003e3f357207 */ /* 0x000fe40000000000 */
[C---:B------:R-:W-:Y:S02]  /*d780*/  LOP3.LUT P1, RZ, R13.reuse, 0x3, RZ, 0xc0, !PT ;  /* 0x000000030dff7812 */ /* 0x040fe4000782c0ff */
[----:B------:R-:W-:Y:S02]  /*d790*/  IADD3 R68, R13, -R68, RZ ;  /* 0x800000440d447210 */ /* 0x000fe40007ffe0ff */
[----:B------:R-:W-:Y:S02]  /*d7a0*/  SEL R81, R35, R34, P0 ;  /* 0x0000002223517207 */ /* 0x000fe40000000000 */
[----:B------:R-:W-:Y:S02]  /*d7b0*/  SEL R26, R78, R79, P0 ;  /* 0x0000004f4e1a7207 */ /* 0x000fe40000000000 */
[----:B------:R-:W-:-:S02]  /*d7c0*/  SEL R35, R79, R78, P0 ;  /* 0x0000004e4f237207 */ /* 0x000fc40000000000 */
[----:B------:R-:W-:Y:S02]  /*d7d0*/  SEL R40, R66, R67, P0 ;  /* 0x0000004342287207 */ /* 0x000fe40000000000 */
[----:B------:R-:W-:Y:S02]  /*d7e0*/  SEL R36, R74, R75, P0 ;  /* 0x0000004b4a247207 */ /* 0x000fe40000000000 */
[----:B------:R-:W-:Y:S02]  /*d7f0*/  SEL R34, R82, R83, P0 ;  /* 0x0000005352227207 */ /* 0x000fe40000000000 */
[----:B------:R-:W-:Y:S02]  /*d800*/  SEL R45, R67, R66, P0 ;  /* 0x00000042432d7207 */ /* 0x000fe40000000000 */
[----:B----4-:R-:W-:Y:S02]  /*d810*/  ISETP.NE.AND P2, PT, R80, 0x1, PT ;  /* 0x000000015000780c */ /* 0x010fe40003f45270 */
[----:B------:R-:W-:-:S02]  /*d820*/  SEL R39, R75, R74, P0 ;  /* 0x0000004a4b277207 */ /* 0x000fc40000000000 */
[----:B------:R-:W-:Y:S02]  /*d830*/  SEL R37, R83, R82, P0 ;  /* 0x0000005253257207 */ /* 0x000fe40000000000 */
[----:B------:R-:W-:Y:S01]  /*d840*/  MOV R31, UR5 ;  /* 0x00000005001f7c02 */ /* 0x000fe20008000f00 */
[----:B------:R-:W-:Y:S01]  /*d850*/  IMAD.U32 R31, RZ, RZ, UR9 ;  /* 0x00000009ff1f7e24 */ /* 0x000fe2000f8e00ff */
[----:B------:R-:W-:-:S05]  /*d860*/  ULDC.64 UR8, c[0x0][0xb28] ;  /* 0x0002ca0000087ab9 */ /* 0x000fca0000000a00 */
[----:B------:R-:W0:Y:S08]  /*d870*/  @P2 LDC R82, c[0x0][0xbec] ;  /* 0x0002fb00ff522b82 */ /* 0x000e300000000800 */
[----:B------:R-:W2:Y:S01]  /*d880*/  @P2 LDC R75, c[0x0][0xbf0] ;  /* 0x0002fc00ff4b2b82 */ /* 0x000ea20000000800 */
[----:B---3--:R3:W-:Y:S04]  /*d890*/  SHFL.IDX PT, R50, R12, R5, 0x1c1f ;  /* 0x001c1f050c327589 */ /* 0x0087e800000e0000 */
[----:B------:R-:W-:Y:S04]  /*d8a0*/  SHFL.IDX PT, R3, R6, R5, 0x1c1f ;  /* 0x001c1f0506037589 */ /* 0x000fe800000e0000 */
[----:B------:R-:W-:Y:S01]  /*d8b0*/  SHFL.IDX PT, R8, R8, R5, 0x1c1f ;  /* 0x001c1f0508087589 */ /* 0x000fe200000e0000 */
[----:B---3--:R-:W-:-:S03]  /*d8c0*/  LOP3.LUT R12, R5, 0x2, RZ, 0x3c, !PT ;  /* 0x00000002050c7812 */ /* 0x008fc600078e3cff */
[----:B------:R-:W-:Y:S04]  /*d8d0*/  SHFL.IDX PT, R58, R10, R5, 0x1c1f ;  /* 0x001c1f050a3a7589 */ /* 0x000fe800000e0000 */
[----:B------:R3:W-:Y:S04]  /*d8e0*/  SHFL.IDX PT, R6, R87, R12, 0x1c1f ;  /* 0x001c1f0c57067589 */ /* 0x0007e800000e0000 */
[----:B------:R-:W-:Y:S04]  /*d8f0*/  SHFL.IDX PT, R7, R7, R12, 0x1c1f ;  /* 0x001c1f0c07077589 */ /* 0x000fe800000e0000 */
[----:B------:R-:W-:Y:S01]  /*d900*/  SHFL.IDX PT, R9, R102, R5, 0x1c1f ;  /* 0x001c1f0566097589 */ /* 0x000fe200000e0000 */
[----:B---3--:R-:W3:Y:S03]  /*d910*/  LDC.64 R86, c[0x0][0xb40] ;  /* 0x0002d000ff567b82 */ /* 0x008ee60000000a00 */
[----:B------:R-:W-:Y:S04]  /*d920*/  SHFL.IDX PT, R10, R109, R12, 0x1c1f ;  /* 0x001c1f0c6d0a7589 */ /* 0x000fe800000e0000 */
[----:B------:R-:W-:Y:S04]  /*d930*/  SHFL.IDX PT, R14, R14, R5, 0x1c1f ;  /* 0x001c1f050e0e7589 */ /* 0x000fe800000e0000 */
[----:B------:R-:W-:Y:S04]  /*d940*/  SHFL.IDX PT, R15, R15, R12, 0x1c1f ;  /* 0x001c1f0c0f0f7589 */ /* 0x000fe800000e0000 */
[----:B------:R-:W-:Y:S04]  /*d950*/  SHFL.IDX PT, R20, R20, R5, 0x1c1f ;  /* 0x001c1f0514147589 */ /* 0x000fe800000e0000 */
[----:B------:R-:W-:Y:S04]  /*d960*/  SHFL.IDX PT, R54, R16, R5, 0x1c1f ;  /* 0x001c1f0510367589 */ /* 0x000fe800000e0000 */
[----:B------:R-:W-:Y:S01]  /*d970*/  SHFL.IDX PT, R21, R21, R12, 0x1c1f ;  /* 0x001c1f0c15157589 */ /* 0x000fe200000e0000 */
[----:B---3--:R-:W-:-:S03]  /*d980*/  IMAD.WIDE.U32 R42, R86, UR37, R42 ;  /* 0x00000025562a7c25 */ /* 0x008fc6000f8e002a */
[----:B------:R-:W-:Y:S04]  /*d990*/  SHFL.IDX PT, R13, R100, R5, 0x1c1f ;  /* 0x001c1f05640d7589 */ /* 0x000fe800000e0000 */
[----:B------:R-:W-:Y:S04]  /*d9a0*/  SHFL.IDX PT, R28, R28, R5, 0x1c1f ;  /* 0x001c1f051c1c7589 */ /* 0x000fe800000e0000 */
[----:B------:R-:W-:Y:S04]  /*d9b0*/  SHFL.IDX PT, R62, R18, R5, 0x1c1f ;  /* 0x001c1f05123e7589 */ /* 0x000fe800000e0000 */
[----:B------:R-:W-:Y:S04]  /*d9c0*/  SHFL.IDX PT, R16, R107, R12, 0x1c1f ;  /* 0x001c1f0c6b107589 */ /* 0x000fe800000e0000 */
[----:B------:R-:W3:Y:S04]  /*d9d0*/  SHFL.IDX PT, R29, R29, R12, 0x1c1f ;  /* 0x001c1f0c1d1d7589 */ /* 0x000ee800000e0000 */
        /* <DEDUP_REMOVED lines=33> */
[----:B---3--:R-:W-:-:S03]  /*dbf0*/  SEL R26, R28, R29, P0 ;  /* 0x0000001d1c1a7207 */ /* 0x008fc60000000000 */
[----:B------:R-:W3:Y:S01]  /*dc00*/  SHFL.IDX PT, R72, R95, R12, 0x1c1f ;  /* 0x001c1f0c5f487589 */ /* 0x000ee200000e0000 */
        /* <DEDUP_REMOVED lines=24> */
[----:B--2---:R-:W-:Y:S02]  /*dd90*/  SEL R25, R60, R33, P0 ;  /* 0x000000213c197207 */ /* 0x004fe40000000000 */
        /* <DEDUP_REMOVED lines=23> */
[----:B---3--:R-:W-:Y:S01]  /*df10*/  SEL R31, R61, R72, P0 ;  /* 0x000000483d1f7207 */ /* 0x008fe20000000000 */
        /* <DEDUP_REMOVED lines=12> */
[C---:B------:R-:W-:Y:S01]  /*dfe0*/  IMAD R66, R83.reuse, UR5, R43 ;  /* 0x0000000553427c24 */ /* 0x040fe2000f8e022b */
[----:B------:R-:W-:Y:S01]  /*dff0*/  MOV R60, R42 ;  /* 0x0000002a003c7202 */ /* 0x000fe20000000f00 */
        /* <DEDUP_REMOVED lines=44> */
[----:B------:R-:W-:Y:S01]  /*e2c0*/  SHFL.IDX PT, R74, R71, 0x1, 0x1c1f ;  /* 0x003c1f00474a7f89 */ /* 0x000fe200000e0000 */
[----:B------:R-:W-:Y:S01]  /*e2d0*/  VIADD R80, R70, 0x8 ;  /* 0x0000000846507836 */ /* 0x000fe20000000000 */
[----:B------:R-:W-:Y:S01]  /*e2e0*/  LEA R82, P3, R66, UR8, 0x2 ;  /* 0x0000000842527c11 */ /* 0x000fe2000f8610ff */
[----:B------:R-:W-:Y:S01]  /*e2f0*/  UPRMT UR4, URZ, 0x654, UR4 ;  /* 0x000006543f047896 */ /* 0x000fe20008000004 */
[----:B------:R-:W0:Y:S01]  /*e300*/  SHFL.IDX PT, R73, R49, RZ, 0x1c1f ;  /* 0x001c1fff31497589 */ /* 0x000e2200000e0000 */
[----:B------:R-:W-:-:S02]  /*e310*/  ISETP.GE.OR P2, PT, R70, R83, P1 ;  /* 0x000000534600720c */ /* 0x000fc40000f46670 */
[-C--:B------:R-:W-:Y:S01]  /*e320*/  ISETP.GE.OR P1, PT, R80, R83.reuse, P1 ;  /* 0x000000535000720c */ /* 0x080fe20000f26670 */
[----:B------:R1:W2:Y:S01]  /*e330*/  SHFL.IDX PT, R75, R49, 0x1, 0x1c1f ;  /* 0x003c1f00314b7f89 */ /* 0x0002a200000e0000 */
[----:B------:R-:W-:Y:S02]  /*e340*/  LEA.HI.X R84, R66, UR9, R43, 0x2, P3 ;  /* 0x0000000942547c11 */ /* 0x000fe400098f142b */
[----:B------:R-:W-:Y:S01]  /*e350*/  ISETP.GE.AND P3, PT, R70, R83, PT ;  /* 0x000000534600720c */ /* 0x000fe20003f66270 */
[----:B------:R-:W-:Y:S01]  /*e360*/  SYNCS.ARRIVE.TRANS64.RED.A1T0 RZ, [UR4], RZ ;  /* 0x000000ffffff79a7 */ /* 0x000fe20008100404 */
[----:B------:R3:W4:Y:S01]  /*e370*/  SHFL.IDX PT, R66, R82, RZ, 0x1c1f ;  /* 0x001c1fff52427589 */ /* 0x00072200000e0000 */
[----:B------:R-:W-:Y:S02]  /*e380*/  SEL R57, R48, R77, P0 ;  /* 0x0000004d30397207 */ /* 0x000fe40000000000 */
[----:B------:R-:W-:Y:S01]  /*e390*/  SEL R61, R77, R48, P0 ;  /* 0x000000304d3d7207 */ /* 0x000fe20000000000 */
[----:B------:R3:W3:Y:S01]  /*e3a0*/  SHFL.IDX PT, R67, R84, RZ, 0x1c1f ;  /* 0x001c1fff54437589 */ /* 0x0006e200000e0000 */
[----:B------:R-:W-:-:S02]  /*e3b0*/  SEL R42, R46, R79, P0 ;  /* 0x0000004f2e2a7207 */ /* 0x000fc40000000000 */
[----:B------:R-:W-:Y:S02]  /*e3c0*/  SEL R43, R47, R76, P0 ;  /* 0x0000004c2f2b7207 */ /* 0x000fe40000000000 */
[----:B------:R-:W-:Y:S02]  /*e3d0*/  SEL R48, R50, R81, P0 ;  /* 0x0000005132307207 */ /* 0x000fe40000000000 */
[----:B-1----:R-:W-:Y:S02]  /*e3e0*/  SEL R49, R51, R78, P0 ;  /* 0x0000004e33317207 */ /* 0x002fe40000000000 */
[----:B------:R-:W-:Y:S01]  /*e3f0*/  SEL R46, R79, R46, P0 ;  /* 0x0000002e4f2e7207 */ /* 0x000fe20000000000 */
[----:B0-----:R0:W-:Y:S01]  /*e400*/  @!P2 ST.E desc[UR50][R72.64], R0 ;  /* 0x000000004800a985 */ /* 0x0011e2000c101932 */
[----:B------:R-:W-:Y:S02]  /*e410*/  SEL R47, R76, R47, P0 ;  /* 0x0000002f4c2f7207 */ /* 0x000fe40000000000 */
[----:B------:R-:W-:Y:S01]  /*e420*/  SEL R50, R81, R50, P0 ;  /* 0x0000003251327207 */ /* 0x000fe20000000000 */
[----:B--2---:R0:W-:Y:S01]  /*e430*/  @!P1 ST.E desc[UR50][R74.64], R2 ;  /* 0x000000024a009985 */ /* 0x0041e2000c101932 */
[----:B------:R-:W-:-:S02]  /*e440*/  SEL R51, R78, R51, P0 ;  /* 0x000000334e337207 */ /* 0x000fc40000000000 */
[----:B------:R-:W-:Y:S01]  /*e450*/  SHF.L.U32 R71, R68, 0x1, RZ ;  /* 0x0000000144477819 */ /* 0x000fe200000006ff */
[----:B------:R-:W-:Y:S06]  /*e460*/  @P3 BRA `(.L_x_2584) ;  /* 0x0000000400783947 */ /* 0x000fec0003800000 */
[C---:B0-----:R-:W-:Y:S01]  /*e470*/  VIADD R0, R71.reuse, 0x8 ;  /* 0x0000000847007836 */ /* 0x041fe20000000000 */
        /* <DEDUP_REMOVED lines=10> */
[C-C-:B---34-:R-:W-:Y:S02]  /*e520*/  @!P2 IMAD.WIDE R72, R71.reuse, 0x4, R66.reuse ;  /* 0x000000044748a825 */ /* 0x158fe400078e0242 */
        /* <DEDUP_REMOVED lines=17> */
[----:B------:R0:W-:Y:S01]  /*e640*/  @!P4 ST.E.64 desc[UR50][R76.64], R10 ;  /* 0x0000000a4c00c985 */ /* 0x0001e2000c101b32 */
[----:B------:R-:W-:Y:S01]  /*e650*/  IADD3 R72, R71, 0x40, RZ ;  /* 0x0000004047487810 */ /* 0x000fe20007ffe0ff */
[----:B------:R-:W-:Y:S01]  /*e660*/  @!P1 IMAD.WIDE R6, R7, 0x4, R66 ;  /* 0x0000000407069825 */ /* 0x000fe200078e0242 */
[----:B------:R-:W-:-:S02]  /*e670*/  @!P2 LEA.HI R78, R78, R78, RZ, 0x1 ;  /* 0x0000004e4e4ea211 */ /* 0x000fc400078f08ff */
[----:B------:R-:W-:Y:S02]  /*e680*/  ISETP.GE.AND P4, PT, R72, UR4, PT ;  /* 0x0000000448007c0c */ /* 0x000fe4000bf86270 */
        /* <DEDUP_REMOVED lines=60> */
.L_x_2584:
[----:B------:R-:W-:Y:S05]  /*ea50*/  BSYNC B0 ;  /* 0x0000000000007941 */ /* 0x000fea0003800000 */
.L_x_2583:
[----:B------:R-:W-:Y:S01]  /*ea60*/  ISETP.GE.AND P1, PT, R80, R83, PT ;  /* 0x000000535000720c */ /* 0x000fe20003f26270 */
[----:B------:R2:W0:Y:S01]  /*ea70*/  SHFL.IDX PT, R27, R84, 0x1, 0x1c1f ;  /* 0x003c1f00541b7f89 */ /* 0x00042200000e0000 */
[----:B-1----:R-:W-:Y:S02]  /*ea80*/  SEL R14, R64, R69, P0 ;  /* 0x00000045400e7207 */ /* 0x002fe40000000000 */
[----:B------:R-:W-:Y:S01]  /*ea90*/  SEL R15, R62, R65, P0 ;  /* 0x000000413e0f7207 */ /* 0x000fe20000000000 */
[----:B------:R2:W1:Y:S01]  /*eaa0*/  SHFL.IDX PT, R26, R82, 0x1, 0x1c1f ;  /* 0x003c1f00521a7f89 */ /* 0x00046200000e0000 */
        /* <DEDUP_REMOVED lines=19> */
[----:B0-----:R-:W-:Y:S01]  /*ebe0*/  SEL R2, R37, R34, P0 ;  /* 0x0000002225027207 */ /* 0x001fe20000000000 */
[----:B-12---:R-:W-:Y:S06]  /*ebf0*/  @P1 BRA `(.L_x_2543) ;  /* 0x0000005800641947 */ /* 0x006fec0003800000 */
        /* <DEDUP_REMOVED lines=39> */
[----:B------:R-:W-:Y:S02]  /*ee70*/  @!P4 LOP3.LUT R29, R29, 0xfffffffe, RZ, 0xc0, !PT ;  /* 0xfffffffe1d1dc812 */ /* 0x000fe400078ec0ff */
[----:B------:R1:W-:Y:S01]  /*ee80*/  @!P2 ST.E.64 desc[UR50][R8.64], R50 ;  /* 0x000000320800a985 */ /* 0x0003e2000c101b32 */
[--C-:B------:R-:W-:Y:S01]  /*ee90*/  @!P5 IMAD.WIDE R12, R13, 0x4, R26.reuse ;  /* 0x000000040d0cd825 */ /* 0x100fe200078e021a */
[----:B------:R-:W-:Y:S02]  /*eea0*/  IADD3 R28, R71, 0x48, RZ ;  /* 0x00000048471c7810 */ /* 0x000fe40007ffe0ff */
[----:B------:R2:W-:Y:S01]  /*eeb0*/  @!P3 ST.E.64 desc[UR50][R10.64], R14 ;  /* 0x0000000e0a00b985 */ /* 0x0005e2000c101b32 */
[----:B0-----:R-:W-:Y:S01]  /*eec0*/  @!P4 IMAD.WIDE R6, R29, 0x4, R26 ;  /* 0x000000041d06c825 */ /* 0x001fe200078e021a */
[----:B------:R-:W-:-:S02]  /*eed0*/  ISETP.GE.AND P2, PT, R28, UR4, PT ;  /* 0x000000041c007c0c */ /* 0x000fc4000bf46270 */
[----:B------:R0:W-:Y:S01]  /*eee0*/  @!P5 ST.E.64 desc[UR50][R12.64], R64 ;  /* 0x000000400c00d985 */ /* 0x0001e2000c101b32 */
[----:B------:R-:W-:-:S03]  /*eef0*/  @!P1 LEA.HI R0, R0, R0, RZ, 0x1 ;  /* 0x0000000000009211 */ /* 0x000fc600078f08ff */
        /* <DEDUP_REMOVED lines=48> */
.L_x_2582:
[----:B------:R-:W0:Y:S02]  /*f200*/  S2R R0, SR_TID.X ;  /* 0x0000000000007919 */ /* 0x000e240000002100 */
[----:B0-----:R-:W-:-:S05]  /*f210*/  VIADD R2, R0, 0xffffff80 ;  /* 0xffffff8000027836 */ /* 0x001fca0000000000 */
[----:B------:R-:W-:-:S13]  /*f220*/  ISETP.GT.AND P0, PT, R2, 0x7f, PT ;  /* 0x0000007f0200780c */ /* 0x000fda0003f04270 */
[----:B------:R-:W-:Y:S05]  /*f230*/  @P0 BRA `(.L_x_2543) ;  /* 0x0000005000d40947 */ /* 0x000fea0003800000 */
[----:B------:R-:W0:Y:S01]  /*f240*/  S2R R3, SR_CTAID.X ;  /* 0x0000000000037919 */ /* 0x000e220000002500 */
[----:B------:R-:W1:Y:S01]  /*f250*/  LDC R6, c[0x0][0xbe8] ;  /* 0x0002fa00ff067b82 */ /* 0x000e620000000800 */
[----:B------:R-:W-:Y:S01]  /*f260*/  ULDC UR4, c[0x0][0xa88] ;  /* 0x0002a20000047ab9 */ /* 0x000fe20000000800 */
[----:B0-----:R-:W-:Y:S01]  /*f270*/  LEA R0, R3, R0, 0x7 ;  /* 0x0000000003007211 */ /* 0x001fe200078e38ff */
[----:B-1----:R-:W-:-:S04]  /*f280*/  IMAD R3, R6, UR4, RZ ;  /* 0x0000000406037c24 */ /* 0x002fc8000f8e02ff */
        /* <DEDUP_REMOVED lines=14> */
[----:B------:R-:W3:Y:S01]  /*f370*/  @P0 LDC R7, c[0x0][0xbec] ;  /* 0x0002fb00ff070b82 */ /* 0x000ee20000000800 */
[----:B------:R-:W-:Y:S01]  /*f380*/  IMAD.U32 R2, RZ, RZ, UR4 ;  /* 0x00000004ff027e24 */ /* 0x000fe2000f8e00ff */
[----:B------:R-:W-:Y:S01]  /*f390*/  ULDC.64 UR4, c[0x0][0xbe0] ;  /* 0x0002f80000047ab9 */ /* 0x000fe20000000a00 */
[----:B------:R-:W-:-:S05]  /*f3a0*/  IMAD.U32 R3, RZ, RZ, UR6 ;  /* 0x00000006ff037e24 */ /* 0x000fca000f8e00ff */
[----:B------:R-:W4:Y:S01]  /*f3b0*/  @P0 LDC R9, c[0x0][0xbf0] ;  /* 0x0002fc00ff090b82 */ /* 0x000f220000000800 */
[C---:B0-----:R-:W-:Y:S02]  /*f3c0*/  IMAD R12, R10.reuse, UR39, RZ ;  /* 0x000000270a0c7c24 */ /* 0x041fe4000f8e02ff */
[----:B------:R-:W-:-:S04]  /*f3d0*/  IMAD.WIDE.U32 R2, R10, UR37, R2 ;  /* 0x000000250a027c25 */ /* 0x000fc8000f8e0002 */
[----:B------:R-:W-:Y:S01]  /*f3e0*/  IMAD R11, R11, UR37, R12 ;  /* 0x000000250b0b7c24 */ /* 0x000fe2000f8e020c */
[----:B------:R-:W1:Y:S04]  /*f3f0*/  LDC R8, c[0x0][0xc50] ;  /* 0x00031400ff087b82 */ /* 0x000e680000000800 */
[----:B------:R-:W-:Y:S01]  /*f400*/  IADD3 R3, R11, R3, RZ ;  /* 0x000000030b037210 */ /* 0x000fe20007ffe0ff */
[----:B---3--:R-:W-:-:S04]  /*f410*/  @P0 IMAD.HI.U32 R4, R0, R7, RZ ;  /* 0x0000000700040227 */ /* 0x008fc800078e00ff */
[----:B------:R-:W-:Y:S01]  /*f420*/  IMAD R7, RZ, RZ, -UR42 ;  /* 0x8000002aff077e24 */ /* 0x000fe2000f8e02ff */
[----:B----4-:R-:W-:-:S03]  /*f430*/  @P0 SHF.R.U32.HI R5, RZ, R9, R4 ;  /* 0x00000009ff050219 */ /* 0x010fc60000011604 */
        /* <DEDUP_REMOVED lines=22> */
.L_x_2541:
        /* <DEDUP_REMOVED lines=18> */
.L_x_2585:
[----:B------:R-:W-:Y:S01]  /*f6c0*/  ULDC UR42, c[0x0][0xc50] ;  /* 0x00031400002a7ab9 */ /* 0x000fe20000000800 */
[----:B------:R-:W-:Y:S01]  /*f6d0*/  UMOV UR40, UR6 ;  /* 0x0000000600287c82 */ /* 0x000fe20008000000 */
[----:B------:R-:W-:-:S11]  /*f6e0*/  UISETP.NE.AND UP0, UPT, UR42, 0x1, UPT ;  /* 0x000000012a00788c */ /* 0x000fd6000bf05270 */
[----:B------:R-:W-:Y:S01]  /*f6f0*/  @UP0 ULDC UR4, c[0x0][0xc54] ;  /* 0x0003150000040ab9 */ /* 0x000fe20000000800 */
[----:B------:R-:W-:Y:S01]  /*f700*/  @UP0 ULDC UR7, c[0x0][0xc58] ;  /* 0x0003160000070ab9 */ /* 0x000fe20000000800 */
[----:B------:R-:W-:-:S04]  /*f710*/  UIMAD.WIDE.U32 UR4, UR6, UR4, URZ ;  /* 0x00000004060472a5 */ /* 0x000fc8000f8e003f */
[----:B------:R-:W-:-:S12]  /*f720*/  @UP0 USHF.R.U32.HI UR40, URZ, UR7, UR5 ;  /* 0x000000073f280299 */ /* 0x000fd80008011605 */
.L_x_2586:
        /* <DEDUP_REMOVED lines=8> */
[----:B------:R-:W-:Y:S01]  /*f7b0*/  ULDC UR4, c[0x0][0x448] ;  /* 0x0001120000047ab9 */ /* 0x000fe20000000800 */
[----:B------:R-:W-:Y:S01]  /*f7c0*/  ULDC UR7, c[0x0][0x2f0] ;  /* 0x0000bc0000077ab9 */ /* 0x000fe20000000800 */
[----:B------:R-:W-:-:S05]  /*f7d0*/  IMAD.MOV.U32 R18, RZ, RZ, RZ ;  /* 0x000000ffff127224 */ /* 0x000fca00078e00ff */
[----:B------:R-:W1:Y:S01]  /*f7e0*/  S2UR UR46, SR_CTAID.X ;  /* 0x00000000002e79c3 */ /* 0x000e620000002500 */
[----:B------:R-:W-:Y:S01]  /*f7f0*/  UISETP.NE.AND UP1, UPT, UR4, 0x1, UPT ;  /* 0x000000010400788c */ /* 0x000fe2000bf25270 */
[----:B------:R-:W-:Y:S02]  /*f800*/  ULDC UR8, c[0x0][0x288] ;  /* 0x0000a20000087ab9 */ /* 0x000fe40000000800 */
[----:B------:R-:W-:Y:S02]  /*f810*/  ULDC.64 UR4, c[0x0][0x418] ;  /* 0x0001060000047ab9 */ /* 0x000fe40000000a00 */
[----:B------:R-:W-:-:S03]  /*f820*/  UISETP.NE.U32.AND UP0, UPT, UR4, URZ, UPT ;  /* 0x0000003f0400728c */ /* 0x000fc6000bf05070 */
[----:B------:R-:W-:Y:S01]  /*f830*/  ULDC UR4, c[0x0][0x424] ;  /* 0x0001090000047ab9 */ /* 0x000fe20000000800 */
[----:B------:R-:W-:-:S03]  /*f840*/  UISETP.NE.AND.EX UP0, UPT, UR5, URZ, UPT, UP0 ;  /* 0x0000003f0500728c */ /* 0x000fc6000bf05300 */
[----:B------:R-:W-:Y:S01]  /*f850*/  @UP1 ULDC UR5, c[0x0][0x44c] ;  /* 0x0001130000051ab9 */ /* 0x000fe20000000800 */
[----:B0-----:R-:W-:Y:S01]  /*f860*/  ISETP.NE.U32.AND P0, PT, R2, RZ, PT ;  /* 0x000000ff0200720c */ /* 0x001fe20003f05070 */
[----:B------:R-:W-:-:S03]  /*f870*/  USEL UR38, UR4, 0x1, UP0 ;  /* 0x0000000104267887 */ /* 0x000fc60008000000 */
[----:B------:R-:W-:Y:S01]  /*f880*/  ISETP.NE.AND.EX P0, PT, R3, RZ, PT, P0 ;  /* 0x000000ff0300720c */ /* 0x000fe20003f05300 */
[----:B-1----:R-:W-:Y:S02]  /*f890*/  ULEA UR6, UR46, 0x7f, 0x7 ;  /* 0x0000007f2e067891 */ /* 0x002fe4000f8e383f */
[----:B------:R-:W-:Y:S02]  /*f8a0*/  UIMAD UR38, UR38, UR7, URZ ;  /* 0x00000007262672a4 */ /* 0x000fe4000f8e023f */
[----:B------:R-:W-:Y:S01]  /*f8b0*/  UIMAD.WIDE.U32 UR4, UR6, UR5, URZ ;  /* 0x00000005060472a5 */ /* 0x000fe2000f8e003f */
[----:B------:R-:W-:-:S03]  /*f8c0*/  @UP1 ULDC UR7, c[0x0][0x450] ;  /* 0x0001140000071ab9 */ /* 0x000fc60000000800 */
[----:B------:R-:W-:-:S04]  /*f8d0*/  @UP1 USHF.R.U32.HI UR6, URZ, UR7, UR5 ;  /* 0x000000073f061299 */ /* 0x000fc80008011605 */
[----:B------:R-:W0:Y:S01]  /*f8e0*/  @P0 LDC.64 R2, c[0x0][0xa28] ;  /* 0x00028a00ff020b82 */ /* 0x000e220000000a00 */
[----:B------:R-:W-:Y:S02]  /*f8f0*/  UIADD3 UR5, UR38, 0xa0, -UR8 ;  /* 0x000000a026057890 */ /* 0x000fe4000fffe808 */
[----:B------:R-:W-:Y:S02]  /*f900*/  UIADD3 UR4, UR38, 0x9f, URZ ;  /* 0x0000009f26047890 */ /* 0x000fe4000fffe03f */
[----:B------:R-:W-:Y:S02]  /*f910*/  UIADD3 UR6, UR5, UR6, URZ ;  /* 0x0000000605067290 */ /* 0x000fe4000fffe03f */
[----:B------:R-:W-:Y:S02]  /*f920*/  UIMAD.WIDE UR4, UR4, 0x66666667, URZ ;  /* 0x66666667040478a5 */ /* 0x000fe4000f8e023f */
[----:B------:R-:W-:Y:S02]  /*f930*/  UIMAD.WIDE UR6, UR6, 0x66666667, URZ ;  /* 0x66666667060678a5 */ /* 0x000fe4000f8e023f */
[----:B------:R-:W-:-:S02]  /*f940*/  USHF.R.U32.HI UR41, URZ, 0x1f, UR5 ;  /* 0x0000001f3f297899 */ /* 0x000fc40008011605 */
[----:B------:R-:W-:Y:S02]  /*f950*/  USHF.R.U32.HI UR43, URZ, 0x1f, UR7 ;  /* 0x0000001f3f2b7899 */ /* 0x000fe40008011607 */
[----:B------:R-:W-:Y:S02]  /*f960*/  ULEA.HI.SX32 UR41, UR5, UR41, 0x1a ;  /* 0x0000002905297291 */ /* 0x000fe4000f8fd23f */
[----:B------:R-:W-:-:S04]  /*f970*/  ULEA.HI.SX32 UR43, UR7, UR43, 0x1a ;  /* 0x0000002b072b7291 */ /* 0x000fc8000f8fd23f */
[----:B------:R-:W-:Y:S02]  /*f980*/  UISETP.LT.AND UP0, UPT, UR41, UR43, UPT ;  /* 0x0000002b2900728c */ /* 0x000fe4000bf01270 */
[----:B------:R-:W-:Y:S01]  /*f990*/  UP2UR UR47, UPR, URZ, 0x2 ;  /* 0x000000023f2f7883 */ /* 0x000fe20008000000 */
[----:B0-----:R-:W-:Y:S01]  /*f9a0*/  @P0 IMAD.WIDE R2, R27, 0x4, R2 ;  /* 0x000000041b020825 */ /* 0x001fe200078e0202 */
[----:B------:R-:W-:-:S04]  /*f9b0*/  USEL UR11, UR41, UR43, UP0 ;  /* 0x0000002b290b7287 */ /* 0x000fc80008000000 */
[----:B------:R-:W-:Y:S01]  /*f9c0*/  UISETP.GE.AND UP1, UPT, UR11, 0x1, UPT ;  /* 0x000000010b00788c */ /* 0x000fe2000bf26270 */
[----:B------:R0:W5:Y:S01]  /*f9d0*/  @P0 LDG.E R18, desc[UR50][R2.64] ;  /* 0x0000003202120981 */ /* 0x000162000c1e1900 */
[----:B------:R-:W-:Y:S02]  /*f9e0*/  USHF.R.U32.HI UR9, URZ, 0x10, UR42 ;  /* 0x000000103f097899 */ /* 0x000fe4000801162a */
[----:B------:R-:W-:Y:S02]  /*f9f0*/  ULOP3.LUT UR42, UR42, 0xffff, URZ, 0xc0, !UPT ;  /* 0x0000ffff2a2a7892 */ /* 0x000fe4000f8ec03f */
[----:B------:R-:W-:Y:S01]  /*fa00*/  PLOP3.LUT P0, PT, PT, PT, UP1, 0x80, 0x0 ;  /* 0x000000000000781c */ /* 0x000fe20003f0f018 */
[----:B------:R-:W-:Y:S01]  /*fa10*/  UISETP.NE.AND UP0, UPT, UR9, URZ, UPT ;  /* 0x0000003f0900728c */ /* 0x000fe2000bf05270 */
[----:B------:R-:W-:-:S10]  /*fa20*/  UMOV UR37, URZ ;  /* 0x0000003f00257c82 */ /* 0x000fd40008000000 */
[----:B------:R-:W-:Y:S01]  /*fa30*/  @!UP0 ULDC UR9, c[0x0][0x9f0] ;  /* 0x00027c0000098ab9 */ /* 0x000fe20000000800 */
[----:B0-----:R-:W-:Y:S05]  /*fa40*/  @!P0 BRA `(.L_x_2588) ;  /* 0x0000000000788947 */ /* 0x001fea0003800000 */
[----:B------:R-:W-:Y:S01]  /*fa50*/  IABS R0, UR9 ;  /* 0x0000000900007c13 */ /* 0x000fe20008000000 */
[----:B------:R-:W-:Y:S02]  /*fa60*/  UIADD3 UR6, UR9, -0x1, UR11 ;  /* 0xffffffff09067890 */ /* 0x000fe4000fffe00b */
[----:B------:R-:W-:Y:S01]  /*fa70*/  IABS R4, UR9 ;  /* 0x0000000900047c13 */ /* 0x000fe20008000000 */
[----:B------:R-:W-:Y:S01]  /*fa80*/  UMOV UR4, URZ ;  /* 0x0000003f00047c82 */ /* 0x000fe20008000000 */
[----:B------:R-:W-:Y:S02]  /*fa90*/  R2UR UR10, R0 ;  /* 0x00000000000a72ca */ /* 0x000fe400000e0000 */
[----:B------:R-:W-:Y:S01]  /*faa0*/  IABS R3, UR6 ;  /* 0x0000000600037c13 */ /* 0x000fe20008000000 */
[----:B------:R-:W-:-:S03]  /*fab0*/  ULOP3.LUT UR6, UR6, UR9, URZ, 0x3c, !UPT ;  /* 0x0000000906067292 */ /* 0x000fc6000f8e3c3f */
[----:B------:R-:W-:-:S07]  /*fac0*/  R2UR UR8, R3 ;  /* 0x00000000030872ca */ /* 0x000fce00000e0000 */
[----:B------:R-:W0:Y:S08]  /*fad0*/  I2F.RP R0, UR10 ;  /* 0x0000000a00007d06 */ /* 0x000e300008209400 */
[----:B0-----:R-:W0:Y:S02]  /*fae0*/  MUFU.RCP R0, R0 ;  /* 0x0000000000007308 */ /* 0x001e240000001000 */
[----:B0-----:R-:W-:Y:S01]  /*faf0*/  VIADD R2, R0, 0xffffffe ;  /* 0x0ffffffe00027836 */ /* 0x001fe20000000000 */
[----:B------:R-:W-:-:S05]  /*fb00*/  IADD3 R0, RZ, -R4, RZ ;  /* 0x80000004ff007210 */ /* 0x000fca0007ffe0ff */
        /* <DEDUP_REMOVED lines=18> */
.L_x_2588:
[----:B------:R-:W-:Y:S02]  /*fc30*/  UIMAD UR48, UR42, UR37, URZ ;  /* 0x000000252a3072a4 */ /* 0x000fe4000f8e023f */
[----:B------:R-:W-:Y:S02]  /*fc40*/  IMAD.U32 R3, RZ, RZ, UR37 ;  /* 0x00000025ff037e24 */ /* 0x000fe4000f8e00ff */
        /* <DEDUP_REMOVED lines=24> */
[----:B------:R-:W-:Y:S02]  /*fdd0*/  IMAD.U32 R6, RZ, RZ, UR6 ;  /* 0x00000006ff067e24 */ /* 0x000fe4000f8e00ff */
[----:B------:R-:W-:-:S02]  /*fde0*/  IMAD.U32 R10, RZ, RZ, UR4 ;  /* 0x00000004ff0a7e24 */ /* 0x000fc4000f8e00ff */
[----:B------:R-:W-:Y:S02]  /*fdf0*/  IMAD.U32 R11, RZ, RZ, UR5 ;  /* 0x00000005ff0b7e24 */ /* 0x000fe4000f8e00ff */
[----:B------:R-:W-:Y:S02]  /*fe00*/  IMAD.MOV.U32 R8, RZ, RZ, 0x70 ;  /* 0x00000070ff087424 */ /* 0x000fe400078e00ff */
[----:B------:R-:W-:Y:S02]  /*fe10*/  IMAD.MOV.U32 R12, RZ, RZ, 0x1 ;  /* 0x00000001ff0c7424 */ /* 0x000fe400078e00ff */
[----:B------:R-:W-:-:S07]  /*fe20*/  IMAD.MOV.U32 R13, RZ, RZ, RZ ;  /* 0x000000ffff0d7224 */ /* 0x000fce00078e00ff */
[----:B------:R-:W-:-:S07]  /*fe30*/  LEPC R20, `(.L_x_2589) ;  /* 0x000000001014794e */ /* 0x000fce0000000000 */
[----:B0----5:R-:W-:Y:S05]  /*fe40*/  CALL.ABS.NOINC R2 ;  /* 0x0000000002007343 */ /* 0x021fea0003c00000 */
.L_x_2589:
        /* <DEDUP_REMOVED lines=9> */
[----:B------:R-:W-:Y:S01]  /*fee0*/  ULDC.64 UR4, c[0x4][0x10] ;  /* 0x0100040000047ab9 */ /* 0x000fe20000000a00 */
        /* <DEDUP_REMOVED lines=10> */
.L_x_2590:
[----:B------:R-:W-:-:S04]  /*ff90*/  UIADD3 UR4, UR44, 0x400, URZ ;  /* 0x000004002c047890 */ /* 0x000fc8000fffe03f */
[----:B------:R-:W-:-:S06]  /*ffa0*/  ULOP3.LUT UP0, URZ, UR4, 0x9f, URZ, 0xc0, !UPT ;  /* 0x0000009f043f7892 */ /* 0x000fcc000f80c03f */
[----:B------:R-:W-:-:S13]  /*ffb0*/  PLOP3.LUT P0, PT, PT, PT, UP0, 0x80, 0x0 ;  /* 0x000000000000781c */ /* 0x000fda0003f0f008 */
        /* <DEDUP_REMOVED lines=9> */
[----:B------:R-:W-:Y:S01]  /*10050*/  MOV R13, RZ ;  /* 0x000000ff000d7202 */ /* 0x000fe20000000f00 */
[----:B------:R-:W-:Y:S02]  /*10060*/  IMAD.U32 R7, RZ, RZ, UR7 ;  /* 0x00000007ff077e24 */ /* 0x000fe4000f8e00ff */
[----:B------:R-:W-:-:S02]  /*10070*/  IMAD.U32 R10, RZ, RZ, UR4 ;  /* 0x00000004ff0a7e24 */ /* 0x000fc4000f8e00ff */
[----:B------:R-:W-:Y:S02]  /*10080*/  IMAD.U32 R11, RZ, RZ, UR5 ;  /* 0x00000005ff0b7e24 */ /* 0x000fe4000f8e00ff */
[----:B------:R-:W-:Y:S02]  /*10090*/  IMAD.MOV.U32 R8, RZ, RZ, 0x70 ;  /* 0x00000070ff087424 */ /* 0x000fe400078e00ff */
[----:B------:R-:W-:-:S07]  /*100a0*/  IMAD.MOV.U32 R12, RZ, RZ, 0x1 ;  /* 0x00000001ff0c7424 */ /* 0x000fce00078e00ff */
[----:B------:R-:W-:-:S07]  /*100b0*/  LEPC R20, `(.L_x_2591) ;  /* 0x000000001014794e */ /* 0x000fce0000000000 */
[----:B0----5:R-:W-:Y:S05]  /*100c0*/  CALL.ABS.NOINC R2 ;  /* 0x0000000002007343 */ /* 0x021fea0003c00000 */
.L_x_2591:
[----:B------:R-:W-:-:S13]  /*100d0*/  LOP3.LUT P6, RZ, R16, 0x3ff, RZ, 0xc0, !PT ;  /* 0x000003ff10ff7812 */ /* 0x000fda00078cc0ff */
[----:B------:R-:W-:Y:S05]  /*100e0*/  @!P6 BRA `(.L_x_2592) ;  /* 0x000000000040e947 */ /* 0x000fea0003800000 */
[----:B------:R-:W-:Y:S01]  /*100f0*/  MOV R2, 0x0 ;  /* 0x0000000000027802 */ /* 0x000fe20000000f00 */
[----:B------:R-:W-:Y:S01]  /*10100*/  ULDC.64 UR4, c[0x4][0x98] ;  /* 0x0100260000047ab9 */ /* 0x000fe20000000a00 */
[----:B------:R-:W-:Y:S01]  /*10110*/  ULDC.64 UR6, c[0x4][0xa0] ;  /* 0x0100280000067ab9 */ /* 0x000fe20000000a00 */
[----:B------:R-:W-:Y:S01]  /*10120*/  IMAD.U32 R4, RZ, RZ, UR4 ;  /* 0x00000004ff047e24 */ /* 0x000fe2000f8e00ff */
[----:B------:R-:W-:Y:S01]  /*10130*/  MOV R12, 0x1 ;  /* 0x00000001000c7802 */ /* 0x000fe20000000f00 */
        /* <DEDUP_REMOVED lines=8> */
[----:B------:R-:W-:-:S07]  /*101c0*/  IMAD.MOV.U32 R13, RZ, RZ, RZ ;  /* 0x000000ffff0d7224 */ /* 0x000fce00078e00ff */
[----:B------:R-:W-:-:S07]  /*101d0*/  LEPC R20, `(.L_x_2592) ;  /* 0x000000001014794e */ /* 0x000fce0000000000 */
[----:B0----5:R-:W-:Y:S05]  /*101e0*/  CALL.ABS.NOINC R2 ;  /* 0x0000000002007343 */ /* 0x021fea0003c00000 */
.L_x_2592:
        /* <DEDUP_REMOVED lines=14> */
.L_x_2643:
[----:B------:R-:W-:Y:S01]  /*102d0*/  UMOV UR4, 0xa0 ;  /* 0x000000a000047882 */ /* 0x000fe20000000000 */
[C---:B------:R-:W-:Y:S01]  /*102e0*/  LOP3.LUT R26, R25.reuse, R29, RZ, 0xfc, !PT ;  /* 0x0000001d191a7212 */ /* 0x040fe200078efcff */
        /* <DEDUP_REMOVED lines=47> */
[----:B------:R-:W-:Y:S02]  /*105e0*/  @!P0 LEA.HI.X R5, R2, R5, R3, 0x2, P2 ;  /* 0x0000000502058211 */ /* 0x000fe400010f1403 */
[C---:B------:R-:W-:Y:S01]  /*105f0*/  SHF.L.U32 R2, R17.reuse, 0x5, RZ ;  /* 0x0000000511027819 */ /* 0x040fe200000006ff */
        /* <DEDUP_REMOVED lines=26> */
[----:B------:R-:W-:Y:S02]  /*107a0*/  MOV R33, UR40 ;  /* 0x0000002800217c02 */ /* 0x000fe40008000f00 */
[----:B------:R-:W-:Y:S01]  /*107b0*/  LOP3.LUT R0, R0, 0xfffffffb, RZ, 0xc0, !PT ;  /* 0xfffffffb00007812 */ /* 0x000fe200078ec0ff */
        /* <DEDUP_REMOVED lines=8> */
.L_x_2594:
[----:B------:R-:W-:-:S05]  /*10840*/  IMAD.MOV.U32 R30, RZ, RZ, 0x1 ;  /* 0x00000001ff1e7424 */ /* 0x000fca00078e00ff */
[----:B------:R-:W-:-:S04]  /*10850*/  SHF.L.U32 R30, R30, 0x1f, RZ ;  /* 0x0000001f1e1e7819 */ /* 0x000fc800000006ff */
[----:B------:R-:W0:Y:S02]  /*10860*/  SYNCS.PHASECHK.TRANS64.TRYWAIT P0, [UR44+0x22880], R30 ;  /* 0x0228801eff0075a7 */ /* 0x000e24000800016c */
[----:B0-----:R-:W-:Y:S05]  /*10870*/  @!P0 BRA `(.L_x_2595) ;  /* 0x0000004000148947 */ /* 0x001fea0003800000 */
.L_x_2644:
        /* <DEDUP_REMOVED lines=22> */
[C---:B------:R-:W-:Y:S01]  /*109e0*/  IMAD R13, R10.reuse, UR5, R13 ;  /* 0x000000050a0d7c24 */ /* 0x040fe2000f8e020d */
[----:B------:R-:W-:Y:S01]  /*109f0*/  IADD3 R3, R3, R7, RZ ;  /* 0x0000000703037210 */ /* 0x000fe20007ffe0ff */
[----:B------:R-:W-:Y:S01]  /*10a00*/  IMAD.WIDE.U32 R4, R10, UR4, R4 ;  /* 0x000000040a047c25 */ /* 0x000fe2000f8e0004 */
[----:B------:R-:W-:-:S03]  /*10a10*/  ULDC.64 UR4, c[0x0][0x330] ;  /* 0x0000cc0000047ab9 */ /* 0x000fc60000000a00 */
[----:B------:R-:W-:Y:S02]  /*10a20*/  IMAD.IADD R5, R5, 0x1, R13 ;  /* 0x0000000105057824 */ /* 0x000fe400078e020d */
[----:B------:R-:W-:Y:S01]  /*10a30*/  IMAD.U32 R7, RZ, RZ, UR4 ;  /* 0x00000004ff077e24 */ /* 0x000fe2000f8e00ff */
[----:B------:R-:W-:Y:S01]  /*10a40*/  UIMAD UR4, UR6, UR4, URZ ;  /* 0x00000004060472a4 */ /* 0x000fe2000f8e023f */
[----:B------:R-:W-:Y:S02]  /*10a50*/  IMAD.SHL.U32 R14, R12, 0x80, RZ ;  /* 0x000000800c0e7824 */ /* 0x000fe400078e00ff */
[----:B------:R-:W-:Y:S01]  /*10a60*/  IMAD.WIDE.U32 R4, R7, UR40, R4 ;  /* 0x0000002807047c25 */ /* 0x000fe2000f8e0004 */
[----:B------:R-:W-:Y:S01]  /*10a70*/  ULDC.64 UR6, c[0x0][0x318] ;  /* 0x0000c60000067ab9 */ /* 0x000fe20000000a00 */
[----:B------:R-:W-:Y:S01]  /*10a80*/  UIMAD UR4, UR40, UR5, UR4 ;  /* 0x00000005280472a4 */ /* 0x000fe2000f8e0204 */
[----:B------:R-:W-:Y:S01]  /*10a90*/  LOP3.LUT R14, R29, 0x380, R14, 0xf8, !PT ;  /* 0x000003801d0e7812 */ /* 0x000fe200078ef80e */
[----:B------:R-:W-:Y:S01]  /*10aa0*/  IMAD.WIDE.U32 R2, R7, UR40, R2 ;  /* 0x0000002807027c25 */ /* 0x000fe2000f8e0002 */
[----:B------:R-:W-:-:S03]  /*10ab0*/  IADD3 R16, P0, R4, UR6, RZ ;  /* 0x0000000604107c10 */ /* 0x000fc6000ff1e0ff */
[----:B------:R-:W-:Y:S02]  /*10ac0*/  IMAD.U32 R7, RZ, RZ, UR7 ;  /* 0x00000007ff077e24 */ /* 0x000fe4000f8e00ff */
[----:B------:R-:W-:-:S03]  /*10ad0*/  IMAD.SHL.U32 R34, R22, 0x10, RZ ;  /* 0x0000001016227824 */ /* 0x000fc600078e00ff */
[----:B------:R-:W-:Y:S02]  /*10ae0*/  IADD3.X R17, R7, UR4, R5, P0, !PT ;  /* 0x0000000407117c10 */ /* 0x000fe400087fe405 */
[----:B------:R-:W-:Y:S01]  /*10af0*/  IADD3 R4, P0, R2, UR6, RZ ;  /* 0x0000000602047c10 */ /* 0x000fe2000ff1e0ff */
[----:B------:R-:W-:-:S03]  /*10b00*/  IMAD.MOV.U32 R2, RZ, RZ, -0xa0 ;  /* 0xffffff60ff027424 */ /* 0x000fc600078e00ff */
[----:B------:R-:W-:Y:S01]  /*10b10*/  IADD3.X R7, R7, UR4, R3, P0, !PT ;  /* 0x0000000407077c10 */ /* 0x000fe200087fe403 */
[----:B------:R-:W-:Y:S01]  /*10b20*/  IMAD R2, R11, R2, UR38 ;  /* 0x000000260b027e24 */ /* 0x000fe2000f8e0202 */
[----:B------:R-:W-:Y:S01]  /*10b30*/  UMOV UR4, 0xffffffff ;  /* 0xffffffff00047882 */ /* 0x000fe20000000000 */
[----:B------:R-:W-:Y:S02]  /*10b40*/  IMAD.SHL.U32 R3, R12, 0x10, RZ ;  /* 0x000000100c037824 */ /* 0x000fe400078e00ff */
[----:B------:R-:W-:-:S03]  /*10b50*/  IMAD.IADD R5, R2, 0x1, -R25 ;  /* 0x0000000102057824 */ /* 0x000fc600078e0a19 */
[----:B------:R-:W-:Y:S02]  /*10b60*/  LOP3.LUT R3, R14, 0x70, R3, 0x78, !PT ;  /* 0x000000700e037812 */ /* 0x000fe400078e7803 */
[----:B------:R-:W-:Y:S02]  /*10b70*/  ISETP.GE.AND P0, PT, R5, 0x1, PT ;  /* 0x000000010500780c */ /* 0x000fe40003f06270 */
[----:B------:R-:W-:-:S11]  /*10b80*/  LOP3.LUT R34, R3, 0x400, R34, 0xf8, !PT ;  /* 0x0000040003227812 */ /* 0x000fd600078ef822 */
        /* <DEDUP_REMOVED lines=16> */
[----:B------:R-:W-:Y:S01]  /*10c90*/  SHFL.IDX PT, R14, R4, 0x1, 0x181f ;  /* 0x00381f00040e7f89 */ /* 0x000fe200000e0000 */
[----:B-1----:R-:W-:-:S05]  /*10ca0*/  IADD3.X R3, RZ, R3, RZ, P1, !PT ;  /* 0x00000003ff037210 */ /* 0x002fca0000ffe4ff */
        /* <DEDUP_REMOVED lines=39> */
[----:B0-----:R-:W-:-:S04]  /*10f20*/  IADD3 R2, P1, R29, R11, RZ ;  /* 0x0000000b1d027210 */ /* 0x001fc80007f3e0ff */
[----:B------:R-:W-:-:S07]  /*10f30*/  IADD3.X R3, RZ, R17, RZ, P1, !PT ;  /* 0x00000011ff037210 */ /* 0x000fce0000ffe4ff */
        /* <DEDUP_REMOVED lines=17> */
.L_x_2666:
        /* <DEDUP_REMOVED lines=16> */
.L_x_2597:
[----:B------:R-:W-:Y:S01]  /*11150*/  SYNCS.ARRIVE.TRANS64.A1T0 RZ, [UR44+0x22870], RZ ;  /* 0x022870ffffff79a7 */ /* 0x000fe2000810002c */
[----:B------:R-:W-:Y:S05]  /*11160*/  @!P6 BRA `(.L_x_2598) ;  /* 0x000000000004e947 */ /* 0x000fea0003800000 */
[----:B------:R-:W-:Y:S01]  /*11170*/  BPT.TRAP 0x1 ;  /* 0x000000040000795c */ /* 0x000fe20000300000 */
.L_x_2598:
[----:B------:R-:W0:Y:S02]  /*11180*/  SYNCS.PHASECHK.TRANS64.TRYWAIT P2, [UR44+0x22840], R30 ;  /* 0x0228401eff0075a7 */ /* 0x000e24000804016c */
[----:B0-----:R-:W-:Y:S05]  /*11190*/  @!P2 BRA `(.L_x_2599) ;  /* 0x000000440008a947 */ /* 0x001fea0003800000 */
.L_x_2667:
        /* <DEDUP_REMOVED lines=26> */
[----:B------:R-:W-:Y:S01]  /*11340*/  IMAD R21, R8, UR11, R21 ;  /* 0x0000000b08157c24 */ /* 0x000fe2000f8e0215 */
[----:B------:R-:W-:-:S03]  /*11350*/  IADD3 R3, R3, R11, RZ ;  /* 0x0000000b03037210 */ /* 0x000fc60007ffe0ff */
        /* <DEDUP_REMOVED lines=42> */
[----:B--2---:R-:W-:-:S03]  /*11600*/  @P5 IADD3.X R9, RZ, R8, RZ, P2, !PT ;  /* 0x00000008ff095210 */ /* 0x004fc600017fe4ff */
[----:B------:R-:W1:Y:S02]  /*11610*/  SHFL.IDX PT, R8, R6, 0x4, 0x181f ;  /* 0x00981f0006087f89 */ /* 0x000e6400000e0000 */
[----:B------:R-:W-:Y:S01]  /*11620*/  @P5 IMAD.MOV.U32 R3, RZ, RZ, R9 ;  /* 0x000000ffff035224 */ /* 0x000fe200078e0009 */
[----:B0-----:R-:W-:-:S04]  /*11630*/  @P4 IADD3 R14, P2, R29, R14, RZ ;  /* 0x0000000e1d0e4210 */ /* 0x001fc80007f5e0ff */
[----:B------:R0:W-:Y:S01]  /*11640*/  @P5 LDGSTS.E.BYPASS.LTC128B.128 [R28+0x19c00], desc[UR50][R2.64], !P6 ;  /* 0x19c00000021c5fae */ /* 0x0001e2000f101d72 */
[----:B------:R-:W-:Y:S01]  /*11650*/  LOP3.LUT P5, RZ, R0, 0x40, RZ, 0xc0, !PT ;  /* 0x0000004000ff7812 */ /* 0x000fe200078ac0ff */
[----:B0-----:R-:W-:Y:S02]  /*11660*/  @P4 IMAD.MOV.U32 R2, RZ, RZ, R14 ;  /* 0x000000ffff024224 */ /* 0x001fe400078e000e */
        /* <DEDUP_REMOVED lines=9> */
[----:B------:R-:W1:Y:S02]  /*11700*/  SHFL.IDX PT, R8, R6, 0x6, 0x181f ;  /* 0x00d81f0006087f89 */ /* 0x000e6400000e0000 */
[----:B------:R-:W-:-:S05]  /*11710*/  @P3 MOV R3, R9 ;  /* 0x0000000900033202 */ /* 0x000fca0000000f00 */
        /* <DEDUP_REMOVED lines=16> */
[----:B------:R0:W3:Y:S01]  /*11820*/  SHFL.IDX PT, R14, R5, 0x1, 0x181f ;  /* 0x00381f00050e7f89 */ /* 0x0000e200000e0000 */
[----:B--2---:R-:W-:Y:S01]  /*11830*/  @P1 MOV R2, R9 ;  /* 0x0000000900021202 */ /* 0x004fe20000000f00 */
[----:B-1----:R-:W-:Y:S02]  /*11840*/  @P1 IMAD.X R10, RZ, RZ, R8, P0 ;  /* 0x000000ffff0a1224 */ /* 0x002fe400000e0608 */
[----:B------:R0:W1:Y:S02]  /*11850*/  SHFL.IDX PT, R8, R4, 0x1, 0x181f ;  /* 0x00381f0004087f89 */ /* 0x00006400000e0000 */
[----:B------:R-:W-:-:S05]  /*11860*/  @P1 IMAD.MOV.U32 R3, RZ, RZ, R10 ;  /* 0x000000ffff031224 */ /* 0x000fca00078e000a */
[----:B------:R0:W-:Y:S02]  /*11870*/  @P1 LDGSTS.E.BYPASS.LTC128B.128 [R28+0x1c400], desc[UR50][R2.64], !P6 ;  /* 0x1c400000021c1fae */ /* 0x0001e4000f101d72 */
.L_x_2689:
        /* <DEDUP_REMOVED lines=17> */
.L_x_2601:
        /* <DEDUP_REMOVED lines=30> */
.L_x_2602:
        /* <DEDUP_REMOVED lines=9> */
[----:B------:R-:W-:Y:S01]  /*11c00*/  IMAD.U32 R3, RZ, RZ, UR45 ;  /* 0x0000002dff037e24 */ /* 0x000fe2000f8e00ff */
[----:B------:R-:W-:Y:S01]  /*11c10*/  MOV R2, R4 ;  /* 0x0000000400027202 */ /* 0x000fe20000000f00 */
[----:B------:R-:W-:-:S02]  /*11c20*/  IMAD R26, R7, 0x80, R26 ;  /* 0x00000080071a7824 */ /* 0x000fc400078e021a */
        /* <DEDUP_REMOVED lines=15> */
[----:B------:R-:W-:-:S04]  /*11d20*/  IMAD.WIDE.U32 R2, R7, UR4, R2 ;  /* 0x0000000407027c25 */ /* 0x000fc8000f8e0002 */
[----:B------:R-:W-:Y:S01]  /*11d30*/  IMAD R7, R7, UR5, R0 ;  /* 0x0000000507077c24 */ /* 0x000fe2000f8e0200 */
[----:B------:R-:W-:Y:S01]  /*11d40*/  SHF.R.S32.HI R0, RZ, 0x1f, R9 ;  /* 0x0000001fff007819 */ /* 0x000fe20000011409 */
[----:B------:R-:W-:Y:S02]  /*11d50*/  ULDC.64 UR4, c[0x0][0x2c8] ;  /* 0x0000b20000047ab9 */ /* 0x000fe40000000a00 */
        /* <DEDUP_REMOVED lines=10> */
[----:B------:R-:W-:Y:S01]  /*11e00*/  IMAD.U32 R6, RZ, RZ, UR46 ;  /* 0x0000002eff067e24 */ /* 0x000fe2000f8e00ff */
[----:B------:R-:W-:Y:S02]  /*11e10*/  ULDC UR4, c[0x0][0x288] ;  /* 0x0000a20000047ab9 */ /* 0x000fe40000000800 */
[----:B------:R-:W1:Y:S01]  /*11e20*/  SHFL.IDX PT, R2, R4, RZ, 0x181f ;  /* 0x00181fff04027589 */ /* 0x000e6200000e0000 */
[----:B------:R-:W-:Y:S01]  /*11e30*/  IMAD R5, R5, UR4, RZ ;  /* 0x0000000405057c24 */ /* 0x000fe2000f8e02ff */
[----:B------:R-:W-:Y:S02]  /*11e40*/  LEA R6, R6, R25, 0x7 ;  /* 0x0000001906067211 */ /* 0x000fe400078e38ff */
[----:B------:R-:W2:Y:S02]  /*11e50*/  SHFL.IDX PT, R8, R0, 0x1, 0x181f ;  /* 0x00381f0000087f89 */ /* 0x000ea400000e0000 */
[C---:B------:R-:W-:Y:S01]  /*11e60*/  ISETP.GE.AND P1, PT, R6.reuse, R5, PT ;  /* 0x000000050600720c */ /* 0x040fe20003f26270 */
[C---:B------:R-:W-:Y:S01]  /*11e70*/  VIADD R10, R6.reuse, 0x10 ;  /* 0x00000010060a7836 */ /* 0x040fe20000000000 */
[----:B------:R-:W3:Y:S01]  /*11e80*/  SHFL.IDX PT, R7, R4, 0x1, 0x181f ;  /* 0x00381f0004077f89 */ /* 0x000ee200000e0000 */
[----:B------:R-:W-:-:S10]  /*11e90*/  VIADD R12, R6, 0x20 ;  /* 0x00000020060c7836 */ /* 0x000fd40000000000 */
[----:B0-----:R-:W-:-:S05]  /*11ea0*/  @!P1 IADD3 R14, P2, R29, R14, RZ ;  /* 0x0000000e1d0e9210 */ /* 0x001fca0007f5e0ff */
[----:B-1----:R-:W-:Y:S01]  /*11eb0*/  @!P1 IMAD.X R3, RZ, RZ, R2, P2 ;  /* 0x000000ffff039224 */ /* 0x002fe200010e0602 */
[-C--:B------:R-:W-:Y:S01]  /*11ec0*/  ISETP.GE.AND P2, PT, R10, R5.reuse, PT ;  /* 0x000000050a00720c */ /* 0x080fe20003f46270 */
[----:B------:R-:W-:Y:S02]  /*11ed0*/  @!P1 IMAD.MOV.U32 R2, RZ, RZ, R14 ;  /* 0x000000ffff029224 */ /* 0x000fe400078e000e */
[----:B------:R-:W0:Y:S04]  /*11ee0*/  SHFL.IDX PT, R14, R0, 0x2, 0x181f ;  /* 0x00581f00000e7f89 */ /* 0x000e2800000e0000 */
[----:B------:R1:W-:Y:S01]  /*11ef0*/  @!P1 LDGSTS.E.BYPASS.LTC128B.128 [R28+0x14400], desc[UR50][R2.64], !P0 ;  /* 0x14400000021c9fae */ /* 0x0003e2000c101d72 */
[----:B------:R-:W-:Y:S02]  /*11f00*/  ISETP.GE.AND P1, PT, R12, R5, PT ;  /* 0x000000050c00720c */ /* 0x000fe40003f26270 */
[----:B------:R-:W-:-:S03]  /*11f10*/  IADD3 R12, R6, 0x30, RZ ;  /* 0x00000030060c7810 */ /* 0x000fc60007ffe0ff */
        /* <DEDUP_REMOVED lines=30> */
[----:B------:R-:W-:-:S03]  /*12100*/  VIADD R10, R6, 0x60 ;  /* 0x00000060060a7836 */ /* 0x000fc60000000000 */
[----:B------:R-:W-:Y:S02]  /*12110*/  @!P2 IADD3.X R3, RZ, R7, RZ, P1, !PT ;  /* 0x00000007ff03a210 */ /* 0x000fe40000ffe4ff */
        /* <DEDUP_REMOVED lines=9> */
.L_x_2706:
        /* <DEDUP_REMOVED lines=17> */
.L_x_2707:
[----:B------:R-:W-:Y:S01]  /*122c0*/  UIADD3 UR4, UR49, -0x2, URZ ;  /* 0xfffffffe31047890 */ /* 0x000fe2000fffe03f */
[----:B------:R-:W-:-:S03]  /*122d0*/  IMAD.MOV.U32 R30, RZ, RZ, 0x1 ;  /* 0x00000001ff1e7424 */ /* 0x000fc600078e00ff */
[----:B------:R-:W-:-:S06]  /*122e0*/  UISETP.GE.AND UP0, UPT, UR4, UR48, UPT ;  /* 0x000000300400728c */ /* 0x000fcc000bf06270 */
[----:B------:R-:W-:-:S13]  /*122f0*/  PLOP3.LUT P0, PT, PT, PT, UP0, 0x80, 0x0 ;  /* 0x000000000000781c */ /* 0x000fda0003f0f008 */
[----:B------:R-:W-:Y:S05]  /*12300*/  @!P0 BRA `(.L_x_2605) ;  /* 0x00000018000c8947 */ /* 0x000fea0003800000 */
[----:B------:R-:W-:Y:S01]  /*12310*/  UIADD3 UR4, UR42, 0x1, URZ ;  /* 0x000000012a047890 */ /* 0x000fe2000fffe03f */
[----:B------:R-:W-:Y:S01]  /*12320*/  IADD3 R18, R29, R18, R25 ;  /* 0x000000121d127210 */ /* 0x000fe20007ffe019 */
[----:B------:R-:W-:Y:S01]  /*12330*/  ULOP3.LUT UR5, URZ, UR43, URZ, 0x33, !UPT ;  /* 0x0000002b3f057292 */ /* 0x000fe2000f8e333f */
[----:B0-----:R-:W-:Y:S01]  /*12340*/  LOP3.LUT R0, RZ, UR41, RZ, 0x33, !PT ;  /* 0x00000029ff007c12 */ /* 0x001fe2000f8e33ff */
[----:B------:R-:W-:Y:S01]  /*12350*/  UIMAD UR4, UR4, UR37, URZ ;  /* 0x00000025040472a4 */ /* 0x000fe2000f8e023f */
[----:B------:R-:W-:Y:S01]  /*12360*/  IADD3 R18, R18, -0x1e0, RZ ;  /* 0xfffffe2012127810 */ /* 0x000fe20007ffe0ff */
[----:B------:R-:W-:Y:S02]  /*12370*/  IMAD.MOV.U32 R21, RZ, RZ, 0x1 ;  /* 0x00000001ff157424 */ /* 0x000fe400078e00ff */
[----:B------:R-:W-:Y:S02]  /*12380*/  IMAD.MOV.U32 R20, RZ, RZ, RZ ;  /* 0x000000ffff147224 */ /* 0x000fe400078e00ff */
[----:B------:R-:W-:-:S04]  /*12390*/  LOP3.LUT R3, RZ, UR4, RZ, 0x33, !PT ;  /* 0x00000004ff037c12 */ /* 0x000fc8000f8e33ff */
[----:B------:R-:W-:-:S04]  /*123a0*/  VIMNMX3 R3, R0, UR5, R3, !PT ;  /* 0x0000000500037c0f */ /* 0x000fc8000f800103 */
[C---:B------:R-:W-:Y:S01]  /*123b0*/  IADD3 R32, -R3.reuse, -0x2, RZ ;  /* 0xfffffffe03207810 */ /* 0x040fe20007ffe1ff */
[----:B------:R-:W-:-:S07]  /*123c0*/  IMAD R0, R3, -0xa0, R18 ;  /* 0xffffff6003007824 */ /* 0x000fce00078e0212 */
.L_x_2620:
        /* <DEDUP_REMOVED lines=28> */
[----:B------:R-:W-:Y:S02]  /*12590*/  LEA R6, P0, R4, UR4, 0x2 ;  /* 0x0000000404067c11 */ /* 0x000fe4000f8010ff */
[----:B------:R-:W-:-:S02]  /*125a0*/  @!P1 IADD3 R3, R9, R3, RZ ;  /* 0x0000000309039210 */ /* 0x000fc40007ffe0ff */
        /* <DEDUP_REMOVED lines=19> */
.L_x_2606:
[----:B------:R-:W-:Y:S02]  /*126e0*/  LEA R3, R2, UR44, 0x3 ;  /* 0x0000002c02037c11 */ /* 0x000fe4000f8e18ff */
[----:B------:R-:W-:-:S04]  /*126f0*/  SHF.L.U32 R25, R30, 0x1f, RZ ;  /* 0x0000001f1e197819 */ /* 0x000fc800000006ff */
[----:B------:R-:W0:Y:S02]  /*12700*/  SYNCS.PHASECHK.TRANS64.TRYWAIT P1, [R3+URZ+0x22880], R25 ;  /* 0x02288019030075a7 */ /* 0x000e24000802017f */
[----:B0-----:R-:W-:Y:S05]  /*12710*/  @!P1 BRA `(.L_x_2607) ;  /* 0x00000044002c9947 */ /* 0x001fea0003800000 */
.L_x_2708:
        /* <DEDUP_REMOVED lines=20> */
[----:B------:R-:W-:-:S02]  /*12860*/  IMAD.IADD R5, R5, 0x1, R11 ;  /* 0x0000000105057824 */ /* 0x000fc400078e020b */
[----:B------:R-:W-:Y:S02]  /*12870*/  IMAD R12, R24, UR4, RZ ;  /* 0x00000004180c7c24 */ /* 0x000fe4000f8e02ff */
[----:B------:R-:W-:Y:S02]  /*12880*/  IMAD R11, R26, UR4, RZ ;  /* 0x000000041a0b7c24 */ /* 0x000fe4000f8e02ff */
[C---:B------:R-:W-:Y:S02]  /*12890*/  IMAD R12, R9.reuse, UR5, R12 ;  /* 0x00000005090c7c24 */ /* 0x040fe4000f8e020c */
[----:B------:R-:W-:-:S04]  /*128a0*/  IMAD.WIDE.U32 R6, R9, UR4, R6 ;  /* 0x0000000409067c25 */ /* 0x000fc8000f8e0006 */
[C---:B------:R-:W-:Y:S01]  /*128b0*/  IMAD R11, R8.reuse, UR5, R11 ;  /* 0x00000005080b7c24 */ /* 0x040fe2000f8e020b */
        /* <DEDUP_REMOVED lines=65> */
.L_x_2730:
        /* <DEDUP_REMOVED lines=16> */
.L_x_2609:
[----:B------:R1:W-:Y:S01]  /*12dd0*/  SYNCS.ARRIVE.TRANS64.A1T0 RZ, [R3+URZ+0x22870], RZ ;  /* 0x022870ff03ff79a7 */ /* 0x0003e2000810003f */
[----:B------:R-:W-:Y:S05]  /*12de0*/  @!P2 BRA `(.L_x_2610) ;  /* 0x000000000004a947 */ /* 0x000fea0003800000 */
[----:B------:R-:W-:Y:S01]  /*12df0*/  BPT.TRAP 0x1 ;  /* 0x000000040000795c */ /* 0x000fe20000300000 */
.L_x_2610:
[----:B------:R-:W2:Y:S02]  /*12e00*/  SYNCS.PHASECHK.TRANS64.TRYWAIT P1, [R3+URZ+0x22840], R25 ;  /* 0x02284019030075a7 */ /* 0x000ea4000802017f */
[----:B--2---:R-:W-:Y:S05]  /*12e10*/  @!P1 BRA `(.L_x_2611) ;  /* 0x0000004800389947 */ /* 0x004fea0003800000 */
.L_x_2731:
        /* <DEDUP_REMOVED lines=54> */
[----:B------:R-:W5:Y:S02]  /*13180*/  SHFL.IDX PT, R18, R6, 0x4, 0x181f ;  /* 0x00981f0006127f89 */ /* 0x000f6400000e0000 */
[----:B------:R-:W-:Y:S02]  /*13190*/  IADD3.X R5, RZ, R16, RZ, P1, !PT ;  /* 0x00000010ff057210 */ /* 0x000fe40000ffe4ff */
        /* <DEDUP_REMOVED lines=28> */
.L_x_2753:
        /* <DEDUP_REMOVED lines=16> */
.L_x_2613:
[----:B------:R-:W-:Y:S01]  /*13460*/  IMAD.U32 R4, RZ, RZ, UR36 ;  /* 0x00000024ff047e24 */ /* 0x000fe2000f8e00ff */
[----:B------:R0:W-:Y:S04]  /*13470*/  SYNCS.ARRIVE.TRANS64.A1T0 RZ, [R3+URZ+0x22830], RZ ;  /* 0x022830ff03ff79a7 */ /* 0x0001e8000810003f */
[----:B------:R-:W-:-:S04]  /*13480*/  LOP3.LUT R4, R4, 0x1, RZ, 0xfc, !PT ;  /* 0x0000000104047812 */ /* 0x000fc800078efcff */
[----:B------:R-:W-:-:S13]  /*13490*/  ISETP.NE.AND P1, PT, R4, 0x3, PT ;  /* 0x000000030400780c */ /* 0x000fda0003f25270 */
[----:B0-----:R-:W-:Y:S05]  /*134a0*/  @!P1 BRA `(.L_x_2614) ;  /* 0x0000000000049947 */ /* 0x001fea0003800000 */
[----:B------:R-:W-:Y:S01]  /*134b0*/  BPT.TRAP 0x1 ;  /* 0x000000040000795c */ /* 0x000fe20000300000 */
.L_x_2614:
[----:B-12---:R-:W-:Y:S02]  /*134c0*/  LOP3.LUT R3, R21, 0x1, RZ, 0x3c, !PT ;  /* 0x0000000115037812 */ /* 0x006fe400078e3cff */
[----:B------:R-:W-:Y:S02]  /*134d0*/  LEA R6, R20, UR44, 0x3 ;  /* 0x0000002c14067c11 */ /* 0x000fe4000f8e18ff */
[----:B------:R-:W-:-:S04]  /*134e0*/  SHF.L.U32 R3, R3, 0x1f, RZ ;  /* 0x0000001f03037819 */ /* 0x000fc800000006ff */
[----:B------:R-:W0:Y:S02]  /*134f0*/  SYNCS.PHASECHK.TRANS64.TRYWAIT P2, [R6+URZ+0x22870], R3 ;  /* 0x02287003060075a7 */ /* 0x000e24000804017f */
[----:B0-----:R-:W-:Y:S05]  /*13500*/  @!P2 BRA `(.L_x_2615) ;  /* 0x0000004c0034a947 */ /* 0x001fea0003800000 */
.L_x_2754:
[----:B------:R-:W-:-:S06]  /*13510*/  ULOP3.LUT UR4, UR36, 0x2, URZ, 0xfc, !UPT ;  /* 0x0000000224047892 */ /* 0x000fcc000f8efc3f */
[----:B------:R-:W-:-:S05]  /*13520*/  IMAD.U32 R4, RZ, RZ, UR4 ;  /* 0x00000004ff047e24 */ /* 0x000fca000f8e00ff */
[----:B------:R-:W-:-:S13]  /*13530*/  ISETP.NE.AND P2, PT, R4, 0x3, PT ;  /* 0x000000030400780c */ /* 0x000fda0003f45270 */
[----:B------:R-:W-:Y:S05]  /*13540*/  @!P2 BRA `(.L_x_2616) ;  /* 0x000000000004a947 */ /* 0x000fea0003800000 */
[----:B------:R-:W-:Y:S01]  /*13550*/  BPT.TRAP 0x1 ;  /* 0x000000040000795c */ /* 0x000fe20000300000 */
.L_x_2616:
[----:B------:R-:W-:Y:S01]  /*13560*/  SHF.L.U32 R5, R21, 0x1f, RZ ;  /* 0x0000001f15057819 */ /* 0x000fe200000006ff */
[----:B0-----:R-:W-:-:S03]  /*13570*/  IMAD R3, R20, 0x5000, RZ ;  /* 0x0000500014037824 */ /* 0x001fc600078e02ff */
[----:B------:R-:W0:Y:S02]  /*13580*/  SYNCS.PHASECHK.TRANS64.TRYWAIT P2, [R6+URZ+0x22860], R5 ;  /* 0x02286005060075a7 */ /* 0x000e24000804017f */
[----:B------:R-:W-:Y:S01]  /*13590*/  LOP3.LUT R4, R3, R37, RZ, 0xfc, !PT ;  /* 0x0000002503047212 */ /* 0x000fe200078efcff */
[----:B0-----:R-:W-:Y:S06]  /*135a0*/  @!P2 BRA `(.L_x_2617) ;  /* 0x0000004c0020a947 */ /* 0x001fec0003800000 */
.L_x_2755:
        /* <DEDUP_REMOVED lines=76> */
.L_x_2618:
[----:B-1----:R1:W-:Y:S01]  /*13a70*/  SYNCS.ARRIVE.TRANS64.A1T0 RZ, [R6+URZ+0x22850], RZ ;  /* 0x022850ff06ff79a7 */ /* 0x0023e2000810003f */
[----:B------:R-:W-:Y:S06]  /*13a80*/  BAR.SYNC.DEFER_BLOCKING 0x2, 0x80 ;  /* 0x0082000000007b1d */ /* 0x000fec0000010000 */
[----:B------:R-:W-:Y:S05]  /*13a90*/  @!P1 BRA `(.L_x_2619) ;  /* 0x0000000000049947 */ /* 0x000fea0003800000 */
[----:B------:R-:W-:Y:S01]  /*13aa0*/  BPT.TRAP 0x1 ;  /* 0x000000040000795c */ /* 0x000fe20000300000 */
.L_x_2619:
        /* <DEDUP_REMOVED lines=9> */
.L_x_2605:
[----:B------:R-:W-:-:S07]  /*13b40*/  IMAD.MOV.U32 R2, RZ, RZ, RZ ;  /* 0x000000ffff027224 */ /* 0x000fce00078e00ff */
.L_x_2621:
[----:B------:R-:W-:-:S06]  /*13b50*/  ULOP3.LUT UR4, UR36, 0x1, URZ, 0xfc, !UPT ;  /* 0x0000000124047892 */ /* 0x000fcc000f8efc3f */
[----:B0-----:R-:W-:-:S05]  /*13b60*/  IMAD.U32 R0, RZ, RZ, UR4 ;  /* 0x00000004ff007e24 */ /* 0x001fca000f8e00ff */
[----:B------:R-:W-:-:S13]  /*13b70*/  ISETP.NE.AND P1, PT, R0, 0x3, PT ;  /* 0x000000030000780c */ /* 0x000fda0003f25270 */
[----:B------:R-:W-:Y:S05]  /*13b80*/  @!P1 BRA `(.L_x_2622) ;  /* 0x0000000000049947 */ /* 0x000fea0003800000 */
[----:B------:R-:W-:Y:S01]  /*13b90*/  BPT.TRAP 0x1 ;  /* 0x000000040000795c */ /* 0x000fe20000300000 */
.L_x_2622:
[----:B------:R-:W-:Y:S01]  /*13ba0*/  LOP3.LUT R0, R30, 0x1, RZ, 0x3c, !PT ;  /* 0x000000011e007812 */ /* 0x000fe200078e3cff */
[----:B------:R-:W-:Y:S01]  /*13bb0*/  BSSY B0, `(.L_x_2623) ;  /* 0x0000005000007945 */ /* 0x000fe20003800000 */
[----:B------:R-:W-:Y:S02]  /*13bc0*/  LEA R3, R2, UR44, 0x3 ;  /* 0x0000002c02037c11 */ /* 0x000fe4000f8e18ff */
[----:B------:R-:W-:-:S04]  /*13bd0*/  SHF.L.U32 R0, R0, 0x1f, RZ ;  /* 0x0000001f00007819 */ /* 0x000fc800000006ff */
[----:B------:R-:W0:Y:S02]  /*13be0*/  SYNCS.PHASECHK.TRANS64.TRYWAIT P0, [R3+URZ+0x22870], R0 ;  /* 0x02287000030075a7 */ /* 0x000e24000800017f */
[----:B0-----:R-:W-:Y:S05]  /*13bf0*/  @!P0 BRA `(.L_x_2624) ;  /* 0x0000004400a08947 */ /* 0x001fea0003800000 */
.L_x_2756:
[----:B------:R-:W-:Y:S05]  /*13c00*/  BSYNC B0 ;  /* 0x0000000000007941 */ /* 0x000fea0003800000 */
.L_x_2623:
[----:B------:R-:W-:-:S06]  /*13c10*/  ULOP3.LUT UR4, UR36, 0x2, URZ, 0xfc, !UPT ;  /* 0x0000000224047892 */ /* 0x000fcc000f8efc3f */
[----:B------:R-:W-:-:S05]  /*13c20*/  IMAD.U32 R4, RZ, RZ, UR4 ;  /* 0x00000004ff047e24 */ /* 0x000fca000f8e00ff */
[----:B------:R-:W-:-:S13]  /*13c30*/  ISETP.NE.AND P0, PT, R4, 0x3, PT ;  /* 0x000000030400780c */ /* 0x000fda0003f05270 */
[----:B------:R-:W-:Y:S05]  /*13c40*/  @!P0 BRA `(.L_x_2625) ;  /* 0x0000000000048947 */ /* 0x000fea0003800000 */
[----:B------:R-:W-:Y:S01]  /*13c50*/  BPT.TRAP 0x1 ;  /* 0x000000040000795c */ /* 0x000fe20000300000 */
.L_x_2625:
        /* <DEDUP_REMOVED lines=8> */
.L_x_2757:
        /* <DEDUP_REMOVED lines=73> */
.L_x_2627:
[----:B-1----:R1:W-:Y:S01]  /*14170*/  SYNCS.ARRIVE.TRANS64.A1T0 RZ, [R3+URZ+0x22850], RZ ;  /* 0x022850ff03ff79a7 */ /* 0x0023e2000810003f */
[----:B------:R-:W-:Y:S06]  /*14180*/  BAR.SYNC.DEFER_BLOCKING 0x2, 0x80 ;  /* 0x0082000000007b1d */ /* 0x000fec0000010000 */
[----:B------:R-:W-:Y:S05]  /*14190*/  @!P1 BRA `(.L_x_2628) ;  /* 0x0000000000049947 */ /* 0x000fea0003800000 */
[----:B------:R-:W-:Y:S01]  /*141a0*/  BPT.TRAP 0x1 ;  /* 0x000000040000795c */ /* 0x000fe20000300000 */
.L_x_2628:
[----:B------:R-:W2:Y:S01]  /*141b0*/  S2R R0, SR_CgaCtaId ;  /* 0x0000000000007919 */ /* 0x000ea20000008800 */
[----:B-1----:R-:W-:-:S04]  /*141c0*/  IADD3 R3, R3, 0x22880, RZ ;  /* 0x0002288003037810 */ /* 0x002fc80007ffe0ff */
        /* <DEDUP_REMOVED lines=8> */
.L_x_2587:
[----:B0-----:R-:W0:Y:S01]  /*14250*/  S2R R4, SR_CgaCtaId ;  /* 0x0000000000047919 */ /* 0x001e220000008800 */
[----:B------:R-:W-:Y:S02]  /*14260*/  MOV R3, 0x400 ;  /* 0x0000040000037802 */ /* 0x000fe40000000f00 */
[----:B------:R-:W-:Y:S02]  /*14270*/  SHF.L.U32 R2, R2, 0x1f, RZ ;  /* 0x0000001f02027819 */ /* 0x000fe400000006ff */
[----:B0-----:R-:W-:-:S04]  /*14280*/  LEA R7, R4, R3, 0x18 ;  /* 0x0000000304077211 */ /* 0x001fc800078ec0ff */
[----:B------:R-:W0:Y:S02]  /*14290*/  SYNCS.PHASECHK.TRANS64.TRYWAIT P0, [R7+URZ+0x22820], R2 ;  /* 0x02282002070075a7 */ /* 0x000e24000800017f */
[----:B0-----:R-:W-:Y:S05]  /*142a0*/  @!P0 BRA `(.L_x_2629) ;  /* 0x00000040001c8947 */ /* 0x001fea0003800000 */
.L_x_2758:
        /* <DEDUP_REMOVED lines=13> */
.L_x_2630:
[----:B------:R-:W-:Y:S01]  /*14380*/  IMAD R5, R0, 0x8, R7 ;  /* 0x0000000800057824 */ /* 0x000fe200078e0207 */
[----:B------:R-:W-:Y:S01]  /*14390*/  SHF.L.U32 R2, R30, 0x1f, RZ ;  /* 0x0000001f1e027819 */ /* 0x000fe200000006ff */
[----:B------:R-:W-:-:S03]  /*143a0*/  VIADD R0, R0, 0x1 ;  /* 0x0000000100007836 */ /* 0x000fc60000000000 */
[----:B------:R-:W0:Y:S02]  /*143b0*/  SYNCS.PHASECHK.TRANS64.TRYWAIT P1, [R5+URZ+0x22840], R2 ;  /* 0x02284002050075a7 */ /* 0x000e24000802017f */
[----:B------:R-:W-:-:S04]  /*143c0*/  ISETP.NE.AND P2, PT, R0, 0x2, PT ;  /* 0x000000020000780c */ /* 0x000fc80003f45270 */
[----:B------:R-:W-:Y:S01]  /*143d0*/  SEL R3, RZ, 0x1, P2 ;  /* 0x00000001ff037807 */ /* 0x000fe20001000000 */
[----:B0-----:R-:W-:Y:S08]  /*143e0*/  @!P1 BRA `(.L_x_2631) ;  /* 0x0000003c00e09947 */ /* 0x001ff00003800000 */
.L_x_2759:
[----:B------:R-:W-:Y:S02]  /*143f0*/  SEL R0, R0, RZ, P2 ;  /* 0x000000ff00007207 */ /* 0x000fe40001000000 */
[----:B------:R-:W-:Y:S01]  /*14400*/  LOP3.LUT R3, R30, R3, RZ, 0x3c, !PT ;  /* 0x000000031e037212 */ /* 0x000fe200078e3cff */
[----:B------:R-:W-:Y:S06]  /*14410*/  @!P0 BRA `(.L_x_2632) ;  /* 0x0000000000048947 */ /* 0x000fec0003800000 */
[----:B------:R-:W-:Y:S01]  /*14420*/  BPT.TRAP 0x1 ;  /* 0x000000040000795c */ /* 0x000fe20000300000 */
.L_x_2632:
[----:B------:R-:W-:Y:S01]  /*14430*/  IMAD R7, R0, 0x8, R7 ;  /* 0x0000000800077824 */ /* 0x000fe200078e0207 */
[----:B------:R-:W-:-:S04]  /*14440*/  SHF.L.U32 R0, R3, 0x1f, RZ ;  /* 0x0000001f03007819 */ /* 0x000fc800000006ff */
[----:B------:R-:W1:Y:S02]  /*14450*/  SYNCS.PHASECHK.TRANS64.TRYWAIT P1, [R7+URZ+0x22840], R0 ;  /* 0x02284000070075a7 */ /* 0x000e64000802017f */
[----:B-1----:R-:W-:Y:S05]  /*14460*/  @!P1 BRA `(.L_x_2633) ;  /* 0x0000003c00d49947 */ /* 0x002fea0003800000 */
.L_x_2760:
[----:B------:R-:W-:Y:S05]  /*14470*/  @!P0 BRA `(.L_x_2634) ;  /* 0x0000000000048947 */ /* 0x000fea0003800000 */
[----:B------:R-:W-:Y:S01]  /*14480*/  BPT.TRAP 0x1 ;  /* 0x000000040000795c */ /* 0x000fe20000300000 */
.L_x_2634:
[----:B------:R-:W2:Y:S02]  /*14490*/  SYNCS.PHASECHK.TRANS64.TRYWAIT P1, [R5+URZ+0x22860], R2 ;  /* 0x02286002050075a7 */ /* 0x000ea4000802017f */
[----:B--2---:R-:W-:Y:S05]  /*144a0*/  @!P1 BRA `(.L_x_2635) ;  /* 0x0000003c00d89947 */ /* 0x004fea0003800000 */
.L_x_2761:
[----:B------:R-:W-:Y:S05]  /*144b0*/  @!P0 BRA `(.L_x_2636) ;  /* 0x0000000000048947 */ /* 0x000fea0003800000 */
[----:B------:R-:W-:Y:S01]  /*144c0*/  BPT.TRAP 0x1 ;  /* 0x000000040000795c */ /* 0x000fe20000300000 */
.L_x_2636:
[----:B------:R-:W3:Y:S02]  /*144d0*/  SYNCS.PHASECHK.TRANS64.TRYWAIT P1, [R7+URZ+0x22860], R0 ;  /* 0x02286000070075a7 */ /* 0x000ee4000802017f */
[----:B---3--:R-:W-:Y:S05]  /*144e0*/  @!P1 BRA `(.L_x_2637) ;  /* 0x0000003c00dc9947 */ /* 0x008fea0003800000 */
.L_x_2762:
[----:B------:R-:W-:Y:S05]  /*144f0*/  @!P0 BRA `(.L_x_2638) ;  /* 0x0000000000048947 */ /* 0x000fea0003800000 */
[----:B------:R-:W-:Y:S01]  /*14500*/  BPT.TRAP 0x1 ;  /* 0x000000040000795c */ /* 0x000fe20000300000 */
.L_x_2638:
[----:B------:R-:W4:Y:S02]  /*14510*/  SYNCS.PHASECHK.TRANS64.TRYWAIT P1, [R5+URZ+0x22880], R2 ;  /* 0x02288002050075a7 */ /* 0x000f24000802017f */
[----:B----4-:R-:W-:Y:S05]  /*14520*/  @!P1 BRA `(.L_x_2639) ;  /* 0x0000003c00e09947 */ /* 0x010fea0003800000 */
.L_x_2763:
[----:B------:R-:W-:Y:S05]  /*14530*/  @!P0 BRA `(.L_x_2640) ;  /* 0x0000000000048947 */ /* 0x000fea0003800000 */
[----:B------:R-:W-:Y:S01]  /*14540*/  BPT.TRAP 0x1 ;  /* 0x000000040000795c */ /* 0x000fe20000300000 */
.L_x_2640:
[----:B------:R0:W0:Y:S02]  /*14550*/  SYNCS.PHASECHK.TRANS64.TRYWAIT P0, [R7+URZ+0x22880], R0 ;  /* 0x02288000070075a7 */ /* 0x000024000800017f */
[----:B0-----:R-:W-:Y:S05]  /*14560*/  @!P0 NANOSLEEP.SYNCS 0x989680 ;  /* 0x009896800000895d */ /* 0x001fea0003900000 */
[----:B------:R-:W0:Y:S02]  /*14570*/  @!P0 SYNCS.PHASECHK.TRANS64 P0, [R7+URZ+0x22880], R0 ;  /* 0x02288000070085a7 */ /* 0x000e24000800007f */
[----:B0-----:R-:W-:Y:S05]  /*14580*/  @!P0 BRA `(.L_x_2640) ;  /* 0xfffffffc00f08947 */ /* 0x001fea000383ffff */
.L_x_2543:
[----:B------:R-:W-:Y:S05]  /*14590*/  BSYNC B6 ;  /* 0x0000000000067941 */ /* 0x000fea0003800000 */
.L_x_2540:
[----:B------:R-:W-:Y:S05]  /*145a0*/  EXIT ;  /* 0x000000000000794d */ /* 0x000fea0003800000 */
.L_x_2547:
[----:B0-----:R-:W-:-:S04]  /*145b0*/  IMAD.U32 R3, RZ, RZ, UR41 ;  /* 0x00000029ff037e24 */ /* 0x001fc8000f8e00ff */
[----:B------:R0:W1:Y:S03]  /*145c0*/  SYNCS.PHASECHK.TRANS64.TRYWAIT P0, [R3+URZ+0x22800], R6 ;  /* 0x02280006030075a7 */ /* 0x000066000800017f */
[----:B-1----:R-:W-:Y:S05]  /*145d0*/  @!P0 NANOSLEEP.SYNCS 0x989680 ;  /* 0x009896800000895d */ /* 0x002fea0003900000 */
[----:B------:R-:W1:Y:S02]  /*145e0*/  @!P0 SYNCS.PHASECHK.TRANS64 P0, [R3+URZ+0x22800], R6 ;  /* 0x02280006030085a7 */ /* 0x000e64000800007f */
[----:B-1----:R-:W-:Y:S05]  /*145f0*/  @!P0 BRA `(.L_x_2547) ;  /* 0xfffffffc00ec8947 */ /* 0x002fea000383ffff */
[----:B------:R-:W-:Y:S05]  /*14600*/  BRA `(.L_x_2641) ;  /* 0xfffffed000187947 */ /* 0x000fea000383ffff */
.L_x_2551:
[----:B--2---:R-:W-:-:S04]  /*14610*/  MOV R5, UR41 ;  /* 0x0000002900057c02 */ /* 0x004fc80008000f00 */
[----:B------:R2:W3:Y:S03]  /*14620*/  SYNCS.PHASECHK.TRANS64.TRYWAIT P1, [R5+URZ+0x22830], R6 ;  /* 0x02283006050075a7 */ /* 0x0004e6000802017f */
[----:B---3--:R-:W-:Y:S05]  /*14630*/  @!P1 NANOSLEEP.SYNCS 0x989680 ;  /* 0x009896800000995d */ /* 0x008fea0003900000 */
[----:B------:R-:W3:Y:S02]  /*14640*/  @!P1 SYNCS.PHASECHK.TRANS64 P1, [R5+URZ+0x22830], R6 ;  /* 0x02283006050095a7 */ /* 0x000ee4000802007f */
[----:B---3--:R-:W-:Y:S05]  /*14650*/  @!P1 BRA `(.L_x_2551) ;  /* 0xfffffffc00ec9947 */ /* 0x008fea000383ffff */
[----:B------:R-:W-:Y:S05]  /*14660*/  BRA `(.L_x_2550) ;  /* 0xfffffed000347947 */ /* 0x000fea000383ffff */
.L_x_2557:
[----:B-1----:R-:W-:-:S04]  /*14670*/  IMAD.U32 R11, RZ, RZ, UR6 ;  /* 0x00000006ff0b7e24 */ /* 0x002fc8000f8e00ff */
[----:B------:R1:W2:Y:S03]  /*14680*/  SYNCS.PHASECHK.TRANS64.TRYWAIT P1, [R11+URZ+0x22830], R10 ;  /* 0x0228300a0b0075a7 */ /* 0x0002a6000802017f */
[----:B--2---:R-:W-:Y:S05]  /*14690*/  @!P1 NANOSLEEP.SYNCS 0x989680 ;  /* 0x009896800000995d */ /* 0x004fea0003900000 */
[----:B------:R-:W2:Y:S02]  /*146a0*/  @!P1 SYNCS.PHASECHK.TRANS64 P1, [R11+URZ+0x22830], R10 ;  /* 0x0228300a0b0095a7 */ /* 0x000ea4000802007f */
[----:B--2---:R-:W-:Y:S05]  /*146b0*/  @!P1 BRA `(.L_x_2557) ;  /* 0xfffffffc00ec9947 */ /* 0x004fea000383ffff */
[----:B------:R-:W-:Y:S05]  /*146c0*/  BRA `(.L_x_2554) ;  /* 0xffffff0c00947947 */ /* 0x000fea000383ffff */
.L_x_2561:
[----:B-1----:R-:W-:-:S04]  /*146d0*/  IMAD.U32 R11, RZ, RZ, UR6 ;  /* 0x00000006ff0b7e24 */ /* 0x002fc8000f8e00ff */
[----:B------:R1:W2:Y:S03]  /*146e0*/  SYNCS.PHASECHK.TRANS64.TRYWAIT P1, [R11+URZ+0x22850], R10 ;  /* 0x0228500a0b0075a7 */ /* 0x0002a6000802017f */
[----:B--2---:R-:W-:Y:S05]  /*146f0*/  @!P1 NANOSLEEP.SYNCS 0x989680 ;  /* 0x009896800000995d */ /* 0x004fea0003900000 */
[----:B------:R-:W2:Y:S02]  /*14700*/  @!P1 SYNCS.PHASECHK.TRANS64 P1, [R11+URZ+0x22850], R10 ;  /* 0x0228500a0b0095a7 */ /* 0x000ea4000802007f */
[----:B--2---:R-:W-:Y:S05]  /*14710*/  @!P1 BRA `(.L_x_2561) ;  /* 0xfffffffc00ec9947 */ /* 0x004fea000383ffff */
[----:B------:R-:W-:Y:S05]  /*14720*/  BRA `(.L_x_2558) ;  /* 0xffffff1400b87947 */ /* 0x000fea000383ffff */
.L_x_2569:
[----:B-1----:R-:W-:-:S04]  /*14730*/  IMAD.U32 R10, RZ, RZ, UR6 ;  /* 0x00000006ff0a7e24 */ /* 0x002fc8000f8e00ff */
[----:B------:R1:W2:Y:S03]  /*14740*/  SYNCS.PHASECHK.TRANS64.TRYWAIT P1, [R10+URZ+0x22830], R7 ;  /* 0x022830070a0075a7 */ /* 0x0002a6000802017f */
[----:B--2---:R-:W-:Y:S05]  /*14750*/  @!P1 NANOSLEEP.SYNCS 0x989680 ;  /* 0x009896800000995d */ /* 0x004fea0003900000 */
[----:B------:R-:W2:Y:S02]  /*14760*/  @!P1 SYNCS.PHASECHK.TRANS64 P1, [R10+URZ+0x22830], R7 ;  /* 0x022830070a0095a7 */ /* 0x000ea4000802007f */
[----:B--2---:R-:W-:Y:S05]  /*14770*/  @!P1 BRA `(.L_x_2569) ;  /* 0xfffffffc00ec9947 */ /* 0x004fea000383ffff */
[----:B------:R-:W-:Y:S05]  /*14780*/  BRA `(.L_x_2566) ;  /* 0xffffff4c00247947 */ /* 0x000fea000383ffff */
.L_x_2573:
[----:B-1----:R-:W-:-:S04]  /*14790*/  IMAD.U32 R10, RZ, RZ, UR6 ;  /* 0x00000006ff0a7e24 */ /* 0x002fc8000f8e00ff */
[----:B------:R1:W2:Y:S03]  /*147a0*/  SYNCS.PHASECHK.TRANS64.TRYWAIT P1, [R10+URZ+0x22850], R7 ;  /* 0x022850070a0075a7 */ /* 0x0002a6000802017f */
[----:B--2---:R-:W-:Y:S05]  /*147b0*/  @!P1 NANOSLEEP.SYNCS 0x989680 ;  /* 0x009896800000995d */ /* 0x004fea0003900000 */
[----:B------:R-:W2:Y:S02]  /*147c0*/  @!P1 SYNCS.PHASECHK.TRANS64 P1, [R10+URZ+0x22850], R7 ;  /* 0x022850070a0095a7 */ /* 0x000ea4000802007f */
[----:B--2---:R-:W-:Y:S05]  /*147d0*/  @!P1 BRA `(.L_x_2573) ;  /* 0xfffffffc00ec9947 */ /* 0x004fea000383ffff */
[----:B------:R-:W-:Y:S05]  /*147e0*/  BRA `(.L_x_2570) ;  /* 0xffffff5400387947 */ /* 0x000fea000383ffff */
.L_x_2580:
[----:B-1----:R-:W-:-:S04]  /*147f0*/  IMAD.U32 R3, RZ, RZ, UR12 ;  /* 0x0000000cff037e24 */ /* 0x002fc8000f8e00ff */
[----:B------:R1:W3:Y:S03]  /*14800*/  SYNCS.PHASECHK.TRANS64.TRYWAIT P1, [R3+URZ+0x22850], R0 ;  /* 0x02285000030075a7 */ /* 0x0002e6000802017f */
[----:B---3--:R-:W-:Y:S05]  /*14810*/  @!P1 NANOSLEEP.SYNCS 0x989680 ;  /* 0x009896800000995d */ /* 0x008fea0003900000 */
[----:B------:R-:W3:Y:S02]  /*14820*/  @!P1 SYNCS.PHASECHK.TRANS64 P1, [R3+URZ+0x22850], R0 ;  /* 0x02285000030095a7 */ /* 0x000ee4000802007f */
[----:B---3--:R-:W-:Y:S05]  /*14830*/  @!P1 BRA `(.L_x_2580) ;  /* 0xfffffffc00ec9947 */ /* 0x008fea000383ffff */
[----:B------:R-:W-:Y:S05]  /*14840*/  BRA `(.L_x_2579) ;  /* 0xffffff7c00907947 */ /* 0x000fea000383ffff */
.L_x_2593:
[----:B------:R-:W-:Y:S01]  /*14850*/  IMAD.MOV.U32 R13, RZ, RZ, R19 ;  /* 0x000000ffff0d7224 */ /* 0x000fe200078e0013 */
[----:B------:R-:W-:Y:S01]  /*14860*/  MOV R11, 0x1f ;  /* 0x0000001f000b7802 */ /* 0x000fe20000000f00 */
[----:B------:R-:W-:Y:S02]  /*14870*/  IMAD.MOV.U32 R12, RZ, RZ, RZ ;  /* 0x000000ffff0c7224 */ /* 0x000fe400078e00ff */
[----:B------:R-:W-:-:S07]  /*14880*/  IMAD.MOV.U32 R15, RZ, RZ, -0x1 ;  /* 0xffffffffff0f7424 */ /* 0x000fce00078e00ff */
[----:B0----5:R-:W-:Y:S05]  /*14890*/  WARPSYNC.COLLECTIVE R15, `(.L_x_2642) ;  /* 0x000000000f087348 */ /* 0x021fea0003c00000 */
[----:B------:R1:W2:Y:S02]  /*148a0*/  SHFL.IDX P6, R14, R13, R12, R11 ;  /* 0x0000000c0d0e7389 */ /* 0x0002a400000c000b */
[----:B012--5:R-:W-:Y:S01]  /*148b0*/  ENDCOLLECTIVE ;  /* 0x000000000000791b */ /* 0x027fe20003800000 */
.L_x_2642:
[----:B------:R-:W-:Y:S05]  /*148c0*/  BRA `(.L_x_2643) ;  /* 0xffffffb800807947 */ /* 0x000fea000383ffff */
.L_x_2595:
[----:B0-----:R-:W-:-:S04]  /*148d0*/  IMAD.U32 R3, RZ, RZ, UR44 ;  /* 0x0000002cff037e24 */ /* 0x001fc8000f8e00ff */
[----:B------:R0:W1:Y:S03]  /*148e0*/  SYNCS.PHASECHK.TRANS64.TRYWAIT P0, [R3+URZ+0x22880], R30 ;  /* 0x0228801e030075a7 */ /* 0x000066000800017f */
[----:B-1----:R-:W-:Y:S05]  /*148f0*/  @!P0 NANOSLEEP.SYNCS 0x989680 ;  /* 0x009896800000895d */ /* 0x002fea0003900000 */
[----:B------:R-:W1:Y:S02]  /*14900*/  @!P0 SYNCS.PHASECHK.TRANS64 P0, [R3+URZ+0x22880], R30 ;  /* 0x0228801e030085a7 */ /* 0x000e64000800007f */
[----:B-1----:R-:W-:Y:S05]  /*14910*/  @!P0 BRA `(.L_x_2595) ;  /* 0xfffffffc00ec8947 */ /* 0x002fea000383ffff */
[----:B------:R-:W-:Y:S05]  /*14920*/  BRA `(.L_x_2644) ;  /* 0xffffffbc00d47947 */ /* 0x000fea000383ffff */
.L_x_2596:
        /* <DEDUP_REMOVED lines=8> */
.L_x_2646:
[----:B------:R-:W-:Y:S05]  /*149b0*/  BSYNC B0 ;  /* 0x0000000000007941 */ /* 0x000fea0003800000 */
.L_x_2645:
[----:B------:R-:W-:Y:S01]  /*149c0*/  MOV R13, R16 ;  /* 0x00000010000d7202 */ /* 0x000fe20000000f00 */
[----:B------:R-:W-:Y:S01]  /*149d0*/  IMAD.MOV.U32 R12, RZ, RZ, RZ ;  /* 0x000000ffff0c7224 */ /* 0x000fe200078e00ff */
[C---:B------:R-:W-:Y:S01]  /*149e0*/  ISETP.LT.OR P1, PT, R5.reuse, 0x1, P2 ;  /* 0x000000010500780c */ /* 0x040fe20001721670 */
[----:B------:R-:W-:Y:S01]  /*149f0*/  IMAD.MOV.U32 R11, RZ, RZ, 0x181f ;  /* 0x0000181fff0b7424 */ /* 0x000fe200078e00ff */
[----:B------:R-:W-:Y:S01]  /*14a00*/  LOP3.LUT R0, R0, 0xffffffdf, RZ, 0xc0, !PT ;  /* 0xffffffdf00007812 */ /* 0x000fe200078ec0ff */
        /* <DEDUP_REMOVED lines=8> */
.L_x_2647:
[----:B------:R-:W-:Y:S01]  /*14a90*/  ISETP.GE.AND P3, PT, R5, 0x51, PT ;  /* 0x000000510500780c */ /* 0x000fe20003f66270 */
[----:B------:R-:W-:Y:S02]  /*14aa0*/  IMAD.MOV.U32 R13, RZ, RZ, R17 ;  /* 0x000000ffff0d7224 */ /* 0x000fe400078e0011 */
[----:B------:R-:W-:Y:S01]  /*14ab0*/  IMAD.MOV.U32 R12, RZ, RZ, 0x1 ;  /* 0x00000001ff0c7424 */ /* 0x000fe200078e00ff */
[----:B------:R-:W-:-:S13]  /*14ac0*/  IADD3 R2, P0, R29, R14, RZ ;  /* 0x0000000e1d027210 */ /* 0x000fda0007f1e0ff */
[----:B------:R-:W-:Y:S05]  /*14ad0*/  WARPSYNC.COLLECTIVE R15, `(.L_x_2648) ;  /* 0x000000000f087348 */ /* 0x000fea0003c00000 */
[----:B------:R0:W1:Y:S02]  /*14ae0*/  SHFL.IDX P6, R14, R13, R12, R11 ;  /* 0x0000000c0d0e7389 */ /* 0x00006400000c000b */
[----:B01----:R-:W-:Y:S01]  /*14af0*/  ENDCOLLECTIVE ;  /* 0x000000000000791b */ /* 0x003fe20003800000 */
.L_x_2648:
[----:B------:R-:W-:-:S05]  /*14b00*/  IMAD.X R3, RZ, RZ, R3, P0 ;  /* 0x000000ffff037224 */ /* 0x000fca00000e0603 */
        /* <DEDUP_REMOVED lines=10> */
.L_x_2649:
        /* <DEDUP_REMOVED lines=9> */
.L_x_2650:
[----:B------:R-:W-:Y:S01]  /*14c40*/  @!PT LDS RZ, [RZ] ;  /* 0x00000000fffff984 */ /* 0x000fe20000000800 */
[----:B------:R-:W-:Y:S01]  /*14c50*/  @!PT LDS RZ, [RZ] ;  /* 0x00000000fffff984 */ /* 0x000fe20000000800 */
[----:B------:R-:W-:Y:S01]  /*14c60*/  @!PT LDS RZ, [RZ] ;  /* 0x00000000fffff984 */ /* 0x000fe20000000800 */
[----:B------:R0:W-:Y:S01]  /*14c70*/  LDGSTS.E.BYPASS.LTC128B.128 [R28+0xac00], desc[UR50][R2.64], !P1 ;  /* 0x0ac00000021c7fae */ /* 0x0001e2000c901d72 */
[----:B------:R-:W-:Y:S02]  /*14c80*/  ISETP.LT.OR P1, PT, R5, 0x21, P2 ;  /* 0x000000210500780c */ /* 0x000fe40001721670 */
[----:B------:R-:W-:Y:S01]  /*14c90*/  MOV R13, R16 ;  /* 0x00000010000d7202 */ /* 0x000fe20000000f00 */
[----:B------:R-:W-:-:S10]  /*14ca0*/  IMAD.MOV.U32 R23, RZ, RZ, R14 ;  /* 0x000000ffff177224 */ /* 0x000fd400078e000e */
[----:B0-----:R-:W-:Y:S05]  /*14cb0*/  WARPSYNC.COLLECTIVE R15, `(.L_x_2651) ;  /* 0x000000000f087348 */ /* 0x001fea0003c00000 */
[----:B------:R1:W2:Y:S02]  /*14cc0*/  SHFL.IDX P6, R14, R13, R12, R11 ;  /* 0x0000000c0d0e7389 */ /* 0x0002a400000c000b */
[----:B012---:R-:W-:Y:S01]  /*14cd0*/  ENDCOLLECTIVE ;  /* 0x000000000000791b */ /* 0x007fe20003800000 */
.L_x_2651:
        /* <DEDUP_REMOVED lines=8> */
.L_x_2652:
        /* <DEDUP_REMOVED lines=10> */
.L_x_2653:
        /* <DEDUP_REMOVED lines=9> */
.L_x_2654:
        /* <DEDUP_REMOVED lines=10> */
.L_x_2655:
        /* <DEDUP_REMOVED lines=8> */
.L_x_2656:
        /* <DEDUP_REMOVED lines=10> */
.L_x_2657:
[----:B------:R-:W-:Y:S02]  /*15050*/  IMAD.MOV.U32 R13, RZ, RZ, R17 ;  /* 0x000000ffff0d7224 */ /* 0x000fe400078e0011 */
[----:B------:R-:W-:Y:S02]  /*15060*/  IMAD.MOV.U32 R12, RZ, RZ, 0x6 ;  /* 0x00000006ff0c7424 */ /* 0x000fe400078e00ff */
[----:B------:R-:W-:-:S05]  /*15070*/  IMAD.MOV.U32 R11, RZ, RZ, R14 ;  /* 0x000000ffff0b7224 */ /* 0x000fca00078e000e */
[----:B------:R-:W-:Y:S02]  /*15080*/  IADD3 R2, P0, R29, R11, RZ ;  /* 0x0000000b1d027210 */ /* 0x000fe40007f1e0ff */
[----:B------:R-:W-:-:S03]  /*15090*/  MOV R11, 0x181f ;  /* 0x0000181f000b7802 */ /* 0x000fc60000000f00 */
[----:B------:R-:W-:-:S08]  /*150a0*/  IMAD.X R3, RZ, RZ, R22, P0 ;  /* 0x000000ffff037224 */ /* 0x000fd000000e0616 */
[----:B------:R-:W-:Y:S05]  /*150b0*/  WARPSYNC.COLLECTIVE R15, `(.L_x_2658) ;  /* 0x000000000f087348 */ /* 0x000fea0003c00000 */
[----:B------:R0:W1:Y:S02]  /*150c0*/  SHFL.IDX P6, R14, R13, R12, R11 ;  /* 0x0000000c0d0e7389 */ /* 0x00006400000c000b */
[----:B01----:R-:W-:Y:S01]  /*150d0*/  ENDCOLLECTIVE ;  /* 0x000000000000791b */ /* 0x003fe20003800000 */
.L_x_2658:
        /* <DEDUP_REMOVED lines=10> */
.L_x_2659:
        /* <DEDUP_REMOVED lines=8> */
.L_x_2660:
        /* <DEDUP_REMOVED lines=10> */
.L_x_2661:
        /* <DEDUP_REMOVED lines=9> */
.L_x_2662:
        /* <DEDUP_REMOVED lines=10> */
.L_x_2663:
        /* <DEDUP_REMOVED lines=8> */
.L_x_2664:
        /* <DEDUP_REMOVED lines=14> */
.L_x_2665:
        /* <DEDUP_REMOVED lines=9> */
.L_x_2599:
[----:B0-----:R-:W-:-:S04]  /*155c0*/  IMAD.U32 R3, RZ, RZ, UR44 ;  /* 0x0000002cff037e24 */ /* 0x001fc8000f8e00ff */
[----:B------:R0:W1:Y:S03]  /*155d0*/  SYNCS.PHASECHK.TRANS64.TRYWAIT P2, [R3+URZ+0x22840], R30 ;  /* 0x0228401e030075a7 */ /* 0x000066000804017f */
[----:B-1----:R-:W-:Y:S05]  /*155e0*/  @!P2 NANOSLEEP.SYNCS 0x989680 ;  /* 0x009896800000a95d */ /* 0x002fea0003900000 */
[----:B------:R-:W1:Y:S02]  /*155f0*/  @!P2 SYNCS.PHASECHK.TRANS64 P2, [R3+URZ+0x22840], R30 ;  /* 0x0228401e0300a5a7 */ /* 0x000e64000804007f */
[----:B-1----:R-:W-:Y:S05]  /*15600*/  @!P2 BRA `(.L_x_2599) ;  /* 0xfffffffc00eca947 */ /* 0x002fea000383ffff */
[----:B------:R-:W-:Y:S05]  /*15610*/  BRA `(.L_x_2667) ;  /* 0xffffffb800e07947 */ /* 0x000fea000383ffff */
.L_x_2600:
        /* <DEDUP_REMOVED lines=8> */
.L_x_2669:
[----:B------:R-:W-:Y:S05]  /*156a0*/  BSYNC B0 ;  /* 0x0000000000007941 */ /* 0x000fea0003800000 */
.L_x_2668:
        /* <DEDUP_REMOVED lines=12> */
.L_x_2670:
        /* <DEDUP_REMOVED lines=14> */
.L_x_2671:
[----:B------:R-:W-:Y:S02]  /*15850*/  IMAD.MOV.U32 R13, RZ, RZ, R7 ;  /* 0x000000ffff0d7224 */ /* 0x000fe400078e0007 */
[----:B------:R-:W-:-:S07]  /*15860*/  IMAD.MOV.U32 R10, RZ, RZ, R14 ;  /* 0x000000ffff0a7224 */ /* 0x000fce00078e000e */
[----:B------:R-:W-:Y:S05]  /*15870*/  WARPSYNC.COLLECTIVE R15, `(.L_x_2672) ;  /* 0x000000000f087348 */ /* 0x000fea0003c00000 */
[----:B------:R0:W1:Y:S02]  /*15880*/  SHFL.IDX P6, R14, R13, R12, R11 ;  /* 0x0000000c0d0e7389 */ /* 0x00006400000c000b */
[----:B01----:R-:W-:Y:S01]  /*15890*/  ENDCOLLECTIVE ;  /* 0x000000000000791b */ /* 0x003fe20003800000 */
.L_x_2672:
[----:B------:R-:W-:Y:S01]  /*158a0*/  IMAD.MOV.U32 R13, RZ, RZ, R6 ;  /* 0x000000ffff0d7224 */ /* 0x000fe200078e0006 */
[----:B------:R-:W-:Y:S02]  /*158b0*/  MOV R12, 0x2 ;  /* 0x00000002000c7802 */ /* 0x000fe40000000f00 */
        /* <DEDUP_REMOVED lines=11> */
.L_x_2673:
[----:B------:R-:W-:Y:S02]  /*15970*/  IMAD.MOV.U32 R13, RZ, RZ, R7 ;  /* 0x000000ffff0d7224 */ /* 0x000fe400078e0007 */
[----:B------:R-:W-:-:S07]  /*15980*/  IMAD.MOV.U32 R9, RZ, RZ, R14 ;  /* 0x000000ffff097224 */ /* 0x000fce00078e000e */
[----:B------:R-:W-:Y:S05]  /*15990*/  WARPSYNC.COLLECTIVE R15, `(.L_x_2674) ;  /* 0x000000000f087348 */ /* 0x000fea0003c00000 */
[----:B------:R0:W1:Y:S02]  /*159a0*/  SHFL.IDX P6, R14, R13, R12, R11 ;  /* 0x0000000c0d0e7389 */ /* 0x00006400000c000b */
[----:B01----:R-:W-:Y:S01]  /*159b0*/  ENDCOLLECTIVE ;  /* 0x000000000000791b */ /* 0x003fe20003800000 */
.L_x_2674:
        /* <DEDUP_REMOVED lines=15> */
.L_x_2675:
[----:B------:R-:W-:Y:S01]  /*15ab0*/  IMAD.MOV.U32 R13, RZ, RZ, R7 ;  /* 0x000000ffff0d7224 */ /* 0x000fe200078e0007 */
[----:B------:R-:W-:-:S07]  /*15ac0*/  MOV R8, R14 ;  /* 0x0000000e00087202 */ /* 0x000fce0000000f00 */
[----:B------:R-:W-:Y:S05]  /*15ad0*/  WARPSYNC.COLLECTIVE R15, `(.L_x_2676) ;  /* 0x000000000f087348 */ /* 0x000fea0003c00000 */
[----:B------:R0:W1:Y:S02]  /*15ae0*/  SHFL.IDX P6, R14, R13, R12, R11 ;  /* 0x0000000c0d0e7389 */ /* 0x00006400000c000b */
[----:B01----:R-:W-:Y:S01]  /*15af0*/  ENDCOLLECTIVE ;  /* 0x000000000000791b */ /* 0x003fe20003800000 */
.L_x_2676:
        /* <DEDUP_REMOVED lines=15> */
.L_x_2677:
[----:B------:R-:W-:Y:S01]  /*15bf0*/  MOV R13, R7 ;  /* 0x00000007000d7202 */ /* 0x000fe20000000f00 */
[----:B------:R-:W-:-:S07]  /*15c00*/  IMAD.MOV.U32 R8, RZ, RZ, R14 ;  /* 0x000000ffff087224 */ /* 0x000fce00078e000e */
[----:B------:R-:W-:Y:S05]  /*15c10*/  WARPSYNC.COLLECTIVE R15, `(.L_x_2678) ;  /* 0x000000000f087348 */ /* 0x000fea0003c00000 */
[----:B------:R0:W1:Y:S02]  /*15c20*/  SHFL.IDX P6, R14, R13, R12, R11 ;  /* 0x0000000c0d0e7389 */ /* 0x00006400000c000b */
[----:B01----:R-:W-:Y:S01]  /*15c30*/  ENDCOLLECTIVE ;  /* 0x000000000000791b */ /* 0x003fe20003800000 */
.L_x_2678:
[----:B------:R-:W-:Y:S02]  /*15c40*/  IMAD.MOV.U32 R13, RZ, RZ, R6 ;  /* 0x000000ffff0d7224 */ /* 0x000fe400078e0006 */
[----:B------:R-:W-:Y:S01]  /*15c50*/  IMAD.MOV.U32 R12, RZ, RZ, 0x5 ;  /* 0x00000005ff0c7424 */ /* 0x000fe200078e00ff */
[----:B------:R-:W-:-:S05]  /*15c60*/  @P4 IADD3 R14, P2, R29, R14, RZ ;  /* 0x0000000e1d0e4210 */ /* 0x000fca0007f5e0ff */
[----:B------:R-:W-:-:S08]  /*15c70*/  @P4 IMAD.MOV.U32 R2, RZ, RZ, R14 ;  /* 0x000000ffff024224 */ /* 0x000fd000078e000e */
[----:B------:R-:W-:Y:S05]  /*15c80*/  WARPSYNC.COLLECTIVE R15, `(.L_x_2679) ;  /* 0x000000000f087348 */ /* 0x000fea0003c00000 */
[----:B------:R0:W1:Y:S02]  /*15c90*/  SHFL.IDX P6, R14, R13, R12, R11 ;  /* 0x0000000c0d0e7389 */ /* 0x00006400000c000b */
[----:B01----:R-:W-:Y:S01]  /*15ca0*/  ENDCOLLECTIVE ;  /* 0x000000000000791b */ /* 0x003fe20003800000 */
.L_x_2679:
        /* <DEDUP_REMOVED lines=12> */
.L_x_2680:
        /* <DEDUP_REMOVED lines=8> */
.L_x_2681:
        /* <DEDUP_REMOVED lines=10> */
.L_x_2682:
[----:B------:R-:W-:Y:S02]  /*15e90*/  IMAD.MOV.U32 R13, RZ, RZ, R6 ;  /* 0x000000ffff0d7224 */ /* 0x000fe400078e0006 */
[----:B------:R-:W-:Y:S01]  /*15ea0*/  IMAD.MOV.U32 R12, RZ, RZ, 0x7 ;  /* 0x00000007ff0c7424 */ /* 0x000fe200078e00ff */
[----:B------:R-:W-:-:S04]  /*15eb0*/  @P4 IADD3 R14, P2, R29, R14, RZ ;  /* 0x0000000e1d0e4210 */ /* 0x000fc80007f5e0ff */
[----:B------:R-:W-:Y:S01]  /*15ec0*/  @P4 MOV R2, R14 ;  /* 0x0000000e00024202 */ /* 0x000fe20000000f00 */
[----:B------:R-:W-:-:S08]  /*15ed0*/  @P4 IMAD.X R9, RZ, RZ, R8, P2 ;  /* 0x000000ffff094224 */ /* 0x000fd000010e0608 */
[----:B------:R-:W-:Y:S05]  /*15ee0*/  WARPSYNC.COLLECTIVE R15, `(.L_x_2683) ;  /* 0x000000000f087348 */ /* 0x000fea0003c00000 */
[----:B------:R0:W1:Y:S02]  /*15ef0*/  SHFL.IDX P6, R14, R13, R12, R11 ;  /* 0x0000000c0d0e7389 */ /* 0x00006400000c000b */
[----:B01----:R-:W-:Y:S01]  /*15f00*/  ENDCOLLECTIVE ;  /* 0x000000000000791b */ /* 0x003fe20003800000 */
.L_x_2683:
        /* <DEDUP_REMOVED lines=10> */
.L_x_2684:
[----:B------:R-:W-:Y:S02]  /*15fb0*/  IMAD.MOV.U32 R13, RZ, RZ, R4 ;  /* 0x000000ffff0d7224 */ /* 0x000fe400078e0004 */
[----:B------:R-:W-:Y:S01]  /*15fc0*/  IMAD.MOV.U32 R12, RZ, RZ, RZ ;  /* 0x000000ffff0c7224 */ /* 0x000fe200078e00ff */
[----:B------:R-:W-:-:S13]  /*15fd0*/  @P0 IADD3 R9, P2, R29, R14, RZ ;  /* 0x0000000e1d090210 */ /* 0x000fda0007f5e0ff */
[----:B------:R-:W-:Y:S05]  /*15fe0*/  WARPSYNC.COLLECTIVE R15, `(.L_x_2685) ;  /* 0x000000000f087348 */ /* 0x000fea0003c00000 */
[----:B------:R0:W1:Y:S02]  /*15ff0*/  SHFL.IDX P6, R14, R13, R12, R11 ;  /* 0x0000000c0d0e7389 */ /* 0x00006400000c000b */
[----:B01----:R-:W-:Y:S01]  /*16000*/  ENDCOLLECTIVE ;  /* 0x000000000000791b */ /* 0x003fe20003800000 */
.L_x_2685:
[----:B------:R-:W-:Y:S02]  /*16010*/  @P0 IMAD.X R10, RZ, RZ, R8, P2 ;  /* 0x000000ffff0a0224 */ /* 0x000fe400010e0608 */
[----:B------:R-:W-:-:S03]  /*16020*/  @P0 IMAD.MOV.U32 R2, RZ, RZ, R9 ;  /* 0x000000ffff020224 */ /* 0x000fc600078e0009 */
        /* <DEDUP_REMOVED lines=10> */
.L_x_2686:
[----:B------:R-:W-:Y:S01]  /*160d0*/  MOV R13, R4 ;  /* 0x00000004000d7202 */ /* 0x000fe20000000f00 */
[----:B------:R-:W-:Y:S01]  /*160e0*/  IMAD.MOV.U32 R12, RZ, RZ, 0x1 ;  /* 0x00000001ff0c7424 */ /* 0x000fe200078e00ff */
[----:B------:R-:W-:-:S13]  /*160f0*/  @P1 IADD3 R9, P0, R29, R14, RZ ;  /* 0x0000000e1d091210 */ /* 0x000fda0007f1e0ff */
[----:B------:R-:W-:Y:S05]  /*16100*/  WARPSYNC.COLLECTIVE R15, `(.L_x_2687) ;  /* 0x000000000f087348 */ /* 0x000fea0003c00000 */
[----:B------:R0:W1:Y:S02]  /*16110*/  SHFL.IDX P6, R14, R13, R12, R11 ;  /* 0x0000000c0d0e7389 */ /* 0x00006400000c000b */
[----:B01----:R-:W-:Y:S01]  /*16120*/  ENDCOLLECTIVE ;  /* 0x000000000000791b */ /* 0x003fe20003800000 */
.L_x_2687:
        /* <DEDUP_REMOVED lines=12> */
.L_x_2688:
[----:B------:R-:W-:Y:S05]  /*161f0*/  BRA `(.L_x_2689) ;  /* 0xffffffb400a07947 */ /* 0x000fea000383ffff */
.L_x_2603:
[----:B------:R-:W-:Y:S02]  /*16200*/  IMAD.MOV.U32 R13, RZ, RZ, R4 ;  /* 0x000000ffff0d7224 */ /* 0x000fe400078e0004 */
[----:B------:R-:W-:Y:S02]  /*16210*/  IMAD.MOV.U32 R12, RZ, RZ, RZ ;  /* 0x000000ffff0c7224 */ /* 0x000fe400078e00ff */
[----:B------:R-:W-:Y:S02]  /*16220*/  IMAD.MOV.U32 R11, RZ, RZ, 0x181f ;  /* 0x0000181fff0b7424 */ /* 0x000fe400078e00ff */
[----:B------:R-:W-:Y:S02]  /*16230*/  IMAD.MOV.U32 R15, RZ, RZ, -0x1 ;  /* 0xffffffffff0f7424 */ /* 0x000fe400078e00ff */
[----:B------:R-:W-:-:S07]  /*16240*/  IMAD.U32 R6, RZ, RZ, UR46 ;  /* 0x0000002eff067e24 */ /* 0x000fce000f8e00ff */
[----:B------:R-:W-:Y:S05]  /*16250*/  WARPSYNC.COLLECTIVE R15, `(.L_x_2690) ;  /* 0x000000000f087348 */ /* 0x000fea0003c00000 */
[----:B------:R0:W1:Y:S02]  /*16260*/  SHFL.IDX P6, R14, R13, R12, R11 ;  /* 0x0000000c0d0e7389 */ /* 0x00006400000c000b */
[----:B01----:R-:W-:Y:S01]  /*16270*/  ENDCOLLECTIVE ;  /* 0x000000000000791b */ /* 0x003fe20003800000 */
.L_x_2690:
[----:B------:R-:W-:-:S04]  /*16280*/  IMAD R6, R6, 0x80, R25 ;  /* 0x0000008006067824 */ /* 0x000fc800078e0219 */
[----:B------:R-:W-:Y:S02]  /*16290*/  VIADD R8, R6, 0x10 ;  /* 0x0000001006087836 */ /* 0x000fe40000000000 */
[----:B------:R-:W-:Y:S01]  /*162a0*/  IMAD.MOV.U32 R13, RZ, RZ, R0 ;  /* 0x000000ffff0d7224 */ /* 0x000fe200078e0000 */
[----:B------:R-:W-:-:S07]  /*162b0*/  MOV R2, R14 ;  /* 0x0000000e00027202 */ /* 0x000fce0000000f00 */
[----:B------:R-:W-:Y:S05]  /*162c0*/  WARPSYNC.COLLECTIVE R15, `(.L_x_2691) ;  /* 0x000000000f087348 */ /* 0x000fea0003c00000 */
[----:B------:R0:W1:Y:S02]  /*162d0*/  SHFL.IDX P6, R14, R13, R12, R11 ;  /* 0x0000000c0d0e7389 */ /* 0x00006400000c000b */
[----:B01----:R-:W-:Y:S01]  /*162e0*/  ENDCOLLECTIVE ;  /* 0x000000000000791b */ /* 0x003fe20003800000 */
.L_x_2691:
[----:B------:R-:W-:Y:S02]  /*162f0*/  ULDC UR4, c[0x0][0x288] ;  /* 0x0000a20000047ab9 */ /* 0x000fe40000000800 */
[----:B------:R-:W-:-:S05]  /*16300*/  IMAD R5, R5, UR4, RZ ;  /* 0x0000000405057c24 */ /* 0x000fca000f8e02ff */
[----:B------:R-:W-:Y:S01]  /*16310*/  ISETP.GE.AND P1, PT, R6, R5, PT ;  /* 0x000000050600720c */ /* 0x000fe20003f26270 */
[----:B------:R-:W-:Y:S01]  /*16320*/  IMAD.MOV.U32 R13, RZ, RZ, R4 ;  /* 0x000000ffff0d7224 */ /* 0x000fe200078e0004 */
[----:B------:R-:W-:-:S11]  /*16330*/  MOV R12, 0x1 ;  /* 0x00000001000c7802 */ /* 0x000fd60000000f00 */
[----:B------:R-:W-:-:S05]  /*16340*/  @!P1 IADD3 R14, P2, R29, R14, RZ ;  /* 0x0000000e1d0e9210 */ /* 0x000fca0007f5e0ff */
[----:B------:R-:W-:Y:S02]  /*16350*/  @!P1 IMAD.X R3, RZ, RZ, R2, P2 ;  /* 0x000000ffff039224 */ /* 0x000fe400010e0602 */
[----:B------:R-:W-:-:S07]  /*16360*/  @!P1 IMAD.MOV.U32 R2, RZ, RZ, R14 ;  /* 0x000000ffff029224 */ /* 0x000fce00078e000e */
[----:B------:R-:W-:Y:S05]  /*16370*/  WARPSYNC.COLLECTIVE R15, `(.L_x_2692) ;  /* 0x000000000f087348 */ /* 0x000fea0003c00000 */
[----:B------:R0:W1:Y:S02]  /*16380*/  SHFL.IDX P6, R14, R13, R12, R11 ;  /* 0x0000000c0d0e7389 */ /* 0x00006400000c000b */
[----:B01----:R-:W-:Y:S01]  /*16390*/  ENDCOLLECTIVE ;  /* 0x000000000000791b */ /* 0x003fe20003800000 */
.L_x_2692:
        /* <DEDUP_REMOVED lines=10> */
.L_x_2693:
[----:B------:R-:W-:Y:S01]  /*16440*/  MOV R13, R4 ;  /* 0x00000004000d7202 */ /* 0x000fe20000000f00 */
[----:B------:R-:W-:Y:S02]  /*16450*/  IMAD.MOV.U32 R12, RZ, RZ, 0x2 ;  /* 0x00000002ff0c7424 */ /* 0x000fe400078e00ff */
[----:B------:R-:W-:-:S07]  /*16460*/  IMAD.MOV.U32 R8, RZ, RZ, R14 ;  /* 0x000000ffff087224 */ /* 0x000fce00078e000e */
[----:B------:R-:W-:Y:S05]  /*16470*/  WARPSYNC.COLLECTIVE R15, `(.L_x_2694) ;  /* 0x000000000f087348 */ /* 0x000fea0003c00000 */
[----:B------:R0:W1:Y:S02]  /*16480*/  SHFL.IDX P6, R14, R13, R12, R11 ;  /* 0x0000000c0d0e7389 */ /* 0x00006400000c000b */
[----:B01----:R-:W-:Y:S01]  /*16490*/  ENDCOLLECTIVE ;  /* 0x000000000000791b */ /* 0x003fe20003800000 */
.L_x_2694:
        /* <DEDUP_REMOVED lines=15> */
.L_x_2695:
[----:B------:R-:W-:Y:S01]  /*16590*/  IMAD.MOV.U32 R13, RZ, RZ, R4 ;  /* 0x000000ffff0d7224 */ /* 0x000fe200078e0004 */
[----:B------:R-:W-:Y:S02]  /*165a0*/  MOV R12, 0x3 ;  /* 0x00000003000c7802 */ /* 0x000fe40000000f00 */
[----:B------:R-:W-:-:S05]  /*165b0*/  @!P1 IADD3 R14, P2, R29, R14, RZ ;  /* 0x0000000e1d0e9210 */ /* 0x000fca0007f5e0ff */
[----:B------:R-:W-:-:S08]  /*165c0*/  @!P1 IMAD.MOV.U32 R2, RZ, RZ, R14 ;  /* 0x000000ffff029224 */ /* 0x000fd000078e000e */
[----:B------:R-:W-:Y:S05]  /*165d0*/  WARPSYNC.COLLECTIVE R15, `(.L_x_2696) ;  /* 0x000000000f087348 */ /* 0x000fea0003c00000 */
[----:B------:R0:W1:Y:S02]  /*165e0*/  SHFL.IDX P6, R14, R13, R12, R11 ;  /* 0x0000000c0d0e7389 */ /* 0x00006400000c000b */
[----:B01----:R-:W-:Y:S01]  /*165f0*/  ENDCOLLECTIVE ;  /* 0x000000000000791b */ /* 0x003fe20003800000 */
.L_x_2696:
        /* <DEDUP_REMOVED lines=13> */
.L_x_2697:
[----:B------:R-:W-:Y:S02]  /*166d0*/  IMAD.MOV.U32 R13, RZ, RZ, R4 ;  /* 0x000000ffff0d7224 */ /* 0x000fe400078e0004 */
[----:B------:R-:W-:Y:S02]  /*166e0*/  IMAD.MOV.U32 R12, RZ, RZ, 0x4 ;  /* 0x00000004ff0c7424 */ /* 0x000fe400078e00ff */
[----:B------:R-:W-:-:S07]  /*166f0*/  IMAD.MOV.U32 R10, RZ, RZ, R14 ;  /* 0x000000ffff0a7224 */ /* 0x000fce00078e000e */
[----:B------:R-:W-:Y:S05]  /*16700*/  WARPSYNC.COLLECTIVE R15, `(.L_x_2698) ;  /* 0x000000000f087348 */ /* 0x000fea0003c00000 */
[----:B------:R0:W1:Y:S02]  /*16710*/  SHFL.IDX P6, R14, R13, R12, R11 ;  /* 0x0000000c0d0e7389 */ /* 0x00006400000c000b */
[----:B01----:R-:W-:Y:S01]  /*16720*/  ENDCOLLECTIVE ;  /* 0x000000000000791b */ /* 0x003fe20003800000 */
.L_x_2698:
[----:B------:R-:W-:-:S05]  /*16730*/  @!P2 IADD3 R2, P1, R29, R10, RZ ;  /* 0x0000000a1d02a210 */ /* 0x000fca0007f3e0ff */
[----:B------:R-:W-:Y:S01]  /*16740*/  @!P2 IMAD.X R3, RZ, RZ, R7, P1 ;  /* 0x000000ffff03a224 */ /* 0x000fe200008e0607 */
[----:B------:R-:W-:-:S04]  /*16750*/  ISETP.GE.AND P1, PT, R8, R5, PT ;  /* 0x000000050800720c */ /* 0x000fc80003f26270 */
        /* <DEDUP_REMOVED lines=9> */
.L_x_2699:
[----:B------:R-:W-:Y:S02]  /*167f0*/  IMAD.MOV.U32 R13, RZ, RZ, R4 ;  /* 0x000000ffff0d7224 */ /* 0x000fe400078e0004 */
[----:B------:R-:W-:Y:S01]  /*16800*/  IMAD.MOV.U32 R12, RZ, RZ, 0x5 ;  /* 0x00000005ff0c7424 */ /* 0x000fe200078e00ff */
[----:B------:R-:W-:-:S13]  /*16810*/  @!P1 IADD3 R2, P2, R29, R14, RZ ;  /* 0x0000000e1d029210 */ /* 0x000fda0007f5e0ff */
[----:B------:R-:W-:Y:S05]  /*16820*/  WARPSYNC.COLLECTIVE R15, `(.L_x_2700) ;  /* 0x000000000f087348 */ /* 0x000fea0003c00000 */
[----:B------:R0:W1:Y:S02]  /*16830*/  SHFL.IDX P6, R14, R13, R12, R11 ;  /* 0x0000000c0d0e7389 */ /* 0x00006400000c000b */
[----:B01----:R-:W-:Y:S01]  /*16840*/  ENDCOLLECTIVE ;  /* 0x000000000000791b */ /* 0x003fe20003800000 */
.L_x_2700:
        /* <DEDUP_REMOVED lines=12> */
.L_x_2701:
[----:B------:R-:W-:Y:S02]  /*16910*/  IMAD.MOV.U32 R13, RZ, RZ, R4 ;  /* 0x000000ffff0d7224 */ /* 0x000fe400078e0004 */
[----:B------:R-:W-:Y:S01]  /*16920*/  IMAD.MOV.U32 R12, RZ, RZ, 0x6 ;  /* 0x00000006ff0c7424 */ /* 0x000fe200078e00ff */
[----:B------:R-:W-:-:S07]  /*16930*/  MOV R10, R14 ;  /* 0x0000000e000a7202 */ /* 0x000fce0000000f00 */
[----:B------:R-:W-:Y:S05]  /*16940*/  WARPSYNC.COLLECTIVE R15, `(.L_x_2702) ;  /* 0x000000000f087348 */ /* 0x000fea0003c00000 */
[----:B------:R0:W1:Y:S02]  /*16950*/  SHFL.IDX P6, R14, R13, R12, R11 ;  /* 0x0000000c0d0e7389 */ /* 0x00006400000c000b */
[----:B01----:R-:W-:Y:S01]  /*16960*/  ENDCOLLECTIVE ;  /* 0x000000000000791b */ /* 0x003fe20003800000 */
.L_x_2702:
        /* <DEDUP_REMOVED lines=11> */
.L_x_2703:
        /* <DEDUP_REMOVED lines=8> */
.L_x_2704:
[----:B------:R-:W-:Y:S01]  /*16aa0*/  @!P1 MOV R2, R9 ;  /* 0x0000000900029202 */ /* 0x000fe20000000f00 */
[----:B------:R-:W-:-:S04]  /*16ab0*/  @!P1 IMAD.X R8, RZ, RZ, R8, P2 ;  /* 0x000000ffff089224 */ /* 0x000fc800010e0608 */
        /* <DEDUP_REMOVED lines=10> */
.L_x_2705:
[----:B------:R-:W-:Y:S05]  /*16b60*/  BRA `(.L_x_2706) ;  /* 0xffffffb400907947 */ /* 0x000fea000383ffff */
.L_x_2604:
[----:B0-----:R-:W-:-:S04]  /*16b70*/  IMAD.U32 R3, RZ, RZ, UR44 ;  /* 0x0000002cff037e24 */ /* 0x001fc8000f8e00ff */
[----:B------:R0:W1:Y:S03]  /*16b80*/  SYNCS.PHASECHK.TRANS64.TRYWAIT P0, [R3+URZ+0x22820], R0 ;  /* 0x02282000030075a7 */ /* 0x000066000800017f */
[----:B-1----:R-:W-:Y:S05]  /*16b90*/  @!P0 NANOSLEEP.SYNCS 0x989680 ;  /* 0x009896800000895d */ /* 0x002fea0003900000 */
[----:B------:R-:W1:Y:S02]  /*16ba0*/  @!P0 SYNCS.PHASECHK.TRANS64 P0, [R3+URZ+0x22820], R0 ;  /* 0x02282000030085a7 */ /* 0x000e64000800007f */
[----:B-1----:R-:W-:Y:S05]  /*16bb0*/  @!P0 BRA `(.L_x_2604) ;  /* 0xfffffffc00ec8947 */ /* 0x002fea000383ffff */
[----:B------:R-:W-:Y:S05]  /*16bc0*/  BRA `(.L_x_2707) ;  /* 0xffffffb400bc7947 */ /* 0x000fea000383ffff */
.L_x_2607:
[----:B0-----:R0:W1:Y:S02]  /*16bd0*/  SYNCS.PHASECHK.TRANS64.TRYWAIT P1, [R3+URZ+0x22880], R25 ;  /* 0x02288019030075a7 */ /* 0x001064000802017f */
[----:B-1----:R-:W-:Y:S05]  /*16be0*/  @!P1 NANOSLEEP.SYNCS 0x989680 ;  /* 0x009896800000995d */ /* 0x002fea0003900000 */
[----:B------:R-:W1:Y:S02]  /*16bf0*/  @!P1 SYNCS.PHASECHK.TRANS64 P1, [R3+URZ+0x22880], R25 ;  /* 0x02288019030095a7 */ /* 0x000e64000802007f */
[----:B-1----:R-:W-:Y:S05]  /*16c00*/  @!P1 BRA `(.L_x_2607) ;  /* 0xfffffffc00f09947 */ /* 0x002fea000383ffff */
[----:B------:R-:W-:Y:S05]  /*16c10*/  BRA `(.L_x_2708) ;  /* 0xffffffb800c07947 */ /* 0x000fea000383ffff */
.L_x_2608:
[----:B------:R-:W-:Y:S01]  /*16c20*/  BSSY B0, `(.L_x_2709) ;  /* 0x0000008000007945 */ /* 0x000fe20003800000 */
[----:B------:R-:W-:Y:S01]  /*16c30*/  IMAD.MOV.U32 R13, RZ, RZ, R7 ;  /* 0x000000ffff0d7224 */ /* 0x000fe200078e0007 */
[----:B------:R-:W-:Y:S01]  /*16c40*/  MOV R12, RZ ;  /* 0x000000ff000c7202 */ /* 0x000fe20000000f00 */
[----:B------:R-:W-:Y:S02]  /*16c50*/  IMAD.MOV.U32 R11, RZ, RZ, 0x181f ;  /* 0x0000181fff0b7424 */ /* 0x000fe400078e00ff */
[----:B------:R-:W-:-:S07]  /*16c60*/  IMAD.MOV.U32 R15, RZ, RZ, -0x1 ;  /* 0xffffffffff0f7424 */ /* 0x000fce00078e00ff */
[----:B0-----:R-:W-:Y:S05]  /*16c70*/  WARPSYNC.COLLECTIVE R15, `(.L_x_2710) ;  /* 0x000000000f087348 */ /* 0x001fea0003c00000 */
[----:B------:R1:W2:Y:S02]  /*16c80*/  SHFL.IDX P6, R14, R13, R12, R11 ;  /* 0x0000000c0d0e7389 */ /* 0x0002a400000c000b */
[----:B012---:R-:W-:Y:S01]  /*16c90*/  ENDCOLLECTIVE ;  /* 0x000000000000791b */ /* 0x007fe20003800000 */
.L_x_2710:
[----:B------:R-:W-:Y:S05]  /*16ca0*/  BSYNC B0 ;  /* 0x0000000000007941 */ /* 0x000fea0003800000 */
.L_x_2709:
        /* <DEDUP_REMOVED lines=9> */
.L_x_2711:
[----:B------:R-:W-:Y:S02]  /*16d40*/  IMAD.MOV.U32 R13, RZ, RZ, R7 ;  /* 0x000000ffff0d7224 */ /* 0x000fe400078e0007 */
[----:B------:R-:W-:Y:S01]  /*16d50*/  IMAD.MOV.U32 R12, RZ, RZ, 0x1 ;  /* 0x00000001ff0c7424 */ /* 0x000fe200078e00ff */
[----:B------:R-:W-:-:S07]  /*16d60*/  MOV R4, R14 ;  /* 0x0000000e00047202 */ /* 0x000fce0000000f00 */
[----:B------:R-:W-:Y:S05]  /*16d70*/  WARPSYNC.COLLECTIVE R15, `(.L_x_2712) ;  /* 0x000000000f087348 */ /* 0x000fea0003c00000 */
[----:B------:R0:W1:Y:S02]  /*16d80*/  SHFL.IDX P6, R14, R13, R12, R11 ;  /* 0x0000000c0d0e7389 */ /* 0x00006400000c000b */
[----:B01----:R-:W-:Y:S01]  /*16d90*/  ENDCOLLECTIVE ;  /* 0x000000000000791b */ /* 0x003fe20003800000 */
.L_x_2712:
        /* <DEDUP_REMOVED lines=11> */
.L_x_2713:
        /* <DEDUP_REMOVED lines=9> */
.L_x_2714:
        /* <DEDUP_REMOVED lines=9> */
.L_x_2715:
[----:B------:R-:W-:Y:S01]  /*16f70*/  IMAD.MOV.U32 R13, RZ, RZ, R7 ;  /* 0x000000ffff0d7224 */ /* 0x000fe200078e0007 */
[----:B------:R-:W-:Y:S01]  /*16f80*/  MOV R12, 0x3 ;  /* 0x00000003000c7802 */ /* 0x000fe20000000f00 */
[----:B------:R-:W-:-:S07]  /*16f90*/  IMAD.MOV.U32 R4, RZ, RZ, R14 ;  /* 0x000000ffff047224 */ /* 0x000fce00078e000e */
[----:B------:R-:W-:Y:S05]  /*16fa0*/  WARPSYNC.COLLECTIVE R15, `(.L_x_2716) ;  /* 0x000000000f087348 */ /* 0x000fea0003c00000 */
[----:B------:R0:W1:Y:S02]  /*16fb0*/  SHFL.IDX P6, R14, R13, R12, R11 ;  /* 0x0000000c0d0e7389 */ /* 0x00006400000c000b */
[----:B01----:R-:W-:Y:S01]  /*16fc0*/  ENDCOLLECTIVE ;  /* 0x000000000000791b */ /* 0x003fe20003800000 */
.L_x_2716:
        /* <DEDUP_REMOVED lines=11> */
.L_x_2717:
[----:B------:R-:W-:Y:S02]  /*17080*/  IMAD.MOV.U32 R13, RZ, RZ, R7 ;  /* 0x000000ffff0d7224 */ /* 0x000fe400078e0007 */
[----:B------:R-:W-:Y:S02]  /*17090*/  IMAD.MOV.U32 R12, RZ, RZ, 0x4 ;  /* 0x00000004ff0c7424 */ /* 0x000fe400078e00ff */
[----:B------:R-:W-:-:S07]  /*170a0*/  IMAD.MOV.U32 R4, RZ, RZ, R14 ;  /* 0x000000ffff047224 */ /* 0x000fce00078e000e */
[----:B------:R-:W-:Y:S05]  /*170b0*/  WARPSYNC.COLLECTIVE R15, `(.L_x_2718) ;  /* 0x000000000f087348 */ /* 0x000fea0003c00000 */
[----:B------:R0:W1:Y:S02]  /*170c0*/  SHFL.IDX P6, R14, R13, R12, R11 ;  /* 0x0000000c0d0e7389 */ /* 0x00006400000c000b */
[----:B01----:R-:W-:Y:S01]  /*170d0*/  ENDCOLLECTIVE ;  /* 0x000000000000791b */ /* 0x003fe20003800000 */
.L_x_2718:
        /* <DEDUP_REMOVED lines=11> */
.L_x_2719:
[----:B------:R-:W-:Y:S02]  /*17190*/  IMAD.MOV.U32 R13, RZ, RZ, R7 ;  /* 0x000000ffff0d7224 */ /* 0x000fe400078e0007 */
[----:B------:R-:W-:Y:S02]  /*171a0*/  IMAD.MOV.U32 R12, RZ, RZ, 0x5 ;  /* 0x00000005ff0c7424 */ /* 0x000fe400078e00ff */
[----:B------:R-:W-:-:S07]  /*171b0*/  IMAD.MOV.U32 R4, RZ, RZ, R14 ;  /* 0x000000ffff047224 */ /* 0x000fce00078e000e */
[----:B------:R-:W-:Y:S05]  /*171c0*/  WARPSYNC.COLLECTIVE R15, `(.L_x_2720) ;  /* 0x000000000f087348 */ /* 0x000fea0003c00000 */
[----:B------:R0:W1:Y:S02]  /*171d0*/  SHFL.IDX P6, R14, R13, R12, R11 ;  /* 0x0000000c0d0e7389 */ /* 0x00006400000c000b */
[----:B01----:R-:W-:Y:S01]  /*171e0*/  ENDCOLLECTIVE ;  /* 0x000000000000791b */ /* 0x003fe20003800000 */
.L_x_2720:
        /* <DEDUP_REMOVED lines=11> */
.L_x_2721:
[----:B------:R-:W-:Y:S02]  /*172a0*/  IMAD.MOV.U32 R13, RZ, RZ, R7 ;  /* 0x000000ffff0d7224 */ /* 0x000fe400078e0007 */
[----:B------:R-:W-:Y:S02]  /*172b0*/  IMAD.MOV.U32 R12, RZ, RZ, 0x6 ;  /* 0x00000006ff0c7424 */ /* 0x000fe400078e00ff */
[----:B------:R-:W-:-:S07]  /*172c0*/  IMAD.MOV.U32 R4, RZ, RZ, R14 ;  /* 0x000000ffff047224 */ /* 0x000fce00078e000e */
[----:B------:R-:W-:Y:S05]  /*172d0*/  WARPSYNC.COLLECTIVE R15, `(.L_x_2722) ;  /* 0x000000000f087348 */ /* 0x000fea0003c00000 */
[----:B------:R0:W1:Y:S02]  /*172e0*/  SHFL.IDX P6, R14, R13, R12, R11 ;  /* 0x0000000c0d0e7389 */ /* 0x00006400000c000b */
[----:B01----:R-:W-:Y:S01]  /*172f0*/  ENDCOLLECTIVE ;  /* 0x000000000000791b */ /* 0x003fe20003800000 */
.L_x_2722:
        /* <DEDUP_REMOVED lines=11> */
.L_x_2723:
[----:B------:R-:W-:Y:S02]  /*173b0*/  IMAD.MOV.U32 R13, RZ, RZ, R7 ;  /* 0x000000ffff0d7224 */ /* 0x000fe400078e0007 */
[----:B------:R-:W-:Y:S02]  /*173c0*/  IMAD.MOV.U32 R12, RZ, RZ, 0x7 ;  /* 0x00000007ff0c7424 */ /* 0x000fe400078e00ff */
[----:B------:R-:W-:-:S07]  /*173d0*/  IMAD.MOV.U32 R4, RZ, RZ, R14 ;  /* 0x000000ffff047224 */ /* 0x000fce00078e000e */
[----:B------:R-:W-:Y:S05]  /*173e0*/  WARPSYNC.COLLECTIVE R15, `(.L_x_2724) ;  /* 0x000000000f087348 */ /* 0x000fea0003c00000 */
[----:B------:R0:W1:Y:S02]  /*173f0*/  SHFL.IDX P6, R14, R13, R12, R11 ;  /* 0x0000000c0d0e7389 */ /* 0x00006400000c000b */
[----:B01----:R-:W-:Y:S01]  /*17400*/  ENDCOLLECTIVE ;  /* 0x000000000000791b */ /* 0x003fe20003800000 */
.L_x_2724:
        /* <DEDUP_REMOVED lines=11> */
.L_x_2725:
[----:B------:R-:W-:Y:S02]  /*174c0*/  IMAD.MOV.U32 R13, RZ, RZ, R19 ;  /* 0x000000ffff0d7224 */ /* 0x000fe400078e0013 */
[----:B------:R-:W-:Y:S02]  /*174d0*/  IMAD.MOV.U32 R12, RZ, RZ, RZ ;  /* 0x000000ffff0c7224 */ /* 0x000fe400078e00ff */
[----:B------:R-:W-:-:S05]  /*174e0*/  IMAD.MOV.U32 R11, RZ, RZ, R14 ;  /* 0x000000ffff0b7224 */ /* 0x000fca00078e000e */
[----:B------:R-:W-:Y:S02]  /*174f0*/  IADD3 R4, P1, R29, R11, RZ ;  /* 0x0000000b1d047210 */ /* 0x000fe40007f3e0ff */
[----:B------:R-:W-:-:S03]  /*17500*/  MOV R11, 0x181f ;  /* 0x0000181f000b7802 */ /* 0x000fc60000000f00 */
[----:B------:R-:W-:-:S08]  /*17510*/  IMAD.X R5, RZ, RZ, R5, P1 ;  /* 0x000000ffff057224 */ /* 0x000fd000008e0605 */
[----:B------:R-:W-:Y:S05]  /*17520*/  WARPSYNC.COLLECTIVE R15, `(.L_x_2726) ;  /* 0x000000000f087348 */ /* 0x000fea0003c00000 */
[----:B------:R0:W1:Y:S02]  /*17530*/  SHFL.IDX P6, R14, R13, R12, R11 ;  /* 0x0000000c0d0e7389 */ /* 0x00006400000c000b */
[----:B01----:R-:W-:Y:S01]  /*17540*/  ENDCOLLECTIVE ;  /* 0x000000000000791b */ /* 0x003fe20003800000 */
.L_x_2726:
        /* <DEDUP_REMOVED lines=9> */
.L_x_2727:
[----:B------:R-:W-:Y:S02]  /*175e0*/  IMAD.MOV.U32 R13, RZ, RZ, R19 ;  /* 0x000000ffff0d7224 */ /* 0x000fe400078e0013 */
[----:B------:R-:W-:Y:S02]  /*175f0*/  IMAD.MOV.U32 R12, RZ, RZ, 0x1 ;  /* 0x00000001ff0c7424 */ /* 0x000fe400078e00ff */
[----:B------:R-:W-:-:S07]  /*17600*/  IMAD.MOV.U32 R7, RZ, RZ, R14 ;  /* 0x000000ffff077224 */ /* 0x000fce00078e000e */
[----:B------:R-:W-:Y:S05]  /*17610*/  WARPSYNC.COLLECTIVE R15, `(.L_x_2728) ;  /* 0x000000000f087348 */ /* 0x000fea0003c00000 */
[----:B------:R0:W1:Y:S02]  /*17620*/  SHFL.IDX P6, R14, R13, R12, R11 ;  /* 0x0000000c0d0e7389 */ /* 0x00006400000c000b */
[----:B01----:R-:W-:Y:S01]  /*17630*/  ENDCOLLECTIVE ;  /* 0x000000000000791b */ /* 0x003fe20003800000 */
.L_x_2728:
        /* <DEDUP_REMOVED lines=11> */
.L_x_2729:
[----:B------:R-:W-:Y:S05]  /*176f0*/  BRA `(.L_x_2730) ;  /* 0xffffffb400747947 */ /* 0x000fea000383ffff */
.L_x_2611:
[----:B--2---:R2:W3:Y:S02]  /*17700*/  SYNCS.PHASECHK.TRANS64.TRYWAIT P1, [R3+URZ+0x22840], R25 ;  /* 0x02284019030075a7 */ /* 0x0044e4000802017f */
[----:B---3--:R-:W-:Y:S05]  /*17710*/  @!P1 NANOSLEEP.SYNCS 0x989680 ;  /* 0x009896800000995d */ /* 0x008fea0003900000 */
[----:B------:R-:W3:Y:S02]  /*17720*/  @!P1 SYNCS.PHASECHK.TRANS64 P1, [R3+URZ+0x22840], R25 ;  /* 0x02284019030095a7 */ /* 0x000ee4000802007f */
[----:B---3--:R-:W-:Y:S05]  /*17730*/  @!P1 BRA `(.L_x_2611) ;  /* 0xfffffffc00f09947 */ /* 0x008fea000383ffff */
[----:B------:R-:W-:Y:S05]  /*17740*/  BRA `(.L_x_2731) ;  /* 0xffffffb400b47947 */ /* 0x000fea000383ffff */
.L_x_2612:
        /* <DEDUP_REMOVED lines=8> */
.L_x_2733:
[----:B------:R-:W-:Y:S05]  /*177d0*/  BSYNC B0 ;  /* 0x0000000000007941 */ /* 0x000fea0003800000 */
.L_x_2732:
        /* <DEDUP_REMOVED lines=9> */
.L_x_2734:
[----:B------:R-:W-:Y:S02]  /*17870*/  VIADD R8, R8, UR44 ;  /* 0x0000002c08087c36 */ /* 0x000fe40008000000 */
[----:B------:R-:W-:Y:S01]  /*17880*/  IMAD.MOV.U32 R13, RZ, RZ, R7 ;  /* 0x000000ffff0d7224 */ /* 0x000fe200078e0007 */
[----:B------:R-:W-:Y:S02]  /*17890*/  MOV R12, 0x1 ;  /* 0x00000001000c7802 */ /* 0x000fe40000000f00 */
[----:B------:R-:W-:-:S13]  /*178a0*/  IADD3 R4, P1, R29, R14, RZ ;  /* 0x0000000e1d047210 */ /* 0x000fda0007f3e0ff */
[----:B------:R-:W-:Y:S05]  /*178b0*/  WARPSYNC.COLLECTIVE R15, `(.L_x_2735) ;  /* 0x000000000f087348 */ /* 0x000fea0003c00000 */
[----:B------:R0:W1:Y:S02]  /*178c0*/  SHFL.IDX P6, R14, R13, R12, R11 ;  /* 0x0000000c0d0e7389 */ /* 0x00006400000c000b */
[----:B01----:R-:W-:Y:S01]  /*178d0*/  ENDCOLLECTIVE ;  /* 0x000000000000791b */ /* 0x003fe20003800000 */
.L_x_2735:
        /* <DEDUP_REMOVED lines=10> */
.L_x_2736:
[----:B------:R-:W-:Y:S02]  /*17980*/  IMAD.MOV.U32 R13, RZ, RZ, R7 ;  /* 0x000000ffff0d7224 */ /* 0x000fe400078e0007 */
[----:B------:R-:W-:Y:S01]  /*17990*/  IMAD.MOV.U32 R12, RZ, RZ, 0x2 ;  /* 0x00000002ff0c7424 */ /* 0x000fe200078e00ff */
[----:B------:R-:W-:-:S13]  /*179a0*/  IADD3 R4, P1, R29, R14, RZ ;  /* 0x0000000e1d047210 */ /* 0x000fda0007f3e0ff */
[----:B------:R-:W-:Y:S05]  /*179b0*/  WARPSYNC.COLLECTIVE R15, `(.L_x_2737) ;  /* 0x000000000f087348 */ /* 0x000fea0003c00000 */
[----:B------:R0:W1:Y:S02]  /*179c0*/  SHFL.IDX P6, R14, R13, R12, R11 ;  /* 0x0000000c0d0e7389 */ /* 0x00006400000c000b */
[----:B01----:R-:W-:Y:S01]  /*179d0*/  ENDCOLLECTIVE ;  /* 0x000000000000791b */ /* 0x003fe20003800000 */
.L_x_2737:
        /* <DEDUP_REMOVED lines=10> */
.L_x_2738:
[----:B------:R-:W-:Y:S02]  /*17a80*/  IMAD.MOV.U32 R13, RZ, RZ, R7 ;  /* 0x000000ffff0d7224 */ /* 0x000fe400078e0007 */
[----:B------:R-:W-:Y:S02]  /*17a90*/  IMAD.MOV.U32 R12, RZ, RZ, 0x3 ;  /* 0x00000003ff0c7424 */ /* 0x000fe400078e00ff */
[----:B------:R-:W-:-:S07]  /*17aa0*/  IMAD.MOV.U32 R18, RZ, RZ, R14 ;  /* 0x000000ffff127224 */ /* 0x000fce00078e000e */
[----:B------:R-:W-:Y:S05]  /*17ab0*/  WARPSYNC.COLLECTIVE R15, `(.L_x_2739) ;  /* 0x000000000f087348 */ /* 0x000fea0003c00000 */
[----:B------:R0:W1:Y:S02]  /*17ac0*/  SHFL.IDX P6, R14, R13, R12, R11 ;  /* 0x0000000c0d0e7389 */ /* 0x00006400000c000b */
[----:B01----:R-:W-:Y:S01]  /*17ad0*/  ENDCOLLECTIVE ;  /* 0x000000000000791b */ /* 0x003fe20003800000 */
.L_x_2739:
        /* <DEDUP_REMOVED lines=11> */
.L_x_2740:
[----:B------:R-:W-:Y:S02]  /*17b90*/  IMAD.MOV.U32 R13, RZ, RZ, R7 ;  /* 0x000000ffff0d7224 */ /* 0x000fe400078e0007 */
[----:B------:R-:W-:Y:S01]  /*17ba0*/  IMAD.MOV.U32 R12, RZ, RZ, 0x4 ;  /* 0x00000004ff0c7424 */ /* 0x000fe200078e00ff */
[----:B------:R-:W-:-:S13]  /*17bb0*/  IADD3 R4, P1, R29, R14, RZ ;  /* 0x0000000e1d047210 */ /* 0x000fda0007f3e0ff */
[----:B------:R-:W-:Y:S05]  /*17bc0*/  WARPSYNC.COLLECTIVE R15, `(.L_x_2741) ;  /* 0x000000000f087348 */ /* 0x000fea0003c00000 */
[----:B------:R0:W1:Y:S02]  /*17bd0*/  SHFL.IDX P6, R14, R13, R12, R11 ;  /* 0x0000000c0d0e7389 */ /* 0x00006400000c000b */
[----:B01----:R-:W-:Y:S01]  /*17be0*/  ENDCOLLECTIVE ;  /* 0x000000000000791b */ /* 0x003fe20003800000 */
.L_x_2741:
        /* <DEDUP_REMOVED lines=10> */
.L_x_2742:
[----:B------:R-:W-:Y:S01]  /*17c90*/  MOV R13, R7 ;  /* 0x00000007000d7202 */ /* 0x000fe20000000f00 */
[----:B------:R-:W-:Y:S02]  /*17ca0*/  IMAD.MOV.U32 R12, RZ, RZ, 0x5 ;  /* 0x00000005ff0c7424 */ /* 0x000fe400078e00ff */
[----:B------:R-:W-:-:S07]  /*17cb0*/  IMAD.MOV.U32 R18, RZ, RZ, R14 ;  /* 0x000000ffff127224 */ /* 0x000fce00078e000e */
[----:B------:R-:W-:Y:S05]  /*17cc0*/  WARPSYNC.COLLECTIVE R15, `(.L_x_2743) ;  /* 0x000000000f087348 */ /* 0x000fea0003c00000 */
[----:B------:R0:W1:Y:S02]  /*17cd0*/  SHFL.IDX P6, R14, R13, R12, R11 ;  /* 0x0000000c0d0e7389 */ /* 0x00006400000c000b */
[----:B01----:R-:W-:Y:S01]  /*17ce0*/  ENDCOLLECTIVE ;  /* 0x000000000000791b */ /* 0x003fe20003800000 */
.L_x_2743:
        /* <DEDUP_REMOVED lines=11> */
.L_x_2744:
[----:B------:R-:W-:Y:S02]  /*17da0*/  IMAD.MOV.U32 R13, RZ, RZ, R7 ;  /* 0x000000ffff0d7224 */ /* 0x000fe400078e0007 */
[----:B------:R-:W-:Y:S01]  /*17db0*/  IMAD.MOV.U32 R12, RZ, RZ, 0x6 ;  /* 0x00000006ff0c7424 */ /* 0x000fe200078e00ff */
[----:B------:R-:W-:-:S13]  /*17dc0*/  IADD3 R4, P1, R29, R14, RZ ;  /* 0x0000000e1d047210 */ /* 0x000fda0007f3e0ff */
[----:B------:R-:W-:Y:S05]  /*17dd0*/  WARPSYNC.COLLECTIVE R15, `(.L_x_2745) ;  /* 0x000000000f087348 */ /* 0x000fea0003c00000 */
[----:B------:R0:W1:Y:S02]  /*17de0*/  SHFL.IDX P6, R14, R13, R12, R11 ;  /* 0x0000000c0d0e7389 */ /* 0x00006400000c000b */
[----:B01----:R-:W-:Y:S01]  /*17df0*/  ENDCOLLECTIVE ;  /* 0x000000000000791b */ /* 0x003fe20003800000 */
.L_x_2745:
        /* <DEDUP_REMOVED lines=10> */
.L_x_2746:
[----:B------:R-:W-:Y:S02]  /*17ea0*/  IMAD.MOV.U32 R13, RZ, RZ, R7 ;  /* 0x000000ffff0d7224 */ /* 0x000fe400078e0007 */
[----:B------:R-:W-:Y:S02]  /*17eb0*/  IMAD.MOV.U32 R12, RZ, RZ, 0x7 ;  /* 0x00000007ff0c7424 */ /* 0x000fe400078e00ff */
[----:B------:R-:W-:-:S07]  /*17ec0*/  IMAD.MOV.U32 R19, RZ, RZ, R14 ;  /* 0x000000ffff137224 */ /* 0x000fce00078e000e */
[----:B------:R-:W-:Y:S05]  /*17ed0*/  WARPSYNC.COLLECTIVE R15, `(.L_x_2747) ;  /* 0x000000000f087348 */ /* 0x000fea0003c00000 */
[----:B------:R0:W1:Y:S02]  /*17ee0*/  SHFL.IDX P6, R14, R13, R12, R11 ;  /* 0x0000000c0d0e7389 */ /* 0x00006400000c000b */
[----:B01----:R-:W-:Y:S01]  /*17ef0*/  ENDCOLLECTIVE ;  /* 0x000000000000791b */ /* 0x003fe20003800000 */
.L_x_2747:
        /* <DEDUP_REMOVED lines=11> */
.L_x_2748:
        /* <DEDUP_REMOVED lines=9> */
.L_x_2749:
        /* <DEDUP_REMOVED lines=9> */
.L_x_2750:
[----:B------:R-:W-:Y:S02]  /*180d0*/  IMAD.MOV.U32 R13, RZ, RZ, R10 ;  /* 0x000000ffff0d7224 */ /* 0x000fe400078e000a */
[----:B------:R-:W-:Y:S01]  /*180e0*/  IMAD.MOV.U32 R12, RZ, RZ, 0x1 ;  /* 0x00000001ff0c7424 */ /* 0x000fe200078e00ff */
[----:B------:R-:W-:-:S13]  /*180f0*/  IADD3 R4, P1, R29, R14, RZ ;  /* 0x0000000e1d047210 */ /* 0x000fda0007f3e0ff */
[----:B------:R-:W-:Y:S05]  /*18100*/  WARPSYNC.COLLECTIVE R15, `(.L_x_2751) ;  /* 0x000000000f087348 */ /* 0x000fea0003c00000 */
[----:B------:R0:W1:Y:S02]  /*18110*/  SHFL.IDX P6, R14, R13, R12, R11 ;  /* 0x0000000c0d0e7389 */ /* 0x00006400000c000b */
[----:B01----:R-:W-:Y:S01]  /*18120*/  ENDCOLLECTIVE ;  /* 0x000000000000791b */ /* 0x003fe20003800000 */
.L_x_2751:
        /* <DEDUP_REMOVED lines=10> */
.L_x_2752:
[----:B------:R-:W-:Y:S05]  /*181d0*/  BRA `(.L_x_2753) ;  /* 0xffffffb000607947 */ /* 0x000fea000383ffff */
.L_x_2615:
[----:B0-----:R0:W1:Y:S02]  /*181e0*/  SYNCS.PHASECHK.TRANS64.TRYWAIT P2, [R6+URZ+0x22870], R3 ;  /* 0x02287003060075a7 */ /* 0x001064000804017f */
[----:B-1----:R-:W-:Y:S05]  /*181f0*/  @!P2 NANOSLEEP.SYNCS 0x989680 ;  /* 0x009896800000a95d */ /* 0x002fea0003900000 */
[----:B------:R-:W1:Y:S02]  /*18200*/  @!P2 SYNCS.PHASECHK.TRANS64 P2, [R6+URZ+0x22870], R3 ;  /* 0x022870030600a5a7 */ /* 0x000e64000804007f */
[----:B-1----:R-:W-:Y:S05]  /*18210*/  @!P2 BRA `(.L_x_2615) ;  /* 0xfffffffc00f0a947 */ /* 0x002fea000383ffff */
[----:B------:R-:W-:Y:S05]  /*18220*/  BRA `(.L_x_2754) ;  /* 0xffffffb000b87947 */ /* 0x000fea000383ffff */
.L_x_2617:
[----:B0-----:R0:W1:Y:S02]  /*18230*/  SYNCS.PHASECHK.TRANS64.TRYWAIT P2, [R6+URZ+0x22860], R5 ;  /* 0x02286005060075a7 */ /* 0x001064000804017f */
[----:B-1----:R-:W-:Y:S05]  /*18240*/  @!P2 NANOSLEEP.SYNCS 0x989680 ;  /* 0x009896800000a95d */ /* 0x002fea0003900000 */
[----:B------:R-:W1:Y:S02]  /*18250*/  @!P2 SYNCS.PHASECHK.TRANS64 P2, [R6+URZ+0x22860], R5 ;  /* 0x022860050600a5a7 */ /* 0x000e64000804007f */
[----:B-1----:R-:W-:Y:S05]  /*18260*/  @!P2 BRA `(.L_x_2617) ;  /* 0xfffffffc00f0a947 */ /* 0x002fea000383ffff */
[----:B------:R-:W-:Y:S05]  /*18270*/  BRA `(.L_x_2755) ;  /* 0xffffffb000cc7947 */ /* 0x000fea000383ffff */
.L_x_2624:
[----:B0-----:R0:W1:Y:S02]  /*18280*/  SYNCS.PHASECHK.TRANS64.TRYWAIT P0, [R3+URZ+0x22870], R0 ;  /* 0x02287000030075a7 */ /* 0x001064000800017f */
[----:B-1----:R-:W-:Y:S05]  /*18290*/  @!P0 NANOSLEEP.SYNCS 0x989680 ;  /* 0x009896800000895d */ /* 0x002fea0003900000 */
[----:B------:R-:W1:Y:S02]  /*182a0*/  @!P0 SYNCS.PHASECHK.TRANS64 P0, [R3+URZ+0x22870], R0 ;  /* 0x02287000030085a7 */ /* 0x000e64000800007f */
[----:B-1----:R-:W-:Y:S05]  /*182b0*/  @!P0 BRA `(.L_x_2624) ;  /* 0xfffffffc00f08947 */ /* 0x002fea000383ffff */
[----:B------:R-:W-:Y:S05]  /*182c0*/  BRA `(.L_x_2756) ;  /* 0xffffffb8004c7947 */ /* 0x000fea000383ffff */
.L_x_2626:
[----:B0-----:R0:W1:Y:S02]  /*182d0*/  SYNCS.PHASECHK.TRANS64.TRYWAIT P0, [R3+URZ+0x22860], R4 ;  /* 0x02286004030075a7 */ /* 0x001064000800017f */
[----:B-1----:R-:W-:Y:S05]  /*182e0*/  @!P0 NANOSLEEP.SYNCS 0x989680 ;  /* 0x009896800000895d */ /* 0x002fea0003900000 */
[----:B------:R-:W1:Y:S02]  /*182f0*/  @!P0 SYNCS.PHASECHK.TRANS64 P0, [R3+URZ+0x22860], R4 ;  /* 0x02286004030085a7 */ /* 0x000e64000800007f */
[----:B-1----:R-:W-:Y:S05]  /*18300*/  @!P0 BRA `(.L_x_2626) ;  /* 0xfffffffc00f08947 */ /* 0x002fea000383ffff */
[----:B------:R-:W-:Y:S05]  /*18310*/  BRA `(.L_x_2757) ;  /* 0xffffffb800707947 */ /* 0x000fea000383ffff */
.L_x_2629:
[----:B0-----:R0:W1:Y:S02]  /*18320*/  SYNCS.PHASECHK.TRANS64.TRYWAIT P0, [R7+URZ+0x22820], R2 ;  /* 0x02282002070075a7 */ /* 0x001064000800017f */
[----:B-1----:R-:W-:Y:S05]  /*18330*/  @!P0 NANOSLEEP.SYNCS 0x989680 ;  /* 0x009896800000895d */ /* 0x002fea0003900000 */
[----:B------:R-:W1:Y:S02]  /*18340*/  @!P0 SYNCS.PHASECHK.TRANS64 P0, [R7+URZ+0x22820], R2 ;  /* 0x02282002070085a7 */ /* 0x000e64000800007f */
[----:B-1----:R-:W-:Y:S05]  /*18350*/  @!P0 BRA `(.L_x_2629) ;  /* 0xfffffffc00f08947 */ /* 0x002fea000383ffff */
[----:B------:R-:W-:Y:S05]  /*18360*/  BRA `(.L_x_2758) ;  /* 0xffffffbc00d07947 */ /* 0x000fea000383ffff */
.L_x_2631:
[----:B0-----:R0:W1:Y:S02]  /*18370*/  SYNCS.PHASECHK.TRANS64.TRYWAIT P1, [R5+URZ+0x22840], R2 ;  /* 0x02284002050075a7 */ /* 0x001064000802017f */
[----:B-1----:R-:W-:Y:S05]  /*18380*/  @!P1 NANOSLEEP.SYNCS 0x989680 ;  /* 0x009896800000995d */ /* 0x002fea0003900000 */
[----:B------:R-:W1:Y:S02]  /*18390*/  @!P1 SYNCS.PHASECHK.TRANS64 P1, [R5+URZ+0x22840], R2 ;  /* 0x02284002050095a7 */ /* 0x000e64000802007f */
[----:B-1----:R-:W-:Y:S05]  /*183a0*/  @!P1 BRA `(.L_x_2631) ;  /* 0xfffffffc00f09947 */ /* 0x002fea000383ffff */
[----:B------:R-:W-:Y:S05]  /*183b0*/  BRA `(.L_x_2759) ;  /* 0xffffffc0000c7947 */ /* 0x000fea000383ffff */
.L_x_2633:
[----:B-1----:R1:W2:Y:S02]  /*183c0*/  SYNCS.PHASECHK.TRANS64.TRYWAIT P1, [R7+URZ+0x22840], R0 ;  /* 0x02284000070075a7 */ /* 0x0022a4000802017f */
[----:B--2---:R-:W-:Y:S05]  /*183d0*/  @!P1 NANOSLEEP.SYNCS 0x989680 ;  /* 0x009896800000995d */ /* 0x004fea0003900000 */
[----:B------:R-:W2:Y:S02]  /*183e0*/  @!P1 SYNCS.PHASECHK.TRANS64 P1, [R7+URZ+0x22840], R0 ;  /* 0x02284000070095a7 */ /* 0x000ea4000802007f */
[----:B--2---:R-:W-:Y:S05]  /*183f0*/  @!P1 BRA `(.L_x_2633) ;  /* 0xfffffffc00f09947 */ /* 0x004fea000383ffff */
[----:B------:R-:W-:Y:S05]  /*18400*/  BRA `(.L_x_2760) ;  /* 0xffffffc000187947 */ /* 0x000fea000383ffff */
.L_x_2635:
[----:B--2---:R2:W3:Y:S02]  /*18410*/  SYNCS.PHASECHK.TRANS64.TRYWAIT P1, [R5+URZ+0x22860], R2 ;  /* 0x02286002050075a7 */ /* 0x0044e4000802017f */
[----:B---3--:R-:W-:Y:S05]  /*18420*/  @!P1 NANOSLEEP.SYNCS 0x989680 ;  /* 0x009896800000995d */ /* 0x008fea0003900000 */
[----:B------:R-:W3:Y:S02]  /*18430*/  @!P1 SYNCS.PHASECHK.TRANS64 P1, [R5+URZ+0x22860], R2 ;  /* 0x02286002050095a7 */ /* 0x000ee4000802007f */
[----:B---3--:R-:W-:Y:S05]  /*18440*/  @!P1 BRA `(.L_x_2635) ;  /* 0xfffffffc00f09947 */ /* 0x008fea000383ffff */
[----:B------:R-:W-:Y:S05]  /*18450*/  BRA `(.L_x_2761) ;  /* 0xffffffc000147947 */ /* 0x000fea000383ffff */
.L_x_2637:
[----:B---3--:R3:W4:Y:S02]  /*18460*/  SYNCS.PHASECHK.TRANS64.TRYWAIT P1, [R7+URZ+0x22860], R0 ;  /* 0x02286000070075a7 */ /* 0x008724000802017f */
[----:B----4-:R-:W-:Y:S05]  /*18470*/  @!P1 NANOSLEEP.SYNCS 0x989680 ;  /* 0x009896800000995d */ /* 0x010fea0003900000 */
[----:B------:R-:W4:Y:S02]  /*18480*/  @!P1 SYNCS.PHASECHK.TRANS64 P1, [R7+URZ+0x22860], R0 ;  /* 0x02286000070095a7 */ /* 0x000f24000802007f */
[----:B----4-:R-:W-:Y:S05]  /*18490*/  @!P1 BRA `(.L_x_2637) ;  /* 0xfffffffc00f09947 */ /* 0x010fea000383ffff */
[----:B------:R-:W-:Y:S05]  /*184a0*/  BRA `(.L_x_2762) ;  /* 0xffffffc000107947 */ /* 0x000fea000383ffff */
.L_x_2639:
[----:B----4-:R4:W0:Y:S02]  /*184b0*/  SYNCS.PHASECHK.TRANS64.TRYWAIT P1, [R5+URZ+0x22880], R2 ;  /* 0x02288002050075a7 */ /* 0x010824000802017f */
[----:B0-----:R-:W-:Y:S05]  /*184c0*/  @!P1 NANOSLEEP.SYNCS 0x989680 ;  /* 0x009896800000995d */ /* 0x001fea0003900000 */
[----:B------:R-:W0:Y:S02]  /*184d0*/  @!P1 SYNCS.PHASECHK.TRANS64 P1, [R5+URZ+0x22880], R2 ;  /* 0x02288002050095a7 */ /* 0x000e24000802007f */
[----:B0-----:R-:W-:Y:S05]  /*184e0*/  @!P1 BRA `(.L_x_2639) ;  /* 0xfffffffc00f09947 */ /* 0x001fea000383ffff */
[----:B------:R-:W-:Y:S05]  /*184f0*/  BRA `(.L_x_2763) ;  /* 0xffffffc0000c7947 */ /* 0x000fea000383ffff */
.L_x_2764:
        /* <DEDUP_REMOVED lines=16> */
.L_x_3746:


//--------------------- .text._ZN7cutlass13device_kernelIN5flash11enable_sm90INS1_16FlashAttnFwdSm90INS1_25CollectiveMainloopFwdSm90ILi2EN4cute5tupleIJNS5_1CILi1EEES8_S8_EEENS6_IJNS7_ILi128EEENS7_ILi160EEESA_EEELi128ENS_12float_e4m3_tEfNS_4arch4Sm90ELb1ELb0ELb1ELb1ELb1ELb0ELb0ELb1ELb1ELb1ELb1ELb0EEENS1_21CollectiveEpilogueFwdINS6_IJSA_SA_SB_EEES9_NS_10bfloat16_tESF_Li256ELb1ELb1ELb1ELb1EEENS1_36VarlenDynamicPersistentTileSchedulerILi128ELi160ELi256ELi128ELb1ELb1ELb1ELb1ELb1ELb1EEEEEEEEEvNT_6ParamsE --------------------------
	.section	.text._ZN7cutlass13device_kernelIN5flash11enable_sm90INS1_16FlashAttnFwdSm90INS1_25CollectiveMainloopFwdSm90ILi2EN4cute5tupleIJNS5_1CILi1EEES8_S8_EEENS6_IJNS7_ILi128EEENS7_ILi160EEESA_EEELi128ENS_12float_e4m3_tEfNS_4arch4Sm90ELb1ELb0ELb1ELb1ELb1ELb0ELb0ELb1ELb1ELb1ELb1ELb0EEENS1_21CollectiveEpilogueFwdINS6_IJSA_SA_SB_EEES9_NS_10bfloat16_tESF_Li256ELb1ELb1ELb1ELb1EEENS1_36VarlenDynamicPersistentTileSchedulerILi128ELi160ELi256ELi128ELb1ELb1ELb1ELb1ELb1ELb1EEEEEEEEEvNT_6ParamsE,"ax",@progbits
	.align	128
.text._ZN7cutlass13device_kernelIN5flash11enable_sm90INS1_16FlashAttnFwdSm90INS1_25CollectiveMainloopFwdSm90ILi2EN4cute5tupleIJNS5_1CILi1EEES8_S8_EEENS6_IJNS7_ILi128EEENS7_ILi160EEESA_EEELi128ENS_12float_e4m3_tEfNS_4arch4Sm90ELb1ELb0ELb1ELb1ELb1ELb0ELb0ELb1ELb1ELb1ELb1ELb0EEENS1_21CollectiveEpilogueFwdINS6_IJSA_SA_SB_EEES9_NS_10bfloat16_tESF_Li256ELb1ELb1ELb1ELb1EEENS1_36VarlenDynamicPersistentTileSchedulerILi128ELi160ELi256ELi128ELb1ELb1ELb1ELb1ELb1ELb1EEEEEEEEEvNT_6ParamsE:
        .type           _ZN7cutlass13device_kernelIN5flash11enable_sm90INS1_16FlashAttnFwdSm90INS1_25CollectiveMainloopFwdSm90ILi2EN4cute5tupleIJNS5_1CILi1EEES8_S8_EEENS6_IJNS7_ILi128EEENS7_ILi160EEESA_EEELi128ENS_12float_e4m3_tEfNS_4arch4Sm90ELb1ELb0ELb1ELb1ELb1ELb0ELb0ELb1ELb1ELb1ELb1ELb0EEENS1_21CollectiveEpilogueFwdINS6_IJSA_SA_SB_EEES9_NS_10bfloat16_tESF_Li256ELb1ELb1ELb1ELb1EEENS1_36VarlenDynamicPersistentTileSchedulerILi128ELi160ELi256ELi128ELb1ELb1ELb1ELb1ELb1ELb1EEEEEEEEEvNT_6ParamsE,@function
        .size           _ZN7cutlass13device_kernelIN5flash11enable_sm90INS1_16FlashAttnFwdSm90INS1_25CollectiveMainloopFwdSm90ILi2EN4cute5tupleIJNS5_1CILi1EEES8_S8_EEENS6_IJNS7_ILi128EEENS7_ILi160EEESA_EEELi128ENS_12float_e4m3_tEfNS_4arch4Sm90ELb1ELb0ELb1ELb1ELb1ELb0ELb0ELb1ELb1ELb1ELb1ELb0EEENS1_21CollectiveEpilogueFwdINS6_IJSA_SA_SB_EEES9_NS_10bfloat16_tESF_Li256ELb1ELb1ELb1ELb1EEENS1_36VarlenDynamicPersistentTileSchedulerILi128ELi160ELi256ELi128ELb1ELb1ELb1ELb1ELb1ELb1EEEEEEEEEvNT_6ParamsE,(.L_x_3747 - _ZN7cutlass13device_kernelIN5flash11enable_sm90INS1_16FlashAttnFwdSm90INS1_25CollectiveMainloopFwdSm90ILi2EN4cute5tupleIJNS5_1CILi1EEES8_S8_EEENS6_IJNS7_ILi128EEENS7_ILi160EEESA_EEELi128ENS_12float_e4m3_tEfNS_4arch4Sm90ELb1ELb0ELb1ELb1ELb1ELb0ELb0ELb1ELb1ELb1ELb1ELb0EEENS1_21CollectiveEpilogueFwdINS6_IJSA_SA_SB_EEES9_NS_10bfloat16_tESF_Li256ELb1ELb1ELb1ELb1EEENS1_36VarlenDynamicPersistentTileSchedulerILi128ELi160ELi256ELi128ELb1ELb1ELb1ELb1ELb1ELb1EEEEEEEEEvNT_6ParamsE)
        .other          _ZN7cutlass13device_kernelIN5flash11enable_sm90INS1_16FlashAttnFwdSm90INS1_25CollectiveMainloopFwdSm90ILi2EN4cute5tupleIJNS5_1CILi1EEES8_S8_EEENS6_IJNS7_ILi128EEENS7_ILi160EEESA_EEELi128ENS_12float_e4m3_tEfNS_4arch4Sm90ELb1ELb0ELb1ELb1ELb1ELb0ELb0ELb1ELb1ELb1ELb1ELb0EEENS1_21CollectiveEpilogueFwdINS6_IJSA_SA_SB_EEES9_NS_10bfloat16_tESF_Li256ELb1ELb1ELb1ELb1EEENS1_36VarlenDynamicPersistentTileSchedulerILi128ELi160ELi256ELi128ELb1ELb1ELb1ELb1ELb1ELb1EEEEEEEEEvNT_6ParamsE,@"STO_CUDA_ENTRY STV_DEFAULT"
_ZN7cutlass13device_kernelIN5flash11enable_sm90INS1_16FlashAttnFwdSm90INS1_25CollectiveMainloopFwdSm90ILi2EN4cute5tupleIJNS5_1CILi1EEES8_S8_EEENS6_IJNS7_ILi128EEENS7_ILi160EEESA_EEELi128ENS_12float_e4m3_tEfNS_4arch4Sm90ELb1ELb0ELb1ELb1ELb1ELb0ELb0ELb1ELb1ELb1ELb1ELb0EEENS1_21CollectiveEpilogueFwdINS6_IJSA_SA_SB_EEES9_NS_10bfloat16_tESF_Li256ELb1ELb1ELb1ELb1EEENS1_36VarlenDynamicPersistentTileSchedulerILi128ELi160ELi256ELi128ELb1ELb1ELb1ELb1ELb1ELb1EEEEEEEEEvNT_6ParamsE:
        /* <DEDUP_REMOVED lines=45> */
.L_x_2765:
        /* <DEDUP_REMOVED lines=22> */
.L_x_2766:
        /* <DEDUP_REMOVED lines=18> */
.L_x_2767:
        /* <DEDUP_REMOVED lines=22> */
.L_x_2768:
        /* <DEDUP_REMOVED lines=24> */
.L_x_2769:
        /* <DEDUP_REMOVED lines=8> */
.L_x_2771:
        /* <DEDUP_REMOVED lines=29> */
[----:B------:R-:W-:Y:S01]  /*0a80*/  LEA.HI R2, R3, R224, RZ, 0x4 ;  /* 0x000000e003027211 */ /* 0x000fe200078f20ff */
[----:B------:R-:W-:Y:S01]  /*0a90*/  IMAD.SHL.U32 R4, R4, 0x20, RZ ;  /* 0x0000002004047824 */ /* 0x000fe200078e00ff */
[----:B------:R-:W-:Y:S01]  /*0aa0*/  SHF.R.S32.HI R219, RZ, 0x7, R0 ;  /* 0x00000007ffdb7819 */ /* 0x000fe20000011400 */
[----:B------:R-:W-:Y:S01]  /*0ab0*/  IMAD.IADD R203, R224, 0x1, -R203 ;  /* 0x00000001e0cb7824 */ /* 0x000fe200078e0acb */
[----:B------:R-:W-:Y:S02]  /*0ac0*/  SHF.R.S32.HI R7, RZ, 0x4, R2 ;  /* 0x00000004ff077819 */ /* 0x000fe40000011402 */
[----:B------:R-:W-:Y:S02]  /*0ad0*/  LOP3.LUT R5, R2, 0x3fffff0, RZ, 0xc0, !PT ;  /* 0x03fffff002057812 */ /* 0x000fe400078ec0ff */
[----:B------:R-:W-:-:S02]  /*0ae0*/  SHF.R.S32.HI R6, RZ, 0x1f, R203 ;  /* 0x0000001fff067819 */ /* 0x000fc400000114cb */
[----:B------:R-:W-:Y:S01]  /*0af0*/  LOP3.LUT R4, R4, 0xfffffc00, RZ, 0xc0, !PT ;  /* 0xfffffc0004047812 */ /* 0x000fe200078ec0ff */
[----:B------:R-:W-:Y:S01]  /*0b00*/  IMAD.IADD R5, R224, 0x1, -R5 ;  /* 0x00000001e0057824 */ /* 0x000fe200078e0a05 */
[----:B------:R-:W-:Y:S02]  /*0b10*/  LEA.HI R2, R2, R7, RZ, 0x1 ;  /* 0x0000000702027211 */ /* 0x000fe400078f08ff */
[----:B------:R-:W-:Y:S01]  /*0b20*/  LEA.HI R8, R6, R203, RZ, 0x2 ;  /* 0x000000cb06087211 */ /* 0x000fe200078f10ff */
[----:B------:R-:W-:Y:S01]  /*0b30*/  IMAD R5, R5, 0x40, R4 ;  /* 0x0000004005057824 */ /* 0x000fe200078e0204 */
[----:B------:R-:W-:Y:S02]  /*0b40*/  LOP3.LUT R2, R2, 0x1ffffffe, RZ, 0xc0, !PT ;  /* 0x1ffffffe02027812 */ /* 0x000fe400078ec0ff */
[----:B------:R-:W-:Y:S02]  /*0b50*/  LEA.HI R4, R3, R224, RZ, 0x2 ;  /* 0x000000e003047211 */ /* 0x000fe400078f10ff */
[----:B------:R-:W-:Y:S01]  /*0b60*/  SHF.R.S32.HI R9, RZ, 0x2, R8 ;  /* 0x00000002ff097819 */ /* 0x000fe20000011408 */
[----:B------:R-:W-:Y:S01]  /*0b70*/  IMAD.IADD R2, R7, 0x1, -R2 ;  /* 0x0000000107027824 */ /* 0x000fe200078e0a02 */
[----:B------:R-:W-:-:S02]  /*0b80*/  SHF.R.S32.HI R10, RZ, 0x1f, R8 ;  /* 0x0000001fff0a7819 */ /* 0x000fc40000011408 */
[----:B------:R-:W-:Y:S01]  /*0b90*/  LOP3.LUT R7, R4, 0xfffffffc, RZ, 0xc0, !PT ;  /* 0xfffffffc04077812 */ /* 0x000fe200078ec0ff */
[----:B------:R-:W-:Y:S01]  /*0ba0*/  IMAD R221, R2, 0x8, R5 ;  /* 0x0000000802dd7824 */ /* 0x000fe200078e0205 */
[----:B------:R-:W-:Y:S02]  /*0bb0*/  LEA.HI R3, R3, R224, RZ, 0x3 ;  /* 0x000000e003037211 */ /* 0x000fe400078f18ff */
[----:B------:R-:W-:Y:S01]  /*0bc0*/  LEA.HI R10, R10, R9, RZ, 0x3 ;  /* 0x000000090a0a7211 */ /* 0x000fe200078f18ff */
[----:B------:R-:W-:Y:S01]  /*0bd0*/  IMAD.IADD R7, R224, 0x1, -R7 ;  /* 0x00000001e0077824 */ /* 0x000fe200078e0a07 */
[----:B------:R-:W-:Y:S02]  /*0be0*/  LOP3.LUT R5, R3, 0xfffffff8, RZ, 0xc0, !PT ;  /* 0xfffffff803057812 */ /* 0x000fe400078ec0ff */
[----:B------:R-:W-:Y:S02]  /*0bf0*/  LOP3.LUT R8, R8, 0x7ffffffc, RZ, 0xc0, !PT ;  /* 0x7ffffffc08087812 */ /* 0x000fe400078ec0ff */
[----:B------:R-:W-:Y:S01]  /*0c00*/  LOP3.LUT R10, R10, 0xfffffff8, RZ, 0xc0, !PT ;  /* 0xfffffff80a0a7812 */ /* 0x000fe200078ec0ff */
[----:B------:R-:W-:Y:S01]  /*0c10*/  IMAD.IADD R22, R224, 0x1, -R5 ;  /* 0x00000001e0167824 */ /* 0x000fe200078e0a05 */
[----:B------:R-:W-:Y:S01]  /*0c20*/  LEA.HI R6, R6, R203, RZ, 0x5 ;  /* 0x000000cb06067211 */ /* 0x000fe200078f28ff */
[----:B------:R-:W-:Y:S01]  /*0c30*/  IMAD.IADD R8, R203, 0x1, -R8 ;  /* 0x00000001cb087824 */ /* 0x000fe200078e0a08 */
[----:B------:R-:W-:Y:S01]  /*0c40*/  LEA.HI R0, R0, R219, RZ, 0x1 ;  /* 0x000000db00007211 */ /* 0x000fe200078f08ff */
[----:B------:R-:W-:Y:S01]  /*0c50*/  IMAD.IADD R9, R9, 0x1, -R10 ;  /* 0x0000000109097824 */ /* 0x000fe200078e0a0a */
[----:B------:R-:W-:Y:S01]  /*0c60*/  LEA.HI R2, R7, R7, RZ, 0x1 ;  /* 0x0000000707027211 */ /* 0x000fe200078f08ff */
[----:B------:R-:W-:Y:S01]  /*0c70*/  IMAD.SHL.U32 R16, R22, 0x8, RZ ;  /* 0x0000000816107824 */ /* 0x000fe200078e00ff */
[----:B------:R-:W-:Y:S01]  /*0c80*/  SHF.R.S32.HI R6, RZ, 0x5, R6 ;  /* 0x00000005ff067819 */ /* 0x000fe20000011406 */
[----:B------:R-:W-:Y:S01]  /*0c90*/  IMAD.SHL.U32 R17, R8, 0x2, RZ ;  /* 0x0000000208117824 */ /* 0x000fe200078e00ff */
[----:B------:R-:W-:Y:S01]  /*0ca0*/  LOP3.LUT R0, R0, 0x3fffffe, RZ, 0xc0, !PT ;  /* 0x03fffffe00007812 */ /* 0x000fe200078ec0ff */
[----:B------:R-:W-:Y:S01]  /*0cb0*/  VIADD R19, R16, 0x40 ;  /* 0x0000004010137836 */ /* 0x000fe20000000000 */
[----:B------:R-:W-:Y:S01]  /*0cc0*/  LOP3.LUT R2, R2, 0x1ffffffe, RZ, 0xc0, !PT ;  /* 0x1ffffffe02027812 */ /* 0x000fe200078ec0ff */
[----:B------:R-:W-:Y:S01]  /*0cd0*/  IMAD R9, R6, 0x10, R9 ;  /* 0x0000001006097824 */ /* 0x000fe200078e0209 */
[----:B------:R-:W-:Y:S01]  /*0ce0*/  SHF.R.S32.HI R202, RZ, 0x3, R3 ;  /* 0x00000003ffca7819 */ /* 0x000fe20000011403 */
[----:B------:R-:W-:Y:S01]  /*0cf0*/  IMAD.IADD R0, R219, 0x1, -R0 ;  /* 0x00000001db007824 */ /* 0x000fe200078e0a00 */
[----:B------:R-:W-:Y:S01]  /*0d00*/  SHF.R.S32.HI R223, RZ, 0x1f, R16 ;  /* 0x0000001fffdf7819 */ /* 0x000fe20000011410 */
[C---:B------:R-:W-:Y:S01]  /*0d10*/  VIADD R201, R17.reuse, 0x8 ;  /* 0x0000000811c97836 */ /* 0x040fe20000000000 */
[----:B------:R-:W-:Y:S01]  /*0d20*/  SHF.R.S32.HI R222, RZ, 0x1f, R19 ;  /* 0x0000001fffde7819 */ /* 0x000fe20000011413 */
[----:B------:R-:W-:-:S02]  /*0d30*/  VIADD R200, R17, 0x10 ;  /* 0x0000001011c87836 */ /* 0x000fc40000000000 */
        /* <DEDUP_REMOVED lines=31> */
.L_x_2835:
        /* <DEDUP_REMOVED lines=23> */
[----:B------:R-:W-:Y:S01]  /*10a0*/  IMAD.U32 R5, RZ, RZ, UR11 ;  /* 0x0000000bff057e24 */ /* 0x000fe2000f8e00ff */
[----:B------:R-:W2:Y:S01]  /*10b0*/  @P0 LDG.E R2, desc[UR54][R2.64] ;  /* 0x0000003602020981 */ /* 0x000ea2000c1e1900 */
[----:B------:R-:W-:Y:S01]  /*10c0*/  UISETP.NE.U32.AND UP0, UPT, UR8, URZ, UPT ;  /* 0x0000003f0800728c */ /* 0x000fe2000bf05070 */
[----:B------:R-:W-:Y:S02]  /*10d0*/  ULDC.64 UR10, c[0x0][0xa20] ;  /* 0x00028800000a7ab9 */ /* 0x000fe40000000a00 */
[----:B------:R-:W3:Y:S01]  /*10e0*/  @P2 LDG.E R4, desc[UR54][R4.64] ;  /* 0x0000003604042981 */ /* 0x000ee2000c1e1900 */
[----:B------:R-:W-:Y:S01]  /*10f0*/  UISETP.NE.AND.EX UP0, UPT, UR9, URZ, UPT, UP0 ;  /* 0x0000003f0900728c */ /* 0x000fe2000bf05300 */
[----:B------:R-:W-:Y:S01]  /*1100*/  ISETP.NE.U32.AND P1, PT, RZ, UR10, PT ;  /* 0x0000000aff007c0c */ /* 0x000fe2000bf25070 */
[----:B------:R-:W-:Y:S01]  /*1110*/  UMOV UR51, URZ ;  /* 0x0000003f00337c82 */ /* 0x000fe20008000000 */
[----:B------:R-:W-:Y:S02]  /*1120*/  ULOP3.LUT UR38, UR5, 0xffff, URZ, 0xc0, !UPT ;  /* 0x0000ffff05267892 */ /* 0x000fe4000f8ec03f */
[----:B------:R-:W-:Y:S01]  /*1130*/  USEL UR4, UR4, 0x1, UP0 ;  /* 0x0000000104047887 */ /* 0x000fe20008000000 */
[----:B------:R-:W-:-:S03]  /*1140*/  ISETP.NE.AND.EX P1, PT, RZ, UR11, PT, P1 ;  /* 0x0000000bff007c0c */ /* 0x000fc6000bf25310 */
[----:B------:R-:W-:Y:S01]  /*1150*/  UIMAD UR4, UR4, UR7, URZ ;  /* 0x00000007040472a4 */ /* 0x000fe2000f8e023f */
[----:B--2---:R-:W-:Y:S02]  /*1160*/  @P0 R2UR UR51, R2 ;  /* 0x00000000023302ca */ /* 0x004fe400000e0000 */
[----:B---3--:R-:W-:Y:S01]  /*1170*/  @P2 R2UR UR52, R4 ;  /* 0x00000000043422ca */ /* 0x008fe200000e0000 */
[----:B-1---5:R-:W-:-:S14]  /*1180*/  @P2 BRA `(.L_x_2772) ;  /* 0x0000000000382947 */ /* 0x022fdc0003800000 */
[----:B------:R-:W-:Y:S01]  /*1190*/  ULDC.64 UR8, c[0x0][0xa00] ;  /* 0x0002800000087ab9 */ /* 0x000fe20000000a00 */
[----:B------:R-:W-:Y:S01]  /*11a0*/  ULDC UR52, c[0x0][0x288] ;  /* 0x0000a20000347ab9 */ /* 0x000fe20000000800 */
        /* <DEDUP_REMOVED lines=12> */
.L_x_2772:
[----:B------:R-:W-:Y:S05]  /*1270*/  @!P1 BRA `(.L_x_2773) ;  /* 0x00000000001c9947 */ /* 0x000fea0003800000 */
[----:B------:R-:W-:-:S04]  /*1280*/  ULEA UR4, UP0, UR36, UR10, 0x2 ;  /* 0x0000000a24047291 */ /* 0x000fc8000f80103f */
[----:B------:R-:W-:Y:S02]  /*1290*/  ULEA.HI.X UR7, UR36, UR11, UR37, 0x2, UP0 ;  /* 0x0000000b24077291 */ /* 0x000fe400080f1425 */
[----:B------:R-:W-:-:S04]  /*12a0*/  IMAD.U32 R2, RZ, RZ, UR4 ;  /* 0x00000004ff027e24 */ /* 0x000fc8000f8e00ff */
[----:B------:R-:W-:-:S05]  /*12b0*/  IMAD.U32 R3, RZ, RZ, UR7 ;  /* 0x00000007ff037e24 */ /* 0x000fca000f8e00ff */
[----:B------:R-:W2:Y:S02]  /*12c0*/  LDG.E R2, desc[UR54][R2.64] ;  /* 0x0000003602027981 */ /* 0x000ea4000c1e1900 */
[----:B--2---:R-:W-:Y:S01]  /*12d0*/  R2UR UR4, R2 ;  /* 0x00000000020472ca */ /* 0x004fe200000e0000 */
[----:B------:R-:W-:-:S14]  /*12e0*/  BRA `(.L_x_2774) ;  /* 0x0000000000347947 */ /* 0x000fdc0003800000 */
.L_x_2773:
        /* <DEDUP_REMOVED lines=13> */
.L_x_2774:
[----:B------:R-:W-:Y:S01]  /*13c0*/  ULDC UR7, c[0x0][0x448] ;  /* 0x0001120000077ab9 */ /* 0x000fe20000000800 */
[----:B------:R-:W-:Y:S02]  /*13d0*/  USHF.L.U32 UR39, UR6, 0x7, URZ ;  /* 0x0000000706277899 */ /* 0x000fe4000800063f */
[----:B------:R-:W-:Y:S02]  /*13e0*/  UISETP.NE.AND UP0, UPT, UR7, 0x1, UPT ;  /* 0x000000010700788c */ /* 0x000fe4000bf05270 */
[----:B------:R-:W-:Y:S02]  /*13f0*/  UIADD3 UR8, UR39, 0x7f, URZ ;  /* 0x0000007f27087890 */ /* 0x000fe4000fffe03f */
[----:B------:R-:W-:Y:S02]  /*1400*/  UIADD3 UR51, -UR51, UR4, URZ ;  /* 0x0000000433337290 */ /* 0x000fe4000fffe13f */
[----:B------:R-:W-:Y:S02]  /*1410*/  UP2UR UR53, UPR, URZ, 0x1 ;  /* 0x000000013f357883 */ /* 0x000fe40008000000 */
[----:B------:R-:W-:-:S03]  /*1420*/  UIADD3 UR4, UR51, 0xa0, -UR52 ;  /* 0x000000a033047890 */ /* 0x000fc6000fffe834 */
[----:B------:R-:W-:Y:S01]  /*1430*/  @UP0 ULDC UR6, c[0x0][0x44c] ;  /* 0x0001130000060ab9 */ /* 0x000fe20000000800 */
[----:B------:R-:W-:Y:S01]  /*1440*/  @UP0 ULDC UR9, c[0x0][0x450] ;  /* 0x0001140000090ab9 */ /* 0x000fe20000000800 */
[----:B------:R-:W-:Y:S02]  /*1450*/  UIMAD.WIDE.U32 UR6, UR8, UR6, URZ ;  /* 0x00000006080672a5 */ /* 0x000fe4000f8e003f */
[----:B------:R-:W-:Y:S02]  /*1460*/  UIADD3 UR6, UR51, 0x9f, URZ ;  /* 0x0000009f33067890 */ /* 0x000fe4000fffe03f */
[----:B------:R-:W-:Y:S02]  /*1470*/  @UP0 USHF.R.U32.HI UR8, URZ, UR9, UR7 ;  /* 0x000000093f080299 */ /* 0x000fe40008011607 */
[----:B------:R-:W-:Y:S02]  /*1480*/  UIMAD.WIDE UR6, UR6, 0x66666667, URZ ;  /* 0x66666667060678a5 */ /* 0x000fe4000f8e023f */
[----:B------:R-:W-:-:S02]  /*1490*/  UIADD3 UR8, UR4, UR8, URZ ;  /* 0x0000000804087290 */ /* 0x000fc4000fffe03f */
[----:B------:R-:W-:Y:S02]  /*14a0*/  USHF.R.U32.HI UR4, URZ, 0x1f, UR7 ;  /* 0x0000001f3f047899 */ /* 0x000fe40008011607 */
[----:B------:R-:W-:Y:S02]  /*14b0*/  UIMAD.WIDE UR8, UR8, 0x66666667, URZ ;  /* 0x66666667080878a5 */ /* 0x000fe4000f8e023f */
[----:B------:R-:W-:Y:S02]  /*14c0*/  ULEA.HI.SX32 UR7, UR7, UR4, 0x1a ;  /* 0x0000000407077291 */ /* 0x000fe4000f8fd23f */
[----:B------:R-:W-:Y:S02]  /*14d0*/  USHF.R.U32.HI UR6, URZ, 0x1f, UR9 ;  /* 0x0000001f3f067899 */ /* 0x000fe40008011609 */
[----:B------:R-:W-:Y:S02]  /*14e0*/  ULOP3.LUT UR4, UR5, 0xff000000, URZ, 0xc0, !UPT ;  /* 0xff00000005047892 */ /* 0x000fe4000f8ec03f */
[----:B------:R-:W-:-:S02]  /*14f0*/  ULEA.HI.SX32 UR6, UR9, UR6, 0x1a ;  /* 0x0000000609067291 */ /* 0x000fc4000f8fd23f */
[----:B------:R-:W-:Y:S02]  /*1500*/  ULOP3.LUT UR5, UR5, 0xff0000, URZ, 0xc0, !UPT ;  /* 0x00ff000005057892 */ /* 0x000fe4000f8ec03f */
[----:B------:R-:W-:Y:S02]  /*1510*/  UISETP.LT.AND UP0, UPT, UR7, UR6, UPT ;  /* 0x000000060700728c */ /* 0x000fe4000bf01270 */
[----:B------:R-:W-:Y:S02]  /*1520*/  USHF.R.U32.HI UR4, URZ, 0x8, UR4 ;  /* 0x000000083f047899 */ /* 0x000fe40008011604 */
[----:B------:R-:W-:Y:S02]  /*1530*/  USEL UR9, UR7, UR6, UP0 ;  /* 0x0000000607097287 */ /* 0x000fe40008000000 */
[----:B------:R-:W-:Y:S02]  /*1540*/  ULEA.HI UR5, UR5, UR4, URZ, 0x10 ;  /* 0x0000000405057291 */ /* 0x000fe4000f8f803f */
[----:B------:R-:W-:-:S02]  /*1550*/  UISETP.GE.AND UP0, UPT, UR9, 0x1, UPT ;  /* 0x000000010900788c */ /* 0x000fc4000bf06270 */
[----:B------:R-:W-:Y:S01]  /*1560*/  ULOP3.LUT UR40, UR5, 0xff, URZ, 0xc0, !UPT ;  /* 0x000000ff05287892 */ /* 0x000fe2000f8ec03f */
[----:B------:R-:W-:Y:S01]  /*1570*/  UMOV UR4, URZ ;  /* 0x0000003f00047c82 */ /* 0x000fe20008000000 */
[----:B------:R-:W-:Y:S02]  /*1580*/  USHF.R.U32.HI UR46, URZ, 0x10, UR5 ;  /* 0x000000103f2e7899 */ /* 0x000fe40008011605 */
[----:B------:R-:W-:-:S13]  /*1590*/  PLOP3.LUT P0, PT, PT, PT, UP0, 0x80, 0x0 ;  /* 0x000000000000781c */ /* 0x000fda0003f0f008 */
[----:B------:R-:W-:Y:S05]  /*15a0*/  @!P0 BRA `(.L_x_2775) ;  /* 0x0000000000908947 */ /* 0x000fea0003800000 */
        /* <DEDUP_REMOVED lines=36> */
.L_x_2775:
[----:B------:R-:W-:Y:S01]  /*17f0*/  UIMAD UR41, UR40, UR4, URZ ;  /* 0x00000004282972a4 */ /* 0x000fe2000f8e023f */
[----:B------:R-:W-:Y:S01]  /*1800*/  IMAD.U32 R0, RZ, RZ, UR9 ;  /* 0x00000009ff007e24 */ /* 0x000fe2000f8e00ff */
[----:B------:R-:W-:Y:S01]  /*1810*/  PLOP3.LUT P0, PT, PT, PT, PT, 0x80, 0x0 ;  /* 0x000000000000781c */ /* 0x000fe20003f0f070 */
[----:B------:R-:W-:Y:S01]  /*1820*/  IMAD.U32 R3, RZ, RZ, UR4 ;  /* 0x00000004ff037e24 */ /* 0x000fe2000f8e00ff */
[----:B------:R-:W-:Y:S01]  /*1830*/  CS2R R6, SRZ ;  /* 0x0000000000067805 */ /* 0x000fe2000001ff00 */
[----:B------:R-:W-:Y:S01]  /*1840*/  IMAD.MOV.U32 R2, RZ, RZ, RZ ;  /* 0x000000ffff027224 */ /* 0x000fe200078e00ff */
[----:B------:R-:W-:Y:S02]  /*1850*/  CS2R R44, SRZ ;  /* 0x00000000002c7805 */ /* 0x000fe4000001ff00 */
[----:B------:R-:W-:Y:S02]  /*1860*/  CS2R R8, SRZ ;  /* 0x0000000000087805 */ /* 0x000fe4000001ff00 */
[----:B------:R-:W-:-:S02]  /*1870*/  VIADDMNMX R0, R3, UR41, R0, PT ;  /* 0x0000002903007c46 */ /* 0x000fc4000b800100 */
[----:B------:R-:W-:Y:S02]  /*1880*/  CS2R R10, SRZ ;  /* 0x00000000000a7805 */ /* 0x000fe4000001ff00 */
[----:B------:R-:W-:Y:S02]  /*1890*/  CS2R R36, SRZ ;  /* 0x0000000000247805 */ /* 0x000fe4000001ff00 */
[----:B------:R-:W-:Y:S02]  /*18a0*/  CS2R R32, SRZ ;  /* 0x0000000000207805 */ /* 0x000fe4000001ff00 */
[----:B------:R-:W-:Y:S01]  /*18b0*/  R2UR UR56, R0 ;  /* 0x00000000003872ca */ /* 0x000fe200000e0000 */
[----:B------:R-:W-:Y:S01]  /*18c0*/  IMAD.MOV.U32 R0, RZ, RZ, RZ ;  /* 0x000000ffff007224 */ /* 0x000fe200078e00ff */
[----:B------:R-:W-:Y:S01]  /*18d0*/  CS2R R12, SRZ ;  /* 0x00000000000c7805 */ /* 0x000fe2000001ff00 */
[----:B------:R-:W-:Y:S01]  /*18e0*/  IMAD.MOV.U32 R47, RZ, RZ, RZ ;  /* 0x000000ffff2f7224 */ /* 0x000fe200078e00ff */
[----:B------:R-:W-:-:S02]  /*18f0*/  CS2R R14, SRZ ;  /* 0x00000000000e7805 */ /* 0x000fc4000001ff00 */
[----:B------:R-:W-:Y:S02]  /*1900*/  CS2R R40, SRZ ;  /* 0x0000000000287805 */ /* 0x000fe4000001ff00 */
[----:B------:R-:W-:Y:S02]  /*1910*/  CS2R R48, SRZ ;  /* 0x0000000000307805 */ /* 0x000fe4000001ff00 */
[----:B------:R-:W-:Y:S02]  /*1920*/  CS2R R20, SRZ ;  /* 0x0000000000147805 */ /* 0x000fe4000001ff00 */
[----:B------:R-:W-:Y:S02]  /*1930*/  CS2R R88, SRZ ;  /* 0x0000000000587805 */ /* 0x000fe4000001ff00 */
[----:B------:R-:W-:Y:S01]  /*1940*/  CS2R R52, SRZ ;  /* 0x0000000000347805 */ /* 0x000fe2000001ff00 */
[----:B------:R-:W-:Y:S01]  /*1950*/  IMAD.MOV.U32 R54, RZ, RZ, RZ ;  /* 0x000000ffff367224 */ /* 0x000fe200078e00ff */
[----:B------:R-:W-:-:S02]  /*1960*/  CS2R R50, SRZ ;  /* 0x0000000000327805 */ /* 0x000fc4000001ff00 */
[----:B------:R-:W-:Y:S01]  /*1970*/  CS2R R56, SRZ ;  /* 0x0000000000387805 */ /* 0x000fe2000001ff00 */
[----:B------:R-:W-:Y:S01]  /*1980*/  UISETP.GT.AND UP0, UPT, UR56, UR41, UPT ;  /* 0x000000293800728c */ /* 0x000fe2000bf04270 */
[----:B------:R-:W-:Y:S02]  /*1990*/  CS2R R60, SRZ ;  /* 0x00000000003c7805 */ /* 0x000fe4000001ff00 */
[----:B------:R-:W-:Y:S02]  /*19a0*/  CS2R R90, SRZ ;  /* 0x00000000005a7805 */ /* 0x000fe4000001ff00 */
[----:B------:R-:W-:Y:S02]  /*19b0*/  CS2R R62, SRZ ;  /* 0x00000000003e7805 */ /* 0x000fe4000001ff00 */
[----:B------:R-:W-:Y:S02]  /*19c0*/  CS2R R58, SRZ ;  /* 0x00000000003a7805 */ /* 0x000fe4000001ff00 */
[----:B------:R-:W-:-:S02]  /*19d0*/  CS2R R68, SRZ ;  /* 0x0000000000447805 */ /* 0x000fc4000001ff00 */
[----:B------:R-:W-:Y:S02]  /*19e0*/  PLOP3.LUT P1, PT, PT, PT, UP0, 0x80, 0x0 ;  /* 0x000000000000781c */ /* 0x000fe40003f2f008 */
        /* <DEDUP_REMOVED lines=43> */
.L_x_2777:
        /* <DEDUP_REMOVED lines=10> */
[----:B0-----:R-:W-:-:S02]  /*1d40*/  @P1 IMAD R2, R8, UR37, RZ ;  /* 0x0000002508021c24 */ /* 0x001fc4000f8e02ff */
[----:B------:R-:W-:-:S04]  /*1d50*/  @P1 IMAD.WIDE.U32 R4, R8, UR36, RZ ;  /* 0x0000002408041c25 */ /* 0x000fc8000f8e00ff */
[----:B------:R-:W-:Y:S02]  /*1d60*/  @P1 IMAD R9, R9, UR36, R2 ;  /* 0x0000002409091c24 */ /* 0x000fe4000f8e0202 */
[C---:B-1----:R-:W-:Y:S02]  /*1d70*/  @P0 IMAD R0, R6.reuse, UR37, RZ ;  /* 0x0000002506000c24 */ /* 0x042fe4000f8e02ff */
[----:B------:R-:W-:-:S04]  /*1d80*/  @P0 IMAD.WIDE.U32 R2, R6, UR36, RZ ;  /* 0x0000002406020c25 */ /* 0x000fc8000f8e00ff */
[----:B------:R-:W-:Y:S02]  /*1d90*/  @P0 IMAD R7, R7, UR36, R0 ;  /* 0x0000002407070c24 */ /* 0x000fe4000f8e0200 */
[----:B------:R-:W-:Y:S02]  /*1da0*/  @P1 IMAD.IADD R5, R5, 0x1, R9 ;  /* 0x0000000105051824 */ /* 0x000fe400078e0209 */
[----:B------:R-:W-:Y:S02]  /*1db0*/  @P0 IMAD.IADD R3, R3, 0x1, R7 ;  /* 0x0000000103030824 */ /* 0x000fe400078e0207 */
[----:B------:R-:W-:Y:S02]  /*1dc0*/  IMAD.MOV.U32 R0, RZ, RZ, 0x3f800000 ;  /* 0x3f800000ff007424 */ /* 0x000fe400078e00ff */
[----:B--2---:R-:W-:-:S04]  /*1dd0*/  @P0 IMAD.WIDE.U32 R2, R10, UR38, R2 ;  /* 0x000000260a020c25 */ /* 0x004fc8000f8e0002 */
[----:B---3--:R-:W-:Y:S01]  /*1de0*/  @P1 IMAD.WIDE.U32 R6, R12, UR38, R4 ;  /* 0x000000260c061c25 */ /* 0x008fe2000f8e0004 */
[----:B------:R-:W-:-:S03]  /*1df0*/  @P0 LEA R4, P2, R2, UR4, 0x2 ;  /* 0x0000000402040c11 */ /* 0x000fc6000f8410ff */
[----:B------:R-:W-:Y:S01]  /*1e00*/  @P0 IMAD R5, R11, UR38, R3 ;  /* 0x000000260b050c24 */ /* 0x000fe2000f8e0203 */
[----:B------:R-:W-:Y:S01]  /*1e10*/  @P1 LEA R8, P3, R6, UR6, 0x2 ;  /* 0x0000000606081c11 */ /* 0x000fe2000f8610ff */
[----:B------:R-:W-:-:S03]  /*1e20*/  @P1 IMAD R3, R13, UR38, R7 ;  /* 0x000000260d031c24 */ /* 0x000fc6000f8e0207 */
[----:B------:R-:W-:Y:S02]  /*1e30*/  @P0 LEA.HI.X R5, R2, UR5, R5, 0x2, P2 ;  /* 0x0000000502050c11 */ /* 0x000fe400090f1405 */
[----:B------:R-:W-:Y:S01]  /*1e40*/  @P1 LEA.HI.X R9, R6, UR7, R3, 0x2, P3 ;  /* 0x0000000706091c11 */ /* 0x000fe200098f1403 */
[----:B------:R-:W-:-:S04]  /*1e50*/  IMAD.MOV.U32 R3, RZ, RZ, 0x3f800000 ;  /* 0x3f800000ff037424 */ /* 0x000fc800078e00ff */
        /* <DEDUP_REMOVED lines=14> */
.L_x_2936:
[----:B------:R-:W-:Y:S05]  /*1f40*/  @!P1 BRA `(.L_x_2779) ;  /* 0x0000000000049947 */ /* 0x000fea0003800000 */
[----:B------:R-:W-:Y:S01]  /*1f50*/  BPT.TRAP 0x1 ;  /* 0x000000040000795c */ /* 0x000fe20000300000 */
.L_x_2779:
[----:B0-----:R-:W-:Y:S02]  /*1f60*/  IMAD.U32 R2, RZ, RZ, UR47 ;  /* 0x0000002fff027e24 */ /* 0x001fe4000f8e00ff */
[----:B------:R-:W-:-:S03]  /*1f70*/  IMAD.U32 R3, RZ, RZ, UR48 ;  /* 0x00000030ff037e24 */ /* 0x000fc6000f8e00ff */
[----:B------:R-:W-:Y:S02]  /*1f80*/  LEA R2, R2, UR43, 0x3 ;  /* 0x0000002b02027c11 */ /* 0x000fe4000f8e18ff */
[----:B------:R-:W-:-:S04]  /*1f90*/  SHF.L.U32 R3, R3, 0x1f, RZ ;  /* 0x0000001f03037819 */ /* 0x000fc800000006ff */
[----:B------:R0:W1:Y:S01]  /*1fa0*/  SYNCS.PHASECHK.TRANS64.TRYWAIT P0, [R2+URZ+0x22830], R3 ;  /* 0x02283003020075a7 */ /* 0x000062000800017f */
[----:B------:R-:W-:Y:S05]  /*1fb0*/  @!P1 BRA `(.L_x_2780) ;  /* 0x0000000000049947 */ /* 0x000fea0003800000 */
[----:B------:R-:W-:Y:S01]  /*1fc0*/  BPT.TRAP 0x1 ;  /* 0x000000040000795c */ /* 0x000fe20000300000 */
.L_x_2780:
[----:B-1----:R-:W-:Y:S05]  /*1fd0*/  @P0 BRA `(.L_x_2781) ;  /* 0x0000000000080947 */ /* 0x002fea0003800000 */
[----:B------:R-:W1:Y:S02]  /*1fe0*/  SYNCS.PHASECHK.TRANS64.TRYWAIT P0, [R2+URZ+0x22830], R3 ;  /* 0x02283003020075a7 */ /* 0x000e64000800017f */
[----:B-1----:R-:W-:Y:S05]  /*1ff0*/  @!P0 BRA `(.L_x_2782) ;  /* 0x0000016c00208947 */ /* 0x002fea0003800000 */
.L_x_2781:
        /* <DEDUP_REMOVED lines=135> */
.L_x_2783:
[----:B------:R-:W-:Y:S01]  /*2870*/  UISETP.NE.AND UP0, UPT, UR53, URZ, UPT ;  /* 0x0000003f3500728c */ /* 0x000fe2000bf05270 */
[C---:B01----:R-:W-:Y:S01]  /*2880*/  FMUL.FTZ R3, R0.reuse, R58 ;  /* 0x0000003a00037220 */ /* 0x043fe20000410000 */
[C---:B------:R-:W-:Y:S01]  /*2890*/  FMUL.FTZ R13, R0.reuse, R97 ;  /* 0x00000061000d7220 */ /* 0x040fe20000410000 */
[C---:B------:R-:W-:Y:S01]  /*28a0*/  FMUL.FTZ R6, R0.reuse, R59 ;  /* 0x0000003b00067220 */ /* 0x040fe20000410000 */
[C---:B------:R-:W-:Y:S01]  /*28b0*/  FMUL.FTZ R78, R0.reuse, R78 ;  /* 0x0000004e004e7220 */ /* 0x040fe20000410000 */
[----:B------:R0:W-:Y:S01]  /*28c0*/  MUFU.TANH R97, R3 ;  /* 0x0000000300617308 */ /* 0x0001e20000002400 */
[----:B------:R-:W-:Y:S01]  /*28d0*/  PLOP3.LUT P0, PT, PT, PT, UP0, 0x80, 0x0 ;  /* 0x000000000000781c */ /* 0x000fe20003f0f008 */
[C---:B------:R-:W-:Y:S01]  /*28e0*/  FMUL.FTZ R62, R0.reuse, R62 ;  /* 0x0000003e003e7220 */ /* 0x040fe20000410000 */
[----:B------:R-:W-:Y:S01]  /*28f0*/  PLOP3.LUT P2, PT, PT, PT, UP0, 0x80, 0x0 ;  /* 0x000000000000781c */ /* 0x000fe20003f4f008 */
[C---:B------:R-:W-:Y:S01]  /*2900*/  FMUL.FTZ R10, R0.reuse, R93 ;  /* 0x0000005d000a7220 */ /* 0x040fe20000410000 */
[C---:B------:R-:W-:Y:S01]  /*2910*/  FMUL.FTZ R5, R0.reuse, R90 ;  /* 0x0000005a00057220 */ /* 0x040fe20000410000 */
[----:B------:R-:W-:Y:S01]  /*2920*/  @UP0 ULDC UR6, c[0x0][0x44c] ;  /* 0x0001130000060ab9 */ /* 0x000fe20000000800 */
[C---:B------:R-:W-:Y:S01]  /*2930*/  FMUL.FTZ R91, R0.reuse, R91 ;  /* 0x0000005b005b7220 */ /* 0x040fe20000410000 */
[----:B------:R1:W-:Y:S01]  /*2940*/  MUFU.TANH R8, R6 ;  /* 0x0000000600087308 */ /* 0x0003e20000002400 */
[----:B0-----:R-:W-:Y:S01]  /*2950*/  FMUL.FTZ R3, R0, R66 ;  /* 0x0000004200037220 */ /* 0x001fe20000410000 */
[----:B------:R-:W-:Y:S01]  /*2960*/  VIADD R66, R18, UR39 ;  /* 0x0000002712427c36 */ /* 0x000fe20008000000 */
[----:B------:R-:W-:Y:S01]  /*2970*/  UIMAD UR7, UR56, -0xa0, UR51 ;  /* 0xffffff60380778a4 */ /* 0x000fe2000f8e0233 */
[C---:B------:R-:W-:Y:S01]  /*2980*/  FMUL.FTZ R94, R0.reuse, R94 ;  /* 0x0000005e005e7220 */ /* 0x040fe20000410000 */
[C---:B------:R-:W-:Y:S01]  /*2990*/  FMUL.FTZ R59, R0.reuse, R64 ;  /* 0x00000040003b7220 */ /* 0x040fe20000410000 */
[C---:B------:R-:W-:Y:S01]  /*29a0*/  FMUL.FTZ R95, R0.reuse, R95 ;  /* 0x0000005f005f7220 */ /* 0x040fe20000410000 */
[----:B------:R-:W-:Y:S01]  /*29b0*/  FMUL.FTZ R98, R0, R98 ;  /* 0x0000006200627220 */ /* 0x000fe20000410000 */
[----:B------:R0:W-:Y:S01]  /*29c0*/  MUFU.TANH R109, R78 ;  /* 0x0000004e006d7308 */ /* 0x0001e20000002400 */
[----:B-1----:R-:W-:Y:S01]  /*29d0*/  @P0 IMAD.HI.U32 R6, R66, UR6, RZ ;  /* 0x0000000642060c27 */ /* 0x002fe2000f8e00ff */
[----:B------:R-:W-:-:S03]  /*29e0*/  @UP0 ULDC UR6, c[0x0][0x450] ;  /* 0x0001140000060ab9 */ /* 0x000fc60000000800 */
[C---:B------:R-:W-:Y:S01]  /*29f0*/  FMUL.FTZ R99, R0.reuse, R99 ;  /* 0x0000006300637220 */ /* 0x040fe20000410000 */
[C---:B------:R-:W-:Y:S01]  /*2a00*/  FMUL.FTZ R102, R0.reuse, R102 ;  /* 0x0000006600667220 */ /* 0x040fe20000410000 */
[----:B------:R-:W-:Y:S01]  /*2a10*/  IMAD.U32 R64, RZ, RZ, UR7 ;  /* 0x00000007ff407e24 */ /* 0x000fe2000f8e00ff */
[----:B------:R-:W-:Y:S01]  /*2a20*/  @P2 SHF.R.U32.HI R66, RZ, UR6, R6 ;  /* 0x00000006ff422c19 */ /* 0x000fe20008011606 */
[----:B------:R-:W-:Y:S01]  /*2a30*/  UIMAD UR6, UR56, -0xa0, URZ ;  /* 0xffffff60380678a4 */ /* 0x000fe2000f8e023f */
[----:B------:R1:W-:Y:S01]  /*2a40*/  MUFU.TANH R93, R62 ;  /* 0x0000003e005d7308 */ /* 0x0003e20000002400 */
[C---:B0-----:R-:W-:Y:S01]  /*2a50*/  FMUL.FTZ R78, R0.reuse, R56 ;  /* 0x00000038004e7220 */ /* 0x041fe20000410000 */
[C---:B------:R-:W-:Y:S01]  /*2a60*/  FMUL.FTZ R56, R0.reuse, R57 ;  /* 0x0000003900387220 */ /* 0x040fe20000410000 */
[----:B------:R-:W0:Y:S01]  /*2a70*/  SHFL.IDX PT, R6, R66, 0x1, 0x1c1f ;  /* 0x003c1f0042067f89 */ /* 0x000e2200000e0000 */
[C---:B------:R-:W-:Y:S01]  /*2a80*/  FMUL.FTZ R57, R0.reuse, R60 ;  /* 0x0000003c00397220 */ /* 0x040fe20000410000 */
[C---:B------:R-:W-:Y:S01]  /*2a90*/  FMUL.FTZ R60, R0.reuse, R65 ;  /* 0x00000041003c7220 */ /* 0x040fe20000410000 */
[----:B------:R-:W-:Y:S01]  /*2aa0*/  IADD3 R115, -R17, 0xa0, R64 ;  /* 0x000000a011737810 */ /* 0x000fe20007ffe140 */
[C---:B------:R-:W-:Y:S01]  /*2ab0*/  FMUL.FTZ R103, R0.reuse, R103 ;  /* 0x0000006700677220 */ /* 0x040fe20000410000 */
[----:B------:R2:W-:Y:S01]  /*2ac0*/  MUFU.TANH R65, R3 ;  /* 0x0000000300417308 */ /* 0x0005e20000002400 */
[----:B-1----:R-:W-:Y:S01]  /*2ad0*/  FMUL.FTZ R62, R0, R68 ;  /* 0x00000044003e7220 */ /* 0x002fe20000410000 */
[----:B------:R-:W-:-:S02]  /*2ae0*/  IMAD.U32 R68, RZ, RZ, UR6 ;  /* 0x00000006ff447e24 */ /* 0x000fc4000f8e00ff */
[C---:B------:R-:W-:Y:S01]  /*2af0*/  FMUL.FTZ R74, R0.reuse, R74 ;  /* 0x0000004a004a7220 */ /* 0x040fe20000410000 */
[C---:B------:R-:W-:Y:S01]  /*2b00*/  FMUL.FTZ R75, R0.reuse, R75 ;  /* 0x0000004b004b7220 */ /* 0x040fe20000410000 */
[C---:B------:R-:W-:Y:S01]  /*2b10*/  FMUL.FTZ R79, R0.reuse, R79 ;  /* 0x0000004f004f7220 */ /* 0x040fe20000410000 */
[C---:B------:R-:W-:Y:S01]  /*2b20*/  FMUL.FTZ R82, R0.reuse, R82 ;  /* 0x0000005200527220 */ /* 0x040fe20000410000 */
[----:B------:R-:W-:Y:S01]  /*2b30*/  IADD3 R68, -R17, 0xa1, R68 ;  /* 0x000000a111447810 */ /* 0x000fe20007ffe144 */
[----:B------:R-:W1:Y:S01]  /*2b40*/  MUFU.TANH R5, R5 ;  /* 0x0000000500057308 */ /* 0x000e620000002400 */
[----:B--2---:R-:W-:Y:S02]  /*2b50*/  IMAD.U32 R3, RZ, RZ, UR52 ;  /* 0x00000034ff037e24 */ /* 0x004fe4000f8e00ff */
[C---:B------:R-:W-:Y:S01]  /*2b60*/  FMUL.FTZ R83, R0.reuse, R83 ;  /* 0x0000005300537220 */ /* 0x040fe20000410000 */
[C---:B------:R-:W-:Y:S01]  /*2b70*/  FMUL.FTZ R86, R0.reuse, R86 ;  /* 0x0000005600567220 */ /* 0x040fe20000410000 */
[C---:B------:R-:W-:Y:S01]  /*2b80*/  FMUL.FTZ R87, R0.reuse, R87 ;  /* 0x0000005700577220 */ /* 0x040fe20000410000 */
[C---:B------:R-:W-:Y:S01]  /*2b90*/  FMUL.FTZ R63, R0.reuse, R63 ;  /* 0x0000003f003f7220 */ /* 0x040fe20000410000 */
[----:B------:R-:W-:Y:S01]  /*2ba0*/  IADD3 R68, -R3, UR51, R68 ;  /* 0x0000003303447c10 */ /* 0x000fe2000fffe144 */
[C---:B------:R-:W-:Y:S01]  /*2bb0*/  FMUL.FTZ R15, R0.reuse, R101 ;  /* 0x00000065000f7220 */ /* 0x040fe20000410000 */
[----:B------:R-:W2:Y:S01]  /*2bc0*/  MUFU.TANH R91, R91 ;  /* 0x0000005b005b7308 */ /* 0x000ea20000002400 */
[C---:B------:R-:W-:Y:S01]  /*2bd0*/  FMUL.FTZ R67, R0.reuse, R67 ;  /* 0x0000004300437220 */ /* 0x040fe20000410000 */
[----:B------:R-:W-:Y:S01]  /*2be0*/  FMUL.FTZ R70, R0, R70 ;  /* 0x0000004600467220 */ /* 0x000fe20000410000 */
[----:B0-----:R-:W-:Y:S01]  /*2bf0*/  VIADDMNMX R3, R6, R68, R115, PT ;  /* 0x0000004406037246 */ /* 0x001fe20003800173 */
[C---:B------:R-:W-:Y:S01]  /*2c00*/  FMUL.FTZ R71, R0.reuse, R71 ;  /* 0x0000004700477220 */ /* 0x040fe20000410000 */
[C---:B------:R-:W-:Y:S01]  /*2c10*/  FMUL.FTZ R42, R0.reuse, R42 ;  /* 0x0000002a002a7220 */ /* 0x040fe20000410000 */
[C---:B------:R-:W-:Y:S01]  /*2c20*/  FMUL.FTZ R43, R0.reuse, R43 ;  /* 0x0000002b002b7220 */ /* 0x040fe20000410000 */
[C---:B------:R-:W-:Y:S01]  /*2c30*/  ISETP.GT.AND P0, PT, R3.reuse, RZ, PT ;  /* 0x000000ff0300720c */ /* 0x040fe20003f04270 */
[----:B------:R-:W0:Y:S01]  /*2c40*/  MUFU.TANH R94, R94 ;  /* 0x0000005e005e7308 */ /* 0x000e220000002400 */
[C---:B------:R-:W-:Y:S01]  /*2c50*/  ISETP.GT.AND P2, PT, R3.reuse, 0x1, PT ;  /* 0x000000010300780c */ /* 0x040fe20003f44270 */
[C---:B------:R-:W-:Y:S01]  /*2c60*/  FMUL.FTZ R20, R0.reuse, R72 ;  /* 0x0000004800147220 */ /* 0x040fe20000410000 */
[----:B------:R-:W-:Y:S01]  /*2c70*/  ISETP.GT.AND P3, PT, R3, 0x8, PT ;  /* 0x000000080300780c */ /* 0x000fe20003f64270 */
[C---:B------:R-:W-:Y:S01]  /*2c80*/  FMUL.FTZ R46, R0.reuse, R46 ;  /* 0x0000002e002e7220 */ /* 0x040fe20000410000 */
[----:B-1----:R-:W-:Y:S01]  /*2c90*/  FSEL R5, R5, -INF , P0 ;  /* 0xff80000005057808 */ /* 0x002fe20000000000 */
[C---:B------:R-:W-:Y:S01]  /*2ca0*/  FMUL.FTZ R72, R0.reuse, R76 ;  /* 0x0000004c00487220 */ /* 0x040fe20000410000 */
[----:B------:R-:W-:Y:S01]  /*2cb0*/  ISETP.GT.AND P0, PT, R3, 0x9, PT ;  /* 0x000000090300780c */ /* 0x000fe20003f04270 */
[----:B------:R-:W1:Y:S01]  /*2cc0*/  MUFU.TANH R95, R95 ;  /* 0x0000005f005f7308 */ /* 0x000e620000002400 */
[----:B--2---:R-:W-:Y:S01]  /*2cd0*/  FSEL R129, R91, -INF , P2 ;  /* 0xff8000005b817808 */ /* 0x004fe20001000000 */
[C---:B------:R-:W-:Y:S01]  /*2ce0*/  FMUL.FTZ R76, R0.reuse, R85 ;  /* 0x00000055004c7220 */ /* 0x040fe20000410000 */
[----:B------:R-:W-:Y:S01]  /*2cf0*/  ISETP.GT.AND P2, PT, R3, 0x10, PT ;  /* 0x000000100300780c */ /* 0x000fe20003f44270 */
[C---:B------:R-:W-:Y:S01]  /*2d00*/  FMUL.FTZ R47, R0.reuse, R47 ;  /* 0x0000002f002f7220 */ /* 0x040fe20000410000 */
[----:B------:R-:W-:Y:S01]  /*2d10*/  FMNMX.FTZ R6, R5, R129, !PT ;  /* 0x0000008105067209 */ /* 0x000fe20007810000 */
[C---:B------:R-:W-:Y:S01]  /*2d20*/  FMUL.FTZ R50, R0.reuse, R50 ;  /* 0x0000003200327220 */ /* 0x040fe20000410000 */
[----:B------:R-:W-:Y:S01]  /*2d30*/  FMUL.FTZ R51, R0, R51 ;  /* 0x0000003300337220 */ /* 0x000fe20000410000 */
        /* <DEDUP_REMOVED lines=11> */
[----:B------:R-:W-:Y:S01]  /*2df0*/  ISETP.GT.AND P0, PT, R3, 0x11, PT ;  /* 0x000000110300780c */ /* 0x000fe20003f04270 */
[C---:B------:R-:W-:Y:S01]  /*2e00*/  FMUL.FTZ R30, R0.reuse, R30 ;  /* 0x0000001e001e7220 */ /* 0x040fe20000410000 */
        /* <DEDUP_REMOVED lines=8> */
[----:B------:R-:W-:Y:S01]  /*2e90*/  FMNMX.FTZ R6, R125, R6, !PT ;  /* 0x000000067d067209 */ /* 0x000fe20007810000 */
[C---:B------:R-:W-:Y:S01]  /*2ea0*/  FMUL.FTZ R64, R0.reuse, R41 ;  /* 0x0000002900407220 */ /* 0x040fe20000410000 */
[C---:B------:R-:W-:Y:S01]  /*2eb0*/  FMUL.FTZ R9, R0.reuse, R89 ;  /* 0x0000005900097220 */ /* 0x040fe20000410000 */
[----:B------:R-:W2:Y:S01]  /*2ec0*/  MUFU.TANH R103, R103 ;  /* 0x0000006700677308 */ /* 0x000ea20000002400 */
[----:B0-----:R-:W-:Y:S01]  /*2ed0*/  FSEL R121, R99, -INF , P0 ;  /* 0xff80000063797808 */ /* 0x001fe20000000000 */
[----:B------:R-:W0:Y:S01]  /*2ee0*/  SHFL.IDX PT, R66, R66, RZ, 0x1c1f ;  /* 0x001c1fff42427589 */ /* 0x000e2200000e0000 */
[----:B------:R-:W-:Y:S01]  /*2ef0*/  ISETP.GT.AND P0, PT, R3, 0x19, PT ;  /* 0x000000190300780c */ /* 0x000fe20003f04270 */
[C---:B------:R-:W-:Y:S01]  /*2f00*/  FMUL.FTZ R7, R0.reuse, R88 ;  /* 0x0000005800077220 */ /* 0x040fe20000410000 */
[----:B------:R-:W-:Y:S01]  /*2f10*/  FMNMX.FTZ R6, R121, R6, !PT ;  /* 0x0000000679067209 */ /* 0x000fe20007810000 */
[----:B------:R-:W-:Y:S01]  /*2f20*/  FMUL.FTZ R11, R0, R92 ;  /* 0x0000005c000b7220 */ /* 0x000fe20000410000 */
[----:B------:R-:W-:Y:S01]  /*2f30*/  ULDC UR28, c[0x0][0x988] ;  /* 0x00026200001c7ab9 */ /* 0x000fe20000000800 */
[----:B------:R3:W4:Y:S01]  /*2f40*/  MUFU.TANH R113, R74 ;  /* 0x0000004a00717308 */ /* 0x0007220000002400 */
[----:B-1----:R-:W-:Y:S01]  /*2f50*/  FSEL R119, R102, -INF , P2 ;  /* 0xff80000066777808 */ /* 0x002fe20001000000 */
[C---:B------:R-:W-:Y:S01]  /*2f60*/  FMUL.FTZ R12, R0.reuse, R96 ;  /* 0x00000060000c7220 */ /* 0x040fe20000410000 */
[----:B------:R-:W-:Y:S01]  /*2f70*/  ISETP.GT.AND P2, PT, R3, 0x20, PT ;  /* 0x000000200300780c */ /* 0x000fe20003f44270 */
[C---:B------:R-:W-:Y:S01]  /*2f80*/  FMUL.FTZ R14, R0.reuse, R100 ;  /* 0x00000064000e7220 */ /* 0x040fe20000410000 */
[----:B------:R-:W-:Y:S01]  /*2f90*/  FMNMX.FTZ R6, R119, R6, !PT ;  /* 0x0000000677067209 */ /* 0x000fe20007810000 */
[C---:B------:R-:W-:Y:S01]  /*2fa0*/  FMUL.FTZ R21, R0.reuse, R73 ;  /* 0x0000004900157220 */ /* 0x040fe20000410000 */
[C---:B------:R-:W-:Y:S01]  /*2fb0*/  FMUL.FTZ R73, R0.reuse, R77 ;  /* 0x0000004d00497220 */ /* 0x040fe20000410000 */
[----:B------:R1:W5:Y:S01]  /*2fc0*/  MUFU.TANH R111, R75 ;  /* 0x0000004b006f7308 */ /* 0x0003620000002400 */
[----:B--2---:R-:W-:Y:S01]  /*2fd0*/  FSEL R117, R103, -INF , P0 ;  /* 0xff80000067757808 */ /* 0x004fe20000000000 */
[C---:B---3--:R-:W-:Y:S01]  /*2fe0*/  FMUL.FTZ R74, R0.reuse, R80 ;  /* 0x00000050004a7220 */ /* 0x048fe20000410000 */
[----:B------:R-:W-:Y:S01]  /*2ff0*/  ISETP.GT.AND P0, PT, R3, 0x21, PT ;  /* 0x000000210300780c */ /* 0x000fe20003f04270 */
[C---:B------:R-:W-:Y:S01]  /*3000*/  FMUL.FTZ R80, R0.reuse, R48 ;  /* 0x0000003000507220 */ /* 0x040fe20000410000 */
[----:B------:R-:W-:Y:S01]  /*3010*/  FMNMX.FTZ R6, R117, R6, !PT ;  /* 0x0000000675067209 */ /* 0x000fe20007810000 */
[C---:B------:R-:W-:Y:S01]  /*3020*/  FMUL.FTZ R48, R0.reuse, R28 ;  /* 0x0000001c00307220 */ /* 0x040fe20000410000 */
[C---:B------:R-:W-:Y:S01]  /*3030*/  FMUL.FTZ R77, R0.reuse, R84 ;  /* 0x00000054004d7220 */ /* 0x040fe20000410000 */
[----:B------:R-:W2:Y:S01]  /*3040*/  MUFU.TANH R79, R79 ;  /* 0x0000004f004f7308 */ /* 0x000ea20000002400 */
[----:B----4-:R-:W-:Y:S01]  /*3050*/  FSEL R113, R113, -INF , P2 ;  /* 0xff80000071717808 */ /* 0x010fe20001000000 */
[C---:B-1----:R-:W-:Y:S01]  /*3060*/  FMUL.FTZ R75, R0.reuse, R81 ;  /* 0x00000051004b7220 */ /* 0x042fe20000410000 */
[----:B------:R-:W-:Y:S01]  /*3070*/  ISETP.GT.AND P2, PT, R3, 0x28, PT ;  /* 0x000000280300780c */ /* 0x000fe20003f44270 */
[----:B------:R-:W-:Y:S01]  /*3080*/  FMUL.FTZ R40, R0, R40 ;  /* 0x0000002800287220 */ /* 0x000fe20000410000 */
[----:B------:R-:W-:Y:S01]  /*3090*/  FMNMX.FTZ R6, R113, R6, !PT ;  /* 0x0000000671067209 */ /* 0x000fe20007810000 */
[----:B------:R-:W-:Y:S01]  /*30a0*/  @UP0 ULDC UR6, c[0x0][0x44c] ;  /* 0x0001130000060ab9 */ /* 0x000fe20000000800 */
[----:B------:R-:W-:Y:S01]  /*30b0*/  FSEL R109, R109, -INF , P2 ;  /* 0xff8000006d6d7808 */ /* 0x000fe20001000000 */
[----:B------:R-:W1:Y:S01]  /*30c0*/  MUFU.TANH R82, R82 ;  /* 0x0000005200527308 */ /* 0x000e620000002400 */
[----:B-----5:R-:W-:Y:S01]  /*30d0*/  FSEL R111, R111, -INF , P0 ;  /* 0xff8000006f6f7808 */ /* 0x020fe20000000000 */
[----:B------:R-:W-:Y:S01]  /*30e0*/  UIMAD.WIDE.U32 UR6, UR39, UR6, URZ ;  /* 0x00000006270672a5 */ /* 0x000fe2000f8e003f */
[----:B------:R-:W-:Y:S01]  /*30f0*/  ISETP.GT.AND P0, PT, R3, 0x29, PT ;  /* 0x000000290300780c */ /* 0x000fe20003f04270 */
[----:B------:R-:W-:Y:S01]  /*3100*/  @UP0 ULDC UR14, c[0x0][0x450] ;  /* 0x00011400000e0ab9 */ /* 0x000fe20000000800 */
[----:B------:R-:W-:Y:S01]  /*3110*/  FMNMX.FTZ R6, R111, R6, !PT ;  /* 0x000000066f067209 */ /* 0x000fe20007810000 */
[----:B------:R-:W-:Y:S01]  /*3120*/  UMOV UR10, UR39 ;  /* 0x00000027000a7c82 */ /* 0x000fe20008000000 */
[----:B------:R-:W-:Y:S01]  /*3130*/  ISETP.GT.AND P2, PT, R3, 0x30, PT ;  /* 0x000000300300780c */ /* 0x000fe20003f44270 */
[----:B------:R-:W3:Y:S01]  /*3140*/  MUFU.TANH R83, R83 ;  /* 0x0000005300537308 */ /* 0x000ee20000002400 */
[----:B--2---:R-:W-:Y:S01]  /*3150*/  FSEL R107, R79, -INF , P0 ;  /* 0xff8000004f6b7808 */ /* 0x004fe20000000000 */
[----:B------:R-:W-:Y:S01]  /*3160*/  @UP0 USHF.R.U32.HI UR10, URZ, UR14, UR7 ;  /* 0x0000000e3f0a0299 */ /* 0x000fe20008011607 */
[----:B------:R-:W-:Y:S01]  /*3170*/  FMNMX.FTZ R6, R109, R6, !PT ;  /* 0x000000066d067209 */ /* 0x000fe20007810000 */
[----:B------:R-:W-:Y:S01]  /*3180*/  UIADD3 UR31, UR56, -0x2, URZ ;  /* 0xfffffffe381f7890 */ /* 0x000fe2000fffe03f */
[----:B------:R-:W-:Y:S01]  /*3190*/  ISETP.GT.AND P0, PT, R3, 0x31, PT ;  /* 0x000000310300780c */ /* 0x000fe20003f04270 */
[----:B------:R-:W-:Y:S01]  /*31a0*/  UIADD3 UR6, UR10, UR51, -UR52 ;  /* 0x000000330a067290 */ /* 0x000fe2000fffe834 */
[----:B------:R-:W-:Y:S01]  /*31b0*/  FMNMX.FTZ R6, R107, R6, !PT ;  /* 0x000000066b067209 */ /* 0x000fe20007810000 */
[----:B------:R-:W2:Y:S01]  /*31c0*/  MUFU.TANH R86, R86 ;  /* 0x0000005600567308 */ /* 0x000ea20000002400 */
[----:B-1----:R-:W-:Y:S01]  /*31d0*/  FSEL R105, R82, -INF , P2 ;  /* 0xff80000052697808 */ /* 0x002fe20001000000 */
[----:B------:R-:W-:Y:S01]  /*31e0*/  UIMAD.WIDE UR6, UR6, 0x66666667, URZ ;  /* 0x66666667060678a5 */ /* 0x000fe2000f8e023f */
[----:B------:R-:W-:-:S02]  /*31f0*/  ISETP.GT.AND P2, PT, R3, 0x38, PT ;  /* 0x000000380300780c */ /* 0x000fc40003f44270 */
[----:B------:R-:W-:Y:S01]  /*3200*/  FMNMX.FTZ R6, R105, R6, !PT ;  /* 0x0000000669067209 */ /* 0x000fe20007810000 */
[----:B------:R-:W-:Y:S01]  /*3210*/  USHF.R.U32.HI UR6, URZ, 0x1f, UR7 ;  /* 0x0000001f3f067899 */ /* 0x000fe20008011607 */
[----:B0-----:R-:W-:Y:S01]  /*3220*/  VIADDMNMX R115, R66, R68, R115, PT ;  /* 0x0000004442737246 */ /* 0x001fe20003800173 */
[----:B------:R-:W0:Y:S01]  /*3230*/  MUFU.TANH R87, R87 ;  /* 0x0000005700577308 */ /* 0x000e220000002400 */
[----:B---3--:R-:W-:Y:S01]  /*3240*/  FSEL R103, R83, -INF , P0 ;  /* 0xff80000053677808 */ /* 0x008fe20000000000 */
[----:B------:R-:W-:Y:S01]  /*3250*/  ULEA.HI.SX32 UR7, UR7, UR6, 0x1a ;  /* 0x0000000607077291 */ /* 0x000fe2000f8fd23f */
[----:B------:R-:W-:Y:S02]  /*3260*/  ISETP.GT.AND P0, PT, R3, 0x39, PT ;  /* 0x000000390300780c */ /* 0x000fe40003f04270 */
[----:B------:R-:W-:Y:S01]  /*3270*/  FMNMX.FTZ R6, R103, R6, !PT ;  /* 0x0000000667067209 */ /* 0x000fe20007810000 */
[----:B------:R-:W-:Y:S01]  /*3280*/  UISETP.LT.AND UP0, UPT, UR41, UR7, UPT ;  /* 0x000000072900728c */ /* 0x000fe2000bf01270 */
[----:B------:R-:W-:Y:S01]  /*3290*/  ISETP.GT.AND P3, PT, R115, 0x8, PT ;  /* 0x000000087300780c */ /* 0x000fe20003f64270 */
[----:B------:R-:W1:Y:S01]  /*32a0*/  MUFU.TANH R63, R63 ;  /* 0x0000003f003f7308 */ /* 0x000e620000002400 */
[----:B--2---:R-:W-:Y:S01]  /*32b0*/  FSEL R101, R86, -INF , P2 ;  /* 0xff80000056657808 */ /* 0x004fe20001000000 */
[----:B------:R-:W-:Y:S01]  /*32c0*/  USEL UR29, UR41, UR7, !UP0 ;  /* 0x00000007291d7287 */ /* 0x000fe2000c000000 */
[----:B------:R-:W-:-:S02]  /*32d0*/  ISETP.GT.AND P2, PT, R3, 0x40, PT ;  /* 0x000000400300780c */ /* 0x000fc40003f44270 */
[----:B------:R-:W-:Y:S01]  /*32e0*/  FMNMX.FTZ R6, R101, R6, !PT ;  /* 0x0000000665067209 */ /* 0x000fe20007810000 */
[----:B------:R-:W-:Y:S01]  /*32f0*/  UISETP.GE.AND UP0, UPT, UR31, UR29, UPT ;  /* 0x0000001d1f00728c */ /* 0x000fe2000bf06270 */
[----:B------:R-:W-:Y:S01]  /*3300*/  FSEL R97, R97, -INF , P2 ;  /* 0xff80000061617808 */ /* 0x000fe20001000000 */
[----:B------:R-:W2:Y:S01]  /*3310*/  MUFU.TANH R67, R67 ;  /* 0x0000004300437308 */ /* 0x000ea20000002400 */
[----:B0-----:R-:W-:Y:S02]  /*3320*/  FSEL R99, R87, -INF , P0 ;  /* 0xff80000057637808 */ /* 0x001fe40000000000 */
[----:B------:R-:W-:Y:S02]  /*3330*/  ISETP.GT.AND P0, PT, R3, 0x41, PT ;  /* 0x000000410300780c */ /* 0x000fe40003f04270 */
[----:B------:R-:W-:Y:S02]  /*3340*/  FMNMX.FTZ R6, R99, R6, !PT ;  /* 0x0000000663067209 */ /* 0x000fe40007810000 */
[----:B------:R-:W-:Y:S01]  /*3350*/  ISETP.GT.AND P2, PT, R3, 0x48, PT ;  /* 0x000000480300780c */ /* 0x000fe20003f44270 */
[----:B------:R-:W0:Y:S01]  /*3360*/  MUFU.TANH R70, R70 ;  /* 0x0000004600467308 */ /* 0x000e220000002400 */
[----:B------:R-:W-:-:S02]  /*3370*/  FSEL R95, R8, -INF , P0 ;  /* 0xff800000085f7808 */ /* 0x000fc40000000000 */
[----:B------:R-:W-:Y:S02]  /*3380*/  FMNMX.FTZ R6, R97, R6, !PT ;  /* 0x0000000661067209 */ /* 0x000fe40007810000 */
[----:B------:R-:W-:Y:S02]  /*3390*/  ISETP.GT.AND P0, PT, R3, 0x49, PT ;  /* 0x000000490300780c */ /* 0x000fe40003f04270 */
[----:B------:R-:W-:Y:S01]  /*33a0*/  FSEL R93, R93, -INF , P2 ;  /* 0xff8000005d5d7808 */ /* 0x000fe20001000000 */
[----:B------:R-:W3:Y:S01]  /*33b0*/  MUFU.TANH R71, R71 ;  /* 0x0000004700477308 */ /* 0x000ee20000002400 */
[----:B------:R-:W-:Y:S02]  /*33c0*/  FMNMX.FTZ R6, R95, R6, !PT ;  /* 0x000000065f067209 */ /* 0x000fe40007810000 */
[----:B------:R-:W-:Y:S02]  /*33d0*/  ISETP.GT.AND P2, PT, R3, 0x50, PT ;  /* 0x000000500300780c */ /* 0x000fe40003f44270 */
[----:B-1----:R-:W-:-:S02]  /*33e0*/  FSEL R91, R63, -INF , P0 ;  /* 0xff8000003f5b7808 */ /* 0x002fc40000000000 */
[----:B------:R-:W-:Y:S01]  /*33f0*/  FMNMX.FTZ R6, R93, R6, !PT ;  /* 0x000000065d067209 */ /* 0x000fe20007810000 */
[----:B------:R-:W1:Y:S01]  /*3400*/  MUFU.TANH R42, R42 ;  /* 0x0000002a002a7308 */ /* 0x000e620000002400 */
[----:B------:R-:W-:Y:S02]  /*3410*/  ISETP.GT.AND P0, PT, R3, 0x51, PT ;  /* 0x000000510300780c */ /* 0x000fe40003f04270 */
[----:B------:R-:W-:Y:S02]  /*3420*/  FSEL R87, R65, -INF , P2 ;  /* 0xff80000041577808 */ /* 0x000fe40001000000 */
[----:B------:R-:W-:Y:S02]  /*3430*/  FMNMX.FTZ R6, R91, R6, !PT ;  /* 0x000000065b067209 */ /* 0x000fe40007810000 */
[----:B------:R-:W-:Y:S01]  /*3440*/  ISETP.GT.AND P2, PT, R3, 0x58, PT ;  /* 0x000000580300780c */ /* 0x000fe20003f44270 */
[----:B------:R-:W4:Y:S01]  /*3450*/  MUFU.TANH R43, R43 ;  /* 0x0000002b002b7308 */ /* 0x000f220000002400 */
[----:B--2---:R-:W-:-:S02]  /*3460*/  FSEL R85, R67, -INF , P0 ;  /* 0xff80000043557808 */ /* 0x004fc40000000000 */
[----:B------:R-:W-:Y:S02]  /*3470*/  FMNMX.FTZ R6, R87, R6, !PT ;  /* 0x0000000657067209 */ /* 0x000fe40007810000 */
[----:B------:R-:W-:Y:S02]  /*3480*/  ISETP.GT.AND P0, PT, R3, 0x59, PT ;  /* 0x000000590300780c */ /* 0x000fe40003f04270 */
[----:B0-----:R-:W-:Y:S01]  /*3490*/  FSEL R83, R70, -INF , P2 ;  /* 0xff80000046537808 */ /* 0x001fe20001000000 */
[----:B------:R-:W0:Y:S01]  /*34a0*/  MUFU.TANH R46, R46 ;  /* 0x0000002e002e7308 */ /* 0x000e220000002400 */
[----:B------:R-:W-:Y:S01]  /*34b0*/  FMNMX.FTZ R6, R85, R6, !PT ;  /* 0x0000000655067209 */ /* 0x000fe20007810000 */
[C---:B------:R-:W-:Y:S01]  /*34c0*/  FMUL.FTZ R70, R0.reuse, R45 ;  /* 0x0000002d00467220 */ /* 0x040fe20000410000 */
[----:B------:R-:W-:Y:S01]  /*34d0*/  ISETP.GT.AND P2, PT, R3, 0x60, PT ;  /* 0x000000600300780c */ /* 0x000fe20003f44270 */
[----:B------:R-:W-:Y:S01]  /*34e0*/  FMUL.FTZ R45, R0, R24 ;  /* 0x00000018002d7220 */ /* 0x000fe20000410000 */
[----:B---3--:R-:W-:-:S02]  /*34f0*/  FSEL R81, R71, -INF , P0 ;  /* 0xff80000047517808 */ /* 0x008fc40000000000 */
[----:B------:R-:W-:Y:S01]  /*3500*/  FMNMX.FTZ R6, R83, R6, !PT ;  /* 0x0000000653067209 */ /* 0x000fe20007810000 */
[----:B------:R-:W2:Y:S01]  /*3510*/  MUFU.TANH R47, R47 ;  /* 0x0000002f002f7308 */ /* 0x000ea20000002400 */
[----:B------:R-:W-:Y:S02]  /*3520*/  ISETP.GT.AND P0, PT, R3, 0x61, PT ;  /* 0x000000610300780c */ /* 0x000fe40003f04270 */
[----:B-1----:R-:W-:Y:S02]  /*3530*/  FSEL R69, R42, -INF , P2 ;  /* 0xff8000002a457808 */ /* 0x002fe40001000000 */
[----:B------:R-:W-:Y:S02]  /*3540*/  FMNMX.FTZ R6, R81, R6, !PT ;  /* 0x0000000651067209 */ /* 0x000fe40007810000 */
[----:B------:R-:W-:Y:S01]  /*3550*/  ISETP.GT.AND P2, PT, R3, 0x68, PT ;  /* 0x000000680300780c */ /* 0x000fe20003f44270 */
[----:B------:R-:W1:Y:S01]  /*3560*/  MUFU.TANH R50, R50 ;  /* 0x0000003200327308 */ /* 0x000e620000002400 */
[----:B----4-:R-:W-:-:S02]  /*3570*/  FSEL R71, R43, -INF , P0 ;  /* 0xff8000002b477808 */ /* 0x010fc40000000000 */
[----:B------:R-:W-:Y:S02]  /*3580*/  FMNMX.FTZ R6, R69, R6, !PT ;  /* 0x0000000645067209 */ /* 0x000fe40007810000 */
[----:B------:R-:W-:Y:S02]  /*3590*/  ISETP.GT.AND P0, PT, R3, 0x69, PT ;  /* 0x000000690300780c */ /* 0x000fe40003f04270 */
[----:B0-----:R-:W-:Y:S01]  /*35a0*/  FSEL R79, R46, -INF , P2 ;  /* 0xff8000002e4f7808 */ /* 0x001fe20001000000 */
[----:B------:R-:W0:Y:S01]  /*35b0*/  MUFU.TANH R51, R51 ;  /* 0x0000003300337308 */ /* 0x000e220000002400 */
[----:B------:R-:W-:Y:S01]  /*35c0*/  FMNMX.FTZ R6, R71, R6, !PT ;  /* 0x0000000647067209 */ /* 0x000fe20007810000 */
[----:B------:R-:W-:Y:S01]  /*35d0*/  FMUL.FTZ R46, R0, R29 ;  /* 0x0000001d002e7220 */ /* 0x000fe20000410000 */
[----:B------:R-:W-:Y:S02]  /*35e0*/  ISETP.GT.AND P2, PT, R3, 0x70, PT ;  /* 0x000000700300780c */ /* 0x000fe40003f44270 */
[----:B--2---:R-:W-:-:S02]  /*35f0*/  FSEL R65, R47, -INF , P0 ;  /* 0xff8000002f417808 */ /* 0x004fc40000000000 */
[----:B------:R-:W-:Y:S01]  /*3600*/  FMNMX.FTZ R6, R79, R6, !PT ;  /* 0x000000064f067209 */ /* 0x000fe20007810000 */
[----:B------:R-:W2:Y:S01]  /*3610*/  MUFU.TANH R54, R54 ;  /* 0x0000003600367308 */ /* 0x000ea20000002400 */
[----:B------:R-:W-:Y:S02]  /*3620*/  ISETP.GT.AND P0, PT, R3, 0x71, PT ;  /* 0x000000710300780c */ /* 0x000fe40003f04270 */
[----:B-1----:R-:W-:Y:S01]  /*3630*/  FSEL R67, R50, -INF , P2 ;  /* 0xff80000032437808 */ /* 0x002fe20001000000 */
[----:B------:R-:W-:Y:S01]  /*3640*/  FMUL.FTZ R50, R0, R33 ;  /* 0x0000002100327220 */ /* 0x000fe20000410000 */
[----:B------:R-:W-:Y:S02]  /*3650*/  FMNMX.FTZ R6, R65, R6, !PT ;  /* 0x0000000641067209 */ /* 0x000fe40007810000 */
[----:B------:R-:W-:Y:S01]  /*3660*/  ISETP.GT.AND P2, PT, R3, 0x78, PT ;  /* 0x000000780300780c */ /* 0x000fe20003f44270 */
[----:B------:R2:W1:Y:S01]  /*3670*/  MUFU.TANH R8, R55 ;  /* 0x0000003700087308 */ /* 0x0004620000002400 */
[----:B0-----:R-:W-:-:S02]  /*3680*/  FSEL R63, R51, -INF , P0 ;  /* 0xff800000333f7808 */ /* 0x001fc40000000000 */
[----:B------:R-:W-:Y:S02]  /*3690*/  FMNMX.FTZ R6, R67, R6, !PT ;  /* 0x0000000643067209 */ /* 0x000fe40007810000 */
[----:B------:R-:W-:Y:S02]  /*36a0*/  ISETP.GT.AND P0, PT, R3, 0x79, PT ;  /* 0x000000790300780c */ /* 0x000fe40003f04270 */
[----:B------:R-:W-:Y:S01]  /*36b0*/  FMNMX.FTZ R6, R63, R6, !PT ;  /* 0x000000063f067209 */ /* 0x000fe20007810000 */
[----:B------:R-:W0:Y:S01]  /*36c0*/  MUFU.TANH R26, R26 ;  /* 0x0000001a001a7308 */ /* 0x000e220000002400 */
[----:B--2---:R-:W-:Y:S01]  /*36d0*/  FSEL R55, R54, -INF , P2 ;  /* 0xff80000036377808 */ /* 0x004fe20001000000 */
[C---:B------:R-:W-:Y:S01]  /*36e0*/  FMUL.FTZ R54, R0.reuse, R44 ;  /* 0x0000002c00367220 */ /* 0x040fe20000410000 */
[----:B------:R-:W-:Y:S01]  /*36f0*/  ISETP.GT.AND P2, PT, R3, 0x80, PT ;  /* 0x000000800300780c */ /* 0x000fe20003f44270 */
[----:B------:R-:W-:Y:S01]  /*3700*/  FMUL.FTZ R44, R0, R25 ;  /* 0x00000019002c7220 */ /* 0x000fe20000410000 */
[----:B------:R-:W-:-:S02]  /*3710*/  FMNMX.FTZ R6, R55, R6, !PT ;  /* 0x0000000637067209 */ /* 0x000fc40007810000 */
[----:B------:R-:W-:Y:S01]  /*3720*/  R2UR UR11, R2 ;  /* 0x00000000020b72ca */ /* 0x000fe200000e0000 */
[----:B------:R-:W2:Y:S01]  /*3730*/  MUFU.TANH R27, R27 ;  /* 0x0000001b001b7308 */ /* 0x000ea20000002400 */
[----:B-1----:R-:W-:Y:S02]  /*3740*/  FSEL R47, R8, -INF , P0 ;  /* 0xff800000082f7808 */ /* 0x002fe40000000000 */
[----:B------:R-:W-:Y:S02]  /*3750*/  ISETP.GT.AND P0, PT, R3, 0x81, PT ;  /* 0x000000810300780c */ /* 0x000fe40003f04270 */
[----:B------:R-:W-:-:S03]  /*3760*/  FMNMX.FTZ R6, R47, R6, !PT ;  /* 0x000000062f067209 */ /* 0x000fc60007810000 */
[----:B------:R-:W1:Y:S01]  /*3770*/  MUFU.TANH R30, R30 ;  /* 0x0000001e001e7308 */ /* 0x000e620000002400 */
[----:B0-----:R-:W-:Y:S02]  /*3780*/  FSEL R51, R26, -INF , P2 ;  /* 0xff8000001a337808 */ /* 0x001fe40001000000 */
[----:B------:R-:W-:Y:S01]  /*3790*/  ISETP.GT.AND P2, PT, R3, 0x88, PT ;  /* 0x000000880300780c */ /* 0x000fe20003f44270 */
[----:B------:R-:W-:Y:S01]  /*37a0*/  UIADD3 UR6, UR11, 0x22840, URZ ;  /* 0x000228400b067890 */ /* 0x000fe2000fffe03f */
[----:B------:R-:W-:Y:S01]  /*37b0*/  FMNMX.FTZ R8, R51, R6, !PT ;  /* 0x0000000633087209 */ /* 0x000fe20007810000 */
[----:B------:R-:W-:Y:S02]  /*37c0*/  FMUL.FTZ R6, R0, R39 ;  /* 0x0000002700067220 */ /* 0x000fe40000410000 */
[----:B------:R-:W0:Y:S01]  /*37d0*/  MUFU.TANH R31, R31 ;  /* 0x0000001f001f7308 */ /* 0x000e220000002400 */
[----:B--2---:R-:W-:Y:S01]  /*37e0*/  FSEL R43, R27, -INF , P0 ;  /* 0xff8000001b2b7808 */ /* 0x004fe20000000000 */
[----:B------:R-:W-:Y:S01]  /*37f0*/  UPRMT UR6, UR42, 0x654, UR6 ;  /* 0x000006542a067896 */ /* 0x000fe20008000006 */
[----:B------:R-:W-:-:S02]  /*3800*/  ISETP.GT.AND P0, PT, R3, 0x89, PT ;  /* 0x000000890300780c */ /* 0x000fc40003f04270 */
[----:B------:R-:W-:-:S03]  /*3810*/  FMNMX.FTZ R8, R43, R8, !PT ;  /* 0x000000082b087209 */ /* 0x000fc60007810000 */
[----:B------:R-:W2:Y:S01]  /*3820*/  MUFU.TANH R34, R34 ;  /* 0x0000002200227308 */ /* 0x000ea20000002400 */
[----:B-1----:R-:W-:Y:S02]  /*3830*/  FSEL R41, R30, -INF , P2 ;  /* 0xff8000001e297808 */ /* 0x002fe40001000000 */
[----:B------:R-:W-:Y:S01]  /*3840*/  ISETP.GT.AND P2, PT, R3, 0x90, PT ;  /* 0x000000900300780c */ /* 0x000fe20003f44270 */
[----:B------:R-:W-:Y:S01]  /*3850*/  SYNCS.ARRIVE.TRANS64.RED.A1T0 RZ, [UR6], RZ ;  /* 0x000000ffffff79a7 */ /* 0x000fe20008100406 */
[----:B------:R-:W-:-:S03]  /*3860*/  FMNMX.FTZ R8, R41, R8, !PT ;  /* 0x0000000829087209 */ /* 0x000fc60007810000 */
[----:B------:R2:W1:Y:S01]  /*3870*/  MUFU.TANH R42, R35 ;  /* 0x00000023002a7308 */ /* 0x0004620000002400 */
[----:B0-----:R-:W-:Y:S02]  /*3880*/  FSEL R39, R31, -INF , P0 ;  /* 0xff8000001f277808 */ /* 0x001fe40000000000 */
[----:B------:R-:W-:Y:S02]  /*3890*/  ISETP.GT.AND P0, PT, R3, 0x91, PT ;  /* 0x000000910300780c */ /* 0x000fe40003f04270 */
[----:B------:R-:W-:-:S03]  /*38a0*/  FMNMX.FTZ R8, R39, R8, !PT ;  /* 0x0000000827087209 */ /* 0x000fc60007810000 */
[----:B------:R-:W0:Y:S01]  /*38b0*/  MUFU.TANH R38, R38 ;  /* 0x0000002600267308 */ /* 0x000e220000002400 */
[----:B--2---:R-:W-:Y:S01]  /*38c0*/  FSEL R35, R34, -INF , P2 ;  /* 0xff80000022237808 */ /* 0x004fe20001000000 */
[C---:B------:R-:W-:Y:S01]  /*38d0*/  FMUL.FTZ R34, R0.reuse, R49 ;  /* 0x0000003100227220 */ /* 0x040fe20000410000 */
[----:B------:R-:W-:Y:S01]  /*38e0*/  ISETP.GT.AND P2, PT, R3, 0x98, PT ;  /* 0x000000980300780c */ /* 0x000fe20003f44270 */
[----:B------:R-:W-:Y:S01]  /*38f0*/  FMUL.FTZ R49, R0, R32 ;  /* 0x0000002000317220 */ /* 0x000fe20000410000 */
[----:B------:R-:W-:-:S03]  /*3900*/  FMNMX.FTZ R8, R35, R8, !PT ;  /* 0x0000000823087209 */ /* 0x000fc60007810000 */
[----:B------:R-:W2:Y:S01]  /*3910*/  MUFU.TANH R6, R6 ;  /* 0x0000000600067308 */ /* 0x000ea20000002400 */
[----:B-1----:R-:W-:Y:S01]  /*3920*/  FSEL R31, R42, -INF , P0 ;  /* 0xff8000002a1f7808 */ /* 0x002fe20000000000 */
[C---:B------:R-:W-:Y:S01]  /*3930*/  FMUL.FTZ R42, R0.reuse, R52 ;  /* 0x00000034002a7220 */ /* 0x040fe20000410000 */
[----:B------:R-:W-:Y:S01]  /*3940*/  ISETP.GT.AND P0, PT, R3, 0x99, PT ;  /* 0x000000990300780c */ /* 0x000fe20003f04270 */
[C---:B------:R-:W-:Y:S01]  /*3950*/  FMUL.FTZ R52, R0.reuse, R36 ;  /* 0x0000002400347220 */ /* 0x040fe20000410000 */
[----:B------:R-:W-:Y:S01]  /*3960*/  FMNMX.FTZ R8, R31, R8, !PT ;  /* 0x000000081f087209 */ /* 0x000fe20007810000 */
[----:B------:R-:W-:Y:S02]  /*3970*/  FMUL.FTZ R36, R0, R37 ;  /* 0x0000002500247220 */ /* 0x000fe40000410000 */
[----:B------:R-:W-:Y:S01]  /*3980*/  MUFU.TANH R7, R7 ;  /* 0x0000000700077308 */ /* 0x000fe20000002400 */
[----:B0-----:R-:W-:Y:S01]  /*3990*/  FSEL R27, R38, -INF , P2 ;  /* 0xff800000261b7808 */ /* 0x001fe20001000000 */
[----:B------:R-:W-:Y:S01]  /*39a0*/  FMUL.FTZ R38, R0, R53 ;  /* 0x0000003500267220 */ /* 0x000fe20000410000 */
[----:B------:R-:W-:-:S02]  /*39b0*/  ISETP.GT.AND P2, PT, R115, 0x1, PT ;  /* 0x000000017300780c */ /* 0x000fc40003f44270 */
[----:B------:R-:W-:-:S03]  /*39c0*/  FMNMX.FTZ R8, R27, R8, !PT ;  /* 0x000000081b087209 */ /* 0x000fc60007810000 */
[----:B------:R-:W0:Y:S01]  /*39d0*/  MUFU.TANH R9, R9 ;  /* 0x0000000900097308 */ /* 0x000e220000002400 */
[----:B--2---:R-:W-:-:S04]  /*39e0*/  FSEL R3, R6, -INF , P0 ;  /* 0xff80000006037808 */ /* 0x004fc80000000000 */
[----:B------:R-:W-:-:S03]  /*39f0*/  FMNMX.FTZ R8, R3, R8, !PT ;  /* 0x0000000803087209 */ /* 0x000fc60007810000 */
[----:B------:R-:W1:Y:S02]  /*3a00*/  MUFU.TANH R11, R11 ;  /* 0x0000000b000b7308 */ /* 0x000e640000002400 */
[----:B------:R-:W2:Y:S06]  /*3a10*/  SHFL.BFLY PT, R89, R8, 0x2, 0x1f ;  /* 0x0c401f0008597f89 */ /* 0x000eac00000e0000 */
[----:B------:R-:W-:Y:S01]  /*3a20*/  MUFU.TANH R10, R10 ;  /* 0x0000000a000a7308 */ /* 0x000fe20000002400 */
[----:B0-----:R-:W-:Y:S02]  /*3a30*/  FSEL R33, R9, -INF , P2 ;  /* 0xff80000009217808 */ /* 0x001fe40001000000 */
[----:B------:R-:W-:-:S05]  /*3a40*/  ISETP.GT.AND P2, PT, R115, 0x10, PT ;  /* 0x000000107300780c */ /* 0x000fca0003f44270 */
[----:B------:R-:W0:Y:S01]  /*3a50*/  MUFU.TANH R12, R12 ;  /* 0x0000000c000c7308 */ /* 0x000e220000002400 */
[----:B-1----:R-:W-:-:S07]  /*3a60*/  FSEL R30, R11, -INF , P3 ;  /* 0xff8000000b1e7808 */ /* 0x002fce0001800000 */
[----:B------:R-:W-:Y:S01]  /*3a70*/  MUFU.TANH R13, R13 ;  /* 0x0000000d000d7308 */ /* 0x000fe20000002400 */
[----:B--2---:R-:W-:-:S05]  /*3a80*/  FMNMX.FTZ R6, R8, R89, !PT ;  /* 0x0000005908067209 */ /* 0x004fca0007810000 */
[----:B------:R-:W1:Y:S02]  /*3a90*/  SHFL.BFLY PT, R89, R6, 0x1, 0x1f ;  /* 0x0c201f0006597f89 */ /* 0x000e6400000e0000 */
[----:B------:R-:W2:Y:S01]  /*3aa0*/  MUFU.TANH R14, R14 ;  /* 0x0000000e000e7308 */ /* 0x000ea20000002400 */
[----:B0-----:R-:W-:Y:S02]  /*3ab0*/  FSEL R32, R12, -INF , P2 ;  /* 0xff8000000c207808 */ /* 0x001fe40001000000 */
[----:B------:R-:W-:-:S05]  /*3ac0*/  ISETP.GT.AND P2, PT, R115, 0x18, PT ;  /* 0x000000187300780c */ /* 0x000fca0003f44270 */
[----:B------:R-:W-:Y:S08]  /*3ad0*/  MUFU.TANH R15, R15 ;  /* 0x0000000f000f7308 */ /* 0x000ff00000002400 */
[----:B------:R-:W0:Y:S01]  /*3ae0*/  MUFU.TANH R20, R20 ;  /* 0x0000001400147308 */ /* 0x000e220000002400 */
[----:B--2---:R-:W-:Y:S02]  /*3af0*/  FSEL R14, R14, -INF , P2 ;  /* 0xff8000000e0e7808 */ /* 0x004fe40001000000 */
[----:B------:R-:W-:-:S02]  /*3b00*/  ISETP.GT.AND P2, PT, R115, 0x20, PT ;  /* 0x000000207300780c */ /* 0x000fc40003f44270 */
[----:B-1----:R-:W-:Y:S01]  /*3b10*/  FMNMX.FTZ R89, R6, R89, !PT ;  /* 0x0000005906597209 */ /* 0x002fe20007810000 */
[----:B------:R-:W-:Y:S02]  /*3b20*/  IMAD.U32 R6, RZ, RZ, UR28 ;  /* 0x0000001cff067e24 */ /* 0x000fe4000f8e00ff */
[----:B------:R-:W1:Y:S01]  /*3b30*/  MUFU.TANH R21, R21 ;  /* 0x0000001500157308 */ /* 0x000e620000002400 */
[C---:B------:R-:W-:Y:S01]  /*3b40*/  FSETP.NEU.FTZ.AND P0, PT, R89.reuse, -INF , PT ;  /* 0xff8000005900780b */ /* 0x040fe20003f1d000 */
[----:B------:R-:W-:-:S05]  /*3b50*/  FFMA.FTZ R6, R89, R6, -8 ;  /* 0xc100000059067423 */ /* 0x000fca0000010006 */
[----:B------:R-:W-:Y:S01]  /*3b60*/  FSEL R6, R6, RZ, P0 ;  /* 0x000000ff06067208 */ /* 0x000fe20000000000 */
[----:B------:R-:W2:Y:S01]  /*3b70*/  MUFU.TANH R72, R72 ;  /* 0x0000004800487308 */ /* 0x000ea20000002400 */
[----:B------:R-:W-:Y:S02]  /*3b80*/  ISETP.GT.AND P0, PT, R115, RZ, PT ;  /* 0x000000ff7300720c */ /* 0x000fe40003f04270 */
[----:B0-----:R-:W-:Y:S01]  /*3b90*/  FSEL R37, R20, -INF , P2 ;  /* 0xff80000014257808 */ /* 0x001fe20001000000 */
[----:B------:R-:W-:-:S01]  /*3ba0*/  FFMA.FTZ R93, R93, UR28, -R6 ;  /* 0x0000001c5d5d7c23 */ /* 0x000fc20008010806 */
[----:B------:R-:W-:Y:S01]  /*3bb0*/  FSEL R28, R7, -INF , P0 ;  /* 0xff800000071c7808 */ /* 0x000fe20000000000 */
[----:B------:R-:W-:-:S01]  /*3bc0*/  FFMA.FTZ R100, R39, UR28, -R6 ;  /* 0x0000001c27647c23 */ /* 0x000fc20008010806 */
[----:B------:R-:W-:Y:S01]  /*3bd0*/  ISETP.GT.AND P0, PT, R115, 0x9, PT ;  /* 0x000000097300780c */ /* 0x000fe20003f04270 */
[----:B------:R-:W0:Y:S01]  /*3be0*/  MUFU.TANH R73, R73 ;  /* 0x0000004900497308 */ /* 0x000e220000002400 */
[----:B------:R-:W-:Y:S01]  /*3bf0*/  FMNMX.FTZ R9, R28, R33, !PT ;  /* 0x000000211c097209 */ /* 0x000fe20007810000 */
[----:B------:R-:W-:Y:S01]  /*3c00*/  IMAD.U32 R39, RZ, RZ, UR28 ;  /* 0x0000001cff277e24 */ /* 0x000fe2000f8e00ff */
[----:B------:R-:W-:Y:S01]  /*3c10*/  FSEL R29, R10, -INF , P0 ;  /* 0xff8000000a1d7808 */ /* 0x000fe20000000000 */
[--C-:B------:R-:W-:Y:S01]  /*3c20*/  FFMA.FTZ R5, R5, UR28, -R6.reuse ;  /* 0x0000001c05057c23 */ /* 0x100fe20008010806 */
[----:B------:R-:W-:Y:S01]  /*3c30*/  FMNMX.FTZ R10, R30, R9, !PT ;  /* 0x000000091e0a7209 */ /* 0x000fe20007810000 */
[--C-:B------:R-:W-:Y:S01]  /*3c40*/  FFMA.FTZ R8, R129, UR28, -R6.reuse ;  /* 0x0000001c81087c23 */ /* 0x100fe20008010806 */
[----:B------:R-:W-:Y:S01]  /*3c50*/  ISETP.GT.AND P0, PT, R115, 0x11, PT ;  /* 0x000000117300780c */ /* 0x000fe20003f04270 */
[----:B------:R-:W3:Y:S01]  /*3c60*/  MUFU.TANH R74, R74 ;  /* 0x0000004a004a7308 */ /* 0x000ee20000002400 */
[----:B------:R-:W-:Y:S01]  /*3c70*/  FMNMX.FTZ R11, R29, R10, !PT ;  /* 0x0000000a1d0b7209 */ /* 0x000fe20007810000 */
[--C-:B------:R-:W-:Y:S01]  /*3c80*/  FFMA.FTZ R102, R31, UR28, -R6.reuse ;  /* 0x0000001c1f667c23 */ /* 0x100fe20008010806 */
[----:B------:R-:W-:Y:S01]  /*3c90*/  FSEL R13, R13, -INF , P0 ;  /* 0xff8000000d0d7808 */ /* 0x000fe20000000000 */
[--C-:B------:R-:W-:Y:S01]  /*3ca0*/  FFMA.FTZ R24, R127, UR28, -R6.reuse ;  /* 0x0000001c7f187c23 */ /* 0x100fe20008010806 */
[----:B------:R-:W-:Y:S01]  /*3cb0*/  FMNMX.FTZ R10, R32, R11, !PT ;  /* 0x0000000b200a7209 */ /* 0x000fe20007810000 */
[--C-:B------:R-:W-:Y:S01]  /*3cc0*/  FFMA.FTZ R25, R123, UR28, -R6.reuse ;  /* 0x0000001c7b197c23 */ /* 0x100fe20008010806 */
[----:B------:R-:W-:Y:S01]  /*3cd0*/  ISETP.GT.AND P0, PT, R115, 0x19, PT ;  /* 0x000000197300780c */ /* 0x000fe20003f04270 */
[----:B------:R-:W4:Y:S01]  /*3ce0*/  MUFU.TANH R75, R75 ;  /* 0x0000004b004b7308 */ /* 0x000f220000002400 */
[----:B------:R-:W-:Y:S01]  /*3cf0*/  FMNMX.FTZ R11, R13, R10, !PT ;  /* 0x0000000a0d0b7209 */ /* 0x000fe20007810000 */
[--C-:B------:R-:W-:Y:S01]  /*3d00*/  FFMA.FTZ R26, R125, UR28, -R6.reuse ;  /* 0x0000001c7d1a7c23 */ /* 0x100fe20008010806 */
[----:B------:R-:W-:Y:S01]  /*3d10*/  FSEL R15, R15, -INF , P0 ;  /* 0xff8000000f0f7808 */ /* 0x000fe20000000000 */
[--C-:B------:R-:W-:Y:S01]  /*3d20*/  FFMA.FTZ R7, R121, UR28, -R6.reuse ;  /* 0x0000001c79077c23 */ /* 0x100fe20008010806 */
[----:B------:R-:W-:Y:S01]  /*3d30*/  FMNMX.FTZ R66, R14, R11, !PT ;  /* 0x0000000b0e427209 */ /* 0x000fe20007810000 */
[--C-:B------:R-:W-:Y:S01]  /*3d40*/  FFMA.FTZ R96, R47, UR28, -R6.reuse ;  /* 0x0000001c2f607c23 */ /* 0x100fe20008010806 */
[----:B------:R-:W-:Y:S01]  /*3d50*/  ISETP.GT.AND P0, PT, R115, 0x21, PT ;  /* 0x000000217300780c */ /* 0x000fe20003f04270 */
[----:B------:R-:W5:Y:S01]  /*3d60*/  MUFU.TANH R77, R77 ;  /* 0x0000004d004d7308 */ /* 0x000f620000002400 */
[----:B------:R-:W-:Y:S01]  /*3d70*/  FMNMX.FTZ R66, R15, R66, !PT ;  /* 0x000000420f427209 */ /* 0x000fe20007810000 */
[--C-:B------:R-:W-:Y:S01]  /*3d80*/  FFMA.FTZ R47, R51, UR28, -R6.reuse ;  /* 0x0000001c332f7c23 */ /* 0x100fe20008010806 */
[----:B------:R-:W-:Y:S01]  /*3d90*/  ISETP.GT.AND P2, PT, R115, 0x28, PT ;  /* 0x000000287300780c */ /* 0x000fe20003f44270 */
[--C-:B------:R-:W-:Y:S01]  /*3da0*/  FFMA.FTZ R119, R119, UR28, -R6.reuse ;  /* 0x0000001c77777c23 */ /* 0x100fe20008010806 */
[----:B-1----:R-:W-:Y:S01]  /*3db0*/  FSEL R21, R21, -INF , P0 ;  /* 0xff80000015157808 */ /* 0x002fe20000000000 */
[--C-:B------:R-:W-:Y:S01]  /*3dc0*/  FFMA.FTZ R12, R117, UR28, -R6.reuse ;  /* 0x0000001c750c7c23 */ /* 0x100fe20008010806 */
[----:B------:R-:W-:Y:S01]  /*3dd0*/  FMNMX.FTZ R66, R37, R66, !PT ;  /* 0x0000004225427209 */ /* 0x000fe20007810000 */
[----:B------:R-:W1:Y:S01]  /*3de0*/  MUFU.TANH R76, R76 ;  /* 0x0000004c004c7308 */ /* 0x000e620000002400 */
[----:B------:R-:W-:Y:S01]  /*3df0*/  ISETP.GT.AND P0, PT, R115, 0x29, PT ;  /* 0x000000297300780c */ /* 0x000fe20003f04270 */
[--C-:B------:R-:W-:Y:S01]  /*3e00*/  FFMA.FTZ R98, R43, UR28, -R6.reuse ;  /* 0x0000001c2b627c23 */ /* 0x100fe20008010806 */
[----:B--2---:R-:W-:Y:S01]  /*3e10*/  FSEL R72, R72, -INF , P2 ;  /* 0xff80000048487808 */ /* 0x004fe20001000000 */
[--C-:B------:R-:W-:Y:S01]  /*3e20*/  FFMA.FTZ R10, R113, UR28, -R6.reuse ;  /* 0x0000001c710a7c23 */ /* 0x100fe20008010806 */
[----:B------:R-:W-:Y:S01]  /*3e30*/  FMNMX.FTZ R53, R21, R66, !PT ;  /* 0x0000004215357209 */ /* 0x000fe20007810000 */
[--C-:B------:R-:W-:Y:S01]  /*3e40*/  FFMA.FTZ R11, R111, UR28, -R6.reuse ;  /* 0x0000001c6f0b7c23 */ /* 0x100fe20008010806 */
[----:B------:R-:W-:Y:S01]  /*3e50*/  ISETP.GT.AND P2, PT, R115, 0x30, PT ;  /* 0x000000307300780c */ /* 0x000fe20003f44270 */
[----:B------:R-:W2:Y:S01]  /*3e60*/  MUFU.TANH R78, R78 ;  /* 0x0000004e004e7308 */ /* 0x000ea20000002400 */
[----:B0-----:R-:W-:Y:S01]  /*3e70*/  FSEL R66, R73, -INF , P0 ;  /* 0xff80000049427808 */ /* 0x001fe20000000000 */
[--C-:B------:R-:W-:Y:S01]  /*3e80*/  FFMA.FTZ R20, R109, UR28, -R6.reuse ;  /* 0x0000001c6d147c23 */ /* 0x100fe20008010806 */
[----:B------:R-:W-:Y:S01]  /*3e90*/  FMNMX.FTZ R53, R72, R53, !PT ;  /* 0x0000003548357209 */ /* 0x000fe20007810000 */
[--C-:B------:R-:W-:Y:S01]  /*3ea0*/  FFMA.FTZ R73, R107, UR28, -R6.reuse ;  /* 0x0000001c6b497c23 */ /* 0x100fe20008010806 */
[----:B------:R-:W-:Y:S01]  /*3eb0*/  ISETP.GT.AND P0, PT, R115, 0x31, PT ;  /* 0x000000317300780c */ /* 0x000fe20003f04270 */
[--C-:B------:R-:W-:Y:S01]  /*3ec0*/  FFMA.FTZ R97, R97, UR28, -R6.reuse ;  /* 0x0000001c61617c23 */ /* 0x100fe20008010806 */
[----:B---3--:R-:W-:Y:S01]  /*3ed0*/  FSEL R74, R74, -INF , P2 ;  /* 0xff8000004a4a7808 */ /* 0x008fe20001000000 */
[----:B------:R-:W0:Y:S01]  /*3ee0*/  MUFU.TANH R56, R56 ;  /* 0x0000003800387308 */ /* 0x000e220000002400 */
[----:B------:R-:W-:Y:S01]  /*3ef0*/  FMNMX.FTZ R53, R66, R53, !PT ;  /* 0x0000003542357209 */ /* 0x000fe20007810000 */
[--C-:B------:R-:W-:Y:S01]  /*3f00*/  FFMA.FTZ R91, R91, UR28, -R6.reuse ;  /* 0x0000001c5b5b7c23 */ /* 0x100fe20008010806 */
[----:B------:R-:W-:Y:S01]  /*3f10*/  ISETP.GT.AND P2, PT, R115, 0x38, PT ;  /* 0x000000387300780c */ /* 0x000fe20003f44270 */
[--C-:B------:R-:W-:Y:S01]  /*3f20*/  FFMA.FTZ R65, R65, UR28, -R6.reuse ;  /* 0x0000001c41417c23 */ /* 0x100fe20008010806 */
[----:B----4-:R-:W-:Y:S01]  /*3f30*/  FSEL R75, R75, -INF , P0 ;  /* 0xff8000004b4b7808 */ /* 0x010fe20000000000 */
[--C-:B------:R-:W-:Y:S01]  /*3f40*/  FFMA.FTZ R63, R63, UR28, -R6.reuse ;  /* 0x0000001c3f3f7c23 */ /* 0x100fe20008010806 */
[----:B------:R-:W-:Y:S01]  /*3f50*/  FMNMX.FTZ R68, R74, R53, !PT ;  /* 0x000000354a447209 */ /* 0x000fe20007810000 */
[----:B------:R-:W3:Y:S01]  /*3f60*/  MUFU.TANH R57, R57 ;  /* 0x0000003900397308 */ /* 0x000ee20000002400 */
[----:B------:R-:W-:Y:S01]  /*3f70*/  ISETP.GT.AND P0, PT, R115, 0x39, PT ;  /* 0x000000397300780c */ /* 0x000fe20003f04270 */
[--C-:B------:R-:W-:Y:S01]  /*3f80*/  FFMA.FTZ R53, R105, UR28, -R6.reuse ;  /* 0x0000001c69357c23 */ /* 0x100fe20008010806 */
[----:B-----5:R-:W-:Y:S01]  /*3f90*/  FSEL R77, R77, -INF , P2 ;  /* 0xff8000004d4d7808 */ /* 0x020fe20001000000 */
[--C-:B------:R-:W-:Y:S01]  /*3fa0*/  FFMA.FTZ R55, R55, UR28, -R6.reuse ;  /* 0x0000001c37377c23 */ /* 0x100fe20008010806 */
[----:B------:R-:W-:Y:S01]  /*3fb0*/  FMNMX.FTZ R68, R75, R68, !PT ;  /* 0x000000444b447209 */ /* 0x000fe20007810000 */
[--C-:B------:R-:W-:Y:S01]  /*3fc0*/  FFMA.FTZ R41, R41, UR28, -R6.reuse ;  /* 0x0000001c29297c23 */ /* 0x100fe20008010806 */
[----:B------:R-:W-:Y:S01]  /*3fd0*/  ISETP.GT.AND P2, PT, R115, 0x40, PT ;  /* 0x000000407300780c */ /* 0x000fe20003f44270 */
[----:B------:R-:W4:Y:S01]  /*3fe0*/  MUFU.TANH R58, R58 ;  /* 0x0000003a003a7308 */ /* 0x000f220000002400 */
[----:B-1----:R-:W-:Y:S01]  /*3ff0*/  FSEL R76, R76, -INF , P0 ;  /* 0xff8000004c4c7808 */ /* 0x002fe20000000000 */
[--C-:B------:R-:W-:Y:S01]  /*4000*/  FFMA.FTZ R35, R35, UR28, -R6.reuse ;  /* 0x0000001c23237c23 */ /* 0x100fe20008010806 */
[----:B------:R-:W-:Y:S01]  /*4010*/  FMNMX.FTZ R105, R77, R68, !PT ;  /* 0x000000444d697209 */ /* 0x000fe20007810000 */
[--C-:B------:R-:W-:Y:S01]  /*4020*/  FFMA.FTZ R27, R27, UR28, -R6.reuse ;  /* 0x0000001c1b1b7c23 */ /* 0x100fe20008010806 */
[----:B------:R-:W-:Y:S01]  /*4030*/  ISETP.GT.AND P0, PT, R115, 0x41, PT ;  /* 0x000000417300780c */ /* 0x000fe20003f04270 */
[----:B------:R-:W-:Y:S01]  /*4040*/  FFMA.FTZ R3, R3, UR28, -R6 ;  /* 0x0000001c03037c23 */ /* 0x000fe20008010806 */
[----:B--2---:R-:W-:Y:S01]  /*4050*/  FSEL R78, R78, -INF , P2 ;  /* 0xff8000004e4e7808 */ /* 0x004fe20001000000 */
[----:B------:R-:W1:Y:S01]  /*4060*/  MUFU.TANH R59, R59 ;  /* 0x0000003b003b7308 */ /* 0x000e620000002400 */
[----:B------:R-:W-:-:S02]  /*4070*/  FMNMX.FTZ R105, R76, R105, !PT ;  /* 0x000000694c697209 */ /* 0x000fc40007810000 */
[----:B------:R-:W-:Y:S02]  /*4080*/  ISETP.GT.AND P2, PT, R115, 0x48, PT ;  /* 0x000000487300780c */ /* 0x000fe40003f44270 */
[----:B0-----:R-:W-:Y:S01]  /*4090*/  FSEL R68, R56, -INF , P0 ;  /* 0xff80000038447808 */ /* 0x001fe20000000000 */
[--C-:B------:R-:W-:Y:S01]  /*40a0*/  FFMA.FTZ R56, R103, UR28, -R6.reuse ;  /* 0x0000001c67387c23 */ /* 0x100fe20008010806 */
[----:B------:R-:W-:Y:S01]  /*40b0*/  FMNMX.FTZ R105, R78, R105, !PT ;  /* 0x000000694e697209 */ /* 0x000fe20007810000 */
[----:B------:R-:W0:Y:S01]  /*40c0*/  MUFU.TANH R60, R60 ;  /* 0x0000003c003c7308 */ /* 0x000e220000002400 */
[----:B------:R-:W-:Y:S02]  /*40d0*/  ISETP.GT.AND P0, PT, R115, 0x49, PT ;  /* 0x000000497300780c */ /* 0x000fe40003f04270 */
[----:B---3--:R-:W-:Y:S01]  /*40e0*/  FSEL R82, R57, -INF , P2 ;  /* 0xff80000039527808 */ /* 0x008fe20001000000 */
[----:B------:R-:W-:-:S01]  /*40f0*/  FFMA.FTZ R57, R101, UR28, -R6 ;  /* 0x0000001c65397c23 */ /* 0x000fc20008010806 */
[----:B------:R-:W-:-:S02]  /*4100*/  FMNMX.FTZ R105, R68, R105, !PT ;  /* 0x0000006944697209 */ /* 0x000fc40007810000 */
[C---:B------:R-:W-:Y:S01]  /*4110*/  ISETP.GT.AND P2, PT, R115.reuse, 0x50, PT ;  /* 0x000000507300780c */ /* 0x040fe20003f44270 */
[----:B------:R-:W2:Y:S01]  /*4120*/  MUFU.TANH R62, R62 ;  /* 0x0000003e003e7308 */ /* 0x000ea20000002400 */
[----:B----4-:R-:W-:Y:S02]  /*4130*/  FSEL R58, R58, -INF , P0 ;  /* 0xff8000003a3a7808 */ /* 0x010fe40000000000 */
[----:B------:R-:W-:Y:S02]  /*4140*/  FMNMX.FTZ R105, R82, R105, !PT ;  /* 0x0000006952697209 */ /* 0x000fe40007810000 */
[----:B------:R-:W-:Y:S02]  /*4150*/  ISETP.GT.AND P0, PT, R115, 0x51, PT ;  /* 0x000000517300780c */ /* 0x000fe40003f04270 */
[----:B-1----:R-:W-:Y:S01]  /*4160*/  FSEL R59, R59, -INF , P2 ;  /* 0xff8000003b3b7808 */ /* 0x002fe20001000000 */
[----:B------:R-:W1:Y:S01]  /*4170*/  MUFU.TANH R61, R61 ;  /* 0x0000003d003d7308 */ /* 0x000e620000002400 */
[----:B------:R-:W-:-:S02]  /*4180*/  FMNMX.FTZ R86, R58, R105, !PT ;  /* 0x000000693a567209 */ /* 0x000fc40007810000 */
[----:B0-----:R-:W-:Y:S01]  /*4190*/  FSEL R84, R60, -INF , P0 ;  /* 0xff8000003c547808 */ /* 0x001fe20000000000 */
[----:B------:R-:W-:-:S01]  /*41a0*/  FFMA.FTZ R60, R99, UR28, -R6 ;  /* 0x0000001c633c7c23 */ /* 0x000fc20008010806 */
[----:B------:R-:W-:Y:S02]  /*41b0*/  ISETP.GT.AND P2, PT, R115, 0x58, PT ;  /* 0x000000587300780c */ /* 0x000fe40003f44270 */
[----:B------:R-:W-:Y:S01]  /*41c0*/  FMNMX.FTZ R99, R59, R86, !PT ;  /* 0x000000563b637209 */ /* 0x000fe20007810000 */
[----:B------:R-:W0:Y:S01]  /*41d0*/  MUFU.TANH R40, R40 ;  /* 0x0000002800287308 */ /* 0x000e220000002400 */
[----:B------:R-:W-:Y:S02]  /*41e0*/  ISETP.GT.AND P0, PT, R115, 0x59, PT ;  /* 0x000000597300780c */ /* 0x000fe40003f04270 */
[----:B--2---:R-:W-:Y:S02]  /*41f0*/  FSEL R62, R62, -INF , P2 ;  /* 0xff8000003e3e7808 */ /* 0x004fe40001000000 */
[----:B------:R-:W-:-:S02]  /*4200*/  FMNMX.FTZ R99, R84, R99, !PT ;  /* 0x0000006354637209 */ /* 0x000fc40007810000 */
[----:B------:R-:W-:Y:S01]  /*4210*/  ISETP.GT.AND P2, PT, R115, 0x60, PT ;  /* 0x000000607300780c */ /* 0x000fe20003f44270 */
[----:B------:R-:W2:Y:S01]  /*4220*/  MUFU.TANH R64, R64 ;  /* 0x0000004000407308 */ /* 0x000ea20000002400 */
[----:B-1----:R-:W-:Y:S01]  /*4230*/  FSEL R86, R61, -INF , P0 ;  /* 0xff8000003d567808 */ /* 0x002fe20000000000 */
[----:B------:R-:W-:Y:S01]  /*4240*/  FFMA.FTZ R61, R95, UR28, -R6 ;  /* 0x0000001c5f3d7c23 */ /* 0x000fe20008010806 */
[----:B------:R-:W-:Y:S02]  /*4250*/  FMNMX.FTZ R99, R62, R99, !PT ;  /* 0x000000633e637209 */ /* 0x000fe40007810000 */
[----:B------:R-:W-:Y:S02]  /*4260*/  ISETP.GT.AND P0, PT, R115, 0x61, PT ;  /* 0x000000617300780c */ /* 0x000fe40003f04270 */
[----:B------:R-:W-:Y:S01]  /*4270*/  FMNMX.FTZ R99, R86, R99, !PT ;  /* 0x0000006356637209 */ /* 0x000fe20007810000 */
[----:B------:R-:W1:Y:S01]  /*4280*/  MUFU.TANH R54, R54 ;  /* 0x0000003600367308 */ /* 0x000e620000002400 */
[----:B0-----:R-:W-:-:S02]  /*4290*/  FSEL R90, R40, -INF , P2 ;  /* 0xff800000285a7808 */ /* 0x001fc40001000000 */
        /* <DEDUP_REMOVED lines=26> */
[----:B------:R-:W0:Y:S08]  /*4440*/  MUFU.TANH R44, R44 ;  /* 0x0000002c002c7308 */ /* 0x000e300000002400 */
[----:B------:R-:W3:Y:S08]  /*4450*/  MUFU.TANH R48, R48 ;  /* 0x0000003000307308 */ /* 0x000ef00000002400 */
[----:B------:R-:W4:Y:S08]  /*4460*/  MUFU.TANH R46, R46 ;  /* 0x0000002e002e7308 */ /* 0x000f300000002400 */
[----:B------:R2:W-:Y:S08]  /*4470*/  MUFU.EX2 R80, R93 ;  /* 0x0000005d00507308 */ /* 0x0005f00000000800 */
[----:B------:R-:W5:Y:S01]  /*4480*/  MUFU.TANH R49, R49 ;  /* 0x0000003100317308 */ /* 0x000f620000002400 */
[----:B--2---:R-:W-:Y:S01]  /*4490*/  FSEL R93, R38, -INF , P0 ;  /* 0xff800000265d7808 */ /* 0x004fe20000000000 */
[----:B------:R-:W-:Y:S01]  /*44a0*/  FFMA.FTZ R38, R87, UR28, -R6 ;  /* 0x0000001c57267c23 */ /* 0x000fe20008010806 */
[----:B------:R-:W-:-:S02]  /*44b0*/  ISETP.GT.AND P0, PT, R115, 0x81, PT ;  /* 0x000000817300780c */ /* 0x000fc40003f04270 */
[----:B-1----:R-:W-:Y:S01]  /*44c0*/  FSEL R87, R45, -INF , P2 ;  /* 0xff8000002d577808 */ /* 0x002fe20001000000 */
[----:B------:R-:W-:-:S01]  /*44d0*/  FFMA.FTZ R45, R85, UR28, -R6 ;  /* 0x0000001c552d7c23 */ /* 0x000fc20008010806 */
[----:B------:R-:W-:Y:S01]  /*44e0*/  FMNMX.FTZ R88, R93, R88, !PT ;  /* 0x000000585d587209 */ /* 0x000fe20007810000 */
[----:B------:R-:W1:Y:S01]  /*44f0*/  MUFU.TANH R50, R50 ;  /* 0x0000003200327308 */ /* 0x000e620000002400 */
[----:B------:R-:W-:Y:S02]  /*4500*/  ISETP.GT.AND P2, PT, R115, 0x88, PT ;  /* 0x000000887300780c */ /* 0x000fe40003f44270 */
[----:B0-----:R-:W-:Y:S02]  /*4510*/  FSEL R44, R44, -INF , P0 ;  /* 0xff8000002c2c7808 */ /* 0x001fe40000000000 */
[----:B------:R-:W-:Y:S02]  /*4520*/  FMNMX.FTZ R85, R87, R88, !PT ;  /* 0x0000005857557209 */ /* 0x000fe40007810000 */
[----:B------:R-:W-:Y:S01]  /*4530*/  ISETP.GT.AND P0, PT, R115, 0x89, PT ;  /* 0x000000897300780c */ /* 0x000fe20003f04270 */
[----:B------:R-:W0:Y:S01]  /*4540*/  MUFU.TANH R52, R52 ;  /* 0x0000003400347308 */ /* 0x000e220000002400 */
[----:B---3--:R-:W-:-:S02]  /*4550*/  FSEL R48, R48, -INF , P2 ;  /* 0xff80000030307808 */ /* 0x008fc40001000000 */
[----:B------:R-:W-:Y:S02]  /*4560*/  FMNMX.FTZ R95, R44, R85, !PT ;  /* 0x000000552c5f7209 */ /* 0x000fe40007810000 */
[----:B------:R-:W-:Y:S02]  /*4570*/  ISETP.GT.AND P2, PT, R115, 0x90, PT ;  /* 0x000000907300780c */ /* 0x000fe40003f44270 */
[----:B----4-:R-:W-:Y:S01]  /*4580*/  FSEL R85, R46, -INF , P0 ;  /* 0xff8000002e557808 */ /* 0x010fe20000000000 */
[----:B------:R-:W2:Y:S01]  /*4590*/  MUFU.TANH R36, R36 ;  /* 0x0000002400247308 */ /* 0x000ea20000002400 */
[----:B------:R-:W-:Y:S01]  /*45a0*/  FMNMX.FTZ R88, R48, R95, !PT ;  /* 0x0000005f30587209 */ /* 0x000fe20007810000 */
[--C-:B------:R-:W-:Y:S01]  /*45b0*/  FFMA.FTZ R46, R83, UR28, -R6.reuse ;  /* 0x0000001c532e7c23 */ /* 0x100fe20008010806 */
[----:B------:R-:W-:Y:S02]  /*45c0*/  ISETP.GT.AND P0, PT, R115, 0x91, PT ;  /* 0x000000917300780c */ /* 0x000fe40003f04270 */
[----:B-----5:R-:W-:Y:S01]  /*45d0*/  FSEL R83, R49, -INF , P2 ;  /* 0xff80000031537808 */ /* 0x020fe20001000000 */
[----:B------:R-:W-:-:S01]  /*45e0*/  FFMA.FTZ R49, R81, UR28, -R6 ;  /* 0x0000001c51317c23 */ /* 0x000fc20008010806 */
[----:B------:R-:W-:Y:S01]  /*45f0*/  FMNMX.FTZ R88, R85, R88, !PT ;  /* 0x0000005855587209 */ /* 0x000fe20007810000 */
[----:B------:R-:W-:Y:S01]  /*4600*/  MUFU.EX2 R5, R5 ;  /* 0x0000000500057308 */ /* 0x000fe20000000800 */
[----:B------:R-:W-:-:S02]  /*4610*/  ISETP.GT.AND P2, PT, R115, 0x98, PT ;  /* 0x000000987300780c */ /* 0x000fc40003f44270 */
[----:B-1----:R-:W-:Y:S02]  /*4620*/  FSEL R94, R50, -INF , P0 ;  /* 0xff800000325e7808 */ /* 0x002fe40000000000 */
[----:B------:R-:W-:Y:S02]  /*4630*/  FMNMX.FTZ R95, R83, R88, !PT ;  /* 0x00000058535f7209 */ /* 0x000fe40007810000 */
[----:B------:R-:W-:Y:S01]  /*4640*/  ISETP.GT.AND P0, PT, R115, 0x99, PT ;  /* 0x000000997300780c */ /* 0x000fe20003f04270 */
[----:B------:R-:W-:Y:S01]  /*4650*/  MUFU.EX2 R8, R8 ;  /* 0x0000000800087308 */ /* 0x000fe20000000800 */
[----:B0-----:R-:W-:Y:S01]  /*4660*/  FSEL R81, R52, -INF , P2 ;  /* 0xff80000034517808 */ /* 0x001fe20001000000 */
[--C-:B------:R-:W-:Y:S01]  /*4670*/  FFMA.FTZ R52, R67, UR28, -R6.reuse ;  /* 0x0000001c43347c23 */ /* 0x100fe20008010806 */
[----:B------:R-:W-:Y:S02]  /*4680*/  FMNMX.FTZ R50, R94, R95, !PT ;  /* 0x0000005f5e327209 */ /* 0x000fe40007810000 */
[----:B--2---:R-:W-:Y:S01]  /*4690*/  FSEL R95, R36, -INF , P0 ;  /* 0xff800000245f7808 */ /* 0x004fe20000000000 */
[----:B------:R-:W-:-:S01]  /*46a0*/  FFMA.FTZ R36, R69, UR28, -R6 ;  /* 0x0000001c45247c23 */ /* 0x000fc20008010806 */
[----:B------:R-:W-:Y:S01]  /*46b0*/  FMNMX.FTZ R50, R81, R50, !PT ;  /* 0x0000003251327209 */ /* 0x000fe20007810000 */
[----:B------:R-:W-:-:S01]  /*46c0*/  FFMA.FTZ R69, R71, UR28, -R6 ;  /* 0x0000001c47457c23 */ /* 0x000fc20008010806 */
[----:B------:R-:W-:Y:S02]  /*46d0*/  MUFU.EX2 R24, R24 ;  /* 0x0000001800187308 */ /* 0x000fe40000000800 */
[----:B------:R-:W-:Y:S01]  /*46e0*/  FMNMX.FTZ R88, R95, R50, !PT ;  /* 0x000000325f587209 */ /* 0x000fe20007810000 */
[----:B------:R-:W-:-:S04]  /*46f0*/  FFMA.FTZ R50, R79, UR28, -R6 ;  /* 0x0000001c4f327c23 */ /* 0x000fc80008010806 */
[----:B------:R-:W0:Y:S01]  /*4700*/  SHFL.BFLY PT, R71, R88, 0x2, 0x1f ;  /* 0x0c401f0058477f89 */ /* 0x000e2200000e0000 */
[----:B------:R-:W1:Y:S08]  /*4710*/  MUFU.EX2 R25, R25 ;  /* 0x0000001900197308 */ /* 0x000e700000000800 */
[----:B------:R-:W-:Y:S08]  /*4720*/  MUFU.EX2 R26, R26 ;  /* 0x0000001a001a7308 */ /* 0x000ff00000000800 */
[----:B------:R-:W-:Y:S01]  /*4730*/  MUFU.EX2 R7, R7 ;  /* 0x0000000700077308 */ /* 0x000fe20000000800 */
[----:B-1----:R-:W-:-:S04]  /*4740*/  F2FP.SATFINITE.E4M3.F32.PACK_AB_MERGE_C R185, R25, R24, RZ ;  /* 0x0000001819b9723e */ /* 0x002fc800048070ff */
[----:B------:R-:W-:Y:S02]  /*4750*/  F2FP.SATFINITE.E4M3.F32.PACK_AB_MERGE_C R185, R8, R5, R185 ;  /* 0x0000000508b9723e */ /* 0x000fe400048070b9 */
[----:B0-----:R-:W-:Y:S01]  /*4760*/  FMNMX.FTZ R71, R88, R71, !PT ;  /* 0x0000004758477209 */ /* 0x001fe20007810000 */
[----:B------:R-:W-:Y:S04]  /*4770*/  MUFU.EX2 R9, R119 ;  /* 0x0000007700097308 */ /* 0x000fe80000000800 */
[----:B------:R-:W0:Y:S04]  /*4780*/  SHFL.BFLY PT, R88, R71, 0x1, 0x1f ;  /* 0x0c201f0047587f89 */ /* 0x000e2800000e0000 */
[----:B------:R-:W1:Y:S08]  /*4790*/  MUFU.EX2 R12, R12 ;  /* 0x0000000c000c7308 */ /* 0x000e700000000800 */
[----:B------:R-:W-:Y:S08]  /*47a0*/  MUFU.EX2 R10, R10 ;  /* 0x0000000a000a7308 */ /* 0x000ff00000000800 */
[----:B------:R-:W-:Y:S01]  /*47b0*/  MUFU.EX2 R11, R11 ;  /* 0x0000000b000b7308 */ /* 0x000fe20000000800 */
[----:B-1----:R-:W-:-:S02]  /*47c0*/  F2FP.SATFINITE.E4M3.F32.PACK_AB_MERGE_C R187, R12, R9, RZ ;  /* 0x000000090cbb723e */ /* 0x002fc400048070ff */
[----:B0-----:R-:W-:Y:S02]  /*47d0*/  FMNMX.FTZ R88, R71, R88, !PT ;  /* 0x0000005847587209 */ /* 0x001fe40007810000 */
[----:B------:R-:W-:Y:S02]  /*47e0*/  F2FP.SATFINITE.E4M3.F32.PACK_AB_MERGE_C R187, R7, R26, R187 ;  /* 0x0000001a07bb723e */ /* 0x000fe400048070bb */
[C---:B------:R-:W-:Y:S01]  /*47f0*/  FSETP.NEU.FTZ.AND P0, PT, R88.reuse, -INF , PT ;  /* 0xff8000005800780b */ /* 0x040fe20003f1d000 */
[----:B------:R-:W-:-:S01]  /*4800*/  FFMA.FTZ R39, R88, R39, -8 ;  /* 0xc100000058277423 */ /* 0x000fc20000010027 */
[----:B------:R-:W-:Y:S04]  /*4810*/  MUFU.EX2 R20, R20 ;  /* 0x0000001400147308 */ /* 0x000fe80000000800 */
[----:B------:R-:W-:-:S02]  /*4820*/  FSEL R39, R39, RZ, P0 ;  /* 0x000000ff27277208 */ /* 0x000fc40000000000 */
[----:B------:R-:W-:Y:S02]  /*4830*/  PLOP3.LUT P0, PT, PT, PT, UP0, 0x80, 0x0 ;  /* 0x000000000000781c */ /* 0x000fe40003f0f008 */
        /* <DEDUP_REMOVED lines=38> */
[----:B------:R-:W-:-:S02]  /*4aa0*/  FFMA.FTZ R81, R81, UR28, -R39 ;  /* 0x0000001c51517c23 */ /* 0x000fc40008010827 */
[----:B------:R-:W1:Y:S08]  /*4ab0*/  MUFU.EX2 R29, R29 ;  /* 0x0000001d001d7308 */ /* 0x000e700000000800 */
[----:B------:R2:W-:Y:S01]  /*4ac0*/  MUFU.EX2 R51, R32 ;  /* 0x0000002000337308 */ /* 0x0005e20000000800 */
[----:B0-----:R-:W-:-:S04]  /*4ad0*/  F2FP.SATFINITE.E4M3.F32.PACK_AB_MERGE_C R184, R104, R33, RZ ;  /* 0x0000002168b8723e */ /* 0x001fc800048070ff */
[----:B------:R-:W-:-:S03]  /*4ae0*/  F2FP.SATFINITE.E4M3.F32.PACK_AB_MERGE_C R184, R31, R28, R184 ;  /* 0x0000001c1fb8723e */ /* 0x000fc600048070b8 */
[----:B------:R0:W-:Y:S01]  /*4af0*/  MUFU.EX2 R67, R66 ;  /* 0x0000004200437308 */ /* 0x0001e20000000800 */
[----:B--2---:R-:W-:-:S01]  /*4b00*/  FFMA.FTZ R32, R75, UR28, -R39 ;  /* 0x0000001c4b207c23 */ /* 0x004fc20008010827 */
[----:B------:R-:W-:-:S04]  /*4b10*/  FADD.FTZ R75, R5, R8 ;  /* 0x00000008054b7221 */ /* 0x000fc80000010000 */
[----:B------:R-:W-:Y:S02]  /*4b20*/  FADD.FTZ R74, R24, R75 ;  /* 0x0000004b184a7221 */ /* 0x000fe40000010000 */
[----:B------:R-:W2:Y:S01]  /*4b30*/  MUFU.EX2 R30, R30 ;  /* 0x0000001e001e7308 */ /* 0x000ea20000000800 */
[----:B0-----:R-:W-:-:S01]  /*4b40*/  FFMA.FTZ R66, R68, UR28, -R39 ;  /* 0x0000001c44427c23 */ /* 0x001fc20008010827 */
[----:B------:R-:W-:Y:S01]  /*4b50*/  FADD.FTZ R68, R28, R31 ;  /* 0x0000001f1c447221 */ /* 0x000fe20000010000 */
[----:B------:R-:W-:-:S03]  /*4b60*/  FADD.FTZ R79, R25, R74 ;  /* 0x0000004a194f7221 */ /* 0x000fc60000010000 */
[----:B------:R-:W-:Y:S01]  /*4b70*/  FADD.FTZ R75, R33, R68 ;  /* 0x00000044214b7221 */ /* 0x000fe20000010000 */
[----:B------:R-:W-:-:S01]  /*4b80*/  FADD.FTZ R74, R26, R79 ;  /* 0x0000004f1a4a7221 */ /* 0x000fc20000010000 */
[----:B------:R0:W3:Y:S02]  /*4b90*/  MUFU.EX2 R106, R43 ;  /* 0x0000002b006a7308 */ /* 0x0000e40000000800 */
[----:B------:R-:W-:-:S01]  /*4ba0*/  FADD.FTZ R68, R104, R75 ;  /* 0x0000004b68447221 */ /* 0x000fc20000010000 */
[----:B------:R-:W-:-:S03]  /*4bb0*/  FADD.FTZ R74, R7, R74 ;  /* 0x0000004a074a7221 */ /* 0x000fc60000010000 */
[----:B-1----:R-:W-:Y:S01]  /*4bc0*/  FADD.FTZ R75, R29, R68 ;  /* 0x000000441d4b7221 */ /* 0x002fe20000010000 */
[----:B------:R-:W-:-:S01]  /*4bd0*/  FADD.FTZ R79, R9, R74 ;  /* 0x0000004a094f7221 */ /* 0x000fc20000010000 */
[----:B------:R-:W-:Y:S01]  /*4be0*/  MUFU.EX2 R13, R13 ;  /* 0x0000000d000d7308 */ /* 0x000fe20000000800 */
[----:B0-----:R-:W-:-:S01]  /*4bf0*/  FFMA.FTZ R43, R58, UR28, -R39 ;  /* 0x0000001c3a2b7c23 */ /* 0x001fc20008010827 */
[----:B--2---:R-:W-:Y:S01]  /*4c00*/  FADD.FTZ R2, R30, R75 ;  /* 0x0000004b1e027221 */ /* 0x004fe20000010000 */
[----:B------:R-:W-:-:S01]  /*4c10*/  FADD.FTZ R79, R12, R79 ;  /* 0x0000004f0c4f7221 */ /* 0x000fc20000010000 */
[----:B------:R-:W-:Y:S02]  /*4c20*/  FFMA.FTZ R58, R84, UR28, -R39 ;  /* 0x0000001c543a7c23 */ /* 0x000fe40008010827 */
[----:B------:R-:W-:-:S01]  /*4c30*/  FADD.FTZ R75, R51, R2 ;  /* 0x00000002334b7221 */ /* 0x000fc20000010000 */
[--C-:B------:R-:W-:Y:S01]  /*4c40*/  FFMA.FTZ R2, R92, UR28, -R39.reuse ;  /* 0x0000001c5c027c23 */ /* 0x100fe20008010827 */
[----:B------:R-:W-:Y:S01]  /*4c50*/  MUFU.EX2 R14, R14 ;  /* 0x0000000e000e7308 */ /* 0x000fe20000000800 */
[----:B------:R-:W-:-:S01]  /*4c60*/  FFMA.FTZ R39, R95, UR28, -R39 ;  /* 0x0000001c5f277c23 */ /* 0x000fc20008010827 */
[C---:B---3--:R-:W-:Y:S01]  /*4c70*/  FADD.FTZ R6, R106.reuse, R75 ;  /* 0x0000004b6a067221 */ /* 0x048fe20000010000 */
[----:B------:R-:W-:-:S04]  /*4c80*/  F2FP.SATFINITE.E4M3.F32.PACK_AB_MERGE_C R186, R106, R51, RZ ;  /* 0x000000336aba723e */ /* 0x000fc800048070ff */
[----:B------:R-:W-:Y:S01]  /*4c90*/  F2FP.SATFINITE.E4M3.F32.PACK_AB_MERGE_C R186, R30, R29, R186 ;  /* 0x0000001d1eba723e */ /* 0x000fe200048070ba */
[----:B------:R-:W0:Y:S01]  /*4ca0*/  MUFU.EX2 R72, R72 ;  /* 0x0000004800487308 */ /* 0x000e220000000800 */
[----:B------:R-:W-:Y:S02]  /*4cb0*/  CS2R R28, SRZ ;  /* 0x00000000001c7805 */ /* 0x000fe4000001ff00 */
[----:B------:R-:W-:-:S05]  /*4cc0*/  CS2R R30, SRZ ;  /* 0x00000000001e7805 */ /* 0x000fca000001ff00 */
[----:B------:R-:W-:Y:S08]  /*4cd0*/  MUFU.EX2 R59, R62 ;  /* 0x0000003e003b7308 */ /* 0x000ff00000000800 */
[----:B------:R-:W-:Y:S01]  /*4ce0*/  MUFU.EX2 R53, R53 ;  /* 0x0000003500357308 */ /* 0x000fe20000000800 */
[----:B0-----:R-:W-:-:S04]  /*4cf0*/  F2FP.SATFINITE.E4M3.F32.PACK_AB_MERGE_C R180, R67, R72, RZ ;  /* 0x0000004843b4723e */ /* 0x001fc800048070ff */
[----:B------:R-:W-:-:S03]  /*4d00*/  F2FP.SATFINITE.E4M3.F32.PACK_AB_MERGE_C R180, R14, R13, R180 ;  /* 0x0000000d0eb4723e */ /* 0x000fc600048070b4 */
[----:B------:R0:W-:Y:S08]  /*4d10*/  MUFU.EX2 R62, R64 ;  /* 0x00000040003e7308 */ /* 0x0001f00000000800 */
[----:B------:R-:W1:Y:S01]  /*4d20*/  MUFU.EX2 R15, R15 ;  /* 0x0000000f000f7308 */ /* 0x000e620000000800 */
[----:B0-----:R-:W-:-:S01]  /*4d30*/  FADD.FTZ R64, R10, R79 ;  /* 0x0000004f0a407221 */ /* 0x001fc20000010000 */
[----:B------:R-:W-:-:S04]  /*4d40*/  FADD.FTZ R79, R13, R6 ;  /* 0x000000060d4f7221 */ /* 0x000fc80000010000 */
[----:B------:R-:W-:Y:S02]  /*4d50*/  FADD.FTZ R79, R14, R79 ;  /* 0x0000004f0e4f7221 */ /* 0x000fe40000010000 */
[----:B------:R-:W0:Y:S02]  /*4d60*/  MUFU.EX2 R56, R56 ;  /* 0x0000003800387308 */ /* 0x000e240000000800 */
[----:B------:R-:W-:-:S04]  /*4d70*/  FADD.FTZ R6, R72, R79 ;  /* 0x0000004f48067221 */ /* 0x000fc80000010000 */
[----:B------:R-:W-:Y:S02]  /*4d80*/  FADD.FTZ R6, R67, R6 ;  /* 0x0000000643067221 */ /* 0x000fe40000010000 */
[----:B------:R2:W-:Y:S08]  /*4d90*/  MUFU.EX2 R40, R97 ;  /* 0x0000006100287308 */ /* 0x0005f00000000800 */
[----:B------:R-:W3:Y:S01]  /*4da0*/  MUFU.EX2 R32, R32 ;  /* 0x0000002000207308 */ /* 0x000ee20000000800 */
[----:B--2---:R-:W-:-:S04]  /*4db0*/  FADD.FTZ R97, R11, R64 ;  /* 0x000000400b617221 */ /* 0x004fc80000010000 */
[----:B------:R-:W-:Y:S01]  /*4dc0*/  FADD.FTZ R64, R20, R97 ;  /* 0x0000006114407221 */ /* 0x000fe20000010000 */
[----:B-1----:R-:W-:-:S01]  /*4dd0*/  FADD.FTZ R97, R15, R6 ;  /* 0x000000060f617221 */ /* 0x002fc20000010000 */
[C---:B------:R-:W-:Y:S01]  /*4de0*/  F2FP.SATFINITE.E4M3.F32.PACK_AB_MERGE_C R20, R73.reuse, R20, RZ ;  /* 0x000000144914723e */ /* 0x040fe200048070ff */
[----:B------:R-:W1:Y:S01]  /*4df0*/  MUFU.EX2 R57, R57 ;  /* 0x0000003900397308 */ /* 0x000e620000000800 */
[----:B------:R-:W-:-:S01]  /*4e00*/  FADD.FTZ R64, R73, R64 ;  /* 0x0000004049407221 */ /* 0x000fc20000010000 */
[----:B------:R-:W-:Y:S02]  /*4e10*/  CS2R R72, SRZ ;  /* 0x0000000000487805 */ /* 0x000fe4000001ff00 */
[----:B------:R-:W-:Y:S01]  /*4e20*/  F2FP.SATFINITE.E4M3.F32.PACK_AB_MERGE_C R181, R11, R10, R20 ;  /* 0x0000000a0bb5723e */ /* 0x000fe20004807014 */
[----:B------:R-:W-:-:S03]  /*4e30*/  FADD.FTZ R99, R53, R64 ;  /* 0x0000004035637221 */ /* 0x000fc60000010000 */
[----:B------:R-:W2:Y:S01]  /*4e40*/  MUFU.EX2 R77, R77 ;  /* 0x0000004d004d7308 */ /* 0x000ea20000000800 */
[----:B0-----:R-:W-:-:S01]  /*4e50*/  FADD.FTZ R64, R56, R99 ;  /* 0x0000006338407221 */ /* 0x001fc20000010000 */
[----:B---3--:R-:W-:-:S06]  /*4e60*/  FADD.FTZ R6, R32, R97 ;  /* 0x0000006120067221 */ /* 0x008fcc0000010000 */
[----:B------:R-:W0:Y:S01]  /*4e70*/  MUFU.EX2 R60, R60 ;  /* 0x0000003c003c7308 */ /* 0x000e220000000800 */
[----:B-1----:R-:W-:-:S07]  /*4e80*/  FADD.FTZ R97, R57, R64 ;  /* 0x0000004039617221 */ /* 0x002fce0000010000 */
[----:B------:R-:W1:Y:S01]  /*4e90*/  MUFU.EX2 R76, R76 ;  /* 0x0000004c004c7308 */ /* 0x000e620000000800 */
[----:B--2---:R-:W-:-:S07]  /*4ea0*/  FADD.FTZ R95, R77, R6 ;  /* 0x000000064d5f7221 */ /* 0x004fce0000010000 */
[----:B------:R-:W2:Y:S01]  /*4eb0*/  MUFU.EX2 R21, R21 ;  /* 0x0000001500157308 */ /* 0x000ea20000000800 */
[----:B0-----:R-:W-:-:S01]  /*4ec0*/  FADD.FTZ R97, R60, R97 ;  /* 0x000000613c617221 */ /* 0x001fc20000010000 */
[----:B------:R-:W-:-:S03]  /*4ed0*/  F2FP.SATFINITE.E4M3.F32.PACK_AB_MERGE_C R57, R60, R57, RZ ;  /* 0x000000393c39723e */ /* 0x000fc600048070ff */
[----:B------:R-:W-:Y:S01]  /*4ee0*/  FADD.FTZ R12, R40, R97 ;  /* 0x00000061280c7221 */ /* 0x000fe20000010000 */
[----:B------:R-:W-:Y:S02]  /*4ef0*/  F2FP.SATFINITE.E4M3.F32.PACK_AB_MERGE_C R183, R56, R53, R57 ;  /* 0x0000003538b7723e */ /* 0x000fe40004807039 */
[----:B------:R-:W-:Y:S01]  /*4f00*/  CS2R R56, SRZ ;  /* 0x0000000000387805 */ /* 0x000fe2000001ff00 */
[----:B------:R-:W0:Y:S01]  /*4f10*/  MUFU.EX2 R61, R61 ;  /* 0x0000003d003d7308 */ /* 0x000e220000000800 */
[----:B-1----:R-:W-:-:S01]  /*4f20*/  FADD.FTZ R6, R76, R95 ;  /* 0x0000005f4c067221 */ /* 0x002fc20000010000 */
[----:B------:R-:W-:-:S04]  /*4f30*/  F2FP.SATFINITE.E4M3.F32.PACK_AB_MERGE_C R76, R76, R77, RZ ;  /* 0x0000004d4c4c723e */ /* 0x000fc800048070ff */
[----:B------:R-:W-:Y:S02]  /*4f40*/  F2FP.SATFINITE.E4M3.F32.PACK_AB_MERGE_C R182, R32, R15, R76 ;  /* 0x0000000f20b6723e */ /* 0x000fe4000480704c */
[----:B------:R-:W-:Y:S01]  /*4f50*/  CS2R R32, SRZ ;  /* 0x0000000000207805 */ /* 0x000fe2000001ff00 */
[----:B------:R-:W1:Y:S01]  /*4f60*/  MUFU.EX2 R66, R66 ;  /* 0x0000004200427308 */ /* 0x000e620000000800 */
[----:B--2---:R-:W-:-:S01]  /*4f70*/  FADD.FTZ R9, R21, R6 ;  /* 0x0000000615097221 */ /* 0x004fc20000010000 */
[----:B------:R-:W-:-:S06]  /*4f80*/  CS2R R76, SRZ ;  /* 0x00000000004c7805 */ /* 0x000fcc000001ff00 */
        /* <DEDUP_REMOVED lines=8> */
[----:B0-----:R-:W-:-:S01]  /*5010*/  FADD.FTZ R9, R91, R12 ;  /* 0x0000000c5b097221 */ /* 0x001fc20000010000 */
[----:B------:R-:W-:-:S04]  /*5020*/  F2FP.SATFINITE.E4M3.F32.PACK_AB_MERGE_C R80, R91, R80, RZ ;  /* 0x000000505b50723e */ /* 0x000fc800048070ff */
        /* <DEDUP_REMOVED lines=8> */
[----:B--2---:R-:W-:-:S07]  /*50b0*/  FADD.FTZ R12, R38, R9 ;  /* 0x00000009260c7221 */ /* 0x004fce0000010000 */
        /* <DEDUP_REMOVED lines=8> */
[----:B0-----:R-:W-:-:S01]  /*5140*/  FADD.FTZ R8, R46, R25 ;  /* 0x000000192e087221 */ /* 0x001fc20000010000 */
[----:B------:R-:W-:-:S06]  /*5150*/  CS2R R24, SRZ ;  /* 0x0000000000187805 */ /* 0x000fcc000001ff00 */
[----:B------:R-:W0:Y:S01]  /*5160*/  MUFU.EX2 R36, R36 ;  /* 0x0000002400247308 */ /* 0x000e220000000800 */
[C---:B-1----:R-:W-:Y:S01]  /*5170*/  F2FP.SATFINITE.E4M3.F32.PACK_AB_MERGE_C R46, R49.reuse, R46, RZ ;  /* 0x0000002e312e723e */ /* 0x042fe200048070ff */
[----:B------:R-:W-:-:S03]  /*5180*/  FADD.FTZ R49, R49, R8 ;  /* 0x0000000831317221 */ /* 0x000fc60000010000 */
[----:B------:R-:W-:-:S03]  /*5190*/  F2FP.SATFINITE.E4M3.F32.PACK_AB_MERGE_C R179, R45, R38, R46 ;  /* 0x000000262db3723e */ /* 0x000fc6000480702e */
[----:B------:R-:W1:Y:S01]  /*51a0*/  MUFU.EX2 R43, R90 ;  /* 0x0000005a002b7308 */ /* 0x000e620000000800 */
[C---:B--2---:R-:W-:Y:S01]  /*51b0*/  F2FP.SATFINITE.E4M3.F32.PACK_AB_MERGE_C R59, R86.reuse, R59, RZ ;  /* 0x0000003b563b723e */ /* 0x044fe200048070ff */
[----:B------:R-:W-:-:S03]  /*51c0*/  FADD.FTZ R86, R86, R5 ;  /* 0x0000000556567221 */ /* 0x000fc60000010000 */
[----:B------:R-:W-:Y:S02]  /*51d0*/  F2FP.SATFINITE.E4M3.F32.PACK_AB_MERGE_C R178, R58, R37, R59 ;  /* 0x000000253ab2723e */ /* 0x000fe4000480703b */
[----:B------:R-:W-:Y:S01]  /*51e0*/  CS2R R58, SRZ ;  /* 0x00000000003a7805 */ /* 0x000fe2000001ff00 */
        /* <DEDUP_REMOVED lines=9> */
[----:B------:R0:W3:Y:S01]  /*5280*/  MUFU.EX2 R75, R70 ;  /* 0x00000046004b7308 */ /* 0x0000e20000000800 */
[----:B-1----:R-:W-:-:S07]  /*5290*/  FADD.FTZ R6, R54, R5 ;  /* 0x0000000536067221 */ /* 0x002fce0000010000 */
[----:B------:R-:W1:Y:S01]  /*52a0*/  MUFU.EX2 R52, R52 ;  /* 0x0000003400347308 */ /* 0x000e620000000800 */
[C---:B--2---:R-:W-:Y:S01]  /*52b0*/  F2FP.SATFINITE.E4M3.F32.PACK_AB_MERGE_C R50, R65.reuse, R50, RZ ;  /* 0x000000324132723e */ /* 0x044fe200048070ff */
[----:B------:R-:W-:Y:S01]  /*52c0*/  FADD.FTZ R65, R65, R8 ;  /* 0x0000000841417221 */ /* 0x000fe20000010000 */
[----:B0-----:R-:W-:Y:S02]  /*52d0*/  CS2R R70, SRZ ;  /* 0x0000000000467805 */ /* 0x001fe4000001ff00 */
[----:B------:R-:W-:Y:S02]  /*52e0*/  F2FP.SATFINITE.E4M3.F32.PACK_AB_MERGE_C R173, R69, R36, R50 ;  /* 0x0000002445ad723e */ /* 0x000fe40004807032 */
[----:B------:R-:W-:Y:S02]  /*52f0*/  CS2R R36, SRZ ;  /* 0x0000000000247805 */ /* 0x000fe4000001ff00 */
[----:B------:R-:W-:Y:S01]  /*5300*/  CS2R R50, SRZ ;  /* 0x0000000000327805 */ /* 0x000fe2000001ff00 */
[----:B------:R-:W0:Y:S01]  /*5310*/  MUFU.EX2 R2, R2 ;  /* 0x0000000200027308 */ /* 0x000e220000000800 */
[C---:B---3--:R-:W-:Y:S01]  /*5320*/  F2FP.SATFINITE.E4M3.F32.PACK_AB_MERGE_C R54, R75.reuse, R54, RZ ;  /* 0x000000364b36723e */ /* 0x048fe200048070ff */
[----:B------:R-:W-:Y:S01]  /*5330*/  FADD.FTZ R75, R75, R6 ;  /* 0x000000064b4b7221 */ /* 0x000fe20000010000 */
[----:B------:R-:W-:-:S02]  /*5340*/  CS2R R68, SRZ ;  /* 0x0000000000447805 */ /* 0x000fc4000001ff00 */
[----:B------:R-:W-:-:S03]  /*5350*/  F2FP.SATFINITE.E4M3.F32.PACK_AB_MERGE_C R172, R62, R43, R54 ;  /* 0x0000002b3eac723e */ /* 0x000fc60004807036 */
[----:B------:R-:W2:Y:S01]  /*5360*/  MUFU.EX2 R63, R63 ;  /* 0x0000003f003f7308 */ /* 0x000ea20000000800 */
[----:B-1----:R-:W-:-:S01]  /*5370*/  FADD.FTZ R8, R52, R65 ;  /* 0x0000004134087221 */ /* 0x002fc20000010000 */
[----:B------:R-:W-:-:S06]  /*5380*/  CS2R R64, SRZ ;  /* 0x0000000000407805 */ /* 0x000fcc000001ff00 */
[----:B------:R-:W1:Y:S01]  /*5390*/  MUFU.EX2 R79, R34 ;  /* 0x00000022004f7308 */ /* 0x000e620000000800 */
[----:B0-----:R-:W-:-:S01]  /*53a0*/  FADD.FTZ R6, R2, R75 ;  /* 0x0000004b02067221 */ /* 0x001fc20000010000 */
[----:B------:R-:W-:-:S06]  /*53b0*/  CS2R R74, SRZ ;  /* 0x00000000004a7805 */ /* 0x000fcc000001ff00 */
        /* <DEDUP_REMOVED lines=9> */
[C---:B-1----:R-:W-:Y:S01]  /*5450*/  F2FP.SATFINITE.E4M3.F32.PACK_AB_MERGE_C R55, R96.reuse, R55, RZ ;  /* 0x000000376037723e */ /* 0x042fe200048070ff */
[----:B------:R-:W-:-:S03]  /*5460*/  FADD.FTZ R96, R96, R7 ;  /* 0x0000000760607221 */ /* 0x000fc60000010000 */
[----:B------:R-:W-:Y:S02]  /*5470*/  F2FP.SATFINITE.E4M3.F32.PACK_AB_MERGE_C R175, R63, R52, R55 ;  /* 0x000000343faf723e */ /* 0x000fe40004807037 */
[----:B------:R-:W-:Y:S02]  /*5480*/  CS2R R52, SRZ ;  /* 0x0000000000347805 */ /* 0x000fe4000001ff00 */
[----:B------:R-:W-:Y:S01]  /*5490*/  CS2R R54, SRZ ;  /* 0x0000000000367805 */ /* 0x000fe2000001ff00 */
[----:B------:R-:W1:Y:S01]  /*54a0*/  MUFU.EX2 R87, R87 ;  /* 0x0000005700577308 */ /* 0x000e620000000800 */
[----:B0-----:R-:W-:-:S01]  /*54b0*/  FADD.FTZ R8, R93, R6 ;  /* 0x000000065d087221 */ /* 0x001fc20000010000 */
[----:B------:R-:W-:Y:S02]  /*54c0*/  F2FP.SATFINITE.E4M3.F32.PACK_AB_MERGE_C R42, R93, R42, RZ ;  /* 0x0000002a5d2a723e */ /* 0x000fe400048070ff */
[----:B------:R-:W-:Y:S02]  /*54d0*/  CS2R R62, SRZ ;  /* 0x00000000003e7805 */ /* 0x000fe4000001ff00 */
[----:B------:R-:W-:-:S02]  /*54e0*/  F2FP.SATFINITE.E4M3.F32.PACK_AB_MERGE_C R174, R79, R2, R42 ;  /* 0x000000024fae723e */ /* 0x000fc4000480702a */
[----:B------:R-:W-:Y:S01]  /*54f0*/  CS2R R42, SRZ ;  /* 0x00000000002a7805 */ /* 0x000fe2000001ff00 */
[----:B------:R-:W0:Y:S01]  /*5500*/  MUFU.EX2 R98, R98 ;  /* 0x0000006200627308 */ /* 0x000e220000000800 */
[----:B--2---:R-:W-:-:S01]  /*5510*/  FADD.FTZ R7, R47, R96 ;  /* 0x000000602f077221 */ /* 0x004fc20000010000 */
        /* <DEDUP_REMOVED lines=12> */
[C---:B--2---:R-:W-:Y:S01]  /*55e0*/  F2FP.SATFINITE.E4M3.F32.PACK_AB_MERGE_C R41, R100.reuse, R41, RZ ;  /* 0x000000296429723e */ /* 0x044fe200048070ff */
[----:B------:R-:W-:-:S03]  /*55f0*/  FADD.FTZ R100, R100, R7 ;  /* 0x0000000764647221 */ /* 0x000fc60000010000 */
[----:B------:R-:W-:Y:S02]  /*5600*/  F2FP.SATFINITE.E4M3.F32.PACK_AB_MERGE_C R169, R98, R47, R41 ;  /* 0x0000002f62a9723e */ /* 0x000fe40004807029 */
[----:B------:R-:W-:Y:S02]  /*5610*/  CS2R R40, SRZ ;  /* 0x0000000000287805 */ /* 0x000fe4000001ff00 */
[----:B------:R-:W-:Y:S01]  /*5620*/  CS2R R46, SRZ ;  /* 0x00000000002e7805 */ /* 0x000fe2000001ff00 */
[----:B------:R-:W2:Y:S01]  /*5630*/  MUFU.EX2 R83, R83 ;  /* 0x0000005300537308 */ /* 0x000ea20000000800 */
[----:B-1----:R-:W-:-:S01]  /*5640*/  FADD.FTZ R10, R85, R10 ;  /* 0x0000000a550a7221 */ /* 0x002fc20000010000 */
[----:B------:R-:W-:Y:S02]  /*5650*/  F2FP.SATFINITE.E4M3.F32.PACK_AB_MERGE_C R48, R85, R48, RZ ;  /* 0x000000305530723e */ /* 0x000fe400048070ff */
[----:B------:R-:W-:Y:S02]  /*5660*/  CS2R R84, SRZ ;  /* 0x0000000000547805 */ /* 0x000fe4000001ff00 */
[----:B------:R-:W-:-:S02]  /*5670*/  F2FP.SATFINITE.E4M3.F32.PACK_AB_MERGE_C R168, R44, R87, R48 ;  /* 0x000000572ca8723e */ /* 0x000fc40004807030 */
[----:B------:R-:W-:Y:S01]  /*5680*/  CS2R R44, SRZ ;  /* 0x00000000002c7805 */ /* 0x000fe2000001ff00 */
[----:B------:R-:W1:Y:S01]  /*5690*/  MUFU.EX2 R102, R102 ;  /* 0x0000006600667308 */ /* 0x000e620000000800 */
[----:B0-----:R-:W-:-:S01]  /*56a0*/  FADD.FTZ R5, R35, R100 ;  /* 0x0000006423057221 */ /* 0x001fc20000010000 */
[----:B------:R-:W-:Y:S02]  /*56b0*/  CS2R R48, SRZ ;  /* 0x0000000000307805 */ /* 0x000fe4000001ff00 */
[----:B------:R-:W-:-:S04]  /*56c0*/  CS2R R86, SRZ ;  /* 0x0000000000567805 */ /* 0x000fc8000001ff00 */
[----:B------:R-:W0:Y:S08]  /*56d0*/  MUFU.EX2 R94, R94 ;  /* 0x0000005e005e7308 */ /* 0x000e300000000800 */
[----:B------:R-:W-:Y:S08]  /*56e0*/  MUFU.EX2 R27, R27 ;  /* 0x0000001b001b7308 */ /* 0x000ff00000000800 */
[----:B------:R2:W3:Y:S08]  /*56f0*/  MUFU.EX2 R8, R3 ;  /* 0x0000000300087308 */ /* 0x0004f00000000800 */
[----:B------:R-:W4:Y:S01]  /*5700*/  MUFU.EX2 R81, R81 ;  /* 0x0000005100517308 */ /* 0x000f220000000800 */
[----:B--2---:R-:W-:-:S01]  /*5710*/  FADD.FTZ R3, R83, R10 ;  /* 0x0000000a53037221 */ /* 0x004fc20000010000 */
[----:B-1----:R-:W-:-:S03]  /*5720*/  FADD.FTZ R10, R102, R5 ;  /* 0x00000005660a7221 */ /* 0x002fc60000010000 */
[----:B0-----:R-:W-:-:S03]  /*5730*/  FADD.FTZ R2, R94, R3 ;  /* 0x000000035e027221 */ /* 0x001fc60000010000 */
[----:B------:R0:W1:Y:S01]  /*5740*/  MUFU.EX2 R6, R39 ;  /* 0x0000002700067308 */ /* 0x0000620000000800 */
[----:B---3--:R-:W-:Y:S01]  /*5750*/  F2FP.SATFINITE.E4M3.F32.PACK_AB_MERGE_C R7, R8, R27, RZ ;  /* 0x0000001b0807723e */ /* 0x008fe200048070ff */
[----:B------:R-:W-:-:S03]  /*5760*/  FADD.FTZ R27, R27, R10 ;  /* 0x0000000a1b1b7221 */ /* 0x000fc60000010000 */
[----:B------:R-:W-:Y:S02]  /*5770*/  F2FP.SATFINITE.E4M3.F32.PACK_AB_MERGE_C R171, R102, R35, R7 ;  /* 0x0000002366ab723e */ /* 0x000fe40004807007 */
[----:B------:R-:W-:Y:S01]  /*5780*/  CS2R R34, SRZ ;  /* 0x0000000000227805 */ /* 0x000fe2000001ff00 */
[----:B----4-:R-:W-:Y:S01]  /*5790*/  FADD.FTZ R3, R81, R2 ;  /* 0x0000000251037221 */ /* 0x010fe20000010000 */
[----:B------:R-:W-:-:S01]  /*57a0*/  FADD.FTZ R2, R8, R27 ;  /* 0x0000001b08027221 */ /* 0x000fc20000010000 */
[----:B------:R-:W-:Y:S02]  /*57b0*/  CS2R R26, SRZ ;  /* 0x00000000001a7805 */ /* 0x000fe4000001ff00 */
[----:B0-----:R-:W-:Y:S02]  /*57c0*/  CS2R R38, SRZ ;  /* 0x0000000000267805 */ /* 0x001fe4000001ff00 */
[C---:B-1----:R-:W-:Y:S01]  /*57d0*/  F2FP.SATFINITE.E4M3.F32.PACK_AB_MERGE_C R5, R6.reuse, R81, RZ ;  /* 0x000000510605723e */ /* 0x042fe200048070ff */
[----:B------:R-:W-:-:S01]  /*57e0*/  FADD.FTZ R3, R6, R3 ;  /* 0x0000000306037221 */ /* 0x000fc20000010000 */
[----:B------:R-:W-:-:S02]  /*57f0*/  CS2R R80, SRZ ;  /* 0x0000000000507805 */ /* 0x000fc4000001ff00 */
[----:B------:R-:W-:Y:S02]  /*5800*/  F2FP.SATFINITE.E4M3.F32.PACK_AB_MERGE_C R170, R94, R83, R5 ;  /* 0x000000535eaa723e */ /* 0x000fe40004807005 */
        /* <DEDUP_REMOVED lines=39> */
.L_x_2795:
[----:B------:R-:W-:Y:S01]  /*5a80*/  ISETP.NE.AND P2, PT, RZ, UR45, PT ;  /* 0x0000002dff007c0c */ /* 0x000fe2000bf45270 */
[----:B------:R-:W-:-:S04]  /*5a90*/  UISETP.NE.AND UP0, UPT, UR30, 0x1, UPT ;  /* 0x000000011e00788c */ /* 0x000fc8000bf05270 */
[----:B------:R-:W-:-:S04]  /*5aa0*/  USEL UR48, URZ, 0x1, UP0 ;  /* 0x000000013f307887 */ /* 0x000fc80008000000 */
[----:B------:R-:W-:-:S04]  /*5ab0*/  ULOP3.LUT UR48, UR32, UR48, URZ, 0x3c, !UPT ;  /* 0x0000003020307292 */ /* 0x000fc8000f8e3c3f */
[----:B------:R-:W-:Y:S08]  /*5ac0*/  @P2 BRA `(.L_x_2785) ;  /* 0x0000000000382947 */ /* 0x000ff00003800000 */
[----:B------:R-:W-:Y:S05]  /*5ad0*/  @!P1 BRA `(.L_x_2786) ;  /* 0x0000000000049947 */ /* 0x000fea0003800000 */
[----:B------:R-:W-:Y:S01]  /*5ae0*/  BPT.TRAP 0x1 ;  /* 0x000000040000795c */ /* 0x000fe20000300000 */
.L_x_2786:
        /* <DEDUP_REMOVED lines=9> */
.L_x_2787:
[----:B-1----:R-:W-:Y:S05]  /*5b80*/  @P0 BRA `(.L_x_2785) ;  /* 0x0000000000080947 */ /* 0x002fea0003800000 */
[----:B------:R-:W1:Y:S02]  /*5b90*/  SYNCS.PHASECHK.TRANS64.TRYWAIT P0, [UR6+0x22830], R7 ;  /* 0x02283007ff0075a7 */ /* 0x000e640008000146 */
[----:B-1----:R-:W-:Y:S05]  /*5ba0*/  @!P0 BRA `(.L_x_2788) ;  /* 0x0000013000488947 */ /* 0x002fea0003800000 */
.L_x_2785:
        /* <DEDUP_REMOVED lines=132> */
.L_x_2790:
[----:B------:R-:W-:Y:S01]  /*63f0*/  ULEA UR6, UR30, UR43, 0x3 ;  /* 0x0000002b1e067291 */ /* 0x000fe2000f8e183f */
[----:B------:R-:W-:-:S05]  /*6400*/  IMAD.U32 R7, RZ, RZ, UR32 ;  /* 0x00000020ff077e24 */ /* 0x000fca000f8e00ff */
[----:B------:R-:W-:-:S04]  /*6410*/  SHF.L.U32 R7, R7, 0x1f, RZ ;  /* 0x0000001f07077819 */ /* 0x000fc800000006ff */
[----:B------:R0:W1:Y:S01]  /*6420*/  SYNCS.PHASECHK.TRANS64.TRYWAIT P0, [UR6+0x22850], R7 ;  /* 0x02285007ff0075a7 */ /* 0x0000620008000146 */
[----:B------:R-:W-:Y:S05]  /*6430*/  @!P1 BRA `(.L_x_2791) ;  /* 0x0000000000049947 */ /* 0x000fea0003800000 */
[----:B------:R-:W-:Y:S01]  /*6440*/  BPT.TRAP 0x1 ;  /* 0x000000040000795c */ /* 0x000fe20000300000 */
.L_x_2791:
[----:B-1----:R-:W-:Y:S05]  /*6450*/  @P0 BRA `(.L_x_2789) ;  /* 0x0000000000080947 */ /* 0x002fea0003800000 */
[----:B------:R-:W1:Y:S02]  /*6460*/  SYNCS.PHASECHK.TRANS64.TRYWAIT P0, [UR6+0x22850], R7 ;  /* 0x02285007ff0075a7 */ /* 0x000e640008000146 */
[----:B-1----:R-:W-:Y:S05]  /*6470*/  @!P0 BRA `(.L_x_2792) ;  /* 0x00000128002c8947 */ /* 0x002fea0003800000 */
.L_x_2789:
        /* <DEDUP_REMOVED lines=36> */
.L_x_2793:
[----:B------:R-:W-:Y:S01]  /*66c0*/  UISETP.NE.AND UP0, UPT, UR53, URZ, UPT ;  /* 0x0000003f3500728c */ /* 0x000fe2000bf05270 */
[C---:B------:R-:W-:Y:S01]  /*66d0*/  FMUL.FTZ R168, R0.reuse, R152 ;  /* 0x0000009800a87220 */ /* 0x040fe20000410000 */
[C---:B------:R-:W-:Y:S01]  /*66e0*/  FMUL.FTZ R152, R0.reuse, R153 ;  /* 0x0000009900987220 */ /* 0x040fe20000410000 */
[C---:B------:R-:W-:Y:S01]  /*66f0*/  FMUL.FTZ R153, R0.reuse, R156 ;  /* 0x0000009c00997220 */ /* 0x040fe20000410000 */
[C---:B------:R-:W-:Y:S01]  /*6700*/  FMUL.FTZ R156, R0.reuse, R160 ;  /* 0x000000a0009c7220 */ /* 0x040fe20000410000 */
[C---:B------:R-:W-:Y:S01]  /*6710*/  FMUL.FTZ R160, R0.reuse, R136 ;  /* 0x0000008800a07220 */ /* 0x040fe20000410000 */
[----:B------:R-:W-:Y:S01]  /*6720*/  PLOP3.LUT P0, PT, PT, PT, UP0, 0x80, 0x0 ;  /* 0x000000000000781c */ /* 0x000fe20003f0f008 */
[C---:B------:R-:W-:Y:S01]  /*6730*/  FMUL.FTZ R136, R0.reuse, R143 ;  /* 0x0000008f00887220 */ /* 0x040fe20000410000 */
[----:B------:R-:W-:Y:S01]  /*6740*/  PLOP3.LUT P2, PT, PT, PT, UP0, 0x80, 0x0 ;  /* 0x000000000000781c */ /* 0x000fe20003f4f008 */
[C---:B------:R-:W-:Y:S01]  /*6750*/  FMUL.FTZ R143, R0.reuse, R144 ;  /* 0x00000090008f7220 */ /* 0x040fe20000410000 */
[C---:B------:R-:W-:Y:S01]  /*6760*/  FMUL.FTZ R144, R0.reuse, R149 ;  /* 0x0000009500907220 */ /* 0x040fe20000410000 */
[C---:B------:R-:W-:Y:S01]  /*6770*/  FMUL.FTZ R15, R0.reuse, R138 ;  /* 0x0000008a000f7220 */ /* 0x040fe20000410000 */
[C---:B------:R-:W-:Y:S01]  /*6780*/  FMUL.FTZ R149, R0.reuse, R124 ;  /* 0x0000007c00957220 */ /* 0x040fe20000410000 */
[----:B------:R-:W-:Y:S01]  /*6790*/  FMUL.FTZ R138, R0, R147 ;  /* 0x00000093008a7220 */ /* 0x000fe20000410000 */
[----:B------:R-:W-:-:S02]  /*67a0*/  VIADD R124, R18, UR39 ;  /* 0x00000027127c7c36 */ /* 0x000fc40008000000 */
[C---:B------:R-:W-:Y:S01]  /*67b0*/  FMUL.FTZ R147, R0.reuse, R120 ;  /* 0x0000007800937220 */ /* 0x040fe20000410000 */
[C---:B------:R-:W-:Y:S01]  /*67c0*/  FMUL.FTZ R120, R0.reuse, R122 ;  /* 0x0000007a00787220 */ /* 0x040fe20000410000 */
[----:B------:R-:W-:Y:S01]  /*67d0*/  @UP0 ULDC UR6, c[0x0][0x44c] ;  /* 0x0001130000060ab9 */ /* 0x000fe20000000800 */
[----:B------:R-:W-:Y:S01]  /*67e0*/  FMUL.FTZ R122, R0, R126 ;  /* 0x0000007e007a7220 */ /* 0x000fe20000410000 */
[----:B------:R-:W-:Y:S01]  /*67f0*/  @P0 IMAD.HI.U32 R126, R124, UR6, RZ ;  /* 0x000000067c7e0c27 */ /* 0x000fe2000f8e00ff */
[----:B------:R-:W-:-:S03]  /*6800*/  @UP0 ULDC UR6, c[0x0][0x450] ;  /* 0x0001140000060ab9 */ /* 0x000fc60000000800 */
[C---:B------:R-:W-:Y:S01]  /*6810*/  FMUL.FTZ R8, R0.reuse, R155 ;  /* 0x0000009b00087220 */ /* 0x040fe20000410000 */
[C---:B------:R-:W-:Y:S01]  /*6820*/  FMUL.FTZ R155, R0.reuse, R161 ;  /* 0x000000a1009b7220 */ /* 0x040fe20000410000 */
[C---:B------:R-:W-:Y:S01]  /*6830*/  FMUL.FTZ R11, R0.reuse, R162 ;  /* 0x000000a2000b7220 */ /* 0x040fe20000410000 */
[----:B------:R-:W-:Y:S01]  /*6840*/  @P2 SHF.R.U32.HI R124, RZ, UR6, R126 ;  /* 0x00000006ff7c2c19 */ /* 0x000fe2000801167e */
[----:B------:R-:W-:Y:S01]  /*6850*/  UIMAD UR6, UR31, -0xa0, URZ ;  /* 0xffffff601f0678a4 */ /* 0x000fe2000f8e023f */
[C---:B------:R-:W-:Y:S01]  /*6860*/  FMUL.FTZ R162, R0.reuse, R140 ;  /* 0x0000008c00a27220 */ /* 0x040fe20000410000 */
[C---:B------:R-:W-:Y:S01]  /*6870*/  FMUL.FTZ R140, R0.reuse, R151 ;  /* 0x00000097008c7220 */ /* 0x040fe20000410000 */
[C---:B------:R-:W-:Y:S01]  /*6880*/  FMUL.FTZ R151, R0.reuse, R128 ;  /* 0x0000008000977220 */ /* 0x040fe20000410000 */
[----:B------:R-:W1:Y:S01]  /*6890*/  SHFL.IDX PT, R161, R124, RZ, 0x1c1f ;  /* 0x001c1fff7ca17589 */ /* 0x000e6200000e0000 */
[----:B------:R-:W-:Y:S01]  /*68a0*/  FMUL.FTZ R20, R0, R139 ;  /* 0x0000008b00147220 */ /* 0x000fe20000410000 */
[----:B------:R-:W-:-:S02]  /*68b0*/  IMAD.U32 R128, RZ, RZ, UR6 ;  /* 0x00000006ff807e24 */ /* 0x000fc4000f8e00ff */
[C---:B------:R-:W-:Y:S01]  /*68c0*/  FMUL.FTZ R139, R0.reuse, R150 ;  /* 0x00000096008b7220 */ /* 0x040fe20000410000 */
[C---:B------:R-:W-:Y:S01]  /*68d0*/  FMUL.FTZ R150, R0.reuse, R129 ;  /* 0x0000008100967220 */ /* 0x040fe20000410000 */
[----:B------:R-:W-:Y:S01]  /*68e0*/  IMAD.U32 R129, RZ, RZ, UR52 ;  /* 0x00000034ff817e24 */ /* 0x000fe2000f8e00ff */
[----:B------:R-:W2:Y:S01]  /*68f0*/  MUFU.TANH R168, R168 ;  /* 0x000000a800a87308 */ /* 0x000ea20000002400 */
[----:B------:R-:W-:Y:S01]  /*6900*/  IADD3 R128, -R17, 0x1, R128 ;  /* 0x0000000111807810 */ /* 0x000fe20007ffe180 */
[C---:B0-----:R-:W-:Y:S01]  /*6910*/  FMUL.FTZ R7, R0.reuse, R154 ;  /* 0x0000009a00077220 */ /* 0x041fe20000410000 */
[C---:B------:R-:W-:Y:S01]  /*6920*/  FMUL.FTZ R154, R0.reuse, R157 ;  /* 0x0000009d009a7220 */ /* 0x040fe20000410000 */
[C---:B------:R-:W-:Y:S01]  /*6930*/  FMUL.FTZ R157, R0.reuse, R165 ;  /* 0x000000a5009d7220 */ /* 0x040fe20000410000 */
[----:B------:R-:W-:Y:S01]  /*6940*/  IADD3 R128, -R129, UR51, R128 ;  /* 0x0000003381807c10 */ /* 0x000fe2000fffe180 */
        /* <DEDUP_REMOVED lines=11> */
[----:B------:R-:W-:Y:S01]  /*6a00*/  FMUL.FTZ R10, R0, R159 ;  /* 0x0000009f000a7220 */ /* 0x000fe20000410000 */
[----:B-1----:R-:W-:-:S02]  /*6a10*/  IMAD.IADD R161, R128, 0x1, R161 ;  /* 0x0000000180a17824 */ /* 0x002fc400078e02a1 */
[C---:B------:R-:W-:Y:S01]  /*6a20*/  FMUL.FTZ R159, R0.reuse, R137 ;  /* 0x00000089009f7220 */ /* 0x040fe20000410000 */
[C---:B------:R-:W-:Y:S01]  /*6a30*/  FMUL.FTZ R137, R0.reuse, R146 ;  /* 0x0000009200897220 */ /* 0x040fe20000410000 */
[C---:B------:R-:W-:Y:S01]  /*6a40*/  FMUL.FTZ R164, R0.reuse, R132 ;  /* 0x0000008400a47220 */ /* 0x040fe20000410000 */
[C---:B------:R-:W-:Y:S01]  /*6a50*/  FMUL.FTZ R146, R0.reuse, R121 ;  /* 0x0000007900927220 */ /* 0x040fe20000410000 */
[C---:B------:R-:W-:Y:S01]  /*6a60*/  ISETP.GT.AND P0, PT, R161.reuse, RZ, PT ;  /* 0x000000ffa100720c */ /* 0x040fe20003f04270 */
[----:B------:R-:W1:Y:S01]  /*6a70*/  MUFU.TANH R154, R154 ;  /* 0x0000009a009a7308 */ /* 0x000e620000002400 */
[C---:B------:R-:W-:Y:S01]  /*6a80*/  ISETP.GT.AND P2, PT, R161.reuse, 0x1, PT ;  /* 0x00000001a100780c */ /* 0x040fe20003f44270 */
[----:B------:R-:W-:Y:S01]  /*6a90*/  FMUL.FTZ R121, R0, R123 ;  /* 0x0000007b00797220 */ /* 0x000fe20000410000 */
[----:B--2---:R-:W-:Y:S01]  /*6aa0*/  FSEL R104, R168, -INF , P0 ;  /* 0xff800000a8687808 */ /* 0x004fe20000000000 */
[C---:B------:R-:W-:Y:S01]  /*6ab0*/  FMUL.FTZ R123, R0.reuse, R127 ;  /* 0x0000007f007b7220 */ /* 0x040fe20000410000 */
[C---:B------:R-:W-:Y:S01]  /*6ac0*/  ISETP.GT.AND P0, PT, R161.reuse, 0x8, PT ;  /* 0x00000008a100780c */ /* 0x040fe20003f04270 */
[----:B------:R-:W-:Y:S01]  /*6ad0*/  FMUL.FTZ R127, R0, R134 ;  /* 0x00000086007f7220 */ /* 0x000fe20000410000 */
[----:B0-----:R-:W-:Y:S01]  /*6ae0*/  FSEL R130, R152, -INF , P2 ;  /* 0xff80000098827808 */ /* 0x001fe20001000000 */
[----:B------:R-:W0:Y:S01]  /*6af0*/  MUFU.TANH R156, R156 ;  /* 0x0000009c009c7308 */ /* 0x000e220000002400 */
[----:B------:R-:W-:Y:S01]  /*6b00*/  FMNMX.FTZ R131, R104, R5, !PT ;  /* 0x0000000568837209 */ /* 0x000fe20007810000 */
[C---:B------:R-:W-:Y:S01]  /*6b10*/  FMUL.FTZ R152, R0.reuse, R105 ;  /* 0x0000006900987220 */ /* 0x040fe20000410000 */
[----:B------:R-:W-:Y:S01]  /*6b20*/  ISETP.GT.AND P2, PT, R161, 0x9, PT ;  /* 0x00000009a100780c */ /* 0x000fe20003f44270 */
[C---:B------:R-:W-:Y:S01]  /*6b30*/  FMUL.FTZ R129, R0.reuse, R135 ;  /* 0x0000008700817220 */ /* 0x040fe20000410000 */
[----:B---3--:R-:W-:Y:S01]  /*6b40*/  FSEL R105, R153, -INF , P0 ;  /* 0xff80000099697808 */ /* 0x008fe20000000000 */
[----:B------:R-:W-:Y:S01]  /*6b50*/  FMUL.FTZ R12, R0, R163 ;  /* 0x000000a3000c7220 */ /* 0x000fe20000410000 */
[----:B------:R-:W-:Y:S01]  /*6b60*/  FMNMX.FTZ R132, R130, R131, !PT ;  /* 0x0000008382847209 */ /* 0x000fe20007810000 */
[----:B------:R-:W2:Y:S01]  /*6b70*/  MUFU.TANH R155, R155 ;  /* 0x0000009b009b7308 */ /* 0x000ea20000002400 */
[----:B------:R-:W-:Y:S01]  /*6b80*/  ISETP.GT.AND P0, PT, R161, 0x10, PT ;  /* 0x00000010a100780c */ /* 0x000fe20003f04270 */
[----:B------:R-:W-:Y:S01]  /*6b90*/  FMUL.FTZ R163, R0, R133 ;  /* 0x0000008500a37220 */ /* 0x000fe20000410000 */
[----:B-1----:R-:W-:Y:S01]  /*6ba0*/  FSEL R131, R154, -INF , P2 ;  /* 0xff8000009a837808 */ /* 0x002fe20001000000 */
[C---:B------:R-:W-:Y:S01]  /*6bb0*/  FMUL.FTZ R141, R0.reuse, R141 ;  /* 0x0000008d008d7220 */ /* 0x040fe20000410000 */
[----:B------:R-:W-:Y:S01]  /*6bc0*/  FMNMX.FTZ R134, R105, R132, !PT ;  /* 0x0000008469867209 */ /* 0x000fe20007810000 */
[----:B------:R-:W-:Y:S01]  /*6bd0*/  FMUL.FTZ R132, R0, R106 ;  /* 0x0000006a00847220 */ /* 0x000fe20000410000 */
[----:B------:R-:W-:Y:S01]  /*6be0*/  ISETP.GT.AND P2, PT, R161, 0x11, PT ;  /* 0x00000011a100780c */ /* 0x000fe20003f44270 */
[----:B------:R-:W1:Y:S01]  /*6bf0*/  MUFU.TANH R158, R158 ;  /* 0x0000009e009e7308 */ /* 0x000e620000002400 */
[----:B0-----:R-:W-:Y:S01]  /*6c00*/  FSEL R106, R156, -INF , P0 ;  /* 0xff8000009c6a7808 */ /* 0x001fe20000000000 */
[C---:B------:R-:W-:Y:S01]  /*6c10*/  FMUL.FTZ R153, R0.reuse, R108 ;  /* 0x0000006c00997220 */ /* 0x040fe20000410000 */
[----:B------:R-:W-:Y:S01]  /*6c20*/  FMNMX.FTZ R135, R131, R134, !PT ;  /* 0x0000008683877209 */ /* 0x000fe20007810000 */
[C---:B------:R-:W-:Y:S01]  /*6c30*/  FMUL.FTZ R134, R0.reuse, R107 ;  /* 0x0000006b00867220 */ /* 0x040fe20000410000 */
[----:B------:R-:W-:Y:S01]  /*6c40*/  ISETP.GT.AND P0, PT, R161, 0x18, PT ;  /* 0x00000018a100780c */ /* 0x000fe20003f04270 */
[----:B------:R-:W-:Y:S01]  /*6c50*/  FMUL.FTZ R88, R0, R88 ;  /* 0x0000005800587220 */ /* 0x000fe20000410000 */
[----:B------:R-:W-:Y:S01]  /*6c60*/  FMNMX.FTZ R154, R106, R135, !PT ;  /* 0x000000876a9a7209 */ /* 0x000fe20007810000 */
[----:B------:R-:W0:Y:S01]  /*6c70*/  MUFU.TANH R157, R157 ;  /* 0x0000009d009d7308 */ /* 0x000e220000002400 */
        /* <DEDUP_REMOVED lines=8> */
[----:B-1----:R-:W-:Y:S01]  /*6d00*/  FSEL R107, R158, -INF , P0 ;  /* 0xff8000009e6b7808 */ /* 0x002fe20000000000 */
[C---:B------:R-:W-:Y:S01]  /*6d10*/  FMUL.FTZ R118, R0.reuse, R118 ;  /* 0x0000007600767220 */ /* 0x040fe20000410000 */
[----:B------:R-:W-:Y:S01]  /*6d20*/  ISETP.GT.AND P0, PT, R161, 0x20, PT ;  /* 0x00000020a100780c */ /* 0x000fe20003f04270 */
[C---:B------:R-:W-:Y:S01]  /*6d30*/  FMUL.FTZ R119, R0.reuse, R119 ;  /* 0x0000007700777220 */ /* 0x040fe20000410000 */
[----:B------:R-:W-:Y:S01]  /*6d40*/  FMNMX.FTZ R154, R107, R154, !PT ;  /* 0x0000009a6b9a7209 */ /* 0x000fe20007810000 */
[C---:B------:R-:W-:Y:S01]  /*6d50*/  FMUL.FTZ R90, R0.reuse, R90 ;  /* 0x0000005a005a7220 */ /* 0x040fe20000410000 */
[C---:B------:R-:W-:Y:S01]  /*6d60*/  FMUL.FTZ R91, R0.reuse, R91 ;  /* 0x0000005b005b7220 */ /* 0x040fe20000410000 */
[----:B------:R-:W1:Y:S01]  /*6d70*/  MUFU.TANH R159, R159 ;  /* 0x0000009f009f7308 */ /* 0x000e620000002400 */
[----:B0-----:R-:W-:Y:S01]  /*6d80*/  FSEL R157, R157, -INF , P2 ;  /* 0xff8000009d9d7808 */ /* 0x001fe20001000000 */
[C---:B------:R-:W-:Y:S01]  /*6d90*/  FMUL.FTZ R94, R0.reuse, R94 ;  /* 0x0000005e005e7220 */ /* 0x040fe20000410000 */
[----:B------:R-:W-:Y:S01]  /*6da0*/  ISETP.GT.AND P2, PT, R161, 0x21, PT ;  /* 0x00000021a100780c */ /* 0x000fe20003f44270 */
[C---:B------:R-:W-:Y:S01]  /*6db0*/  FMUL.FTZ R95, R0.reuse, R95 ;  /* 0x0000005f005f7220 */ /* 0x040fe20000410000 */
[----:B------:R-:W-:Y:S01]  /*6dc0*/  FMNMX.FTZ R155, R157, R154, !PT ;  /* 0x0000009a9d9b7209 */ /* 0x000fe20007810000 */
[C---:B------:R-:W-:Y:S01]  /*6dd0*/  FMUL.FTZ R154, R0.reuse, R109 ;  /* 0x0000006d009a7220 */ /* 0x040fe20000410000 */
[----:B------:R-:W-:Y:S01]  /*6de0*/  FMUL.FTZ R98, R0, R98 ;  /* 0x0000006200627220 */ /* 0x000fe20000410000 */
[----:B------:R-:W0:Y:S01]  /*6df0*/  MUFU.TANH R162, R162 ;  /* 0x000000a200a27308 */ /* 0x000e220000002400 */
[----:B--2---:R-:W-:Y:S01]  /*6e00*/  FSEL R108, R160, -INF , P0 ;  /* 0xff800000a06c7808 */ /* 0x004fe20000000000 */
[C---:B------:R-:W-:Y:S01]  /*6e10*/  FMUL.FTZ R99, R0.reuse, R99 ;  /* 0x0000006300637220 */ /* 0x040fe20000410000 */
[----:B------:R-:W-:Y:S01]  /*6e20*/  ISETP.GT.AND P0, PT, R161, 0x28, PT ;  /* 0x00000028a100780c */ /* 0x000fe20003f04270 */
[----:B------:R-:W-:Y:S01]  /*6e30*/  FMUL.FTZ R103, R0, R103 ;  /* 0x0000006700677220 */ /* 0x000fe20000410000 */
[----:B------:R-:W-:Y:S01]  /*6e40*/  FMNMX.FTZ R156, R108, R155, !PT ;  /* 0x0000009b6c9c7209 */ /* 0x000fe20007810000 */
[C---:B------:R-:W-:Y:S01]  /*6e50*/  FMUL.FTZ R155, R0.reuse, R112 ;  /* 0x00000070009b7220 */ /* 0x040fe20000410000 */
[----:B------:R-:W-:Y:S01]  /*6e60*/  ULEA UR6, UR47, UR43, 0x3 ;  /* 0x0000002b2f067291 */ /* 0x000fe2000f8e183f */
[----:B------:R-:W2:Y:S01]  /*6e70*/  MUFU.TANH R141, R141 ;  /* 0x0000008d008d7308 */ /* 0x000ea20000002400 */
[----:B-1----:R-:W-:Y:S01]  /*6e80*/  FSEL R135, R159, -INF , P2 ;  /* 0xff8000009f877808 */ /* 0x002fe20001000000 */
[----:B------:R-:W-:Y:S01]  /*6e90*/  FMUL.FTZ R159, R0, R117 ;  /* 0x00000075009f7220 */ /* 0x000fe20000410000 */
[----:B------:R-:W-:Y:S01]  /*6ea0*/  ISETP.GT.AND P2, PT, R161, 0x29, PT ;  /* 0x00000029a100780c */ /* 0x000fe20003f44270 */
[----:B------:R-:W-:Y:S01]  /*6eb0*/  UIADD3 UR6, UR6, 0x22840, URZ ;  /* 0x0002284006067890 */ /* 0x000fe2000fffe03f */
[----:B------:R-:W-:-:S03]  /*6ec0*/  FMNMX.FTZ R156, R135, R156, !PT ;  /* 0x0000009c879c7209 */ /* 0x000fc60007810000 */
[----:B------:R-:W1:Y:S01]  /*6ed0*/  MUFU.TANH R143, R143 ;  /* 0x0000008f008f7308 */ /* 0x000e620000002400 */
[----:B0-----:R-:W-:Y:S01]  /*6ee0*/  FSEL R109, R162, -INF , P0 ;  /* 0xff800000a26d7808 */ /* 0x001fe20000000000 */
[----:B------:R-:W-:Y:S01]  /*6ef0*/  UPRMT UR6, UR42, 0x654, UR6 ;  /* 0x000006542a067896 */ /* 0x000fe20008000006 */
[----:B------:R-:W-:Y:S02]  /*6f00*/  ISETP.GT.AND P0, PT, R161, 0x30, PT ;  /* 0x00000030a100780c */ /* 0x000fe40003f04270 */
[----:B------:R-:W-:-:S03]  /*6f10*/  FMNMX.FTZ R156, R109, R156, !PT ;  /* 0x0000009c6d9c7209 */ /* 0x000fc60007810000 */
[----:B------:R-:W0:Y:S01]  /*6f20*/  MUFU.TANH R142, R142 ;  /* 0x0000008e008e7308 */ /* 0x000e220000002400 */
[----:B--2---:R-:W-:Y:S02]  /*6f30*/  FSEL R141, R141, -INF , P2 ;  /* 0xff8000008d8d7808 */ /* 0x004fe40001000000 */
[----:B------:R-:W-:Y:S01]  /*6f40*/  ISETP.GT.AND P2, PT, R161, 0x31, PT ;  /* 0x00000031a100780c */ /* 0x000fe20003f44270 */
[----:B------:R-:W-:Y:S04]  /*6f50*/  SYNCS.ARRIVE.TRANS64.RED.A1T0 RZ, [UR6], RZ ;  /* 0x000000ffffff79a7 */ /* 0x000fe80008100406 */
[----:B------:R-:W2:Y:S01]  /*6f60*/  MUFU.TANH R145, R145 ;  /* 0x0000009100917308 */ /* 0x000ea20000002400 */
[----:B-1----:R-:W-:Y:S02]  /*6f70*/  FSEL R112, R143, -INF , P0 ;  /* 0xff8000008f707808 */ /* 0x002fe40000000000 */
[----:B------:R-:W-:Y:S01]  /*6f80*/  FMNMX.FTZ R143, R141, R156, !PT ;  /* 0x0000009c8d8f7209 */ /* 0x000fe20007810000 */
[----:B------:R-:W-:Y:S01]  /*6f90*/  FMUL.FTZ R156, R0, R113 ;  /* 0x00000071009c7220 */ /* 0x000fe20000410000 */
[----:B------:R-:W-:-:S02]  /*6fa0*/  ISETP.GT.AND P0, PT, R161, 0x38, PT ;  /* 0x00000038a100780c */ /* 0x000fc40003f04270 */
[----:B------:R-:W-:Y:S01]  /*6fb0*/  FMNMX.FTZ R143, R112, R143, !PT ;  /* 0x0000008f708f7209 */ /* 0x000fe20007810000 */
[----:B------:R-:W1:Y:S01]  /*6fc0*/  MUFU.TANH R144, R144 ;  /* 0x0000009000907308 */ /* 0x000e620000002400 */
[----:B0-----:R-:W-:Y:S02]  /*6fd0*/  FSEL R142, R142, -INF , P2 ;  /* 0xff8000008e8e7808 */ /* 0x001fe40001000000 */
[----:B------:R-:W-:Y:S02]  /*6fe0*/  ISETP.GT.AND P2, PT, R161, 0x39, PT ;  /* 0x00000039a100780c */ /* 0x000fe40003f44270 */
[----:B------:R-:W-:-:S03]  /*6ff0*/  FMNMX.FTZ R158, R142, R143, !PT ;  /* 0x0000008f8e9e7209 */ /* 0x000fc60007810000 */
[----:B------:R-:W0:Y:S01]  /*7000*/  MUFU.TANH R147, R147 ;  /* 0x0000009300937308 */ /* 0x000e220000002400 */
[----:B--2---:R-:W-:Y:S02]  /*7010*/  FSEL R113, R145, -INF , P0 ;  /* 0xff80000091717808 */ /* 0x004fe40000000000 */
[----:B------:R-:W-:-:S05]  /*7020*/  ISETP.GT.AND P0, PT, R161, 0x40, PT ;  /* 0x00000040a100780c */ /* 0x000fca0003f04270 */
[----:B------:R-:W2:Y:S01]  /*7030*/  MUFU.TANH R146, R146 ;  /* 0x0000009200927308 */ /* 0x000ea20000002400 */
[----:B-1----:R-:W-:Y:S02]  /*7040*/  FSEL R143, R144, -INF , P2 ;  /* 0xff800000908f7808 */ /* 0x002fe40001000000 */
[----:B------:R-:W-:Y:S01]  /*7050*/  FMNMX.FTZ R144, R113, R158, !PT ;  /* 0x0000009e71907209 */ /* 0x000fe20007810000 */
[----:B------:R-:W-:Y:S01]  /*7060*/  FMUL.FTZ R158, R0, R116 ;  /* 0x00000074009e7220 */ /* 0x000fe20000410000 */
[----:B------:R-:W-:Y:S02]  /*7070*/  ISETP.GT.AND P2, PT, R161, 0x41, PT ;  /* 0x00000041a100780c */ /* 0x000fe40003f44270 */
[----:B------:R-:W-:Y:S01]  /*7080*/  FMNMX.FTZ R145, R143, R144, !PT ;  /* 0x000000908f917209 */ /* 0x000fe20007810000 */
[----:B------:R-:W1:Y:S01]  /*7090*/  MUFU.TANH R149, R149 ;  /* 0x0000009500957308 */ /* 0x000e620000002400 */
[----:B0-----:R-:W-:Y:S02]  /*70a0*/  FSEL R116, R147, -INF , P0 ;  /* 0xff80000093747808 */ /* 0x001fe40000000000 */
[----:B------:R-:W-:-:S02]  /*70b0*/  ISETP.GT.AND P0, PT, R161, 0x48, PT ;  /* 0x00000048a100780c */ /* 0x000fc40003f04270 */
[----:B------:R-:W-:-:S03]  /*70c0*/  FMNMX.FTZ R145, R116, R145, !PT ;  /* 0x0000009174917209 */ /* 0x000fc60007810000 */
[----:B------:R-:W0:Y:S01]  /*70d0*/  MUFU.TANH R148, R148 ;  /* 0x0000009400947308 */ /* 0x000e220000002400 */
[----:B--2---:R-:W-:Y:S02]  /*70e0*/  FSEL R144, R146, -INF , P2 ;  /* 0xff80000092907808 */ /* 0x004fe40001000000 */
[----:B------:R-:W-:Y:S02]  /*70f0*/  ISETP.GT.AND P2, PT, R161, 0x49, PT ;  /* 0x00000049a100780c */ /* 0x000fe40003f44270 */
[----:B------:R-:W-:-:S03]  /*7100*/  FMNMX.FTZ R146, R144, R145, !PT ;  /* 0x0000009190927209 */ /* 0x000fc60007810000 */
[----:B------:R-:W2:Y:S01]  /*7110*/  MUFU.TANH R151, R151 ;  /* 0x0000009700977308 */ /* 0x000ea20000002400 */
[----:B-1----:R-:W-:Y:S02]  /*7120*/  FSEL R117, R149, -INF , P0 ;  /* 0xff80000095757808 */ /* 0x002fe40000000000 */
[----:B------:R-:W-:-:S05]  /*7130*/  ISETP.GT.AND P0, PT, R161, 0x50, PT ;  /* 0x00000050a100780c */ /* 0x000fca0003f04270 */
[----:B------:R-:W1:Y:S01]  /*7140*/  MUFU.TANH R150, R150 ;  /* 0x0000009600967308 */ /* 0x000e620000002400 */
[----:B0-----:R-:W-:Y:S02]  /*7150*/  FSEL R145, R148, -INF , P2 ;  /* 0xff80000094917808 */ /* 0x001fe40001000000 */
[----:B------:R-:W-:Y:S02]  /*7160*/  FMNMX.FTZ R148, R117, R146, !PT ;  /* 0x0000009275947209 */ /* 0x000fe40007810000 */
[----:B------:R-:W-:Y:S02]  /*7170*/  ISETP.GT.AND P2, PT, R161, 0x51, PT ;  /* 0x00000051a100780c */ /* 0x000fe40003f44270 */
[----:B------:R-:W-:Y:S01]  /*7180*/  FMNMX.FTZ R149, R145, R148, !PT ;  /* 0x0000009491957209 */ /* 0x000fe20007810000 */
[----:B------:R-:W0:Y:S01]  /*7190*/  MUFU.TANH R164, R164 ;  /* 0x000000a400a47308 */ /* 0x000e220000002400 */
[----:B--2---:R-:W-:Y:S01]  /*71a0*/  FSEL R146, R151, -INF , P0 ;  /* 0xff80000097927808 */ /* 0x004fe20000000000 */
[----:B------:R-:W-:Y:S01]  /*71b0*/  FMUL.FTZ R151, R0, R92 ;  /* 0x0000005c00977220 */ /* 0x000fe20000410000 */
[----:B------:R-:W-:-:S02]  /*71c0*/  ISETP.GT.AND P0, PT, R161, 0x58, PT ;  /* 0x00000058a100780c */ /* 0x000fc40003f04270 */
[----:B------:R-:W-:-:S03]  /*71d0*/  FMNMX.FTZ R148, R146, R149, !PT ;  /* 0x0000009592947209 */ /* 0x000fc60007810000 */
[----:B------:R-:W2:Y:S01]  /*71e0*/  MUFU.TANH R163, R163 ;  /* 0x000000a300a37308 */ /* 0x000ea20000002400 */
[----:B-1----:R-:W-:Y:S01]  /*71f0*/  FSEL R147, R150, -INF , P2 ;  /* 0xff80000096937808 */ /* 0x002fe20001000000 */
[----:B------:R-:W-:Y:S01]  /*7200*/  FMUL.FTZ R150, R0, R89 ;  /* 0x0000005900967220 */ /* 0x000fe20000410000 */
        /* <DEDUP_REMOVED lines=13> */
[----:B------:R-:W-:Y:S01]  /*72e0*/  MUFU.TANH R154, R154 ;  /* 0x0000009a009a7308 */ /* 0x000fe20000002400 */
[----:B0-----:R-:W-:Y:S01]  /*72f0*/  FSEL R149, R152, -INF , P2 ;  /* 0xff80000098957808 */ /* 0x001fe20001000000 */
[----:B------:R-:W-:Y:S01]  /*7300*/  FMUL.FTZ R152, R0, R93 ;  /* 0x0000005d00987220 */ /* 0x000fe20000410000 */
[----:B------:R-:W-:-:S05]  /*7310*/  ISETP.GT.AND P2, PT, R161, 0x69, PT ;  /* 0x00000069a100780c */ /* 0x000fca0003f44270 */
[----:B------:R-:W0:Y:S01]  /*7320*/  MUFU.TANH R155, R155 ;  /* 0x0000009b009b7308 */ /* 0x000e220000002400 */
[----:B--2---:R-:W-:Y:S01]  /*7330*/  FSEL R93, R153, -INF , P0 ;  /* 0xff800000995d7808 */ /* 0x004fe20000000000 */
[----:B------:R-:W-:Y:S01]  /*7340*/  FMUL.FTZ R153, R0, R96 ;  /* 0x0000006000997220 */ /* 0x000fe20000410000 */
[----:B------:R-:W-:-:S05]  /*7350*/  ISETP.GT.AND P0, PT, R161, 0x70, PT ;  /* 0x00000070a100780c */ /* 0x000fca0003f04270 */
[----:B------:R-:W-:Y:S08]  /*7360*/  MUFU.TANH R156, R156 ;  /* 0x0000009c009c7308 */ /* 0x000ff00000002400 */
[----:B------:R1:W-:Y:S01]  /*7370*/  MUFU.TANH R162, R150 ;  /* 0x0000009600a27308 */ /* 0x0003e20000002400 */
[----:B0-----:R-:W-:Y:S02]  /*7380*/  FSEL R96, R155, -INF , P0 ;  /* 0xff8000009b607808 */ /* 0x001fe40000000000 */
[----:B------:R-:W-:-:S05]  /*7390*/  ISETP.GT.AND P0, PT, R161, 0x78, PT ;  /* 0x00000078a100780c */ /* 0x000fca0003f04270 */
[----:B------:R-:W0:Y:S01]  /*73a0*/  MUFU.TANH R158, R158 ;  /* 0x0000009e009e7308 */ /* 0x000e220000002400 */
[----:B-1----:R-:W-:-:S04]  /*73b0*/  FMNMX.FTZ R150, R92, R163, !PT ;  /* 0x000000a35c967209 */ /* 0x002fc80007810000 */
[----:B------:R-:W-:Y:S02]  /*73c0*/  FMNMX.FTZ R160, R149, R150, !PT ;  /* 0x0000009695a07209 */ /* 0x000fe40007810000 */
[----:B------:R-:W-:Y:S01]  /*73d0*/  FSEL R150, R154, -INF , P2 ;  /* 0xff8000009a967808 */ /* 0x000fe20001000000 */
[----:B------:R-:W-:Y:S01]  /*73e0*/  MUFU.TANH R159, R159 ;  /* 0x0000009f009f7308 */ /* 0x000fe20000002400 */
[----:B------:R-:W-:Y:S01]  /*73f0*/  ISETP.GT.AND P2, PT, R161, 0x71, PT ;  /* 0x00000071a100780c */ /* 0x000fe20003f44270 */
[----:B------:R-:W-:-:S06]  /*7400*/  FMUL.FTZ R154, R0, R97 ;  /* 0x00000061009a7220 */ /* 0x000fcc0000410000 */
[----:B------:R1:W-:Y:S01]  /*7410*/  MUFU.TANH R164, R151 ;  /* 0x0000009700a47308 */ /* 0x0003e20000002400 */
[----:B0-----:R-:W-:Y:S02]  /*7420*/  FSEL R97, R158, -INF , P0 ;  /* 0xff8000009e617808 */ /* 0x001fe40000000000 */
[----:B------:R-:W-:-:S05]  /*7430*/  ISETP.GT.AND P0, PT, R161, 0x80, PT ;  /* 0x00000080a100780c */ /* 0x000fca0003f04270 */
[----:B------:R-:W0:Y:S01]  /*7440*/  MUFU.TANH R88, R88 ;  /* 0x0000005800587308 */ /* 0x000e220000002400 */
[----:B-1----:R-:W-:-:S04]  /*7450*/  FMNMX.FTZ R151, R93, R160, !PT ;  /* 0x000000a05d977209 */ /* 0x002fc80007810000 */
[----:B------:R-:W-:Y:S02]  /*7460*/  FMNMX.FTZ R155, R150, R151, !PT ;  /* 0x00000097969b7209 */ /* 0x000fe40007810000 */
[----:B------:R-:W-:Y:S01]  /*7470*/  FSEL R151, R156, -INF , P2 ;  /* 0xff8000009c977808 */ /* 0x000fe20001000000 */
[----:B------:R1:W2:Y:S01]  /*7480*/  MUFU.TANH R163, R152 ;  /* 0x0000009800a37308 */ /* 0x0002a20000002400 */
[----:B------:R-:W-:-:S07]  /*7490*/  ISETP.GT.AND P2, PT, R161, 0x79, PT ;  /* 0x00000079a100780c */ /* 0x000fce0003f44270 */
[----:B------:R3:W4:Y:S01]  /*74a0*/  MUFU.TANH R160, R153 ;  /* 0x0000009900a07308 */ /* 0x0007220000002400 */
[----:B-1----:R-:W-:Y:S01]  /*74b0*/  FMNMX.FTZ R152, R96, R155, !PT ;  /* 0x0000009b60987209 */ /* 0x002fe20007810000 */
[----:B------:R-:W-:Y:S01]  /*74c0*/  FMUL.FTZ R155, R0, R100 ;  /* 0x00000064009b7220 */ /* 0x000fe20000410000 */
[----:B0-----:R-:W-:Y:S01]  /*74d0*/  FSEL R100, R88, -INF , P0 ;  /* 0xff80000058647808 */ /* 0x001fe20000000000 */
[----:B------:R-:W-:Y:S01]  /*74e0*/  FMUL.FTZ R88, R0, R101 ;  /* 0x0000006500587220 */ /* 0x000fe20000410000 */
[----:B------:R-:W-:Y:S02]  /*74f0*/  FMNMX.FTZ R156, R151, R152, !PT ;  /* 0x00000098979c7209 */ /* 0x000fe40007810000 */
[----:B------:R-:W-:Y:S01]  /*7500*/  FSEL R152, R159, -INF , P2 ;  /* 0xff8000009f987808 */ /* 0x000fe20001000000 */
[----:B------:R0:W1:Y:S01]  /*7510*/  MUFU.TANH R158, R154 ;  /* 0x0000009a009e7308 */ /* 0x0000620000002400 */
[----:B---3--:R-:W-:Y:S02]  /*7520*/  FMNMX.FTZ R153, R97, R156, !PT ;  /* 0x0000009c61997209 */ /* 0x008fe40007810000 */
[----:B------:R-:W-:-:S02]  /*7530*/  ISETP.GT.AND P2, PT, R161, 0x81, PT ;  /* 0x00000081a100780c */ /* 0x000fc40003f44270 */
[----:B------:R-:W-:Y:S02]  /*7540*/  FMNMX.FTZ R159, R152, R153, !PT ;  /* 0x00000099989f7209 */ /* 0x000fe40007810000 */
[C---:B------:R-:W-:Y:S01]  /*7550*/  ISETP.GT.AND P0, PT, R161.reuse, 0x88, PT ;  /* 0x00000088a100780c */ /* 0x040fe20003f04270 */
[----:B------:R3:W5:Y:S01]  /*7560*/  MUFU.TANH R165, R155 ;  /* 0x0000009b00a57308 */ /* 0x0007620000002400 */
[----:B------:R-:W-:Y:S02]  /*7570*/  FSEL R153, R162, -INF , P2 ;  /* 0xff800000a2997808 */ /* 0x000fe40001000000 */
[----:B0-----:R-:W-:Y:S02]  /*7580*/  FMNMX.FTZ R154, R100, R159, !PT ;  /* 0x0000009f649a7209 */ /* 0x001fe40007810000 */
[----:B------:R-:W-:Y:S02]  /*7590*/  ISETP.GT.AND P2, PT, R161, 0x89, PT ;  /* 0x00000089a100780c */ /* 0x000fe40003f44270 */
[----:B------:R-:W-:Y:S01]  /*75a0*/  FSEL R101, R164, -INF , P0 ;  /* 0xff800000a4657808 */ /* 0x000fe20000000000 */
[----:B------:R-:W0:Y:S01]  /*75b0*/  MUFU.TANH R88, R88 ;  /* 0x0000005800587308 */ /* 0x000e220000002400 */
[----:B------:R-:W-:Y:S01]  /*75c0*/  FMNMX.FTZ R156, R153, R154, !PT ;  /* 0x0000009a999c7209 */ /* 0x000fe20007810000 */
[----:B---3--:R-:W-:Y:S01]  /*75d0*/  FMUL.FTZ R155, R0, R110 ;  /* 0x0000006e009b7220 */ /* 0x008fe20000410000 */
[----:B------:R-:W-:-:S02]  /*75e0*/  ISETP.GT.AND P0, PT, R161, 0x90, PT ;  /* 0x00000090a100780c */ /* 0x000fc40003f04270 */
[----:B--2---:R-:W-:Y:S02]  /*75f0*/  FSEL R154, R163, -INF , P2 ;  /* 0xff800000a39a7808 */ /* 0x004fe40001000000 */
[----:B------:R-:W-:Y:S01]  /*7600*/  FMNMX.FTZ R159, R101, R156, !PT ;  /* 0x0000009c659f7209 */ /* 0x000fe20007810000 */
[----:B------:R-:W2:Y:S01]  /*7610*/  MUFU.TANH R7, R7 ;  /* 0x0000000700077308 */ /* 0x000ea20000002400 */
[C---:B------:R-:W-:Y:S02]  /*7620*/  ISETP.GT.AND P2, PT, R161.reuse, 0x91, PT ;  /* 0x00000091a100780c */ /* 0x040fe40003f44270 */
[----:B----4-:R-:W-:Y:S01]  /*7630*/  FSEL R156, R160, -INF , P0 ;  /* 0xff800000a09c7808 */ /* 0x010fe20000000000 */
[----:B------:R-:W-:Y:S01]  /*7640*/  FMUL.FTZ R160, R0, R102 ;  /* 0x0000006600a07220 */ /* 0x000fe20000410000 */
[----:B------:R-:W-:Y:S02]  /*7650*/  FMNMX.FTZ R159, R154, R159, !PT ;  /* 0x0000009f9a9f7209 */ /* 0x000fe40007810000 */
[----:B------:R-:W-:Y:S01]  /*7660*/  ISETP.GT.AND P0, PT, R161, 0x98, PT ;  /* 0x00000098a100780c */ /* 0x000fe20003f04270 */
[----:B------:R-:W3:Y:S01]  /*7670*/  MUFU.TANH R8, R8 ;  /* 0x0000000800087308 */ /* 0x000ee20000002400 */
[----:B-1----:R-:W-:-:S02]  /*7680*/  FSEL R110, R158, -INF , P2 ;  /* 0xff8000009e6e7808 */ /* 0x002fc40001000000 */
[----:B------:R-:W-:Y:S01]  /*7690*/  FMNMX.FTZ R163, R156, R159, !PT ;  /* 0x0000009f9ca37209 */ /* 0x000fe20007810000 */
[----:B------:R-:W-:Y:S01]  /*76a0*/  FMUL.FTZ R159, R0, R111 ;  /* 0x0000006f009f7220 */ /* 0x000fe20000410000 */
[----:B------:R-:W-:Y:S02]  /*76b0*/  ISETP.GT.AND P2, PT, R161, 0x99, PT ;  /* 0x00000099a100780c */ /* 0x000fe40003f44270 */
[----:B-----5:R-:W-:Y:S01]  /*76c0*/  FSEL R158, R165, -INF , P0 ;  /* 0xff800000a59e7808 */ /* 0x020fe20000000000 */
[----:B------:R-:W-:Y:S01]  /*76d0*/  MUFU.TANH R9, R9 ;  /* 0x0000000900097308 */ /* 0x000fe20000002400 */
[----:B------:R-:W-:Y:S02]  /*76e0*/  FMNMX.FTZ R163, R110, R163, !PT ;  /* 0x000000a36ea37209 */ /* 0x000fe40007810000 */
[----:B0-----:R-:W-:Y:S02]  /*76f0*/  FSEL R111, R88, -INF , P2 ;  /* 0xff800000586f7808 */ /* 0x001fe40001000000 */
[----:B------:R-:W-:-:S02]  /*7700*/  FMNMX.FTZ R88, R158, R163, !PT ;  /* 0x000000a39e587209 */ /* 0x000fc40007810000 */
[----:B------:R-:W0:Y:S01]  /*7710*/  SHFL.IDX PT, R163, R124, 0x1, 0x1c1f ;  /* 0x003c1f007ca37f89 */ /* 0x000e2200000e0000 */
[----:B------:R-:W1:Y:S01]  /*7720*/  MUFU.TANH R10, R10 ;  /* 0x0000000a000a7308 */ /* 0x000e620000002400 */
[----:B------:R-:W-:-:S05]  /*7730*/  FMNMX.FTZ R88, R111, R88, !PT ;  /* 0x000000586f587209 */ /* 0x000fca0007810000 */
[----:B------:R-:W4:Y:S02]  /*7740*/  SHFL.BFLY PT, R161, R88, 0x2, 0x1f ;  /* 0x0c401f0058a17f89 */ /* 0x000f2400000e0000 */
[----:B------:R-:W-:Y:S08]  /*7750*/  MUFU.TANH R11, R11 ;  /* 0x0000000b000b7308 */ /* 0x000ff00000002400 */
[----:B------:R-:W5:Y:S01]  /*7760*/  MUFU.TANH R12, R12 ;  /* 0x0000000c000c7308 */ /* 0x000f620000002400 */
[----:B0-----:R-:W-:-:S07]  /*7770*/  IMAD.IADD R128, R128, 0x1, R163 ;  /* 0x0000000180807824 */ /* 0x001fce00078e02a3 */
[----:B------:R-:W-:Y:S01]  /*7780*/  MUFU.TANH R13, R13 ;  /* 0x0000000d000d7308 */ /* 0x000fe20000002400 */
[----:B------:R-:W-:Y:S02]  /*7790*/  ISETP.GT.AND P2, PT, R128, RZ, PT ;  /* 0x000000ff8000720c */ /* 0x000fe40003f44270 */
[----:B----4-:R-:W-:Y:S02]  /*77a0*/  FMNMX.FTZ R161, R88, R161, !PT ;  /* 0x000000a158a17209 */ /* 0x010fe40007810000 */
[----:B------:R-:W-:-:S03]  /*77b0*/  ISETP.GT.AND P3, PT, R128, 0x1, PT ;  /* 0x000000018000780c */ /* 0x000fc60003f64270 */
[----:B------:R-:W0:Y:S01]  /*77c0*/  MUFU.TANH R14, R14 ;  /* 0x0000000e000e7308 */ /* 0x000e220000002400 */
[----:B--2---:R-:W-:Y:S01]  /*77d0*/  FSEL R7, R7, -INF , P2 ;  /* 0xff80000007077808 */ /* 0x004fe20001000000 */
[----:B------:R-:W2:Y:S01]  /*77e0*/  SHFL.BFLY PT, R88, R161, 0x1, 0x1f ;  /* 0x0c201f00a1587f89 */ /* 0x000ea200000e0000 */
[----:B------:R-:W-:Y:S02]  /*77f0*/  ISETP.GT.AND P2, PT, R128, 0x8, PT ;  /* 0x000000088000780c */ /* 0x000fe40003f44270 */
[----:B---3--:R-:W-:Y:S02]  /*7800*/  FSEL R8, R8, -INF , P3 ;  /* 0xff80000008087808 */ /* 0x008fe40001800000 */
[----:B------:R-:W-:Y:S01]  /*7810*/  ISETP.GT.AND P3, PT, R128, 0x9, PT ;  /* 0x000000098000780c */ /* 0x000fe20003f64270 */
[----:B------:R-:W-:Y:S03]  /*7820*/  MUFU.TANH R15, R15 ;  /* 0x0000000f000f7308 */ /* 0x000fe60000002400 */
[----:B-1----:R-:W-:-:S02]  /*7830*/  FSEL R10, R10, -INF , P3 ;  /* 0xff8000000a0a7808 */ /* 0x002fc40001800000 */
[----:B------:R-:W-:-:S03]  /*7840*/  ISETP.GT.AND P3, PT, R128, 0x11, PT ;  /* 0x000000118000780c */ /* 0x000fc60003f64270 */
[----:B------:R-:W1:Y:S01]  /*7850*/  MUFU.TANH R20, R20 ;  /* 0x0000001400147308 */ /* 0x000e620000002400 */
[----:B-----5:R-:W-:Y:S02]  /*7860*/  FSEL R12, R12, -INF , P3 ;  /* 0xff8000000c0c7808 */ /* 0x020fe40001800000 */
[----:B------:R-:W-:-:S04]  /*7870*/  ISETP.GT.AND P3, PT, R128, 0x19, PT ;  /* 0x000000198000780c */ /* 0x000fc80003f64270 */
[----:B0-----:R-:W-:Y:S01]  /*7880*/  FSEL R14, R14, -INF , P3 ;  /* 0xff8000000e0e7808 */ /* 0x001fe20001800000 */
[----:B------:R-:W0:Y:S01]  /*7890*/  MUFU.TANH R21, R21 ;  /* 0x0000001500157308 */ /* 0x000e220000002400 */
[----:B------:R-:W-:Y:S02]  /*78a0*/  ISETP.GT.AND P3, PT, R128, 0x21, PT ;  /* 0x000000218000780c */ /* 0x000fe40003f64270 */
[----:B--2---:R-:W-:Y:S01]  /*78b0*/  FMNMX.FTZ R88, R161, R88, !PT ;  /* 0x00000058a1587209 */ /* 0x004fe20007810000 */
[----:B------:R-:W-:-:S03]  /*78c0*/  IMAD.U32 R161, RZ, RZ, UR28 ;  /* 0x0000001cffa17e24 */ /* 0x000fc6000f8e00ff */
[C---:B------:R-:W-:Y:S01]  /*78d0*/  FSETP.NEU.FTZ.AND P0, PT, R88.reuse, -INF , PT ;  /* 0xff8000005800780b */ /* 0x040fe20003f1d000 */
[----:B------:R-:W-:-:S01]  /*78e0*/  FFMA.FTZ R102, R88, R161, -8 ;  /* 0xc100000058667423 */ /* 0x000fc200000100a1 */
[----:B------:R-:W2:Y:S01]  /*78f0*/  MUFU.TANH R136, R136 ;  /* 0x0000008800887308 */ /* 0x000ea20000002400 */
[----:B-1----:R-:W-:Y:S02]  /*7900*/  FSEL R20, R20, -INF , P3 ;  /* 0xff80000014147808 */ /* 0x002fe40001800000 */
[----:B------:R-:W-:Y:S02]  /*7910*/  ISETP.GT.AND P3, PT, R128, 0x29, PT ;  /* 0x000000298000780c */ /* 0x000fe40003f64270 */
[----:B------:R-:W-:-:S03]  /*7920*/  FSEL R102, R102, RZ, P0 ;  /* 0x000000ff66667208 */ /* 0x000fc60000000000 */
[----:B------:R-:W1:Y:S02]  /*7930*/  MUFU.TANH R137, R137 ;  /* 0x0000008900897308 */ /* 0x000e640000002400 */
[----:B------:R-:W-:-:S01]  /*7940*/  FFMA.FTZ R161, R130, UR28, -R102 ;  /* 0x0000001c82a17c23 */ /* 0x000fc20008010866 */
[--C-:B------:R-:W-:Y:S01]  /*7950*/  FFMA.FTZ R130, R131, UR28, -R102.reuse ;  /* 0x0000001c83827c23 */ /* 0x100fe20008010866 */
[----:B------:R-:W-:-:S01]  /*7960*/  FFMA.FTZ R131, R133, UR28, -R102 ;  /* 0x0000001c85837c23 */ /* 0x000fc20008010866 */
[----:B------:R-:W-:Y:S01]  /*7970*/  FMNMX.FTZ R133, R7, R6, !PT ;  /* 0x0000000607857209 */ /* 0x000fe20007810000 */
[----:B------:R-:W-:-:S01]  /*7980*/  FFMA.FTZ R163, R107, UR28, -R102 ;  /* 0x0000001c6ba37c23 */ /* 0x000fc20008010866 */
[----:B------:R-:W-:Y:S01]  /*7990*/  FSEL R107, R9, -INF , P2 ;  /* 0xff800000096b7808 */ /* 0x000fe20001000000 */
[----:B------:R-:W3:Y:S01]  /*79a0*/  MUFU.TANH R138, R138 ;  /* 0x0000008a008a7308 */ /* 0x000ee20000002400 */
[----:B------:R-:W-:Y:S01]  /*79b0*/  FMNMX.FTZ R124, R8, R133, !PT ;  /* 0x00000085087c7209 */ /* 0x000fe20007810000 */
[--C-:B------:R-:W-:Y:S01]  /*79c0*/  FFMA.FTZ R141, R141, UR28, -R102.reuse ;  /* 0x0000001c8d8d7c23 */ /* 0x100fe20008010866 */
[----:B------:R-:W-:Y:S01]  /*79d0*/  ISETP.GT.AND P2, PT, R128, 0x10, PT ;  /* 0x000000108000780c */ /* 0x000fe20003f44270 */
[--C-:B------:R-:W-:Y:S01]  /*79e0*/  FFMA.FTZ R145, R145, UR28, -R102.reuse ;  /* 0x0000001c91917c23 */ /* 0x100fe20008010866 */
[----:B------:R-:W-:Y:S01]  /*79f0*/  FMNMX.FTZ R133, R107, R124, !PT ;  /* 0x0000007c6b857209 */ /* 0x000fe20007810000 */
[--C-:B------:R-:W-:Y:S01]  /*7a00*/  FFMA.FTZ R146, R146, UR28, -R102.reuse ;  /* 0x0000001c92927c23 */ /* 0x100fe20008010866 */
[----:B------:R-:W-:Y:S01]  /*7a10*/  FSEL R11, R11, -INF , P2 ;  /* 0xff8000000b0b7808 */ /* 0x000fe20001000000 */
[----:B------:R4:W-:Y:S01]  /*7a20*/  MUFU.EX2 R9, R163 ;  /* 0x000000a300097308 */ /* 0x0009e20000000800 */
[----:B------:R-:W-:Y:S01]  /*7a30*/  FMNMX.FTZ R162, R10, R133, !PT ;  /* 0x000000850aa27209 */ /* 0x000fe20007810000 */
[--C-:B------:R-:W-:Y:S01]  /*7a40*/  FFMA.FTZ R157, R157, UR28, -R102.reuse ;  /* 0x0000001c9d9d7c23 */ /* 0x100fe20008010866 */
[----:B------:R-:W-:Y:S01]  /*7a50*/  ISETP.GT.AND P2, PT, R128, 0x18, PT ;  /* 0x000000188000780c */ /* 0x000fe20003f44270 */
[--C-:B------:R-:W-:Y:S01]  /*7a60*/  FFMA.FTZ R104, R104, UR28, -R102.reuse ;  /* 0x0000001c68687c23 */ /* 0x100fe20008010866 */
[----:B------:R-:W-:Y:S01]  /*7a70*/  FMNMX.FTZ R133, R11, R162, !PT ;  /* 0x000000a20b857209 */ /* 0x000fe20007810000 */
[--C-:B------:R-:W-:Y:S01]  /*7a80*/  FFMA.FTZ R162, R135, UR28, -R102.reuse ;  /* 0x0000001c87a27c23 */ /* 0x100fe20008010866 */
[----:B------:R-:W-:-:S01]  /*7a90*/  FFMA.FTZ R135, R109, UR28, -R102 ;  /* 0x0000001c6d877c23 */ /* 0x000fc20008010866 */
[----:B------:R-:W5:Y:S01]  /*7aa0*/  MUFU.TANH R139, R139 ;  /* 0x0000008b008b7308 */ /* 0x000f620000002400 */
[----:B----4-:R-:W-:-:S01]  /*7ab0*/  FFMA.FTZ R163, R108, UR28, -R102 ;  /* 0x0000001c6ca37c23 */ /* 0x010fc20008010866 */
[----:B------:R-:W-:Y:S01]  /*7ac0*/  FSEL R108, R13, -INF , P2 ;  /* 0xff8000000d6c7808 */ /* 0x000fe20001000000 */
[----:B------:R-:W-:-:S01]  /*7ad0*/  FFMA.FTZ R105, R105, UR28, -R102 ;  /* 0x0000001c69697c23 */ /* 0x000fc20008010866 */
[----:B------:R-:W-:Y:S01]  /*7ae0*/  FMNMX.FTZ R133, R12, R133, !PT ;  /* 0x000000850c857209 */ /* 0x000fe20007810000 */
[----:B------:R-:W-:-:S01]  /*7af0*/  FFMA.FTZ R106, R106, UR28, -R102 ;  /* 0x0000001c6a6a7c23 */ /* 0x000fc20008010866 */
[----:B------:R-:W-:Y:S01]  /*7b00*/  ISETP.GT.AND P2, PT, R128, 0x20, PT ;  /* 0x000000208000780c */ /* 0x000fe20003f44270 */
[----:B------:R-:W-:-:S01]  /*7b10*/  FFMA.FTZ R112, R112, UR28, -R102 ;  /* 0x0000001c70707c23 */ /* 0x000fc20008010866 */
[----:B------:R-:W-:Y:S01]  /*7b20*/  FMNMX.FTZ R133, R108, R133, !PT ;  /* 0x000000856c857209 */ /* 0x000fe20007810000 */
[----:B------:R-:W4:Y:S01]  /*7b30*/  MUFU.TANH R140, R140 ;  /* 0x0000008c008c7308 */ /* 0x000f220000002400 */
[----:B------:R-:W-:Y:S01]  /*7b40*/  FSEL R15, R15, -INF , P2 ;  /* 0xff8000000f0f7808 */ /* 0x000fe20001000000 */
[--C-:B------:R-:W-:Y:S01]  /*7b50*/  FFMA.FTZ R113, R113, UR28, -R102.reuse ;  /* 0x0000001c71717c23 */ /* 0x100fe20008010866 */
[----:B------:R-:W-:Y:S01]  /*7b60*/  FMNMX.FTZ R164, R14, R133, !PT ;  /* 0x000000850ea47209 */ /* 0x000fe20007810000 */
[--C-:B------:R-:W-:Y:S01]  /*7b70*/  FFMA.FTZ R116, R116, UR28, -R102.reuse ;  /* 0x0000001c74747c23 */ /* 0x100fe20008010866 */
[----:B------:R-:W-:Y:S01]  /*7b80*/  ISETP.GT.AND P2, PT, R128, 0x28, PT ;  /* 0x000000288000780c */ /* 0x000fe20003f44270 */
[--C-:B------:R-:W-:Y:S01]  /*7b90*/  FFMA.FTZ R117, R117, UR28, -R102.reuse ;  /* 0x0000001c75757c23 */ /* 0x100fe20008010866 */
[----:B------:R-:W-:Y:S01]  /*7ba0*/  FMNMX.FTZ R133, R15, R164, !PT ;  /* 0x000000a40f857209 */ /* 0x000fe20007810000 */
[----:B------:R-:W4:Y:S01]  /*7bb0*/  MUFU.TANH R120, R120 ;  /* 0x0000007800787308 */ /* 0x000f220000002400 */
[----:B0-----:R-:W-:Y:S01]  /*7bc0*/  FSEL R109, R21, -INF , P2 ;  /* 0xff800000156d7808 */ /* 0x001fe20001000000 */
[--C-:B------:R-:W-:Y:S01]  /*7bd0*/  FFMA.FTZ R92, R92, UR28, -R102.reuse ;  /* 0x0000001c5c5c7c23 */ /* 0x100fe20008010866 */
[----:B------:R-:W-:Y:S01]  /*7be0*/  FMNMX.FTZ R164, R20, R133, !PT ;  /* 0x0000008514a47209 */ /* 0x000fe20007810000 */
[--C-:B------:R-:W-:Y:S01]  /*7bf0*/  FFMA.FTZ R149, R149, UR28, -R102.reuse ;  /* 0x0000001c95957c23 */ /* 0x100fe20008010866 */
[----:B------:R-:W-:Y:S01]  /*7c00*/  ISETP.GT.AND P2, PT, R128, 0x30, PT ;  /* 0x000000308000780c */ /* 0x000fe20003f44270 */
[--C-:B------:R-:W-:Y:S01]  /*7c10*/  FFMA.FTZ R93, R93, UR28, -R102.reuse ;  /* 0x0000001c5d5d7c23 */ /* 0x100fe20008010866 */
[----:B--2---:R-:W-:Y:S01]  /*7c20*/  FSEL R136, R136, -INF , P3 ;  /* 0xff80000088887808 */ /* 0x004fe20001800000 */
[----:B------:R-:W0:Y:S01]  /*7c30*/  MUFU.TANH R121, R121 ;  /* 0x0000007900797308 */ /* 0x000e220000002400 */
        /* <DEDUP_REMOVED lines=10> */
[----:B---3--:R-:W-:Y:S01]  /*7ce0*/  FSEL R138, R138, -INF , P3 ;  /* 0xff8000008a8a7808 */ /* 0x008fe20001800000 */
[--C-:B------:R-:W-:Y:S01]  /*7cf0*/  FFMA.FTZ R153, R153, UR28, -R102.reuse ;  /* 0x0000001c99997c23 */ /* 0x100fe20008010866 */
[----:B------:R-:W-:Y:S01]  /*7d00*/  FMNMX.FTZ R133, R137, R166, !PT ;  /* 0x000000a689857209 */ /* 0x000fe20007810000 */
[--C-:B------:R-:W-:Y:S01]  /*7d10*/  FFMA.FTZ R101, R101, UR28, -R102.reuse ;  /* 0x0000001c65657c23 */ /* 0x100fe20008010866 */
[----:B------:R-:W-:Y:S01]  /*7d20*/  ISETP.GT.AND P3, PT, R128, 0x39, PT ;  /* 0x000000398000780c */ /* 0x000fe20003f64270 */
[----:B------:R-:W2:Y:S01]  /*7d30*/  MUFU.TANH R123, R123 ;  /* 0x0000007b007b7308 */ /* 0x000ea20000002400 */
[----:B-----5:R-:W-:Y:S01]  /*7d40*/  FSEL R139, R139, -INF , P2 ;  /* 0xff8000008b8b7808 */ /* 0x020fe20001000000 */
[--C-:B------:R-:W-:Y:S01]  /*7d50*/  FFMA.FTZ R156, R156, UR28, -R102.reuse ;  /* 0x0000001c9c9c7c23 */ /* 0x100fe20008010866 */
[----:B------:R-:W-:Y:S01]  /*7d60*/  FMNMX.FTZ R166, R138, R133, !PT ;  /* 0x000000858aa67209 */ /* 0x000fe20007810000 */
[--C-:B------:R-:W-:Y:S01]  /*7d70*/  FFMA.FTZ R133, R142, UR28, -R102.reuse ;  /* 0x0000001c8e857c23 */ /* 0x100fe20008010866 */
[----:B------:R-:W-:Y:S01]  /*7d80*/  ISETP.GT.AND P2, PT, R128, 0x40, PT ;  /* 0x000000408000780c */ /* 0x000fe20003f44270 */
[----:B------:R-:W-:Y:S01]  /*7d90*/  FFMA.FTZ R111, R111, UR28, -R102 ;  /* 0x0000001c6f6f7c23 */ /* 0x000fe20008010866 */
[----:B----4-:R-:W-:Y:S01]  /*7da0*/  FSEL R140, R140, -INF , P3 ;  /* 0xff8000008c8c7808 */ /* 0x010fe20001800000 */
[----:B------:R3:W-:Y:S01]  /*7db0*/  MUFU.EX2 R21, R135 ;  /* 0x0000008700157308 */ /* 0x0007e20000000800 */
[----:B------:R-:W-:-:S02]  /*7dc0*/  ISETP.GT.AND P3, PT, R128, 0x41, PT ;  /* 0x000000418000780c */ /* 0x000fc40003f64270 */
[----:B------:R-:W-:Y:S02]  /*7dd0*/  FSEL R120, R120, -INF , P2 ;  /* 0xff80000078787808 */ /* 0x000fe40001000000 */
[C---:B------:R-:W-:Y:S02]  /*7de0*/  ISETP.GT.AND P2, PT, R128.reuse, 0x48, PT ;  /* 0x000000488000780c */ /* 0x040fe40003f44270 */
[----:B0-----:R-:W-:Y:S01]  /*7df0*/  FSEL R121, R121, -INF , P3 ;  /* 0xff80000079797808 */ /* 0x001fe20001800000 */
[----:B------:R-:W0:Y:S01]  /*7e00*/  MUFU.TANH R125, R125 ;  /* 0x0000007d007d7308 */ /* 0x000e220000002400 */
[----:B---3--:R-:W-:Y:S02]  /*7e10*/  FMNMX.FTZ R135, R139, R166, !PT ;  /* 0x000000a68b877209 */ /* 0x008fe40007810000 */
[----:B------:R-:W-:Y:S02]  /*7e20*/  ISETP.GT.AND P3, PT, R128, 0x49, PT ;  /* 0x000000498000780c */ /* 0x000fe40003f64270 */
[----:B------:R-:W-:-:S02]  /*7e30*/  FMNMX.FTZ R135, R140, R135, !PT ;  /* 0x000000878c877209 */ /* 0x000fc40007810000 */
[----:B-1----:R-:W-:Y:S01]  /*7e40*/  FSEL R122, R122, -INF , P2 ;  /* 0xff8000007a7a7808 */ /* 0x002fe20001000000 */
[----:B------:R-:W1:Y:S01]  /*7e50*/  MUFU.TANH R126, R126 ;  /* 0x0000007e007e7308 */ /* 0x000e620000002400 */
[----:B------:R-:W-:Y:S02]  /*7e60*/  FMNMX.FTZ R142, R120, R135, !PT ;  /* 0x00000087788e7209 */ /* 0x000fe40007810000 */
[----:B------:R-:W-:Y:S02]  /*7e70*/  ISETP.GT.AND P2, PT, R128, 0x50, PT ;  /* 0x000000508000780c */ /* 0x000fe40003f44270 */
[----:B------:R-:W-:Y:S01]  /*7e80*/  FMNMX.FTZ R135, R121, R142, !PT ;  /* 0x0000008e79877209 */ /* 0x000fe20007810000 */
[----:B------:R-:W-:Y:S01]  /*7e90*/  FFMA.FTZ R142, R143, UR28, -R102 ;  /* 0x0000001c8f8e7c23 */ /* 0x000fe20008010866 */
[----:B--2---:R-:W-:Y:S01]  /*7ea0*/  FSEL R123, R123, -INF , P3 ;  /* 0xff8000007b7b7808 */ /* 0x004fe20001800000 */
[----:B------:R-:W2:Y:S01]  /*7eb0*/  MUFU.TANH R127, R127 ;  /* 0x0000007f007f7308 */ /* 0x000ea20000002400 */
[----:B------:R-:W-:-:S02]  /*7ec0*/  FMNMX.FTZ R166, R122, R135, !PT ;  /* 0x000000877aa67209 */ /* 0x000fc40007810000 */
[C---:B------:R-:W-:Y:S02]  /*7ed0*/  ISETP.GT.AND P3, PT, R128.reuse, 0x51, PT ;  /* 0x000000518000780c */ /* 0x040fe40003f64270 */
[----:B0-----:R-:W-:Y:S02]  /*7ee0*/  FSEL R125, R125, -INF , P2 ;  /* 0xff8000007d7d7808 */ /* 0x001fe40001000000 */
[----:B------:R-:W-:Y:S01]  /*7ef0*/  FMNMX.FTZ R166, R123, R166, !PT ;  /* 0x000000a67ba67209 */ /* 0x000fe20007810000 */
[----:B------:R-:W0:Y:S01]  /*7f00*/  MUFU.TANH R129, R129 ;  /* 0x0000008100817308 */ /* 0x000e220000002400 */
[----:B------:R-:W-:Y:S02]  /*7f10*/  ISETP.GT.AND P2, PT, R128, 0x58, PT ;  /* 0x000000588000780c */ /* 0x000fe40003f44270 */
[----:B-1----:R-:W-:Y:S02]  /*7f20*/  FSEL R126, R126, -INF , P3 ;  /* 0xff8000007e7e7808 */ /* 0x002fe40001800000 */
[----:B------:R-:W-:-:S02]  /*7f30*/  FMNMX.FTZ R135, R125, R166, !PT ;  /* 0x000000a67d877209 */ /* 0x000fc40007810000 */
[----:B------:R-:W-:Y:S01]  /*7f40*/  ISETP.GT.AND P3, PT, R128, 0x59, PT ;  /* 0x000000598000780c */ /* 0x000fe20003f64270 */
[----:B------:R-:W1:Y:S01]  /*7f50*/  MUFU.TANH R132, R132 ;  /* 0x0000008400847308 */ /* 0x000e620000002400 */
[----:B--2---:R-:W-:Y:S02]  /*7f60*/  FSEL R127, R127, -INF , P2 ;  /* 0xff8000007f7f7808 */ /* 0x004fe40001000000 */
[----:B------:R-:W-:Y:S01]  /*7f70*/  FMNMX.FTZ R166, R126, R135, !PT ;  /* 0x000000877ea67209 */ /* 0x000fe20007810000 */
[----:B------:R-:W-:-:S01]  /*7f80*/  FFMA.FTZ R135, R144, UR28, -R102 ;  /* 0x0000001c90877c23 */ /* 0x000fc20008010866 */
[----:B------:R-:W-:Y:S02]  /*7f90*/  ISETP.GT.AND P2, PT, R128, 0x60, PT ;  /* 0x000000608000780c */ /* 0x000fe40003f44270 */
[----:B------:R-:W-:Y:S01]  /*7fa0*/  FMNMX.FTZ R166, R127, R166, !PT ;  /* 0x000000a67fa67209 */ /* 0x000fe20007810000 */
[----:B------:R-:W2:Y:S01]  /*7fb0*/  MUFU.TANH R134, R134 ;  /* 0x0000008600867308 */ /* 0x000ea20000002400 */
[----:B0-----:R-:W-:-:S02]  /*7fc0*/  FSEL R129, R129, -INF , P3 ;  /* 0xff80000081817808 */ /* 0x001fc40001800000 */
[----:B------:R-:W-:-:S05]  /*7fd0*/  ISETP.GT.AND P3, PT, R128, 0x61, PT ;  /* 0x000000618000780c */ /* 0x000fca0003f64270 */
[----:B------:R-:W0:Y:S01]  /*7fe0*/  MUFU.TANH R155, R155 ;  /* 0x0000009b009b7308 */ /* 0x000e220000002400 */
[----:B-1----:R-:W-:Y:S02]  /*7ff0*/  FSEL R132, R132, -INF , P2 ;  /* 0xff80000084847808 */ /* 0x002fe40001000000 */
[----:B------:R-:W-:-:S05]  /*8000*/  ISETP.GT.AND P2, PT, R128, 0x68, PT ;  /* 0x000000688000780c */ /* 0x000fca0003f44270 */
[----:B------:R-:W1:Y:S01]  /*8010*/  MUFU.TANH R159, R159 ;  /* 0x0000009f009f7308 */ /* 0x000e620000002400 */
[----:B--2---:R-:W-:Y:S02]  /*8020*/  FSEL R134, R134, -INF , P3 ;  /* 0xff80000086867808 */ /* 0x004fe40001800000 */
[----:B------:R-:W-:-:S05]  /*8030*/  ISETP.GT.AND P3, PT, R128, 0x69, PT ;  /* 0x000000698000780c */ /* 0x000fca0003f64270 */
[----:B------:R-:W2:Y:S01]  /*8040*/  MUFU.TANH R114, R114 ;  /* 0x0000007200727308 */ /* 0x000ea20000002400 */
[----:B0-----:R-:W-:Y:S02]  /*8050*/  FSEL R155, R155, -INF , P2 ;  /* 0xff8000009b9b7808 */ /* 0x001fe40001000000 */
[----:B------:R-:W-:-:S05]  /*8060*/  ISETP.GT.AND P2, PT, R128, 0x70, PT ;  /* 0x000000708000780c */ /* 0x000fca0003f44270 */
[----:B------:R0:W-:Y:S01]  /*8070*/  MUFU.EX2 R164, R141 ;  /* 0x0000008d00a47308 */ /* 0x0001e20000000800 */
[----:B-1----:R-:W-:Y:S02]  /*8080*/  FSEL R159, R159, -INF , P3 ;  /* 0xff8000009f9f7808 */ /* 0x002fe40001800000 */
[----:B------:R-:W-:-:S05]  /*8090*/  ISETP.GT.AND P3, PT, R128, 0x71, PT ;  /* 0x000000718000780c */ /* 0x000fca0003f64270 */
[----:B------:R-:W1:Y:S01]  /*80a0*/  MUFU.TANH R115, R115 ;  /* 0x0000007300737308 */ /* 0x000e620000002400 */
[----:B0-----:R-:W-:-:S04]  /*80b0*/  FMNMX.FTZ R141, R129, R166, !PT ;  /* 0x000000a6818d7209 */ /* 0x001fc80007810000 */
[----:B------:R-:W-:-:S03]  /*80c0*/  FMNMX.FTZ R141, R132, R141, !PT ;  /* 0x0000008d848d7209 */ /* 0x000fc60007810000 */
[----:B------:R-:W0:Y:S01]  /*80d0*/  MUFU.TANH R118, R118 ;  /* 0x0000007600767308 */ /* 0x000e220000002400 */
[----:B------:R-:W-:Y:S02]  /*80e0*/  FMNMX.FTZ R144, R134, R141, !PT ;  /* 0x0000008d86907209 */ /* 0x000fe40007810000 */
[----:B--2---:R-:W-:Y:S02]  /*80f0*/  FSEL R141, R114, -INF , P2 ;  /* 0xff800000728d7808 */ /* 0x004fe40001000000 */
[----:B------:R-:W-:Y:S02]  /*8100*/  FMNMX.FTZ R144, R155, R144, !PT ;  /* 0x000000909b907209 */ /* 0x000fe40007810000 */
[----:B------:R-:W-:Y:S01]  /*8110*/  ISETP.GT.AND P2, PT, R128, 0x78, PT ;  /* 0x000000788000780c */ /* 0x000fe20003f44270 */
[----:B------:R-:W2:Y:S01]  /*8120*/  MUFU.TANH R119, R119 ;  /* 0x0000007700777308 */ /* 0x000ea20000002400 */
[----:B------:R-:W-:Y:S02]  /*8130*/  FMNMX.FTZ R144, R159, R144, !PT ;  /* 0x000000909f907209 */ /* 0x000fe40007810000 */
[----:B-1----:R-:W-:-:S02]  /*8140*/  FSEL R115, R115, -INF , P3 ;  /* 0xff80000073737808 */ /* 0x002fc40001800000 */
[----:B------:R-:W-:Y:S02]  /*8150*/  FMNMX.FTZ R144, R141, R144, !PT ;  /* 0x000000908d907209 */ /* 0x000fe40007810000 */
[----:B------:R-:W-:Y:S01]  /*8160*/  ISETP.GT.AND P3, PT, R128, 0x79, PT ;  /* 0x000000798000780c */ /* 0x000fe20003f64270 */
[----:B------:R-:W1:Y:S01]  /*8170*/  MUFU.TANH R90, R90 ;  /* 0x0000005a005a7308 */ /* 0x000e620000002400 */
[----:B0-----:R-:W-:Y:S02]  /*8180*/  FSEL R143, R118, -INF , P2 ;  /* 0xff800000768f7808 */ /* 0x001fe40001000000 */
[----:B------:R-:W-:Y:S02]  /*8190*/  FMNMX.FTZ R144, R115, R144, !PT ;  /* 0x0000009073907209 */ /* 0x000fe40007810000 */
[----:B------:R-:W-:Y:S02]  /*81a0*/  ISETP.GT.AND P2, PT, R128, 0x80, PT ;  /* 0x000000808000780c */ /* 0x000fe40003f44270 */
[----:B------:R-:W-:Y:S01]  /*81b0*/  FMNMX.FTZ R144, R143, R144, !PT ;  /* 0x000000908f907209 */ /* 0x000fe20007810000 */
[----:B------:R-:W0:Y:S01]  /*81c0*/  MUFU.TANH R91, R91 ;  /* 0x0000005b005b7308 */ /* 0x000e220000002400 */
[----:B--2---:R-:W-:-:S02]  /*81d0*/  FSEL R119, R119, -INF , P3 ;  /* 0xff80000077777808 */ /* 0x004fc40001800000 */
[----:B------:R-:W-:-:S05]  /*81e0*/  ISETP.GT.AND P3, PT, R128, 0x81, PT ;  /* 0x000000818000780c */ /* 0x000fca0003f64270 */
[----:B------:R-:W2:Y:S01]  /*81f0*/  MUFU.TANH R94, R94 ;  /* 0x0000005e005e7308 */ /* 0x000ea20000002400 */
[----:B-1----:R-:W-:Y:S02]  /*8200*/  FSEL R90, R90, -INF , P2 ;  /* 0xff8000005a5a7808 */ /* 0x002fe40001000000 */
[----:B------:R-:W-:-:S05]  /*8210*/  ISETP.GT.AND P2, PT, R128, 0x88, PT ;  /* 0x000000888000780c */ /* 0x000fca0003f44270 */
[----:B------:R-:W1:Y:S01]  /*8220*/  MUFU.TANH R95, R95 ;  /* 0x0000005f005f7308 */ /* 0x000e620000002400 */
[----:B0-----:R-:W-:Y:S02]  /*8230*/  FSEL R91, R91, -INF , P3 ;  /* 0xff8000005b5b7808 */ /* 0x001fe40001800000 */
[----:B------:R-:W-:-:S05]  /*8240*/  ISETP.GT.AND P3, PT, R128, 0x89, PT ;  /* 0x000000898000780c */ /* 0x000fca0003f64270 */
[----:B------:R0:W-:Y:S08]  /*8250*/  MUFU.EX2 R114, R145 ;  /* 0x0000009100727308 */ /* 0x0001f00000000800 */
[----:B------:R-:W3:Y:S01]  /*8260*/  MUFU.TANH R98, R98 ;  /* 0x0000006200627308 */ /* 0x000ee20000002400 */
[----:B0-----:R-:W-:-:S01]  /*8270*/  FFMA.FTZ R145, R147, UR28, -R102 ;  /* 0x0000001c93917c23 */ /* 0x001fc20008010866 */
[----:B------:R-:W-:-:S02]  /*8280*/  FMNMX.FTZ R147, R119, R144, !PT ;  /* 0x0000009077937209 */ /* 0x000fc40007810000 */
[----:B--2---:R-:W-:Y:S02]  /*8290*/  FSEL R144, R94, -INF , P2 ;  /* 0xff8000005e907808 */ /* 0x004fe40001000000 */
[C---:B------:R-:W-:Y:S02]  /*82a0*/  ISETP.GT.AND P2, PT, R128.reuse, 0x90, PT ;  /* 0x000000908000780c */ /* 0x040fe40003f44270 */
[----:B------:R-:W0:Y:S01]  /*82b0*/  MUFU.TANH R99, R99 ;  /* 0x0000006300637308 */ /* 0x000e220000002400 */
[----:B-1----:R-:W-:Y:S02]  /*82c0*/  FSEL R95, R95, -INF , P3 ;  /* 0xff8000005f5f7808 */ /* 0x002fe40001800000 */
[----:B------:R-:W-:-:S05]  /*82d0*/  ISETP.GT.AND P3, PT, R128, 0x91, PT ;  /* 0x000000918000780c */ /* 0x000fca0003f64270 */
[----:B------:R1:W-:Y:S01]  /*82e0*/  MUFU.EX2 R118, R146 ;  /* 0x0000009200767308 */ /* 0x0003e20000000800 */
[----:B---3--:R-:W-:Y:S02]  /*82f0*/  FSEL R98, R98, -INF , P2 ;  /* 0xff80000062627808 */ /* 0x008fe40001000000 */
[----:B------:R-:W-:-:S05]  /*8300*/  ISETP.GT.AND P2, PT, R128, 0x98, PT ;  /* 0x000000988000780c */ /* 0x000fca0003f44270 */
[----:B------:R2:W-:Y:S01]  /*8310*/  MUFU.EX2 R124, R157 ;  /* 0x0000009d007c7308 */ /* 0x0005e20000000800 */
[----:B-1----:R-:W-:Y:S01]  /*8320*/  FMNMX.FTZ R146, R90, R147, !PT ;  /* 0x000000935a927209 */ /* 0x002fe20007810000 */
[--C-:B------:R-:W-:Y:S01]  /*8330*/  FFMA.FTZ R147, R148, UR28, -R102.reuse ;  /* 0x0000001c94937c23 */ /* 0x100fe20008010866 */
[----:B0-----:R-:W-:Y:S01]  /*8340*/  FSEL R99, R99, -INF , P3 ;  /* 0xff80000063637808 */ /* 0x001fe20001800000 */
[----:B------:R-:W-:Y:S01]  /*8350*/  FFMA.FTZ R148, R154, UR28, -R102 ;  /* 0x0000001c9a947c23 */ /* 0x000fe20008010866 */
[----:B------:R-:W-:-:S03]  /*8360*/  ISETP.GT.AND P3, PT, R128, 0x99, PT ;  /* 0x000000998000780c */ /* 0x000fc60003f64270 */
[----:B------:R-:W0:Y:S01]  /*8370*/  MUFU.TANH R160, R160 ;  /* 0x000000a000a07308 */ /* 0x000e220000002400 */
[----:B--2---:R-:W-:-:S01]  /*8380*/  FFMA.FTZ R157, R89, UR28, -R102 ;  /* 0x0000001c599d7c23 */ /* 0x004fc20008010866 */
[----:B------:R-:W-:-:S04]  /*8390*/  FMNMX.FTZ R89, R91, R146, !PT ;  /* 0x000000925b597209 */ /* 0x000fc80007810000 */
[----:B------:R-:W-:Y:S02]  /*83a0*/  FMNMX.FTZ R146, R144, R89, !PT ;  /* 0x0000005990927209 */ /* 0x000fe40007810000 */
[----:B------:R-:W1:Y:S02]  /*83b0*/  MUFU.TANH R103, R103 ;  /* 0x0000006700677308 */ /* 0x000e640000002400 */
[----:B------:R-:W-:-:S04]  /*83c0*/  FMNMX.FTZ R89, R95, R146, !PT ;  /* 0x000000925f597209 */ /* 0x000fc80007810000 */
[----:B------:R-:W-:Y:S02]  /*83d0*/  FMNMX.FTZ R146, R98, R89, !PT ;  /* 0x0000005962927209 */ /* 0x000fe40007810000 */
[----:B------:R2:W-:Y:S01]  /*83e0*/  MUFU.EX2 R94, R157 ;  /* 0x0000009d005e7308 */ /* 0x0005e20000000800 */
[----:B0-----:R-:W-:Y:S02]  /*83f0*/  FSEL R160, R160, -INF , P2 ;  /* 0xff800000a0a07808 */ /* 0x001fe40001000000 */
[----:B------:R-:W-:-:S04]  /*8400*/  FMNMX.FTZ R89, R99, R146, !PT ;  /* 0x0000009263597209 */ /* 0x000fc80007810000 */
[----:B------:R-:W-:Y:S01]  /*8410*/  FMNMX.FTZ R128, R160, R89, !PT ;  /* 0x00000059a0807209 */ /* 0x000fe20007810000 */
[----:B------:R0:W-:Y:S01]  /*8420*/  MUFU.EX2 R13, R163 ;  /* 0x000000a3000d7308 */ /* 0x0001e20000000800 */
[----:B-1----:R-:W-:Y:S01]  /*8430*/  FSEL R103, R103, -INF , P3 ;  /* 0xff80000067677808 */ /* 0x002fe20001800000 */
[--C-:B--2---:R-:W-:Y:S01]  /*8440*/  FFMA.FTZ R157, R110, UR28, -R102.reuse ;  /* 0x0000001c6e9d7c23 */ /* 0x104fe20008010866 */
[----:B------:R-:W-:-:S02]  /*8450*/  FFMA.FTZ R110, R158, UR28, -R102 ;  /* 0x0000001c9e6e7c23 */ /* 0x000fc40008010866 */
[----:B------:R-:W-:Y:S01]  /*8460*/  FMNMX.FTZ R89, R103, R128, !PT ;  /* 0x0000008067597209 */ /* 0x000fe20007810000 */
[----:B------:R-:W-:-:S01]  /*8470*/  FFMA.FTZ R128, R150, UR28, -R102 ;  /* 0x0000001c96807c23 */ /* 0x000fc20008010866 */
[----:B------:R-:W-:Y:S01]  /*8480*/  FFMA.FTZ R150, R152, UR28, -R102 ;  /* 0x0000001c98967c23 */ /* 0x000fe20008010866 */
[----:B------:R-:W-:Y:S02]  /*8490*/  MUFU.EX2 R104, R104 ;  /* 0x0000006800687308 */ /* 0x000fe40000000800 */
[----:B------:R-:W1:Y:S06]  /*84a0*/  SHFL.BFLY PT, R146, R89, 0x2, 0x1f ;  /* 0x0c401f0059927f89 */ /* 0x000e6c00000e0000 */
[----:B------:R-:W-:Y:S08]  /*84b0*/  MUFU.EX2 R161, R161 ;  /* 0x000000a100a17308 */ /* 0x000ff00000000800 */
[----:B------:R-:W-:Y:S08]  /*84c0*/  MUFU.EX2 R105, R105 ;  /* 0x0000006900697308 */ /* 0x000ff00000000800 */
[----:B------:R-:W-:Y:S01]  /*84d0*/  MUFU.EX2 R130, R130 ;  /* 0x0000008200827308 */ /* 0x000fe20000000800 */
[----:B-1----:R-:W-:-:S05]  /*84e0*/  FMNMX.FTZ R152, R89, R146, !PT ;  /* 0x0000009259987209 */ /* 0x002fca0007810000 */
[----:B------:R-:W1:Y:S02]  /*84f0*/  SHFL.BFLY PT, R89, R152, 0x1, 0x1f ;  /* 0x0c201f0098597f89 */ /* 0x000e6400000e0000 */
[----:B------:R-:W-:Y:S08]  /*8500*/  MUFU.EX2 R106, R106 ;  /* 0x0000006a006a7308 */ /* 0x000ff00000000800 */
[----:B------:R-:W-:Y:S08]  /*8510*/  MUFU.EX2 R131, R131 ;  /* 0x0000008300837308 */ /* 0x000ff00000000800 */
[----:B------:R-:W-:Y:S01]  /*8520*/  MUFU.EX2 R162, R162 ;  /* 0x000000a200a27308 */ /* 0x000fe20000000800 */
[----:B-1----:R-:W-:Y:S01]  /*8530*/  FMNMX.FTZ R89, R152, R89, !PT ;  /* 0x0000005998597209 */ /* 0x002fe20007810000 */
[----:B------:R-:W-:-:S06]  /*8540*/  IMAD.U32 R152, RZ, RZ, UR28 ;  /* 0x0000001cff987e24 */ /* 0x000fcc000f8e00ff */
[----:B------:R-:W-:Y:S01]  /*8550*/  MUFU.EX2 R112, R112 ;  /* 0x0000007000707308 */ /* 0x000fe20000000800 */
[C---:B------:R-:W-:Y:S01]  /*8560*/  FSETP.NEU.FTZ.AND P2, PT, R89.reuse, -INF , PT ;  /* 0xff8000005900780b */ /* 0x040fe20003f5d000 */
[----:B------:R-:W-:-:S03]  /*8570*/  FFMA.FTZ R152, R89, R152, -8 ;  /* 0xc100000059987423 */ /* 0x000fc60000010098 */
[----:B------:R-:W-:Y:S02]  /*8580*/  FSEL R165, R89, RZ, P2 ;  /* 0x000000ff59a57208 */ /* 0x000fe40001000000 */
[----:B------:R-:W-:Y:S01]  /*8590*/  FSEL R102, R152, RZ, P2 ;  /* 0x000000ff98667208 */ /* 0x000fe20001000000 */
[----:B------:R-:W-:Y:S02]  /*85a0*/  MUFU.EX2 R133, R133 ;  /* 0x0000008500857308 */ /* 0x000fe40000000800 */
[----:B------:R-:W-:-:S02]  /*85b0*/  FADD.FTZ R6, -R165, R6 ;  /* 0x00000006a5067221 */ /* 0x000fc40000010100 */
[--C-:B0-----:R-:W-:Y:S01]  /*85c0*/  FFMA.FTZ R163, R14, UR28, -R102.reuse ;  /* 0x0000001c0ea37c23 */ /* 0x101fe20008010866 */
        /* <DEDUP_REMOVED lines=8> */
[----:B------:R-:W-:Y:S01]  /*8650*/  FSEL R140, R88, RZ, P0 ;  /* 0x000000ff588c7208 */ /* 0x000fe20000000000 */
[--C-:B------:R-:W-:Y:S01]  /*8660*/  FFMA.FTZ R7, R7, UR28, -R102.reuse ;  /* 0x0000001c07077c23 */ /* 0x100fe20008010866 */
[----:B------:R-:W-:Y:S01]  /*8670*/  FMUL.FTZ R6, R6, UR28 ;  /* 0x0000001c06067c20 */ /* 0x000fe20008410000 */
[--C-:B------:R-:W-:Y:S01]  /*8680*/  FFMA.FTZ R8, R8, UR28, -R102.reuse ;  /* 0x0000001c08087c23 */ /* 0x100fe20008010866 */
[----:B------:R-:W-:-:S01]  /*8690*/  FFMA.FTZ R107, R107, UR28, -R102 ;  /* 0x0000001c6b6b7c23 */ /* 0x000fc20008010866 */
[----:B------:R-:W-:Y:S01]  /*86a0*/  FADD.FTZ R140, -R140, R5 ;  /* 0x000000058c8c7221 */ /* 0x000fe20000010100 */
[----:B------:R-:W-:-:S01]  /*86b0*/  FFMA.FTZ R10, R10, UR28, -R102 ;  /* 0x0000001c0a0a7c23 */ /* 0x000fc20008010866 */
[----:B------:R-:W-:Y:S01]  /*86c0*/  MUFU.EX2 R7, R7 ;  /* 0x0000000700077308 */ /* 0x000fe20000000800 */
[----:B------:R-:W-:-:S01]  /*86d0*/  FFMA.FTZ R11, R11, UR28, -R102 ;  /* 0x0000001c0b0b7c23 */ /* 0x000fc20008010866 */
[----:B------:R-:W-:Y:S01]  /*86e0*/  FMUL.FTZ R140, R140, UR28 ;  /* 0x0000001c8c8c7c20 */ /* 0x000fe20008410000 */
        /* <DEDUP_REMOVED lines=14> */
[----:B0-----:R-:W-:-:S07]  /*87d0*/  FFMA.FTZ R140, R129, UR28, -R102 ;  /* 0x0000001c818c7c23 */ /* 0x001fce0008010866 */
[----:B------:R-:W0:Y:S01]  /*87e0*/  MUFU.EX2 R8, R8 ;  /* 0x0000000800087308 */ /* 0x000e220000000800 */
[----:B-1----:R-:W-:-:S04]  /*87f0*/  FFMA.FTZ R152, R165, R3, R104 ;  /* 0x00000003a5987223 */ /* 0x002fc80000010068 */
[----:B------:R-:W-:-:S03]  /*8800*/  FADD.FTZ R152, R161, R152 ;  /* 0x00000098a1987221 */ /* 0x000fc60000010000 */
[----:B------:R-:W1:Y:S01]  /*8810*/  MUFU.EX2 R107, R107 ;  /* 0x0000006b006b7308 */ /* 0x000e620000000800 */
[----:B--2---:R-:W-:-:S07]  /*8820*/  FFMA.FTZ R3, R6, R2, R7 ;  /* 0x0000000206037223 */ /* 0x004fce0000010007 */
[----:B------:R-:W2:Y:S01]  /*8830*/  MUFU.EX2 R10, R10 ;  /* 0x0000000a000a7308 */ /* 0x000ea20000000800 */
[----:B0-----:R-:W-:-:S01]  /*8840*/  FADD.FTZ R2, R8, R3 ;  /* 0x0000000308027221 */ /* 0x001fc20000010000 */
[----:B------:R-:W-:-:S04]  /*8850*/  FADD.FTZ R3, R105, R152 ;  /* 0x0000009869037221 */ /* 0x000fc80000010000 */
[----:B------:R-:W-:Y:S02]  /*8860*/  FADD.FTZ R3, R130, R3 ;  /* 0x0000000382037221 */ /* 0x000fe40000010000 */
[----:B------:R-:W0:Y:S01]  /*8870*/  MUFU.EX2 R11, R11 ;  /* 0x0000000b000b7308 */ /* 0x000e220000000800 */
[----:B-1----:R-:W-:-:S07]  /*8880*/  FADD.FTZ R127, R107, R2 ;  /* 0x000000026b7f7221 */ /* 0x002fce0000010000 */
[----:B------:R-:W1:Y:S01]  /*8890*/  MUFU.EX2 R12, R12 ;  /* 0x0000000c000c7308 */ /* 0x000e620000000800 */
[----:B--2---:R-:W-:-:S01]  /*88a0*/  FADD.FTZ R2, R10, R127 ;  /* 0x0000007f0a027221 */ /* 0x004fc20000010000 */
[----:B------:R-:W-:Y:S01]  /*88b0*/  FFMA.FTZ R127, R132, UR28, -R102 ;  /* 0x0000001c847f7c23 */ /* 0x000fe20008010866 */
[----:B------:R-:W-:-:S05]  /*88c0*/  FADD.FTZ R132, R106, R3 ;  /* 0x000000036a847221 */ /* 0x000fca0000010000 */
[----:B------:R-:W2:Y:S01]  /*88d0*/  MUFU.EX2 R108, R108 ;  /* 0x0000006c006c7308 */ /* 0x000ea20000000800 */
[----:B0-----:R-:W-:-:S01]  /*88e0*/  FADD.FTZ R3, R11, R2 ;  /* 0x000000020b037221 */ /* 0x001fc20000010000 */
[----:B------:R-:W-:Y:S01]  /*88f0*/  FADD.FTZ R2, R131, R132 ;  /* 0x0000008483027221 */ /* 0x000fe20000010000 */
[----:B------:R-:W-:-:S03]  /*8900*/  FFMA.FTZ R132, R134, UR28, -R102 ;  /* 0x0000001c86847c23 */ /* 0x000fc60008010866 */
[----:B------:R-:W-:Y:S02]  /*8910*/  FADD.FTZ R129, R9, R2 ;  /* 0x0000000209817221 */ /* 0x000fe40000010000 */
[----:B------:R-:W0:Y:S01]  /*8920*/  MUFU.EX2 R163, R163 ;  /* 0x000000a300a37308 */ /* 0x000e220000000800 */
[----:B-1----:R-:W-:-:S01]  /*8930*/  FADD.FTZ R3, R12, R3 ;  /* 0x000000030c037221 */ /* 0x002fc20000010000 */
[----:B------:R-:W-:Y:S01]  /*8940*/  FADD.FTZ R134, R124, R129 ;  /* 0x000000817c867221 */ /* 0x000fe20000010000 */
[----:B------:R-:W-:-:S03]  /*8950*/  FFMA.FTZ R129, R155, UR28, -R102 ;  /* 0x0000001c9b817c23 */ /* 0x000fc60008010866 */
[----:B------:R-:W-:Y:S01]  /*8960*/  FADD.FTZ R155, R13, R134 ;  /* 0x000000860d9b7221 */ /* 0x000fe20000010000 */
[----:B------:R-:W-:-:S01]  /*8970*/  FFMA.FTZ R134, R159, UR28, -R102 ;  /* 0x0000001c9f867c23 */ /* 0x000fc20008010866 */
        /* <DEDUP_REMOVED lines=15> */
[----:B------:R-:W-:-:S04]  /*8a70*/  FADD.FTZ R2, R112, R155 ;  /* 0x0000009b70027221 */ /* 0x000fc80000010000 */
[----:B------:R-:W-:Y:S02]  /*8a80*/  FADD.FTZ R2, R133, R2 ;  /* 0x0000000285027221 */ /* 0x000fe40000010000 */
[----:B------:R-:W1:Y:S01]  /*8a90*/  MUFU.EX2 R113, R113 ;  /* 0x0000007100717308 */ /* 0x000e620000000800 */
[----:B--2---:R-:W-:-:S07]  /*8aa0*/  FADD.FTZ R152, R136, R3 ;  /* 0x0000000388987221 */ /* 0x004fce0000010000 */
[----:B------:R-:W2:Y:S01]  /*8ab0*/  MUFU.EX2 R138, R138 ;  /* 0x0000008a008a7308 */ /* 0x000ea20000000800 */
[----:B0-----:R-:W-:-:S01]  /*8ac0*/  FADD.FTZ R3, R137, R152 ;  /* 0x0000009889037221 */ /* 0x001fc20000010000 */
[----:B------:R-:W-:-:S06]  /*8ad0*/  FFMA.FTZ R152, R115, UR28, -R102 ;  /* 0x0000001c73987c23 */ /* 0x000fcc0008010866 */
[----:B------:R-:W0:Y:S01]  /*8ae0*/  MUFU.EX2 R142, R142 ;  /* 0x0000008e008e7308 */ /* 0x000e220000000800 */
[----:B-1----:R-:W-:-:S07]  /*8af0*/  FADD.FTZ R115, R113, R2 ;  /* 0x0000000271737221 */ /* 0x002fce0000010000 */
        /* <DEDUP_REMOVED lines=9> */
[----:B------:R-:W-:Y:S01]  /*8b90*/  MUFU.EX2 R121, R121 ;  /* 0x0000007900797308 */ /* 0x000fe20000000800 */
[----:B0-----:R-:W-:-:S07]  /*8ba0*/  FADD.FTZ R154, R120, R155 ;  /* 0x0000009b789a7221 */ /* 0x001fce0000010000 */
[----:B------:R-:W0:Y:S01]  /*8bb0*/  MUFU.EX2 R117, R117 ;  /* 0x0000007500757308 */ /* 0x000e220000000800 */
[----:B-1----:R-:W-:-:S07]  /*8bc0*/  FADD.FTZ R2, R135, R2 ;  /* 0x0000000287027221 */ /* 0x002fce0000010000 */
[----:B------:R-:W1:Y:S08]  /*8bd0*/  MUFU.EX2 R5, R5 ;  /* 0x0000000500057308 */ /* 0x000e700000000800 */
[----:B------:R-:W2:Y:S01]  /*8be0*/  MUFU.EX2 R122, R122 ;  /* 0x0000007a007a7308 */ /* 0x000ea20000000800 */
[----:B0-----:R-:W-:-:S04]  /*8bf0*/  FADD.FTZ R3, R117, R2 ;  /* 0x0000000275037221 */ /* 0x001fc80000010000 */
[----:B------:R-:W-:-:S03]  /*8c00*/  FADD.FTZ R3, R114, R3 ;  /* 0x0000000372037221 */ /* 0x000fc60000010000 */
[----:B------:R-:W-:Y:S08]  /*8c10*/  MUFU.EX2 R123, R123 ;  /* 0x0000007b007b7308 */ /* 0x000ff00000000800 */
[----:B------:R-:W0:Y:S08]  /*8c20*/  MUFU.EX2 R145, R145 ;  /* 0x0000009100917308 */ /* 0x000e300000000800 */
[----:B------:R-:W-:Y:S08]  /*8c30*/  MUFU.EX2 R146, R150 ;  /* 0x0000009600927308 */ /* 0x000ff00000000800 */
[----:B------:R3:W-:Y:S08]  /*8c40*/  MUFU.EX2 R150, R156 ;  /* 0x0000009c00967308 */ /* 0x0007f00000000800 */
[----:B------:R-:W4:Y:S01]  /*8c50*/  MUFU.EX2 R126, R126 ;  /* 0x0000007e007e7308 */ /* 0x000f220000000800 */
[----:B---3--:R-:W-:-:S01]  /*8c60*/  FADD.FTZ R156, R121, R154 ;  /* 0x0000009a799c7221 */ /* 0x008fc20000010000 */
[----:B------:R-:W-:-:S03]  /*8c70*/  FFMA.FTZ R154, R119, UR28, -R102 ;  /* 0x0000001c779a7c23 */ /* 0x000fc60008010866 */
[----:B-1----:R-:W-:Y:S01]  /*8c80*/  FADD.FTZ R119, R5, R156 ;  /* 0x0000009c05777221 */ /* 0x002fe20000010000 */
[----:B------:R-:W-:-:S02]  /*8c90*/  FADD.FTZ R156, R118, R3 ;  /* 0x00000003769c7221 */ /* 0x000fc40000010000 */
[----:B------:R-:W1:Y:S01]  /*8ca0*/  MUFU.EX2 R125, R125 ;  /* 0x0000007d007d7308 */ /* 0x000e620000000800 */
[----:B--2---:R-:W-:-:S01]  /*8cb0*/  FADD.FTZ R2, R122, R119 ;  /* 0x000000777a027221 */ /* 0x004fc20000010000 */
[----:B0-----:R-:W-:-:S03]  /*8cc0*/  FADD.FTZ R119, R145, R156 ;  /* 0x0000009c91777221 */ /* 0x001fc60000010000 */
[----:B------:R-:W-:Y:S01]  /*8cd0*/  FADD.FTZ R3, R123, R2 ;  /* 0x000000027b037221 */ /* 0x000fe20000010000 */
[----:B------:R-:W-:-:S01]  /*8ce0*/  FADD.FTZ R156, R94, R119 ;  /* 0x000000775e9c7221 */ /* 0x000fc20000010000 */
[----:B------:R-:W-:Y:S01]  /*8cf0*/  FFMA.FTZ R119, R144, UR28, -R102 ;  /* 0x0000001c90777c23 */ /* 0x000fe20008010866 */
[----:B------:R-:W0:Y:S01]  /*8d00*/  MUFU.EX2 R147, R147 ;  /* 0x0000009300937308 */ /* 0x000e220000000800 */
[----:B----4-:R-:W-:-:S07]  /*8d10*/  FADD.FTZ R2, R126, R3 ;  /* 0x000000037e027221 */ /* 0x010fce0000010000 */
        /* <DEDUP_REMOVED lines=12> */
[----:B------:R-:W-:-:S06]  /*8de0*/  FFMA.FTZ R144, R95, UR28, -R102 ;  /* 0x0000001c5f907c23 */ /* 0x000fcc0008010866 */
        /* <DEDUP_REMOVED lines=10> */
[----:B------:R-:W-:-:S06]  /*8e90*/  FFMA.FTZ R95, R98, UR28, -R102 ;  /* 0x0000001c625f7c23 */ /* 0x000fcc0008010866 */
        /* <DEDUP_REMOVED lines=15> */
[----:B--2---:R-:W-:-:S01]  /*8f90*/  FADD.FTZ R143, R154, R99 ;  /* 0x000000639a8f7221 */ /* 0x004fc20000010000 */
[--C-:B------:R-:W-:Y:S01]  /*8fa0*/  FFMA.FTZ R99, R160, UR28, -R102.reuse ;  /* 0x0000001ca0637c23 */ /* 0x100fe20008010866 */
[----:B------:R-:W-:-:S05]  /*8fb0*/  FFMA.FTZ R102, R103, UR28, -R102 ;  /* 0x0000001c67667c23 */ /* 0x000fca0008010866 */
        /* <DEDUP_REMOVED lines=27> */
[----:B0-----:R-:W-:-:S03]  /*9170*/  FADD.FTZ R3, R111, R156 ;  /* 0x0000009c6f037221 */ /* 0x001fc60000010000 */
[----:B--2---:R-:W-:Y:S01]  /*9180*/  FADD.FTZ R2, R102, R2 ;  /* 0x0000000266027221 */ /* 0x004fe20000010000 */
[----:B------:R-:W-:Y:S06]  /*9190*/  @!P1 BRA `(.L_x_2794) ;  /* 0x0000000000049947 */ /* 0x000fec0003800000 */
[----:B------:R-:W-:Y:S01]  /*91a0*/  BPT.TRAP 0x1 ;  /* 0x000000040000795c */ /* 0x000fe20000300000 */
.L_x_2794:
        /* <DEDUP_REMOVED lines=16> */
[-C--:B------:R-:W-:Y:S01]  /*92b0*/  FMUL.FTZ R27, R27, R6.reuse ;  /* 0x000000061b1b7220 */ /* 0x080fe20000410000 */
[----:B------:R-:W-:Y:S01]  /*92c0*/  F2FP.SATFINITE.E4M3.F32.PACK_AB_MERGE_C R113, R142, R113, RZ ;  /* 0x000000718e71723e */ /* 0x000fe200048070ff */
[----:B------:R-:W-:Y:S01]  /*92d0*/  FMUL.FTZ R30, R30, R6 ;  /* 0x000000061e1e7220 */ /* 0x000fe20000410000 */
[----:B------:R-:W-:Y:S01]  /*92e0*/  F2FP.SATFINITE.E4M3.F32.PACK_AB_MERGE_C R138, R139, R138, RZ ;  /* 0x0000008a8b8a723e */ /* 0x000fe200048070ff */
[----:B------:R-:W-:Y:S01]  /*92f0*/  SYNCS.ARRIVE.TRANS64.RED.A1T0 RZ, [UR6], RZ ;  /* 0x000000ffffff79a7 */ /* 0x000fe20008100406 */
        /* <DEDUP_REMOVED lines=95> */
.L_x_2784:
[----:B------:R-:W-:-:S06]  /*98f0*/  UISETP.GE.AND UP0, UPT, UR31, UR41, UPT ;  /* 0x000000291f00728c */ /* 0x000fcc000bf06270 */
[----:B------:R-:W-:-:S13]  /*9900*/  PLOP3.LUT P0, PT, PT, PT, UP0, 0x80, 0x0 ;  /* 0x000000000000781c */ /* 0x000fda0003f0f008 */
[----:B------:R-:W-:Y:S05]  /*9910*/  @!P0 BRA `(.L_x_2796) ;  /* 0x0000003000c48947 */ /* 0x000fea0003800000 */
[----:B------:R-:W-:Y:S01]  /*9920*/  IMAD.MOV.U32 R6, RZ, RZ, R89 ;  /* 0x000000ffff067224 */ /* 0x000fe200078e0059 */
[----:B------:R-:W-:Y:S01]  /*9930*/  UMOV UR30, UR48 ;  /* 0x00000030001e7c82 */ /* 0x000fe20008000000 */
[----:B------:R-:W-:Y:S01]  /*9940*/  IMAD.MOV.U32 R5, RZ, RZ, R88 ;  /* 0x000000ffff057224 */ /* 0x000fe200078e0058 */
[----:B------:R-:W-:Y:S01]  /*9950*/  UMOV UR29, UR47 ;  /* 0x0000002f001d7c82 */ /* 0x000fe20008000000 */
[----:B------:R-:W-:-:S05]  /*9960*/  ULDC UR28, c[0x0][0x988] ;  /* 0x00026200001c7ab9 */ /* 0x000fca0000000800 */
.L_x_2807:
        /* <DEDUP_REMOVED lines=9> */
.L_x_2798:
[----:B------:R-:W-:Y:S01]  /*9a00*/  ULEA UR6, UR47, UR43, 0x3 ;  /* 0x0000002b2f067291 */ /* 0x000fe2000f8e183f */
[----:B------:R-:W-:-:S05]  /*9a10*/  IMAD.U32 R7, RZ, RZ, UR48 ;  /* 0x00000030ff077e24 */ /* 0x000fca000f8e00ff */
[----:B------:R-:W-:-:S04]  /*9a20*/  SHF.L.U32 R7, R7, 0x1f, RZ ;  /* 0x0000001f07077819 */ /* 0x000fc800000006ff */
[----:B------:R0:W1:Y:S01]  /*9a30*/  SYNCS.PHASECHK.TRANS64.TRYWAIT P0, [UR6+0x22830], R7 ;  /* 0x02283007ff0075a7 */ /* 0x0000620008000146 */
[----:B------:R-:W-:Y:S05]  /*9a40*/  @!P1 BRA `(.L_x_2799) ;  /* 0x0000000000049947 */ /* 0x000fea0003800000 */
[----:B------:R-:W-:Y:S01]  /*9a50*/  BPT.TRAP 0x1 ;  /* 0x000000040000795c */ /* 0x000fe20000300000 */
.L_x_2799:
[----:B-1----:R-:W-:Y:S05]  /*9a60*/  @P0 BRA `(.L_x_2797) ;  /* 0x0000000000080947 */ /* 0x002fea0003800000 */
[----:B------:R-:W1:Y:S02]  /*9a70*/  SYNCS.PHASECHK.TRANS64.TRYWAIT P0, [UR6+0x22830], R7 ;  /* 0x02283007ff0075a7 */ /* 0x000e640008000146 */
[----:B-1----:R-:W-:Y:S05]  /*9a80*/  @!P0 BRA `(.L_x_2800) ;  /* 0x000000f000c08947 */ /* 0x002fea0003800000 */
.L_x_2797:
[----:B-1----:R-:W1:Y:S01]  /*9a90*/  S2R R8, SR_TID.X ;  /* 0x0000000000087919 */ /* 0x002e620000002100 */
[----:B------:R-:W-:Y:S01]  /*9aa0*/  R2UR UR32, R4 ;  /* 0x00000000042072ca */ /* 0x000fe200000e0000 */
[----:B------:R-:W-:Y:S01]  /*9ab0*/  UMOV UR19, 0x40000040 ;  /* 0x4000004000137882 */ /* 0x000fe20000000000 */
[----:B------:R-:W-:Y:S01]  /*9ac0*/  UMOV UR20, UR16 ;  /* 0x0000001000147c82 */ /* 0x000fe20008000000 */
[----:B------:R-:W-:Y:S01]  /*9ad0*/  UMOV UR21, UR17 ;  /* 0x0000001100157c82 */ /* 0x000fe20008000000 */
[----:B------:R-:W-:Y:S01]  /*9ae0*/  UMOV UR23, 0x40000040 ;  /* 0x4000004000177882 */ /* 0x000fe20000000000 */
[----:B------:R-:W-:Y:S01]  /*9af0*/  UMOV UR24, UR16 ;  /* 0x0000001000187c82 */ /* 0x000fe20008000000 */
[----:B------:R-:W-:Y:S01]  /*9b00*/  UMOV UR25, UR17 ;  /* 0x0000001100197c82 */ /* 0x000fe20008000000 */
[----:B------:R-:W-:Y:S01]  /*9b10*/  UMOV UR27, 0x40000040 ;  /* 0x40000040001b7882 */ /* 0x000fe20000000000 */
[----:B------:R-:W-:Y:S01]  /*9b20*/  UMOV UR7, 0x40000040 ;  /* 0x4000004000077882 */ /* 0x000fe20000000000 */
[----:B------:R-:W-:Y:S01]  /*9b30*/  UMOV UR11, 0x40000040 ;  /* 0x40000040000b7882 */ /* 0x000fe20000000000 */
[----:B------:R-:W-:-:S03]  /*9b40*/  UMOV UR15, 0x40000040 ;  /* 0x40000040000f7882 */ /* 0x000fc60000000000 */
[----:B------:R-:W-:-:S04]  /*9b50*/  UIMAD UR32, UR47, 0x500, UR32 ;  /* 0x000005002f2078a4 */ /* 0x000fc8000f8e0220 */
[----:B------:R-:W-:Y:S02]  /*9b60*/  UIADD3 UR22, UR32, 0x100, URZ ;  /* 0x0000010020167890 */ /* 0x000fe4000fffe03f */
[----:B------:R-:W-:Y:S02]  /*9b70*/  UIADD3 UR26, UR32, 0x200, URZ ;  /* 0x00000200201a7890 */ /* 0x000fe4000fffe03f */
[----:B------:R-:W-:Y:S01]  /*9b80*/  UMOV UR18, UR32 ;  /* 0x0000002000127c82 */ /* 0x000fe20008000000 */
[----:B------:R-:W-:Y:S02]  /*9b90*/  UIADD3 UR6, UR32, 0x400, URZ ;  /* 0x0000040020067890 */ /* 0x000fe4000fffe03f */
[----:B------:R-:W-:Y:S02]  /*9ba0*/  UIADD3 UR10, UR32, 0x402, URZ ;  /* 0x00000402200a7890 */ /* 0x000fe4000fffe03f */
[----:B------:R-:W-:Y:S01]  /*9bb0*/  UIADD3 UR14, UR32, 0x6, URZ ;  /* 0x00000006200e7890 */ /* 0x000fe2000fffe03f */
        /* <DEDUP_REMOVED lines=110> */
.L_x_2802:
[----:B------:R-:W-:Y:S01]  /*a2a0*/  ULEA UR6, UR29, UR43, 0x3 ;  /* 0x0000002b1d067291 */ /* 0x000fe2000f8e183f */
[----:B------:R-:W-:-:S05]  /*a2b0*/  IMAD.U32 R7, RZ, RZ, UR30 ;  /* 0x0000001eff077e24 */ /* 0x000fca000f8e00ff */
[----:B------:R-:W-:-:S04]  /*a2c0*/  SHF.L.U32 R7, R7, 0x1f, RZ ;  /* 0x0000001f07077819 */ /* 0x000fc800000006ff */
[----:B------:R0:W1:Y:S01]  /*a2d0*/  SYNCS.PHASECHK.TRANS64.TRYWAIT P0, [UR6+0x22850], R7 ;  /* 0x02285007ff0075a7 */ /* 0x0000620008000146 */
[----:B------:R-:W-:Y:S05]  /*a2e0*/  @!P1 BRA `(.L_x_2803) ;  /* 0x0000000000049947 */ /* 0x000fea0003800000 */
[----:B------:R-:W-:Y:S01]  /*a2f0*/  BPT.TRAP 0x1 ;  /* 0x000000040000795c */ /* 0x000fe20000300000 */
.L_x_2803:
[----:B-1----:R-:W-:Y:S05]  /*a300*/  @P0 BRA `(.L_x_2801) ;  /* 0x0000000000080947 */ /* 0x002fea0003800000 */
[----:B------:R-:W1:Y:S02]  /*a310*/  SYNCS.PHASECHK.TRANS64.TRYWAIT P0, [UR6+0x22850], R7 ;  /* 0x02285007ff0075a7 */ /* 0x000e640008000146 */
[----:B-1----:R-:W-:Y:S05]  /*a320*/  @!P0 BRA `(.L_x_2804) ;  /* 0x000000e800b08947 */ /* 0x002fea0003800000 */
.L_x_2801:
        /* <DEDUP_REMOVED lines=36> */
.L_x_2805:
        /* <DEDUP_REMOVED lines=104> */
[----:B------:R-:W-:Y:S01]  /*abf0*/  IMAD.U32 R165, RZ, RZ, UR28 ;  /* 0x0000001cffa57e24 */ /* 0x000fe2000f8e00ff */
[----:B------:R-:W-:-:S04]  /*ac00*/  ULEA UR6, UR47, UR43, 0x3 ;  /* 0x0000002b2f067291 */ /* 0x000fc8000f8e183f */
[----:B------:R-:W-:Y:S01]  /*ac10*/  UIADD3 UR6, UR6, 0x22840, URZ ;  /* 0x0002284006067890 */ /* 0x000fe2000fffe03f */
[----:B------:R-:W1:Y:S01]  /*ac20*/  MUFU.TANH R155, R155 ;  /* 0x0000009b009b7308 */ /* 0x000e620000002400 */
[----:B--2---:R-:W-:Y:S02]  /*ac30*/  FMNMX.FTZ R160, R152, R161, !PT ;  /* 0x000000a198a07209 */ /* 0x004fe40007810000 */
        /* <DEDUP_REMOVED lines=140> */
[----:B-1----:R-:W-:Y:S01]  /*b500*/  FMNMX.FTZ R162, R160, R89, !PT ;  /* 0x00000059a0a27209 */ /* 0x002fe20007810000 */
[----:B------:R-:W-:-:S04]  /*b510*/  IMAD.U32 R160, RZ, RZ, UR28 ;  /* 0x0000001cffa07e24 */ /* 0x000fc8000f8e00ff */
[----:B------:R-:W1:Y:S01]  /*b520*/  SHFL.BFLY PT, R89, R162, 0x1, 0x1f ;  /* 0x0c201f00a2597f89 */ /* 0x000e6200000e0000 */
[----:B0-----:R-:W-:-:S05]  /*b530*/  FMNMX.FTZ R88, R161, R88, !PT ;  /* 0x00000058a1587209 */ /* 0x001fca0007810000 */
[C---:B------:R-:W-:Y:S01]  /*b540*/  FFMA.FTZ R159, R88.reuse, R165, -8 ;  /* 0xc1000000589f7423 */ /* 0x040fe200000100a5 */
[----:B------:R-:W-:-:S01]  /*b550*/  FADD.FTZ R5, -R88, R5 ;  /* 0x0000000558057221 */ /* 0x000fc20000010100 */
[----:B-1----:R-:W-:Y:S02]  /*b560*/  FMNMX.FTZ R89, R162, R89, !PT ;  /* 0x00000059a2597209 */ /* 0x002fe40007810000 */
[----:B------:R-:W-:-:S01]  /*b570*/  FFMA.FTZ R161, R8, UR28, -R159 ;  /* 0x0000001c08a17c23 */ /* 0x000fc2000801089f */
[--C-:B------:R-:W-:Y:S01]  /*b580*/  FFMA.FTZ R8, R7, UR28, -R159.reuse ;  /* 0x0000001c07087c23 */ /* 0x100fe2000801089f */
[----:B------:R-:W-:-:S01]  /*b590*/  FFMA.FTZ R7, R11, UR28, -R159 ;  /* 0x0000001c0b077c23 */ /* 0x000fc2000801089f */
[--C-:B------:R-:W-:Y:S01]  /*b5a0*/  FFMA.FTZ R11, R15, UR28, -R159.reuse ;  /* 0x0000001c0f0b7c23 */ /* 0x100fe2000801089f */
[----:B------:R-:W-:-:S01]  /*b5b0*/  FFMA.FTZ R15, R153, UR28, -R159 ;  /* 0x0000001c990f7c23 */ /* 0x000fc2000801089f */
[----:B------:R-:W-:Y:S01]  /*b5c0*/  FMUL.FTZ R163, R5, UR28 ;  /* 0x0000001c05a37c20 */ /* 0x000fe20008410000 */
[----:B------:R-:W-:-:S01]  /*b5d0*/  FFMA.FTZ R153, R157, UR28, -R159 ;  /* 0x0000001c9d997c23 */ /* 0x000fc2000801089f */
[C---:B------:R-:W-:Y:S01]  /*b5e0*/  FADD.FTZ R5, -R89.reuse, R6 ;  /* 0x0000000659057221 */ /* 0x040fe20000010100 */
[----:B------:R-:W-:-:S01]  /*b5f0*/  FFMA.FTZ R157, R89, R160, -8 ;  /* 0xc1000000599d7423 */ /* 0x000fc200000100a0 */
        /* <DEDUP_REMOVED lines=12> */
[----:B------:R-:W-:Y:S01]  /*b6c0*/  FFMA.FTZ R155, R156, UR28, -R157 ;  /* 0x0000001c9c9b7c23 */ /* 0x000fe2000801089d */
        /* <DEDUP_REMOVED lines=39> */
[----:B------:R-:W-:Y:S01]  /*b940*/  FFMA.FTZ R101, R101, UR28, -R159 ;  /* 0x0000001c65657c23 */ /* 0x000fe2000801089f */
        /* <DEDUP_REMOVED lines=41> */
[----:B------:R-:W-:-:S02]  /*bbe0*/  FFMA.FTZ R103, R103, UR28, -R157 ;  /* 0x0000001c67677c23 */ /* 0x000fc4000801089d */
        /* <DEDUP_REMOVED lines=144> */
.L_x_2806:
        /* <DEDUP_REMOVED lines=116> */
.L_x_2796:
[----:B------:R-:W-:Y:S06]  /*cc30*/  BAR.ARV 0x8, 0x180 ;  /* 0x0206000000007b1d */ /* 0x000fec0000002000 */
[----:B------:R-:W-:Y:S05]  /*cc40*/  @!P1 BRA `(.L_x_2808) ;  /* 0x0000000000049947 */ /* 0x000fea0003800000 */
[----:B------:R-:W-:Y:S01]  /*cc50*/  BPT.TRAP 0x1 ;  /* 0x000000040000795c */ /* 0x000fe20000300000 */
.L_x_2808:
[----:B------:R-:W-:Y:S01]  /*cc60*/  ULEA UR5, UR47, UR43, 0x3 ;  /* 0x0000002b2f057291 */ /* 0x000fe2000f8e183f */
[----:B------:R-:W-:-:S05]  /*cc70*/  IMAD.U32 R0, RZ, RZ, UR48 ;  /* 0x00000030ff007e24 */ /* 0x000fca000f8e00ff */
[----:B------:R-:W-:-:S04]  /*cc80*/  SHF.L.U32 R0, R0, 0x1f, RZ ;  /* 0x0000001f00007819 */ /* 0x000fc800000006ff */
[----:B------:R0:W1:Y:S01]  /*cc90*/  SYNCS.PHASECHK.TRANS64.TRYWAIT P0, [UR5+0x22850], R0 ;  /* 0x02285000ff0075a7 */ /* 0x0000620008000145 */
[----:B------:R-:W-:Y:S05]  /*cca0*/  @!P1 BRA `(.L_x_2809) ;  /* 0x0000000000049947 */ /* 0x000fea0003800000 */
[----:B------:R-:W-:Y:S01]  /*ccb0*/  BPT.TRAP 0x1 ;  /* 0x000000040000795c */ /* 0x000fe20000300000 */
.L_x_2809:
[----:B-1----:R-:W-:Y:S05]  /*ccc0*/  @P0 BRA `(.L_x_2810) ;  /* 0x0000000000080947 */ /* 0x002fea0003800000 */
[----:B------:R-:W1:Y:S02]  /*ccd0*/  SYNCS.PHASECHK.TRANS64.TRYWAIT P0, [UR5+0x22850], R0 ;  /* 0x02285000ff0075a7 */ /* 0x000e640008000145 */
[----:B-1----:R-:W-:Y:S05]  /*cce0*/  @!P0 BRA `(.L_x_2811) ;  /* 0x000000c000588947 */ /* 0x002fea0003800000 */
.L_x_2810:
        /* <DEDUP_REMOVED lines=19> */
[C---:B01----:R-:W-:Y:S02]  /*ce20*/  @P0 IMAD R0, R6.reuse, UR37, RZ ;  /* 0x0000002506000c24 */ /* 0x043fe4000f8e02ff */
[----:B------:R-:W-:-:S04]  /*ce30*/  @P0 IMAD.WIDE.U32 R4, R6, UR36, RZ ;  /* 0x0000002406040c25 */ /* 0x000fc8000f8e00ff */
[----:B------:R-:W-:-:S04]  /*ce40*/  @P0 IMAD R7, R7, UR36, R0 ;  /* 0x0000002407070c24 */ /* 0x000fc8000f8e0200 */
[----:B------:R-:W-:Y:S02]  /*ce50*/  @P0 IMAD.IADD R5, R5, 0x1, R7 ;  /* 0x0000000105050824 */ /* 0x000fe400078e0207 */
[----:B--2---:R-:W-:-:S04]  /*ce60*/  @P0 IMAD.WIDE.U32 R4, R8, UR38, R4 ;  /* 0x0000002608040c25 */ /* 0x004fc8000f8e0004 */
[----:B------:R-:W-:Y:S01]  /*ce70*/  @P0 IMAD R5, R9, UR38, R5 ;  /* 0x0000002609050c24 */ /* 0x000fe2000f8e0205 */
[----:B------:R-:W-:Y:S01]  /*ce80*/  @P0 LEA R6, P2, R4, UR6, 0x2 ;  /* 0x0000000604060c11 */ /* 0x000fe2000f8410ff */
[----:B------:R-:W-:-:S03]  /*ce90*/  UIADD3 UR6, UR4, 0x200, URZ ;  /* 0x0000020004067890 */ /* 0x000fc6000fffe03f */
[----:B------:R-:W-:Y:S01]  /*cea0*/  @P0 LEA.HI.X R7, R4, UR7, R5, 0x2, P2 ;  /* 0x0000000704070c11 */ /* 0x000fe200090f1405 */
[----:B------:R-:W-:Y:S01]  /*ceb0*/  UMOV UR7, 0xc0000010 ;  /* 0xc000001000077882 */ /* 0x000fe20000000000 */
[----:B------:R-:W-:-:S06]  /*cec0*/  IMAD.MOV.U32 R4, RZ, RZ, 0x3f800000 ;  /* 0x3f800000ff047424 */ /* 0x000fcc00078e00ff */
[----:B------:R0:W2:Y:S01]  /*ced0*/  @P0 LDG.E R4, desc[UR54][R6.64] ;  /* 0x0000003606040981 */ /* 0x0000a2000c1e1900 */
[----:B------:R-:W-:Y:S02]  /*cee0*/  WARPGROUP.DEPBAR.LE gsb0, 0x0 ;  /* 0x00008000000079c5 */ /* 0x000fe40000010000 */
[----:B------:R-:W-:-:S06]  /*cef0*/  WARPGROUP.ARRIVE ;  /* 0x00000000000079c5 */ /* 0x000fcc0000000000 */
[----:B------:R-:W-:Y:S01]  /*cf00*/  QGMMA.64x128x32.F32.E4M3.E4M3 R24, R176, gdesc[UR4], R24, gsb0 ;  /* 0x01e00004b0187df3 */ /* 0x000fe20008000818 */
[----:B------:R-:W-:Y:S01]  /*cf10*/  UIADD3 UR6, UR4, 0x300, URZ ;  /* 0x0000030004067890 */ /* 0x000fe2000fffe03f */
[----:B------:R-:W-:Y:S01]  /*cf20*/  UMOV UR7, 0xc0000010 ;  /* 0xc000001000077882 */ /* 0x000fe20000000000 */
[----:B------:R-:W1:Y:S04]  /*cf30*/  SHFL.BFLY PT, R0, R3, 0x2, 0x1f ;  /* 0x0c401f0003007f89 */ /* 0x000e6800000e0000 */
[----:B------:R-:W3:Y:S01]  /*cf40*/  SHFL.BFLY PT, R9, R2, 0x2, 0x1f ;  /* 0x0c401f0002097f89 */ /* 0x000ee200000e0000 */
[----:B------:R-:W-:Y:S02]  /*cf50*/  WARPGROUP.DEPBAR.LE gsb0, 0x0 ;  /* 0x00008000000079c5 */ /* 0x000fe40000010000 */
[----:B------:R-:W-:-:S06]  /*cf60*/  WARPGROUP.ARRIVE ;  /* 0x00000000000079c5 */ /* 0x000fcc0000000000 */
[----:B------:R-:W-:Y:S01]  /*cf70*/  QGMMA.64x128x32.F32.E4M3.E4M3 R24, R172, gdesc[UR4], R24, gsb0 ;  /* 0x01e00004ac187df3 */ /* 0x000fe20008000818 */
[----:B------:R-:W-:Y:S01]  /*cf80*/  UIADD3 UR6, UR4, 0x400, URZ ;  /* 0x0000040004067890 */ /* 0x000fe2000fffe03f */
[----:B------:R-:W-:Y:S01]  /*cf90*/  UMOV UR7, 0xc0000010 ;  /* 0xc000001000077882 */ /* 0x000fe20000000000 */
[----:B-1----:R-:W-:-:S01]  /*cfa0*/  FADD.FTZ R0, R0, R3 ;  /* 0x0000000300007221 */ /* 0x002fc20000010000 */
[----:B---3--:R-:W-:-:S04]  /*cfb0*/  FADD.FTZ R9, R9, R2 ;  /* 0x0000000209097221 */ /* 0x008fc80000010000 */
[----:B------:R-:W1:Y:S04]  /*cfc0*/  SHFL.BFLY PT, R5, R0, 0x1, 0x1f ;  /* 0x0c201f0000057f89 */ /* 0x000e6800000e0000 */
[----:B0-----:R-:W0:Y:S01]  /*cfd0*/  SHFL.BFLY PT, R6, R9, 0x1, 0x1f ;  /* 0x0c201f0009067f89 */ /* 0x001e2200000e0000 */
[----:B------:R-:W-:Y:S02]  /*cfe0*/  IMAD.MOV.U32 R3, RZ, RZ, RZ ;  /* 0x000000ffff037224 */ /* 0x000fe400078e00ff */
[----:B-1----:R-:W-:Y:S01]  /*cff0*/  FADD.FTZ R5, R0, R5 ;  /* 0x0000000500057221 */ /* 0x002fe20000010000 */
[----:B0-----:R-:W-:-:S04]  /*d000*/  FADD.FTZ R10, R9, R6 ;  /* 0x00000006090a7221 */ /* 0x001fc80000010000 */
        /* <DEDUP_REMOVED lines=29> */
.L_x_2812:
        /* <DEDUP_REMOVED lines=74> */
.L_x_2776:
        /* <DEDUP_REMOVED lines=51> */
[C---:B------:R-:W-:Y:S02]  /*d9b0*/  IADD3 R57, P6, R10.reuse, 0x20, RZ ;  /* 0x000000200a397810 */ /* 0x040fe40007fde0ff */
[----:B------:R-:W-:Y:S02]  /*d9c0*/  IADD3 R65, P1, R10, 0x40, RZ ;  /* 0x000000400a417810 */ /* 0x000fe40007f3e0ff */
[----:B------:R-:W-:Y:S01]  /*d9d0*/  SEL R143, R6, R9, P0 ;  /* 0x00000009068f7207 */ /* 0x000fe20000000000 */
[----:B------:R-:W-:Y:S01]  /*d9e0*/  IMAD.X R101, RZ, RZ, R11, P6 ;  /* 0x000000ffff657224 */ /* 0x000fe200030e060b */
[----:B------:R-:W-:Y:S02]  /*d9f0*/  SEL R27, R9, R6, P0 ;  /* 0x00000006091b7207 */ /* 0x000fe40000000000 */
[----:B------:R-:W-:Y:S02]  /*da00*/  LOP3.LUT R4, R57, 0x380, RZ, 0xc0, !PT ;  /* 0x0000038039047812 */ /* 0x000fe400078ec0ff */
[----:B------:R-:W-:-:S02]  /*da10*/  LOP3.LUT R6, R65, 0x380, RZ, 0xc0, !PT ;  /* 0x0000038041067812 */ /* 0x000fc400078ec0ff */
        /* <DEDUP_REMOVED lines=25> */
[----:B------:R-:W-:Y:S02]  /*dbb0*/  SHF.R.U64 R4, R4, 0x3, RZ ;  /* 0x0000000304047819 */ /* 0x000fe400000012ff */
[----:B------:R-:W-:Y:S02]  /*dbc0*/  SHF.R.U64 R6, R6, 0x3, RZ ;  /* 0x0000000306067819 */ /* 0x000fe400000012ff */
[----:B------:R-:W-:Y:S02]  /*dbd0*/  SEL R77, R78, R79, P0 ;  /* 0x0000004f4e4d7207 */ /* 0x000fe40000000000 */
[----:B------:R-:W-:Y:S02]  /*dbe0*/  SEL R63, R79, R78, P0 ;  /* 0x0000004e4f3f7207 */ /* 0x000fe40000000000 */
[----:B------:R-:W-:-:S02]  /*dbf0*/  IADD3 R71, P3, R10, 0x4000, RZ ;  /* 0x000040000a477810 */ /* 0x000fc40007f7e0ff */
[C---:B------:R-:W-:Y:S02]  /*dc00*/  IADD3 R75, P4, R10.reuse, 0x4020, RZ ;  /* 0x000040200a4b7810 */ /* 0x040fe40007f9e0ff */
[----:B------:R-:W-:Y:S01]  /*dc10*/  SEL R109, R47, R14, P0 ;  /* 0x0000000e2f6d7207 */ /* 0x000fe20000000000 */
[--C-:B------:R-:W-:Y:S01]  /*dc20*/  IMAD.X R95, RZ, RZ, R11.reuse, P3 ;  /* 0x000000ffff5f7224 */ /* 0x100fe200018e060b */
[----:B------:R-:W-:Y:S01]  /*dc30*/  IADD3 R79, P5, R10, 0x4040, RZ ;  /* 0x000040400a4f7810 */ /* 0x000fe20007fbe0ff */
[--C-:B------:R-:W-:Y:S01]  /*dc40*/  IMAD.X R9, RZ, RZ, R11.reuse, P4 ;  /* 0x000000ffff097224 */ /* 0x100fe200020e060b */
[----:B------:R-:W-:Y:S02]  /*dc50*/  SEL R55, R7, R8, P0 ;  /* 0x0000000807377207 */ /* 0x000fe40000000000 */
[----:B------:R-:W-:Y:S01]  /*dc60*/  SEL R25, R8, R7, P0 ;  /* 0x0000000708197207 */ /* 0x000fe20000000000 */
[----:B------:R-:W-:Y:S01]  /*dc70*/  IMAD.X R7, RZ, RZ, R11, P5 ;  /* 0x000000ffff077224 */ /* 0x000fe200028e060b */
[----:B------:R-:W-:-:S02]  /*dc80*/  SEL R47, R14, R47, P0 ;  /* 0x0000002f0e2f7207 */ /* 0x000fc40000000000 */
[----:B------:R-:W-:Y:S02]  /*dc90*/  LOP3.LUT R8, R67, 0x380, RZ, 0xc0, !PT ;  /* 0x0000038043087812 */ /* 0x000fe400078ec0ff */
[----:B------:R-:W-:Y:S02]  /*dca0*/  LOP3.LUT R100, R4, R57, RZ, 0x3c, !PT ;  /* 0x0000003904647212 */ /* 0x000fe400078e3cff */
[----:B------:R-:W-:Y:S02]  /*dcb0*/  LOP3.LUT R14, R6, R65, RZ, 0x3c, !PT ;  /* 0x00000041060e7212 */ /* 0x000fe400078e3cff */
[----:B------:R-:W-:Y:S02]  /*dcc0*/  LOP3.LUT R4, R71, 0x380, RZ, 0xc0, !PT ;  /* 0x0000038047047812 */ /* 0x000fe400078ec0ff */
[----:B------:R-:W-:Y:S02]  /*dcd0*/  LOP3.LUT R6, R75, 0x380, RZ, 0xc0, !PT ;  /* 0x000003804b067812 */ /* 0x000fe400078ec0ff */
[----:B------:R-:W-:-:S02]  /*dce0*/  LOP3.LUT R30, R79, 0x380, RZ, 0xc0, !PT ;  /* 0x000003804f1e7812 */ /* 0x000fc400078ec0ff */
[----:B------:R-:W-:Y:S02]  /*dcf0*/  SHF.R.U64 R8, R8, 0x3, RZ ;  /* 0x0000000308087819 */ /* 0x000fe400000012ff */
[----:B------:R-:W-:Y:S02]  /*dd00*/  SEL R105, R82, R83, P0 ;  /* 0x0000005352697207 */ /* 0x000fe40000000000 */
[----:B------:R-:W-:Y:S02]  /*dd10*/  SEL R64, R83, R82, P0 ;  /* 0x0000005253407207 */ /* 0x000fe40000000000 */
[----:B------:R-:W-:Y:S02]  /*dd20*/  SHF.R.U64 R4, R4, 0x3, RZ ;  /* 0x0000000304047819 */ /* 0x000fe400000012ff */
[----:B------:R-:W-:Y:S02]  /*dd30*/  SHF.R.U64 R6, R6, 0x3, RZ ;  /* 0x0000000306067819 */ /* 0x000fe400000012ff */
[----:B------:R-:W-:-:S02]  /*dd40*/  IADD3 R83, P6, R10, 0x4060, RZ ;  /* 0x000040600a537810 */ /* 0x000fc40007fde0ff */
[----:B------:R-:W-:Y:S02]  /*dd50*/  SHF.R.U64 R30, R30, 0x3, RZ ;  /* 0x000000031e1e7819 */ /* 0x000fe400000012ff */
[----:B------:R-:W-:Y:S02]  /*dd60*/  SEL R107, R12, R13, P0 ;  /* 0x0000000d0c6b7207 */ /* 0x000fe40000000000 */
[----:B------:R-:W-:Y:S01]  /*dd70*/  SEL R43, R13, R12, P0 ;  /* 0x0000000c0d2b7207 */ /* 0x000fe20000000000 */
[----:B------:R-:W-:Y:S01]  /*dd80*/  IMAD.X R13, RZ, RZ, R11, P2 ;  /* 0x000000ffff0d7224 */ /* 0x000fe200010e060b */
[----:B------:R-:W-:Y:S02]  /*dd90*/  LOP3.LUT R12, R8, R67, RZ, 0x3c, !PT ;  /* 0x00000043080c7212 */ /* 0x000fe400078e3cff */
[----:B------:R-:W-:Y:S02]  /*dda0*/  LOP3.LUT R94, R4, R71, RZ, 0x3c, !PT ;  /* 0x00000047045e7212 */ /* 0x000fe400078e3cff */
[----:B------:R-:W-:-:S02]  /*ddb0*/  LOP3.LUT R8, R6, R75, RZ, 0x3c, !PT ;  /* 0x0000004b06087212 */ /* 0x000fc400078e3cff */
[----:B------:R-:W-:Y:S02]  /*ddc0*/  LOP3.LUT R56, R83, 0x380, RZ, 0xc0, !PT ;  /* 0x0000038053387812 */ /* 0x000fe400078ec0ff */
[----:B------:R-:W-:Y:S02]  /*ddd0*/  LOP3.LUT R6, R30, R79, RZ, 0x3c, !PT ;  /* 0x0000004f1e067212 */ /* 0x000fe400078e3cff */
[----:B------:R-:W-:Y:S02]  /*dde0*/  LOP3.LUT R5, R10, 0x380, RZ, 0xc0, !PT ;  /* 0x000003800a057812 */ /* 0x000fe400078ec0ff */
[----:B------:R-:W-:Y:S02]  /*ddf0*/  MOV R94, R94 ;  /* 0x0000005e005e7202 */ /* 0x000fe40000000f00 */
[----:B------:R-:W-:Y:S02]  /*de00*/  SEL R129, R60, R61, P0 ;  /* 0x0000003d3c817207 */ /* 0x000fe40000000000 */
[----:B------:R-:W-:-:S02]  /*de10*/  SEL R37, R61, R60, P0 ;  /* 0x0000003c3d257207 */ /* 0x000fc40000000000 */
[----:B------:R-:W-:Y:S02]  /*de20*/  SHF.R.U64 R56, R56, 0x3, RZ ;  /* 0x0000000338387819 */ /* 0x000fe400000012ff */
[----:B------:R-:W-:Y:S02]  /*de30*/  MOV R95, R6 ;  /* 0x00000006005f7202 */ /* 0x000fe40000000f00 */
[----:B------:R-:W-:Y:S02]  /*de40*/  SEL R61, R86, R87, P0 ;  /* 0x00000057563d7207 */ /* 0x000fe40000000000 */
[----:B------:R-:W-:Y:S02]  /*de50*/  SEL R58, R87, R86, P0 ;  /* 0x00000056573a7207 */ /* 0x000fe40000000000 */
[----:B------:R-:W-:Y:S02]  /*de60*/  SHF.R.U64 R5, R5, 0x3, RZ ;  /* 0x0000000305057819 */ /* 0x000fe400000012ff */
[----:B------:R-:W-:-:S02]  /*de70*/  SEL R137, R15, R88, P0 ;  /* 0x000000580f897207 */ /* 0x000fc40000000000 */
[----:B------:R-:W-:Y:S01]  /*de80*/  SEL R33, R88, R15, P0 ;  /* 0x0000000f58217207 */ /* 0x000fe20000000000 */
[--C-:B------:R-:W-:Y:S01]  /*de90*/  IMAD.X R15, RZ, RZ, R11.reuse, P1 ;  /* 0x000000ffff0f7224 */ /* 0x100fe200008e060b */
[----:B------:R-:W-:Y:S02]  /*dea0*/  LOP3.LUT R4, R56, R83, RZ, 0x3c, !PT ;  /* 0x0000005338047212 */ /* 0x000fe400078e3cff */
[----:B------:R-:W-:Y:S01]  /*deb0*/  LOP3.LUT R10, R5, R10, RZ, 0x3c, !PT ;  /* 0x0000000a050a7212 */ /* 0x000fe200078e3cff */
[----:B------:R-:W-:Y:S01]  /*dec0*/  IMAD.X R5, RZ, RZ, R11, P6 ;  /* 0x000000ffff057224 */ /* 0x000fe200030e060b */
        /* <DEDUP_REMOVED lines=10> */
[----:B------:R-:W0:Y:S04]  /*df70*/  SHFL.IDX PT, R60, R25, R7, 0x1c1f ;  /* 0x001c1f07193c7589 */ /* 0x000e2800000e0000 */
[----:B------:R0:W-:Y:S04]  /*df80*/  SHFL.IDX PT, R59, R58, R7, 0x1c1f ;  /* 0x001c1f073a3b7589 */ /* 0x0001e800000e0000 */
[----:B------:R-:W-:Y:S04]  /*df90*/  SHFL.IDX PT, R57, R111, R24, 0x1c1f ;  /* 0x001c1f186f397589 */ /* 0x000fe800000e0000 */
[----:B------:R-:W-:Y:S04]  /*dfa0*/  SHFL.IDX PT, R101, R77, R24, 0x1c1f ;  /* 0x001c1f184d657589 */ /* 0x000fe800000e0000 */
[----:B------:R-:W-:Y:S04]  /*dfb0*/  SHFL.IDX PT, R44, R44, R7, 0x1c1f ;  /* 0x001c1f072c2c7589 */ /* 0x000fe800000e0000 */
[----:B------:R-:W-:Y:S04]  /*dfc0*/  SHFL.IDX PT, R66, R113, R24, 0x1c1f ;  /* 0x001c1f1871427589 */ /* 0x000fe800000e0000 */
[----:B------:R-:W-:Y:S01]  /*dfd0*/  SHFL.IDX PT, R70, R107, R24, 0x1c1f ;  /* 0x001c1f186b467589 */ /* 0x000fe200000e0000 */
[----:B0-----:R-:W-:-:S02]  /*dfe0*/  SEL R58, R55, R60, P0 ;  /* 0x0000003c373a7207 */ /* 0x001fc40000000000 */
[----:B------:R-:W-:Y:S01]  /*dff0*/  SEL R60, R60, R55, P0 ;  /* 0x000000373c3c7207 */ /* 0x000fe20000000000 */
        /* <DEDUP_REMOVED lines=8> */
[----:B------:R-:W-:Y:S01]  /*e080*/  SHFL.IDX PT, R73, R32, R7, 0x1c1f ;  /* 0x001c1f0720497589 */ /* 0x000fe200000e0000 */
[----:B0-----:R-:W-:-:S03]  /*e090*/  SEL R55, R45, R66, P0 ;  /* 0x000000422d377207 */ /* 0x001fc60000000000 */
        /* <DEDUP_REMOVED lines=14> */
[----:B------:R-:W2:Y:S01]  /*e180*/  SHFL.IDX PT, R87, R53, R7, 0x1c1f ;  /* 0x001c1f0735577589 */ /* 0x000ea200000e0000 */
[----:B0-----:R-:W-:-:S03]  /*e190*/  SEL R61, R27, R6, P0 ;  /* 0x000000061b3d7207 */ /* 0x001fc60000000000 */
[----:B------:R0:W-:Y:S04]  /*e1a0*/  SHFL.IDX PT, R90, R52, R7, 0x1c1f ;  /* 0x001c1f07345a7589 */ /* 0x0001e800000e0000 */
[----:B------:R-:W-:Y:S04]  /*e1b0*/  SHFL.IDX PT, R8, R141, R24, 0x1c1f ;  /* 0x001c1f188d087589 */ /* 0x000fe800000e0000 */
[----:B------:R-:W-:Y:S01]  /*e1c0*/  SHFL.IDX PT, R12, R133, R24, 0x1c1f ;  /* 0x001c1f18850c7589 */ /* 0x000fe200000e0000 */
[----:B0-----:R-:W-:-:S03]  /*e1d0*/  SEL R52, R70, R43, P0 ;  /* 0x0000002b46347207 */ /* 0x001fc60000000000 */
[----:B------:R-:W-:Y:S04]  /*e1e0*/  SHFL.IDX PT, R84, R119, R24, 0x1c1f ;  /* 0x001c1f1877547589 */ /* 0x000fe800000e0000 */
[----:B------:R-:W-:Y:S01]  /*e1f0*/  SHFL.IDX PT, R92, R115, R24, 0x1c1f ;  /* 0x001c1f18735c7589 */ /* 0x000fe200000e0000 */
[----:B-1----:R-:W-:-:S03]  /*e200*/  SEL R49, R71, R32, P0 ;  /* 0x0000002047317207 */ /* 0x002fc60000000000 */
[----:B------:R-:W-:Y:S04]  /*e210*/  SHFL.IDX PT, R67, R109, R24, 0x1c1f ;  /* 0x001c1f186d437589 */ /* 0x000fe800000e0000 */
[----:B------:R0:W-:Y:S04]  /*e220*/  SHFL.IDX PT, R9, R29, R7, 0x1c1f ;  /* 0x001c1f071d097589 */ /* 0x0001e800000e0000 */
[----:B------:R-:W1:Y:S04]  /*e230*/  SHFL.IDX PT, R35, R35, R7, 0x1c1f ;  /* 0x001c1f0723237589 */ /* 0x000e6800000e0000 */
[----:B------:R2:W-:Y:S01]  /*e240*/  SHFL.IDX PT, R93, R39, R7, 0x1c1f ;  /* 0x001c1f07275d7589 */ /* 0x0005e200000e0000 */
[----:B0-----:R-:W-:-:S03]  /*e250*/  SEL R29, R59, R56, P0 ;  /* 0x000000383b1d7207 */ /* 0x001fc60000000000 */
[----:B------:R0:W3:Y:S04]  /*e260*/  SHFL.IDX PT, R28, R47, R7, 0x1c1f ;  /* 0x001c1f072f1c7589 */ /* 0x0000e800000e0000 */
[----:B------:R-:W4:Y:S01]  /*e270*/  SHFL.IDX PT, R37, R46, R7, 0x1c1f ;  /* 0x001c1f072e257589 */ /* 0x000f2200000e0000 */
[----:B--2---:R-:W-:-:S03]  /*e280*/  SEL R39, R87, R82, P0 ;  /* 0x0000005257277207 */ /* 0x004fc60000000000 */
[----:B------:R2:W-:Y:S01]  /*e290*/  SHFL.IDX PT, R38, R50, R7, 0x1c1f ;  /* 0x001c1f0732267589 */ /* 0x0005e200000e0000 */
[----:B0-----:R-:W-:-:S03]  /*e2a0*/  SEL R47, R32, R71, P0 ;  /* 0x00000047202f7207 */ /* 0x001fc60000000000 */
[----:B------:R-:W-:Y:S04]  /*e2b0*/  SHFL.IDX PT, R10, R137, R24, 0x1c1f ;  /* 0x001c1f18890a7589 */ /* 0x000fe800000e0000 */
[----:B------:R0:W4:Y:S01]  /*e2c0*/  SHFL.IDX PT, R11, R33, R7, 0x1c1f ;  /* 0x001c1f07210b7589 */ /* 0x00012200000e0000 */
[----:B-1----:R-:W-:Y:S02]  /*e2d0*/  SEL R71, R12, R35, P0 ;  /* 0x000000230c477207 */ /* 0x002fe40000000000 */
[----:B--2---:R-:W-:Y:S01]  /*e2e0*/  SEL R50, R43, R70, P0 ;  /* 0x000000462b327207 */ /* 0x004fe20000000000 */
[----:B------:R-:W1:Y:S01]  /*e2f0*/  SHFL.IDX PT, R79, R48, R7, 0x1c1f ;  /* 0x001c1f07304f7589 */ /* 0x000e6200000e0000 */
[----:B------:R-:W-:Y:S02]  /*e300*/  SEL R70, R72, R73, P0 ;  /* 0x0000004948467207 */ /* 0x000fe40000000000 */
[----:B------:R-:W-:Y:S01]  /*e310*/  SEL R43, R34, R75, P0 ;  /* 0x0000004b222b7207 */ /* 0x000fe20000000000 */
[----:B------:R2:W1:Y:S01]  /*e320*/  SHFL.IDX PT, R91, R54, R7, 0x1c1f ;  /* 0x001c1f07365b7589 */ /* 0x00046200000e0000 */
[----:B------:R-:W-:-:S02]  /*e330*/  SEL R72, R73, R72, P0 ;  /* 0x0000004849487207 */ /* 0x000fc40000000000 */
[----:B0-----:R-:W-:Y:S01]  /*e340*/  SEL R33, R56, R59, P0 ;  /* 0x0000003b38217207 */ /* 0x001fe20000000000 */
[----:B------:R-:W0:Y:S01]  /*e350*/  SHFL.IDX PT, R76, R127, R24, 0x1c1f ;  /* 0x001c1f187f4c7589 */ /* 0x000e2200000e0000 */
[----:B------:R-:W-:Y:S02]  /*e360*/  SEL R56, R57, R44, P0 ;  /* 0x0000002c39387207 */ /* 0x000fe40000000000 */
[----:B------:R-:W-:Y:S01]  /*e370*/  SEL R59, R6, R27, P0 ;  /* 0x0000001b063b7207 */ /* 0x000fe20000000000 */
[----:B------:R-:W-:Y:S01]  /*e380*/  SHFL.IDX PT, R80, R123, R24, 0x1c1f ;  /* 0x001c1f187b507589 */ /* 0x000fe200000e0000 */
[----:B---3--:R-:W-:Y:S02]  /*e390*/  SEL R53, R67, R28, P0 ;  /* 0x0000001c43357207 */ /* 0x008fe40000000000 */
[----:B--2---:R-:W-:Y:S01]  /*e3a0*/  SEL R54, R44, R57, P0 ;  /* 0x000000392c367207 */ /* 0x004fe20000000000 */
[----:B------:R-:W-:Y:S01]  /*e3b0*/  SHFL.IDX PT, R5, R121, R24, 0x1c1f ;  /* 0x001c1f1879057589 */ /* 0x000fe200000e0000 */
[----:B------:R-:W-:-:S02]  /*e3c0*/  SEL R57, R66, R45, P0 ;  /* 0x0000002d42397207 */ /* 0x000fc40000000000 */
[----:B------:R-:W-:Y:S01]  /*e3d0*/  SEL R45, R75, R34, P0 ;  /* 0x000000224b2d7207 */ /* 0x000fe20000000000 */
[----:B------:R-:W-:Y:S01]  /*e3e0*/  SHFL.IDX PT, R4, R117, R24, 0x1c1f ;  /* 0x001c1f1875047589 */ /* 0x000fe200000e0000 */
[----:B------:R-:W-:Y:S02]  /*e3f0*/  SEL R66, R68, R69, P0 ;  /* 0x0000004544427207 */ /* 0x000fe40000000000 */
[----:B------:R-:W-:Y:S01]  /*e400*/  SEL R34, R90, R89, P0 ;  /* 0x000000595a227207 */ /* 0x000fe20000000000 */
[----:B------:R2:W3:Y:S01]  /*e410*/  SHFL.IDX PT, R81, R36, R7, 0x1c1f ;  /* 0x001c1f0724517589 */ /* 0x0004e200000e0000 */
[----:B------:R-:W-:Y:S02]  /*e420*/  SEL R51, R28, R67, P0 ;  /* 0x000000431c337207 */ /* 0x000fe40000000000 */
[----:B------:R-:W-:Y:S01]  /*e430*/  SEL R68, R69, R68, P0 ;  /* 0x0000004445447207 */ /* 0x000fe20000000000 */
[----:B------:R-:W3:Y:S01]  /*e440*/  SHFL.IDX PT, R86, R42, R7, 0x1c1f ;  /* 0x001c1f072a567589 */ /* 0x000ee200000e0000 */
[----:B----4-:R-:W-:-:S02]  /*e450*/  SEL R48, R74, R37, P0 ;  /* 0x000000254a307207 */ /* 0x010fc40000000000 */
[----:B------:R-:W-:Y:S01]  /*e460*/  SEL R46, R37, R74, P0 ;  /* 0x0000004a252e7207 */ /* 0x000fe20000000000 */
[----:B------:R4:W3:Y:S01]  /*e470*/  SHFL.IDX PT, R25, R41, R7, 0x1c1f ;  /* 0x001c1f0729197589 */ /* 0x0008e200000e0000 */
[----:B------:R-:W-:Y:S02]  /*e480*/  SEL R73, R35, R12, P0 ;  /* 0x0000000c23497207 */ /* 0x000fe40000000000 */
[----:B--2---:R-:W-:Y:S01]  /*e490*/  SEL R36, R89, R90, P0 ;  /* 0x0000005a59247207 */ /* 0x004fe20000000000 */
[----:B------:R-:W2:Y:S01]  /*e4a0*/  SHFL.IDX PT, R13, R129, R24, 0x1c1f ;  /* 0x001c1f18810d7589 */ /* 0x000ea200000e0000 */
[----:B------:R-:W-:Y:S02]  /*e4b0*/  SEL R90, R92, R93, P0 ;  /* 0x0000005d5c5a7207 */ /* 0x000fe40000000000 */
[----:B------:R-:W-:Y:S01]  /*e4c0*/  SEL R67, R10, R11, P0 ;  /* 0x0000000b0a437207 */ /* 0x000fe20000000000 */
[----:B------:R-:W-:Y:S01]  /*e4d0*/  SHFL.IDX PT, R15, R125, R24, 0x1c1f ;  /* 0x001c1f187d0f7589 */ /* 0x000fe200000e0000 */
[----:B------:R-:W-:-:S02]  /*e4e0*/  SEL R69, R11, R10, P0 ;  /* 0x0000000a0b457207 */ /* 0x000fc40000000000 */
[----:B----4-:R-:W-:Y:S01]  /*e4f0*/  SEL R41, R82, R87, P0 ;  /* 0x0000005752297207 */ /* 0x010fe20000000000 */
[----:B------:R-:W-:Y:S01]  /*e500*/  SHFL.IDX PT, R105, R105, R24, 0x1c1f ;  /* 0x001c1f1869697589 */ /* 0x000fe200000e0000 */
[----:B------:R-:W-:Y:S02]  /*e510*/  SEL R82, R84, R85, P0 ;  /* 0x0000005554527207 */ /* 0x000fe40000000000 */
[----:B-1----:R-:W-:Y:S01]  /*e520*/  SEL R44, R78, R79, P0 ;  /* 0x0000004f4e2c7207 */ /* 0x002fe20000000000 */
[----:B------:R1:W4:Y:S01]  /*e530*/  SHFL.IDX PT, R24, R40, R7, 0x1c1f ;  /* 0x001c1f0728187589 */ /* 0x00032200000e0000 */
[----:B------:R-:W-:Y:S02]  /*e540*/  SEL R42, R79, R78, P0 ;  /* 0x0000004e4f2a7207 */ /* 0x000fe40000000000 */
[----:B------:R-:W-:Y:S01]  /*e550*/  SEL R37, R88, R91, P0 ;  /* 0x0000005b58257207 */ /* 0x000fe20000000000 */
[----:B------:R0:W-:Y:S01]  /*e560*/  SHFL.IDX PT, R104, R63, R7, 0x1c1f ;  /* 0x001c1f073f687589 */ /* 0x0001e200000e0000 */
[----:B------:R-:W-:-:S02]  /*e570*/  SEL R35, R91, R88, P0 ;  /* 0x000000585b237207 */ /* 0x000fc40000000000 */
[----:B------:R-:W-:Y:S01]  /*e580*/  SEL R84, R85, R84, P0 ;  /* 0x0000005455547207 */ /* 0x000fe20000000000 */
[----:B------:R3:W4:Y:S01]  /*e590*/  SHFL.IDX PT, R103, R62, R7, 0x1c1f ;  /* 0x001c1f073e677589 */ /* 0x00072200000e0000 */
[----:B------:R-:W-:Y:S02]  /*e5a0*/  SEL R92, R93, R92, P0 ;  /* 0x0000005c5d5c7207 */ /* 0x000fe40000000000 */
[----:B-1----:R-:W-:Y:S01]  /*e5b0*/  SEL R40, R83, R38, P0 ;  /* 0x0000002653287207 */ /* 0x002fe20000000000 */
[----:B------:R1:W4:Y:S01]  /*e5c0*/  SHFL.IDX PT, R106, R64, R7, 0x1c1f ;  /* 0x001c1f07406a7589 */ /* 0x00032200000e0000 */
[----:B------:R-:W-:Y:S02]  /*e5d0*/  SEL R38, R38, R83, P0 ;  /* 0x0000005326267207 */ /* 0x000fe40000000000 */
[----:B0-----:R-:W-:Y:S02]  /*e5e0*/  SEL R63, R8, R9, P0 ;  /* 0x00000009083f7207 */ /* 0x001fe40000000000 */
[----:B------:R-:W-:-:S02]  /*e5f0*/  SEL R74, R76, R77, P0 ;  /* 0x0000004d4c4a7207 */ /* 0x000fc40000000000 */
[----:B---3--:R-:W-:Y:S02]  /*e600*/  SEL R62, R65, R26, P0 ;  /* 0x0000001a413e7207 */ /* 0x008fe40000000000 */
[----:B------:R-:W-:Y:S02]  /*e610*/  SEL R78, R80, R81, P0 ;  /* 0x00000051504e7207 */ /* 0x000fe40000000000 */
[----:B-1----:R-:W-:Y:S02]  /*e620*/  SEL R64, R26, R65, P0 ;  /* 0x000000411a407207 */ /* 0x002fe40000000000 */
[----:B------:R-:W-:Y:S02]  /*e630*/  SEL R65, R9, R8, P0 ;  /* 0x0000000809417207 */ /* 0x000fe40000000000 */
[----:B------:R-:W-:Y:S02]  /*e640*/  SEL R83, R5, R86, P0 ;  /* 0x0000005605537207 */ /* 0x000fe40000000000 */
[----:B------:R-:W-:-:S02]  /*e650*/  SEL R85, R86, R5, P0 ;  /* 0x0000000556557207 */ /* 0x000fc40000000000 */
[----:B------:R-:W-:Y:S02]  /*e660*/  SEL R91, R4, R25, P0 ;  /* 0x00000019045b7207 */ /* 0x000fe40000000000 */
[----:B------:R-:W-:Y:S02]  /*e670*/  SEL R93, R25, R4, P0 ;  /* 0x00000004195d7207 */ /* 0x000fe40000000000 */
[----:B------:R-:W-:Y:S02]  /*e680*/  SEL R76, R77, R76, P0 ;  /* 0x0000004c4d4c7207 */ /* 0x000fe40000000000 */
[----:B------:R-:W-:Y:S02]  /*e690*/  SEL R80, R81, R80, P0 ;  /* 0x0000005051507207 */ /* 0x000fe40000000000 */
[----:B------:R-:W-:Y:S02]  /*e6a0*/  F2FP.BF16.F32.PACK_AB R4, R59, R58 ;  /* 0x0000003a3b04723e */ /* 0x000fe400000010ff */
[----:B------:R-:W-:-:S02]  /*e6b0*/  F2FP.BF16.F32.PACK_AB R5, R57, R56 ;  /* 0x000000383905723e */ /* 0x000fc400000010ff */
[----:B------:R-:W-:Y:S02]  /*e6c0*/  F2FP.BF16.F32.PACK_AB R6, R61, R60 ;  /* 0x0000003c3d06723e */ /* 0x000fe400000010ff */
[----:B------:R-:W-:Y:S02]  /*e6d0*/  F2FP.BF16.F32.PACK_AB R7, R55, R54 ;  /* 0x000000363707723e */ /* 0x000fe400000010ff */
[----:B--2---:R-:W-:Y:S02]  /*e6e0*/  SEL R75, R13, R14, P0 ;  /* 0x0000000e0d4b7207 */ /* 0x004fe40000000000 */
[----:B------:R-:W-:Y:S01]  /*e6f0*/  SEL R77, R14, R13, P0 ;  /* 0x0000000d0e4d7207 */ /* 0x000fe20000000000 */
[----:B------:R0:W-:Y:S01]  /*e700*/  STSM.16.M88.4 [R99], R4 ;  /* 0x0000000463007844 */ /* 0x0001e20000000200 */
[----:B----4-:R-:W-:Y:S02]  /*e710*/  SEL R79, R15, R24, P0 ;  /* 0x000000180f4f7207 */ /* 0x010fe40000000000 */
[----:B------:R-:W-:-:S02]  /*e720*/  SEL R81, R24, R15, P0 ;  /* 0x0000000f18517207 */ /* 0x000fc40000000000 */
[----:B------:R-:W-:Y:S02]  /*e730*/  F2FP.BF16.F32.PACK_AB R8, R63, R62 ;  /* 0x0000003e3f08723e */ /* 0x000fe400000010ff */
[----:B------:R-:W-:Y:S02]  /*e740*/  F2FP.BF16.F32.PACK_AB R9, R53, R52 ;  /* 0x000000343509723e */ /* 0x000fe400000010ff */
[----:B------:R-:W-:Y:S02]  /*e750*/  F2FP.BF16.F32.PACK_AB R10, R65, R64 ;  /* 0x00000040410a723e */ /* 0x000fe400000010ff */
[----:B------:R-:W-:Y:S02]  /*e760*/  F2FP.BF16.F32.PACK_AB R11, R51, R50 ;  /* 0x00000032330b723e */ /* 0x000fe400000010ff */
[----:B------:R-:W-:Y:S02]  /*e770*/  F2FP.BF16.F32.PACK_AB R12, R67, R66 ;  /* 0x00000042430c723e */ /* 0x000fe400000010ff */
[----:B------:R-:W-:Y:S01]  /*e780*/  F2FP.BF16.F32.PACK_AB R13, R49, R48 ;  /* 0x00000030310d723e */ /* 0x000fe200000010ff */
[----:B------:R-:W-:Y:S01]  /*e790*/  STSM.16.M88.4 [R100], R8 ;  /* 0x0000000864007844 */ /* 0x000fe20000000200 */
[----:B------:R-:W-:Y:S01]  /*e7a0*/  F2FP.BF16.F32.PACK_AB R14, R69, R68 ;  /* 0x00000044450e723e */ /* 0x000fe200000010ff */
[----:B0-----:R-:W-:Y:S01]  /*e7b0*/  IMAD.U32 R99, RZ, RZ, UR9 ;  /* 0x00000009ff637e24 */ /* 0x001fe2000f8e00ff */
[----:B------:R-:W-:-:S02]  /*e7c0*/  F2FP.BF16.F32.PACK_AB R15, R47, R46 ;  /* 0x0000002e2f0f723e */ /* 0x000fc400000010ff */
[----:B------:R-:W-:Y:S02]  /*e7d0*/  F2FP.BF16.F32.PACK_AB R24, R71, R70 ;  /* 0x000000464718723e */ /* 0x000fe400000010ff */
[----:B------:R-:W-:Y:S01]  /*e7e0*/  F2FP.BF16.F32.PACK_AB R25, R45, R44 ;  /* 0x0000002c2d19723e */ /* 0x000fe200000010ff */
[----:B------:R-:W-:Y:S01]  /*e7f0*/  STSM.16.M88.4 [R97], R12 ;  /* 0x0000000c61007844 */ /* 0x000fe20000000200 */
[----:B------:R-:W-:Y:S02]  /*e800*/  F2FP.BF16.F32.PACK_AB R26, R73, R72 ;  /* 0x00000048491a723e */ /* 0x000fe400000010ff */
[----:B------:R-:W-:Y:S02]  /*e810*/  F2FP.BF16.F32.PACK_AB R27, R43, R42 ;  /* 0x0000002a2b1b723e */ /* 0x000fe400000010ff */
[----:B------:R-:W-:Y:S02]  /*e820*/  SEL R86, R102, R103, P0 ;  /* 0x0000006766567207 */ /* 0x000fe40000000000 */
[----:B------:R-:W-:Y:S01]  /*e830*/  SEL R88, R103, R102, P0 ;  /* 0x0000006667587207 */ /* 0x000fe20000000000 */
[----:B------:R0:W-:Y:S01]  /*e840*/  STSM.16.M88.4 [R98], R24 ;  /* 0x0000001862007844 */ /* 0x0001e20000000200 */
[----:B------:R-:W-:-:S02]  /*e850*/  SEL R87, R101, R104, P0 ;  /* 0x0000006865577207 */ /* 0x000fc40000000000 */
[----:B------:R-:W-:Y:S02]  /*e860*/  SEL R89, R104, R101, P0 ;  /* 0x0000006568597207 */ /* 0x000fe40000000000 */
[----:B------:R-:W-:Y:S02]  /*e870*/  SEL R32, R105, R106, P0 ;  /* 0x0000006a69207207 */ /* 0x000fe40000000000 */
[----:B------:R-:W-:Y:S02]  /*e880*/  SEL R28, R106, R105, P0 ;  /* 0x000000696a1c7207 */ /* 0x000fe40000000000 */
[----:B------:R-:W-:Y:S02]  /*e890*/  F2FP.BF16.F32.PACK_AB R4, R75, R74 ;  /* 0x0000004a4b04723e */ /* 0x000fe400000010ff */
[----:B------:R-:W-:Y:S02]  /*e8a0*/  F2FP.BF16.F32.PACK_AB R5, R41, R40 ;  /* 0x000000282905723e */ /* 0x000fe400000010ff */
[----:B------:R-:W-:-:S02]  /*e8b0*/  F2FP.BF16.F32.PACK_AB R6, R77, R76 ;  /* 0x0000004c4d06723e */ /* 0x000fc400000010ff */
[----:B------:R-:W-:Y:S01]  /*e8c0*/  F2FP.BF16.F32.PACK_AB R7, R39, R38 ;  /* 0x000000262707723e */ /* 0x000fe200000010ff */
[----:B0-----:R-:W-:Y:S01]  /*e8d0*/  IMAD.U32 R98, RZ, RZ, UR8 ;  /* 0x00000008ff627e24 */ /* 0x001fe2000f8e00ff */
[----:B------:R-:W-:Y:S01]  /*e8e0*/  F2FP.BF16.F32.PACK_AB R8, R79, R78 ;  /* 0x0000004e4f08723e */ /* 0x000fe200000010ff */
[----:B------:R-:W-:Y:S01]  /*e8f0*/  ULDC.64 UR8, c[0x0][0xc08] ;  /* 0x0003020000087ab9 */ /* 0x000fe20000000a00 */
        /* <DEDUP_REMOVED lines=11> */
[----:B------:R2:W-:Y:S01]  /*e9b0*/  STSM.16.M88.4 [R95], R12 ;  /* 0x0000000c5f007844 */ /* 0x0005e20000000200 */
[----:B------:R-:W-:Y:S01]  /*e9c0*/  F2FP.BF16.F32.PACK_AB R26, R93, R92 ;  /* 0x0000005c5d1a723e */ /* 0x000fe200000010ff */
[----:B0-----:R-:W0:Y:S01]  /*e9d0*/  LDC R94, c[0x0][0xbe8] ;  /* 0x0002fa00ff5e7b82 */ /* 0x001e220000000800 */
[----:B------:R-:W-:-:S02]  /*e9e0*/  F2FP.BF16.F32.PACK_AB R27, R29, R28 ;  /* 0x0000001c1d1b723e */ /* 0x000fc400000010ff */
[----:B------:R-:W-:-:S03]  /*e9f0*/  ISETP.NE.U32.AND P0, PT, RZ, UR10, PT ;  /* 0x0000000aff007c0c */ /* 0x000fc6000bf05070 */
[----:B------:R3:W-:Y:S02]  /*ea00*/  STSM.16.M88.4 [R96], R24 ;  /* 0x0000001860007844 */ /* 0x0007e40000000200 */
[----:B------:R-:W-:Y:S01]  /*ea10*/  BAR.SYNC.DEFER_BLOCKING 0x1, 0x100 ;  /* 0x0044000000007b1d */ /* 0x000fe20000010000 */
[----:B------:R-:W-:-:S13]  /*ea20*/  ISETP.NE.AND.EX P0, PT, RZ, UR11, PT, P0 ;  /* 0x0000000bff007c0c */ /* 0x000fda000bf05300 */
[----:B------:R-:W4:Y:S01]  /*ea30*/  @P0 LDG.E R97, desc[UR54][R98.64] ;  /* 0x0000003662610981 */ /* 0x000f22000c1e1900 */
[----:B------:R-:W-:Y:S01]  /*ea40*/  UISETP.NE.U32.AND UP0, UPT, UR8, URZ, UPT ;  /* 0x0000003f0800728c */ /* 0x000fe2000bf05070 */
[----:B0-----:R-:W-:Y:S01]  /*ea50*/  ISETP.NE.AND P1, PT, R94, 0x1, PT ;  /* 0x000000015e00780c */ /* 0x001fe20003f25270 */
[----:B------:R-:W-:Y:S02]  /*ea60*/  ULDC UR4, c[0x0][0xa88] ;  /* 0x0002a20000047ab9 */ /* 0x000fe40000000800 */
[----:B------:R-:W-:Y:S01]  /*ea70*/  UISETP.NE.AND.EX UP0, UPT, UR9, URZ, UPT, UP0 ;  /* 0x0000003f0900728c */ /* 0x000fe2000bf05300 */
[----:B-1----:R-:W-:Y:S01]  /*ea80*/  IMAD.U32 R9, RZ, RZ, UR4 ;  /* 0x00000004ff097e24 */ /* 0x002fe2000f8e00ff */
[----:B------:R-:W-:-:S04]  /*ea90*/  UMOV UR16, 0x9b8 ;  /* 0x000009b800107882 */ /* 0x000fc80000000000 */
[----:B------:R-:W-:-:S04]  /*eaa0*/  PLOP3.LUT P4, PT, PT, PT, UP0, 0x80, 0x0 ;  /* 0x000000000000781c */ /* 0x000fc80003f8f008 */
[----:B------:R-:W0:Y:S01]  /*eab0*/  @P1 LDC R6, c[0x0][0xbec] ;  /* 0x0002fb00ff061b82 */ /* 0x000e220000000800 */
[----:B------:R-:W-:-:S04]  /*eac0*/  @UP0 ULEA UR8, UP1, UR36, UR8, 0x2 ;  /* 0x0000000824080291 */ /* 0x000fc8000f82103f */
[----:B------:R-:W-:Y:S02]  /*ead0*/  @UP0 ULEA.HI.X UR9, UR36, UR9, UR37, 0x2, UP1 ;  /* 0x0000000924090291 */ /* 0x000fe400088f1425 */
[----:B------:R-:W-:Y:S01]  /*eae0*/  UISETP.GT.AND UP1, UPT, UR46, 0x1, UPT ;  /* 0x000000012e00788c */ /* 0x000fe2000bf24270 */
[----:B------:R-:W1:Y:S01]  /*eaf0*/  @P1 LDC R11, c[0x0][0xbf0] ;  /* 0x0002fc00ff0b1b82 */ /* 0x000e620000000800 */
[----:B------:R-:W-:Y:S02]  /*eb00*/  IMAD.U32 R4, RZ, RZ, UR8 ;  /* 0x00000008ff047e24 */ /* 0x000fe4000f8e00ff */
[----:B------:R-:W-:Y:S01]  /*eb10*/  USEL UR16, UR16, 0x978, UP1 ;  /* 0x0000097810107887 */ /* 0x000fe20008800000 */
[----:B------:R-:W-:Y:S01]  /*eb20*/  IMAD.U32 R5, RZ, RZ, UR9 ;  /* 0x00000009ff057e24 */ /* 0x000fe2000f8e00ff */
[----:B------:R-:W-:Y:S01]  /*eb30*/  UISETP.NE.U32.AND UP0, UPT, UR10, URZ, UPT ;  /* 0x0000003f0a00728c */ /* 0x000fe2000bf05070 */
[----:B--2---:R-:W-:Y:S01]  /*eb40*/  VIADD R13, R18, UR39 ;  /* 0x00000027120d7c36 */ /* 0x004fe20008000000 */
[----:B------:R-:W-:-:S02]  /*eb50*/  UMOV UR4, URZ ;  /* 0x0000003f00047c82 */ /* 0x000fc40008000000 */
[----:B------:R-:W-:Y:S01]  /*eb60*/  UISETP.NE.AND.EX UP0, UPT, UR11, URZ, UPT, UP0 ;  /* 0x0000003f0b00728c */ /* 0x000fe2000bf05300 */
[----:B------:R0:W5:Y:S01]  /*eb70*/  @P4 LDG.E R9, desc[UR54][R4.64] ;  /* 0x0000003604094981 */ /* 0x000162000c1e1900 */
[----:B------:R-:W-:Y:S01]  /*eb80*/  USEL UR7, UR40, URZ, UP1 ;  /* 0x0000003f28077287 */ /* 0x000fe20008800000 */
[----:B------:R-:W-:Y:S01]  /*eb90*/  IMAD.MOV.U32 R7, RZ, RZ, R13 ;  /* 0x000000ffff077224 */ /* 0x000fe200078e000d */
[----:B------:R-:W-:Y:S02]  /*eba0*/  USEL UR36, UR36, URZ, !UP0 ;  /* 0x0000003f24247287 */ /* 0x000fe4000c000000 */
[----:B------:R-:W-:Y:S01]  /*ebb0*/  ULDC.64 UR10, c[0x0][UR16+0x218] ;  /* 0x00008600100a7abb */ /* 0x000fe20008000a00 */
[----:B------:R-:W-:Y:S01]  /*ebc0*/  ULDC.64 UR14, c[0x0][UR16+0x228] ;  /* 0x00008a00100e7abb */ /* 0x000fe20008000a00 */
[----:B------:R-:W-:Y:S01]  /*ebd0*/  ULDC.64 UR12, c[0x0][UR16+0x220] ;  /* 0x00008800100c7abb */ /* 0x000fe20008000a00 */
[----:B------:R-:W-:Y:S02]  /*ebe0*/  UIMAD.WIDE.U32 UR8, UR10, UR38, URZ ;  /* 0x000000260a0872a5 */ /* 0x000fe4000f8e003f */
[----:B------:R-:W-:Y:S01]  /*ebf0*/  UIMAD.WIDE.U32 UR18, UR14, UR7, URZ ;  /* 0x000000070e1272a5 */ /* 0x000fe2000f8e003f */
[----:B0-----:R-:W-:Y:S01]  /*ec00*/  @P1 IMAD.HI.U32 R4, R13, R6, RZ ;  /* 0x000000060d041227 */ /* 0x001fe200078e00ff */
[----:B------:R-:W-:-:S02]  /*ec10*/  UIMAD UR10, UR11, UR38, URZ ;  /* 0x000000260b0a72a4 */ /* 0x000fc4000f8e023f */
[----:B------:R-:W-:Y:S02]  /*ec20*/  UIMAD UR14, UR15, UR7, URZ ;  /* 0x000000070f0e72a4 */ /* 0x000fe4000f8e023f */
[----:B------:R-:W-:Y:S01]  /*ec30*/  USEL UR37, UR37, URZ, !UP0 ;  /* 0x0000003f25257287 */ /* 0x000fe2000c000000 */
[----:B-1----:R-:W-:Y:S01]  /*ec40*/  @P1 SHF.R.U32.HI R7, RZ, R11, R4 ;  /* 0x0000000bff071219 */ /* 0x002fe20000011604 */
[----:B------:R-:W-:Y:S01]  /*ec50*/  UIMAD UR7, UR13, UR36, URZ ;  /* 0x000000240d0772a4 */ /* 0x000fe2000f8e023f */
[----:B------:R-:W-:Y:S01]  /*ec60*/  IMAD.U32 R4, RZ, RZ, UR18 ;  /* 0x00000012ff047e24 */ /* 0x000fe2000f8e00ff */
[----:B------:R-:W-:Y:S01]  /*ec70*/  UIADD3 UR9, UR9, UR10, URZ ;  /* 0x0000000a09097290 */ /* 0x000fe2000fffe03f */
[----:B------:R-:W-:Y:S01]  /*ec80*/  IMAD.U32 R5, RZ, RZ, UR19 ;  /* 0x00000013ff057e24 */ /* 0x000fe2000f8e00ff */
[----:B------:R-:W-:Y:S01]  /*ec90*/  UIMAD.WIDE.U32 UR10, UR12, UR36, URZ ;  /* 0x000000240c0a72a5 */ /* 0x000fe2000f8e003f */
[--C-:B------:R-:W-:Y:S01]  /*eca0*/  IMAD.MOV R11, RZ, RZ, -R7.reuse ;  /* 0x000000ffff0b7224 */ /* 0x100fe200078e0a07 */
[----:B------:R-:W-:Y:S01]  /*ecb0*/  UIMAD UR7, UR12, UR37, UR7 ;  /* 0x000000250c0772a4 */ /* 0x000fe2000f8e0207 */
[----:B------:R-:W-:Y:S01]  /*ecc0*/  SHF.R.S32.HI R5, RZ, 0x1f, R7 ;  /* 0x0000001fff057819 */ /* 0x000fe20000011407 */
[----:B------:R-:W-:Y:S01]  /*ecd0*/  UIADD3 UR14, UR19, UR14, URZ ;  /* 0x0000000e130e7290 */ /* 0x000fe2000fffe03f */
[----:B------:R-:W-:Y:S01]  /*ece0*/  IMAD R11, R94, R11, R13 ;  /* 0x0000000b5e0b7224 */ /* 0x000fe200078e020d */
[----:B------:R-:W-:-:S04]  /*ecf0*/  UIADD3 UR7, UR11, UR7, URZ ;  /* 0x000000070b077290 */ /* 0x000fc8000fffe03f */
[----:B------:R-:W-:Y:S01]  /*ed00*/  IMAD.U32 R8, RZ, RZ, UR14 ;  /* 0x0000000eff087e24 */ /* 0x000fe2000f8e00ff */
        /* <DEDUP_REMOVED lines=17> */
[----:B---3--:R-:W-:Y:S08]  /*ee20*/  @P4 BRA `(.L_x_2815) ;  /* 0x0000000000104947 */ /* 0x008ff00003800000 */
[----:B------:R-:W-:Y:S05]  /*ee30*/  @!P0 BRA `(.L_x_2815) ;  /* 0x00000000000c8947 */ /* 0x000fea0003800000 */
[----:B------:R-:W2:Y:S04]  /*ee40*/  LDG.E R4, desc[UR54][R98.64] ;  /* 0x0000003662047981 */ /* 0x000ea8000c1e1900 */
[----:B-----5:R-:W2:Y:S02]  /*ee50*/  LDG.E R9, desc[UR54][R98.64+0x4] ;  /* 0x0000043662097981 */ /* 0x020ea4000c1e1900 */
[----:B--2---:R-:W-:-:S07]  /*ee60*/  IMAD.IADD R9, R9, 0x1, -R4 ;  /* 0x0000000109097824 */ /* 0x004fce00078e0a04 */
.L_x_2815:
        /* <DEDUP_REMOVED lines=23> */
[----:B------:R-:W-:Y:S02]  /*efe0*/  IADD3 R25, P4, R20, 0x3000, RZ ;  /* 0x0000300014197810 */ /* 0x000fe40007f9e0ff */
[----:B------:R-:W-:Y:S02]  /*eff0*/  SHF.R.U64 R8, R8, 0x3, RZ ;  /* 0x0000000308087819 */ /* 0x000fe400000012ff */
[----:B------:R-:W-:-:S02]  /*f000*/  IADD3 R33, P3, R20, 0x4000, RZ ;  /* 0x0000400014217810 */ /* 0x000fc40007f7e0ff */
[----:B------:R-:W-:Y:S01]  /*f010*/  LOP3.LUT R8, R8, R9, RZ, 0x3c, !PT ;  /* 0x0000000908087212 */ /* 0x000fe200078e3cff */
[--C-:B------:R-:W-:Y:S01]  /*f020*/  IMAD.X R9, RZ, RZ, R21.reuse, P6 ;  /* 0x000000ffff097224 */ /* 0x100fe200030e0615 */
[C---:B------:R-:W-:Y:S02]  /*f030*/  IADD3 R37, P2, R20.reuse, 0x5000, RZ ;  /* 0x0000500014257810 */ /* 0x040fe40007f5e0ff */
[C---:B------:R-:W-:Y:S02]  /*f040*/  IADD3 R41, P0, R20.reuse, 0x6000, RZ ;  /* 0x0000600014297810 */ /* 0x040fe40007f1e0ff */
[C---:B------:R-:W-:Y:S01]  /*f050*/  LOP3.LUT R7, R20.reuse, 0x380, RZ, 0xc0, !PT ;  /* 0x0000038014077812 */ /* 0x040fe200078ec0ff */
[----:B------:R-:W-:Y:S01]  /*f060*/  UIMAD UR7, UR12, UR10, URZ ;  /* 0x0000000a0c0772a4 */ /* 0x000fe2000f8e023f */
[----:B------:R-:W-:Y:S01]  /*f070*/  IADD3 R5, P6, R20, 0x7000, RZ ;  /* 0x0000700014057810 */ /* 0x000fe20007fde0ff */
[----:B------:R-:W-:Y:S01]  /*f080*/  UIMAD.WIDE.U32 UR8, UR4, UR10, URZ ;  /* 0x0000000a040872a5 */ /* 0x000fe2000f8e003f */
[----:B------:R-:W-:Y:S01]  /*f090*/  LOP3.LUT R12, R13, 0x380, RZ, 0xc0, !PT ;  /* 0x000003800d0c7812 */ /* 0x000fe200078ec0ff */
[----:B------:R-:W5:Y:S01]  /*f0a0*/  LD.E.128 R8, desc[UR54][R8.64] ;  /* 0x0000003608087980 */ /* 0x000f62000c101d00 */
[----:B------:R-:W-:Y:S01]  /*f0b0*/  LOP3.LUT R24, R25, 0x380, RZ, 0xc0, !PT ;  /* 0x0000038019187812 */ /* 0x000fe200078ec0ff */
[----:B------:R-:W-:Y:S01]  /*f0c0*/  IMAD.X R45, RZ, RZ, R21, P6 ;  /* 0x000000ffff2d7224 */ /* 0x000fe200030e0615 */
[----:B------:R-:W-:-:S02]  /*f0d0*/  LOP3.LUT R32, R33, 0x380, RZ, 0xc0, !PT ;  /* 0x0000038021207812 */ /* 0x000fc400078ec0ff */
[----:B------:R-:W-:Y:S02]  /*f0e0*/  LOP3.LUT R36, R37, 0x380, RZ, 0xc0, !PT ;  /* 0x0000038025247812 */ /* 0x000fe400078ec0ff */
[----:B------:R-:W-:Y:S02]  /*f0f0*/  LOP3.LUT R40, R41, 0x380, RZ, 0xc0, !PT ;  /* 0x0000038029287812 */ /* 0x000fe400078ec0ff */
[----:B------:R-:W-:Y:S02]  /*f100*/  SHF.R.U64 R7, R7, 0x3, RZ ;  /* 0x0000000307077819 */ /* 0x000fe400000012ff */
[----:B------:R-:W-:Y:S02]  /*f110*/  LOP3.LUT R0, R5, 0x380, RZ, 0xc0, !PT ;  /* 0x0000038005007812 */ /* 0x000fe400078ec0ff */
[----:B------:R-:W-:Y:S02]  /*f120*/  SHF.R.U64 R12, R12, 0x3, RZ ;  /* 0x000000030c0c7819 */ /* 0x000fe400000012ff */
[----:B------:R-:W-:-:S02]  /*f130*/  SHF.R.U64 R24, R24, 0x3, RZ ;  /* 0x0000000318187819 */ /* 0x000fc400000012ff */
[----:B------:R-:W-:Y:S02]  /*f140*/  SHF.R.U64 R32, R32, 0x3, RZ ;  /* 0x0000000320207819 */ /* 0x000fe400000012ff */
[----:B------:R-:W-:Y:S02]  /*f150*/  SHF.R.U64 R36, R36, 0x3, RZ ;  /* 0x0000000324247819 */ /* 0x000fe400000012ff */
[----:B------:R-:W-:Y:S02]  /*f160*/  SHF.R.U64 R40, R40, 0x3, RZ ;  /* 0x0000000328287819 */ /* 0x000fe400000012ff */
[----:B------:R-:W-:Y:S02]  /*f170*/  LOP3.LUT R20, R7, R20, RZ, 0x3c, !PT ;  /* 0x0000001407147212 */ /* 0x000fe400078e3cff */
        /* <DEDUP_REMOVED lines=12> */
[----:B------:R-:W-:Y:S01]  /*f240*/  UIMAD UR7, UR4, UR11, UR7 ;  /* 0x0000000b040772a4 */ /* 0x000fe2000f8e0207 */
[----:B------:R1:W5:Y:S01]  /*f250*/  LD.E.128 R4, desc[UR54][R20.64] ;  /* 0x0000003614047980 */ /* 0x000362000c101d00 */
[----:B------:R-:W-:Y:S01]  /*f260*/  IMAD R0, R22, 0x20, R202 ;  /* 0x0000002016007824 */ /* 0x000fe200078e02ca */
[----:B------:R-:W-:-:S02]  /*f270*/  ULDC.64 UR10, c[0x0][0xae8] ;  /* 0x0002ba00000a7ab9 */ /* 0x000fc40000000a00 */
[----:B------:R-:W5:Y:S04]  /*f280*/  LD.E.128 R12, desc[UR54][R12.64] ;  /* 0x000000360c0c7980 */ /* 0x000f68000c101d00 */
[----:B------:R-:W5:Y:S01]  /*f290*/  LD.E.128 R24, desc[UR54][R24.64] ;  /* 0x0000003618187980 */ /* 0x000f62000c101d00 */
[----:B-1----:R-:W1:Y:S01]  /*f2a0*/  @P1 LDC R21, c[0x0][0xbec] ;  /* 0x0002fb00ff151b82 */ /* 0x002e620000000800 */
[----:B------:R-:W-:Y:S01]  /*f2b0*/  UIADD3 UR9, UR9, UR7, URZ ;  /* 0x0000000709097290 */ /* 0x000fe2000fffe03f */
[----:B------:R-:W-:Y:S01]  /*f2c0*/  VIADD R2, R0, UR39 ;  /* 0x0000002700027c36 */ /* 0x000fe20008000000 */
[----:B------:R-:W5:Y:S02]  /*f2d0*/  LD.E.128 R32, desc[UR54][R32.64] ;  /* 0x0000003620207980 */ /* 0x000f64000c101d00 */
[----:B------:R-:W-:-:S02]  /*f2e0*/  UIMAD.WIDE.U32 UR8, UR38, UR10, UR8 ;  /* 0x0000000a260872a5 */ /* 0x000fc4000f8e0008 */
[----:B------:R-:W-:Y:S01]  /*f2f0*/  USHF.R.S32.HI UR4, URZ, 0x1f, UR36 ;  /* 0x0000001f3f047899 */ /* 0x000fe20008011424 */
[----:B------:R-:W5:Y:S01]  /*f300*/  LD.E.128 R36, desc[UR54][R36.64] ;  /* 0x0000003624247980 */ /* 0x000f62000c101d00 */
[----:B------:R-:W-:-:S03]  /*f310*/  UIMAD UR9, UR38, UR11, UR9 ;  /* 0x0000000b260972a4 */ /* 0x000fc6000f8e0209 */
[----:B------:R-:W-:Y:S01]  /*f320*/  ULDC.64 UR10, c[0x0][0xaf0] ;  /* 0x0002bc00000a7ab9 */ /* 0x000fe20000000a00 */
[----:B------:R-:W5:Y:S01]  /*f330*/  LD.E.128 R40, desc[UR54][R40.64] ;  /* 0x0000003628287980 */ /* 0x000f62000c101d00 */
[----:B------:R-:W-:Y:S01]  /*f340*/  UIMAD UR4, UR4, UR10, URZ ;  /* 0x0000000a040472a4 */ /* 0x000fe2000f8e023f */
[----:B------:R-:W-:Y:S02]  /*f350*/  IMAD.MOV.U32 R29, RZ, RZ, R2 ;  /* 0x000000ffff1d7224 */ /* 0x000fe400078e0002 */
[----:B------:R-:W5:Y:S01]  /*f360*/  LD.E.128 R44, desc[UR54][R44.64] ;  /* 0x000000362c2c7980 */ /* 0x000f62000c101d00 */
[----:B------:R-:W-:Y:S01]  /*f370*/  UIMAD UR4, UR36, UR11, UR4 ;  /* 0x0000000b240472a4 */ /* 0x000fe2000f8e0204 */
[----:B-1----:R-:W-:Y:S01]  /*f380*/  @P1 IMAD.HI.U32 R0, R2, R21, RZ ;  /* 0x0000001502001227 */ /* 0x002fe200078e00ff */
[----:B------:R-:W-:Y:S01]  /*f390*/  UIMAD.WIDE.U32 UR36, UR36, UR10, UR8 ;  /* 0x0000000a242472a5 */ /* 0x000fe2000f8e0008 */
        /* <DEDUP_REMOVED lines=14> */
[----:B------:R-:W-:Y:S02]  /*f480*/  IMAD.U32 R20, RZ, RZ, UR36 ;  /* 0x00000024ff147e24 */ /* 0x000fe4000f8e00ff */
[----:B------:R-:W-:-:S02]  /*f490*/  IMAD.U32 R21, RZ, RZ, UR4 ;  /* 0x00000004ff157e24 */ /* 0x000fc4000f8e00ff */
[C---:B------:R-:W-:Y:S01]  /*f4a0*/  IMAD R51, R29.reuse, UR9, R0 ;  /* 0x000000091d337c24 */ /* 0x040fe2000f8e0200 */
[----:B------:R-:W-:Y:S01]  /*f4b0*/  SHF.R.S32.HI R0, RZ, 0x1f, R49 ;  /* 0x0000001fff007819 */ /* 0x000fe20000011431 */
[----:B------:R-:W-:Y:S01]  /*f4c0*/  IMAD.WIDE.U32 R20, R29, UR8, R20 ;  /* 0x000000081d147c25 */ /* 0x000fe2000f8e0014 */
[----:B------:R-:W-:-:S03]  /*f4d0*/  ULDC.64 UR8, c[0x0][0xad8] ;  /* 0x0002b60000087ab9 */ /* 0x000fc60000000a00 */
[----:B------:R-:W-:Y:S02]  /*f4e0*/  IMAD.IADD R21, R21, 0x1, R51 ;  /* 0x0000000115157824 */ /* 0x000fe400078e0233 */
[----:B------:R-:W-:Y:S02]  /*f4f0*/  IMAD R0, R0, UR8, RZ ;  /* 0x0000000800007c24 */ /* 0x000fe4000f8e02ff */
[----:B------:R-:W-:Y:S02]  /*f500*/  VIADD R53, R202, UR39 ;  /* 0x00000027ca357c36 */ /* 0x000fe40008000000 */
[C---:B------:R-:W-:Y:S02]  /*f510*/  IMAD R51, R49.reuse, UR9, R0 ;  /* 0x0000000931337c24 */ /* 0x040fe4000f8e0200 */
[----:B------:R-:W-:Y:S01]  /*f520*/  IMAD.WIDE.U32 R20, R49, UR8, R20 ;  /* 0x0000000831147c25 */ /* 0x000fe2000f8e0014 */
[----:B------:R-:W-:Y:S01]  /*f530*/  ISETP.GE.AND P2, PT, R53, R30, PT ;  /* 0x0000001e3500720c */ /* 0x000fe20003f46270 */
[----:B------:R-:W-:-:S02]  /*f540*/  ULDC.64 UR8, c[0x0][0xa80] ;  /* 0x0002a00000087ab9 */ /* 0x000fc40000000a00 */
[----:B------:R-:W-:Y:S01]  /*f550*/  IMAD.IADD R21, R21, 0x1, R51 ;  /* 0x0000000115157824 */ /* 0x000fe200078e0233 */
[C---:B------:R-:W-:Y:S01]  /*f560*/  LEA R0, P3, R20.reuse, UR8, 0x1 ;  /* 0x0000000814007c11 */ /* 0x040fe2000f8608ff */
[----:B------:R-:W-:Y:S02]  /*f570*/  VIADD R3, R3, 0x22820 ;  /* 0x0002282003037836 */ /* 0x000fe40000000000 */
[----:B------:R-:W-:Y:S01]  /*f580*/  VIADD R29, R53, 0x20 ;  /* 0x00000020351d7836 */ /* 0x000fe20000000000 */
[----:B------:R-:W-:Y:S02]  /*f590*/  LEA.HI.X R28, R20, UR9, R21, 0x1, P3 ;  /* 0x00000009141c7c11 */ /* 0x000fe400098f0c15 */
[----:B------:R-:W-:Y:S02]  /*f5a0*/  PRMT R3, RZ, 0x654, R3 ;  /* 0x00000654ff037816 */ /* 0x000fe40000000003 */
[-C--:B------:R-:W-:Y:S01]  /*f5b0*/  ISETP.GE.AND P0, PT, R29, R30.reuse, PT ;  /* 0x0000001e1d00720c */ /* 0x080fe20003f06270 */
[----:B------:R-:W-:Y:S01]  /*f5c0*/  VIADD R29, R53, 0x40 ;  /* 0x00000040351d7836 */ /* 0x000fe20000000000 */
[----:B-1----:R0:W-:Y:S01]  /*f5d0*/  SYNCS.ARRIVE.TRANS64.RED.A1T0 RZ, [R3+URZ], RZ ;  /* 0x000000ff03ff79a7 */ /* 0x0021e2000810043f */
[----:B------:R0:W1:Y:S01]  /*f5e0*/  SHFL.IDX PT, R20, R0, RZ, 0x181f ;  /* 0x00181fff00147589 */ /* 0x00006200000e0000 */
[----:B------:R-:W-:Y:S03]  /*f5f0*/  BSSY B1, `(.L_x_2817) ;  /* 0x000000d000017945 */ /* 0x000fe60003800000 */
[----:B------:R0:W2:Y:S01]  /*f600*/  SHFL.IDX PT, R21, R28, RZ, 0x181f ;  /* 0x00181fff1c157589 */ /* 0x0000a200000e0000 */
[----:B------:R-:W-:Y:S01]  /*f610*/  ISETP.GE.AND P1, PT, R29, R30, PT ;  /* 0x0000001e1d00720c */ /* 0x000fe20003f26270 */
[----:B------:R-:W-:-:S12]  /*f620*/  @P2 BRA `(.L_x_2818) ;  /* 0x0000000000242947 */ /* 0x000fd80003800000 */
[----:B------:R-:W-:Y:S02]  /*f630*/  ULDC UR4, c[0x0][0xac8] ;  /* 0x0002b20000047ab9 */ /* 0x000fe40000000800 */
[----:B------:R-:W-:Y:S02]  /*f640*/  ISETP.GE.AND P2, PT, R16, UR4, PT ;  /* 0x0000000410007c0c */ /* 0x000fe4000bf46270 */
[----:B------:R-:W-:-:S11]  /*f650*/  ISETP.GE.AND P3, PT, R19, UR4, PT ;  /* 0x0000000413007c0c */ /* 0x000fd6000bf66270 */
[CC--:B-1----:R-:W-:Y:S02]  /*f660*/  @!P2 LEA R2, P4, R16.reuse, R20.reuse, 0x1 ;  /* 0x000000141002a211 */ /* 0x0c2fe400078808ff */
[C---:B------:R-:W-:Y:S02]  /*f670*/  @!P3 LEA R20, P5, R19.reuse, R20, 0x1 ;  /* 0x000000141314b211 */ /* 0x040fe400078a08ff */
[-C--:B0-2---:R-:W-:Y:S02]  /*f680*/  @!P2 LEA.HI.X R3, R16, R21.reuse, R223, 0x1, P4 ;  /* 0x000000151003a211 */ /* 0x085fe400020f0cdf */
[----:B------:R-:W-:-:S03]  /*f690*/  @!P3 LEA.HI.X R21, R19, R21, R222, 0x1, P5 ;  /* 0x000000151315b211 */ /* 0x000fc600028f0cde */
[----:B-----5:R3:W-:Y:S04]  /*f6a0*/  @!P2 ST.E.128 desc[UR54][R2.64], R4 ;  /* 0x000000040200a985 */ /* 0x0207e8000c101d36 */
[----:B------:R3:W-:Y:S02]  /*f6b0*/  @!P3 ST.E.128 desc[UR54][R20.64], R32 ;  /* 0x000000201400b985 */ /* 0x0007e4000c101d36 */
.L_x_2818:
[----:B------:R-:W-:Y:S05]  /*f6c0*/  BSYNC B1 ;  /* 0x0000000000017941 */ /* 0x000fea0003800000 */
.L_x_2817:
[----:B---3-5:R3:W4:Y:S01]  /*f6d0*/  SHFL.IDX PT, R5, R28, 0x1, 0x181f ;  /* 0x00381f001c057f89 */ /* 0x02872200000e0000 */
[----:B------:R-:W-:Y:S03]  /*f6e0*/  BSSY B1, `(.L_x_2819) ;  /* 0x000000c000017945 */ /* 0x000fe60003800000 */
[----:B------:R3:W0:Y:S01]  /*f6f0*/  SHFL.IDX PT, R4, R0, 0x1, 0x181f ;  /* 0x00381f0000047f89 */ /* 0x00062200000e0000 */
[----:B------:R-:W-:Y:S05]  /*f700*/  @P0 BRA `(.L_x_2820) ;  /* 0x0000000000240947 */ /* 0x000fea0003800000 */
[----:B------:R-:W-:Y:S02]  /*f710*/  ULDC UR4, c[0x0][0xac8] ;  /* 0x0002b20000047ab9 */ /* 0x000fe40000000800 */
[----:B------:R-:W-:Y:S02]  /*f720*/  ISETP.GE.AND P3, PT, R16, UR4, PT ;  /* 0x0000000410007c0c */ /* 0x000fe4000bf66270 */
[----:B------:R-:W-:-:S11]  /*f730*/  ISETP.GE.AND P4, PT, R19, UR4, PT ;  /* 0x0000000413007c0c */ /* 0x000fd6000bf86270 */
[CC--:B0-----:R-:W-:Y:S02]  /*f740*/  @!P3 LEA R2, P0, R16.reuse, R4.reuse, 0x1 ;  /* 0x000000041002b211 */ /* 0x0c1fe400078008ff */
[C---:B------:R-:W-:Y:S02]  /*f750*/  @!P4 LEA R4, P2, R19.reuse, R4, 0x1 ;  /* 0x000000041304c211 */ /* 0x040fe400078408ff */
[-C--:B----4-:R-:W-:Y:S02]  /*f760*/  @!P3 LEA.HI.X R3, R16, R5.reuse, R223, 0x1, P0 ;  /* 0x000000051003b211 */ /* 0x090fe400000f0cdf */
[----:B------:R-:W-:-:S03]  /*f770*/  @!P4 LEA.HI.X R5, R19, R5, R222, 0x1, P2 ;  /* 0x000000051305c211 */ /* 0x000fc600010f0cde */
[----:B------:R0:W-:Y:S04]  /*f780*/  @!P3 ST.E.128 desc[UR54][R2.64], R8 ;  /* 0x000000080200b985 */ /* 0x0001e8000c101d36 */
[----:B------:R0:W-:Y:S02]  /*f790*/  @!P4 ST.E.128 desc[UR54][R4.64], R36 ;  /* 0x000000240400c985 */ /* 0x0001e4000c101d36 */
.L_x_2820:
[----:B------:R-:W-:Y:S05]  /*f7a0*/  BSYNC B1 ;  /* 0x0000000000017941 */ /* 0x000fea0003800000 */
.L_x_2819:
[----:B0---4-:R0:W4:Y:S01]  /*f7b0*/  SHFL.IDX PT, R5, R28, 0x2, 0x181f ;  /* 0x00581f001c057f89 */ /* 0x01112200000e0000 */
        /* <DEDUP_REMOVED lines=12> */
.L_x_2822:
[----:B------:R-:W-:Y:S05]  /*f880*/  BSYNC B1 ;  /* 0x0000000000017941 */ /* 0x000fea0003800000 */
.L_x_2821:
[----:B0-----:R-:W-:Y:S01]  /*f890*/  VIADD R3, R53, 0x60 ;  /* 0x0000006035037836 */ /* 0x001fe20000000000 */
[----:B---3--:R-:W0:Y:S04]  /*f8a0*/  SHFL.IDX PT, R28, R28, 0x3, 0x181f ;  /* 0x00781f001c1c7f89 */ /* 0x008e2800000e0000 */
[----:B------:R-:W-:Y:S01]  /*f8b0*/  ISETP.GE.AND P0, PT, R3, R30, PT ;  /* 0x0000001e0300720c */ /* 0x000fe20003f06270 */
[----:B------:R-:W3:-:S12]  /*f8c0*/  SHFL.IDX PT, R0, R0, 0x3, 0x181f ;  /* 0x00781f0000007f89 */ /* 0x000ed800000e0000 */
[----:B------:R-:W-:Y:S05]  /*f8d0*/  @P0 BRA `(.L_x_2823) ;  /* 0x0000001800180947 */ /* 0x000fea0003800000 */
        /* <DEDUP_REMOVED lines=11> */
.L_x_2816:
        /* <DEDUP_REMOVED lines=17> */
[----:B------:R-:W-:Y:S01]  /*faa0*/  UIMAD UR4, UR4, UR10, URZ ;  /* 0x0000000a040472a4 */ /* 0x000fe2000f8e023f */
[----:B0-----:R-:W-:-:S03]  /*fab0*/  @P1 IMAD.HI.U32 R0, R13, R0, RZ ;  /* 0x000000000d001227 */ /* 0x001fc600078e00ff */
[----:B------:R-:W-:Y:S02]  /*fac0*/  UIMAD UR4, UR36, UR11, UR4 ;  /* 0x0000000b240472a4 */ /* 0x000fe4000f8e0204 */
[----:B------:R-:W-:-:S03]  /*fad0*/  UIMAD.WIDE.U32 UR36, UR36, UR10, UR8 ;  /* 0x0000000a242472a5 */ /* 0x000fc6000f8e0008 */
[----:B------:R-:W-:Y:S01]  /*fae0*/  ULDC.64 UR10, c[0x0][0xb48] ;  /* 0x0002d200000a7ab9 */ /* 0x000fe20000000a00 */
[----:B------:R-:W-:Y:S01]  /*faf0*/  UIADD3 UR9, UR37, UR4, URZ ;  /* 0x0000000425097290 */ /* 0x000fe2000fffe03f */
[----:B-1----:R-:W-:Y:S02]  /*fb00*/  @P1 SHF.R.U32.HI R7, RZ, R5, R0 ;  /* 0x00000005ff071219 */ /* 0x002fe40000011600 */
[----:B------:R-:W-:Y:S02]  /*fb10*/  UMOV UR8, UR36 ;  /* 0x0000002400087c82 */ /* 0x000fe40008000000 */
[----:B------:R-:W-:Y:S01]  /*fb20*/  UIMAD.WIDE.U32 UR8, UR40, UR10, UR8 ;  /* 0x0000000a280872a5 */ /* 0x000fe2000f8e0008 */
[--C-:B------:R-:W-:Y:S01]  /*fb30*/  SHF.R.S32.HI R0, RZ, 0x1f, R7.reuse ;  /* 0x0000001fff007819 */ /* 0x100fe20000011407 */
[----:B------:R-:W-:Y:S02]  /*fb40*/  IMAD.MOV R9, RZ, RZ, -R7 ;  /* 0x000000ffff097224 */ /* 0x000fe400078e0a07 */
[----:B------:R-:W-:-:S02]  /*fb50*/  UIMAD UR40, UR40, UR11, UR9 ;  /* 0x0000000b282872a4 */ /* 0x000fc4000f8e0209 */
[----:B------:R-:W-:Y:S01]  /*fb60*/  IMAD R9, R94, R9, R13 ;  /* 0x000000095e097224 */ /* 0x000fe200078e020d */
[----:B------:R-:W-:Y:S01]  /*fb70*/  ULDC.64 UR10, c[0x0][0xb30] ;  /* 0x0002cc00000a7ab9 */ /* 0x000fe20000000a00 */
[----:B------:R-:W-:Y:S02]  /*fb80*/  IMAD.U32 R5, RZ, RZ, UR9 ;  /* 0x00000009ff057e24 */ /* 0x000fe4000f8e00ff */
[----:B------:R-:W-:Y:S02]  /*fb90*/  IMAD R0, R0, UR10, RZ ;  /* 0x0000000a00007c24 */ /* 0x000fe4000f8e02ff */
        /* <DEDUP_REMOVED lines=13> */
[----:B------:R-:W-:Y:S02]  /*fc70*/  LEA.HI.X R14, R4, UR9, R3, 0x2, P1 ;  /* 0x00000009040e7c11 */ /* 0x000fe400088f1403 */
        /* <DEDUP_REMOVED lines=8> */
[----:B012---:R-:W-:Y:S02]  /*fd00*/  @!P1 IMAD.WIDE R2, R17, 0x4, R4 ;  /* 0x0000000411029825 */ /* 0x007fe400078e0204 */
        /* <DEDUP_REMOVED lines=21> */
[----:B--2---:R-:W-:Y:S01]  /*fe60*/  @!P2 LEA R8, P5, R195, R4, 0x2 ;  /* 0x00000004c308a211 */ /* 0x004fe200078a10ff */
[----:B------:R1:W-:Y:S01]  /*fe70*/  @!P4 ST.E.64 desc[UR54][R2.64], R68 ;  /* 0x000000440200c985 */ /* 0x0003e2000c101b36 */
[----:B------:R-:W-:-:S02]  /*fe80*/  @!P3 LEA.HI.X R7, R196, R5, R213, 0x2, P6 ;  /* 0x00000005c407b211 */ /* 0x000fc400030f14d5 */
[----:B------:R-:W-:Y:S02]  /*fe90*/  ISETP.GE.AND P4, PT, R193, UR4, PT ;  /* 0x00000004c1007c0c */ /* 0x000fe4000bf86270 */
[----:B------:R-:W-:Y:S01]  /*fea0*/  ISETP.GE.AND P6, PT, R192, UR4, PT ;  /* 0x00000004c0007c0c */ /* 0x000fe2000bfc6270 */
[----:B------:R2:W-:Y:S01]  /*feb0*/  @!P3 ST.E.64 desc[UR54][R6.64], R70 ;  /* 0x000000460600b985 */ /* 0x0005e2000c101b36 */
[----:B------:R-:W-:Y:S02]  /*fec0*/  @!P2 LEA.HI.X R9, R195, R5, R212, 0x2, P5 ;  /* 0x00000005c309a211 */ /* 0x000fe400028f14d4 */
[----:B---3--:R-:W-:-:S03]  /*fed0*/  @!P1 LEA R10, P3, R194, R4, 0x2 ;  /* 0x00000004c20a9211 */ /* 0x008fc600078610ff */
        /* <DEDUP_REMOVED lines=11> */
[----:B--2---:R-:W-:Y:S02]  /*ff90*/  @!P2 LEA R6, P3, R191, R4, 0x2 ;  /* 0x00000004bf06a211 */ /* 0x004fe400078610ff */
[----:B------:R-:W-:Y:S01]  /*ffa0*/  ISETP.GE.AND P4, PT, R189, UR4, PT ;  /* 0x00000004bd007c0c */ /* 0x000fe2000bf86270 */
[----:B------:R4:W-:Y:S01]  /*ffb0*/  @!P6 ST.E.64 desc[UR54][R2.64], R78 ;  /* 0x0000004e0200e985 */ /* 0x0009e2000c101b36 */
[----:B------:R-:W-:Y:S02]  /*ffc0*/  ISETP.GE.AND P6, PT, R188, UR4, PT ;  /* 0x00000004bc007c0c */ /* 0x000fe4000bfc6270 */
[----:B------:R-:W-:-:S02]  /*ffd0*/  @!P2 LEA.HI.X R7, R191, R5, R208, 0x2, P3 ;  /* 0x00000005bf07a211 */ /* 0x000fc400018f14d0 */
[----:B---3--:R-:W-:-:S03]  /*ffe0*/  @!P1 LEA R8, P3, R190, R4, 0x2 ;  /* 0x00000004be089211 */ /* 0x008fc600078610ff */
        /* <DEDUP_REMOVED lines=12> */
.L_x_2825:
[----:B------:R-:W-:Y:S05]  /*100b0*/  BSYNC B1 ;  /* 0x0000000000017941 */ /* 0x000fea0003800000 */
.L_x_2824:
[----:B-1--4-:R1:W3:Y:S04]  /*100c0*/  SHFL.IDX PT, R5, R14, 0x1, 0x1c1f ;  /* 0x003c1f000e057f89 */ /* 0x0122e800000e0000 */
        /* <DEDUP_REMOVED lines=8> */
[-C--:B0-----:R-:W-:Y:S02]  /*10150*/  @!P1 LEA R6, P4, R201, R4.reuse, 0x2 ;  /* 0x00000004c9069211 */ /* 0x081fe400078810ff */
[----:B--23--:R-:W-:Y:S02]  /*10160*/  @!P6 IMAD.WIDE R2, R17, 0x4, R4 ;  /* 0x000000041102e825 */ /* 0x00cfe400078e0204 */
        /* <DEDUP_REMOVED lines=13> */
[----:B-1----:R-:W-:Y:S01]  /*10240*/  @!P4 LEA R14, P5, R197, R4, 0x2 ;  /* 0x00000004c50ec211 */ /* 0x002fe200078a10ff */
[----:B------:R1:W-:Y:S01]  /*10250*/  @!P2 ST.E.64 desc[UR54][R10.64], R50 ;  /* 0x000000320a00a985 */ /* 0x0003e2000c101b36 */
[----:B------:R-:W-:-:S02]  /*10260*/  ISETP.GE.AND P2, PT, R194, UR4, PT ;  /* 0x00000004c2007c0c */ /* 0x000fc4000bf46270 */
[-C--:B------:R-:W-:Y:S01]  /*10270*/  @!P4 LEA.HI.X R15, R197, R5.reuse, R214, 0x2, P5 ;  /* 0x00000005c50fc211 */ /* 0x080fe200028f14d6 */
[----:B------:R4:W-:Y:S02]  /*10280*/  @!P3 ST.E.64 desc[UR54][R12.64], R48 ;  /* 0x000000300c00b985 */ /* 0x0009e4000c101b36 */
[CC--:B0-----:R-:W-:Y:S02]  /*10290*/  @!P0 LEA R2, P3, R196.reuse, R4.reuse, 0x2 ;  /* 0x00000004c4028211 */ /* 0x0c1fe400078610ff */
[----:B------:R-:W-:Y:S01]  /*102a0*/  @!P4 ST.E.64 desc[UR54][R14.64], R46 ;  /* 0x0000002e0e00c985 */ /* 0x000fe2000c101b36 */
[----:B------:R-:W-:Y:S02]  /*102b0*/  ISETP.GE.AND P4, PT, R193, UR4, PT ;  /* 0x00000004c1007c0c */ /* 0x000fe4000bf86270 */
[----:B--2---:R-:W-:Y:S02]  /*102c0*/  @!P1 LEA R6, P5, R195, R4, 0x2 ;  /* 0x00000004c3069211 */ /* 0x004fe400078a10ff */
[----:B------:R-:W-:-:S02]  /*102d0*/  @!P0 LEA.HI.X R3, R196, R5, R213, 0x2, P3 ;  /* 0x00000005c4038211 */ /* 0x000fc400018f14d5 */
[----:B------:R-:W-:Y:S02]  /*102e0*/  ISETP.GE.AND P3, PT, R192, UR4, PT ;  /* 0x00000004c0007c0c */ /* 0x000fe4000bf66270 */
[CC--:B---3--:R-:W-:Y:S01]  /*102f0*/  @!P2 LEA R8, P6, R194.reuse, R4.reuse, 0x2 ;  /* 0x00000004c208a211 */ /* 0x0c8fe200078c10ff */
[----:B------:R0:W-:Y:S01]  /*10300*/  @!P0 ST.E.64 desc[UR54][R2.64], R44 ;  /* 0x0000002c02008985 */ /* 0x0001e2000c101b36 */
[-C--:B------:R-:W-:Y:S02]  /*10310*/  @!P1 LEA.HI.X R7, R195, R5.reuse, R212, 0x2, P5 ;  /* 0x00000005c3079211 */ /* 0x080fe400028f14d4 */
[----:B------:R-:W-:Y:S02]  /*10320*/  @!P2 LEA.HI.X R9, R194, R5, R211, 0x2, P6 ;  /* 0x00000005c209a211 */ /* 0x000fe400030f14d3 */
[----:B------:R-:W-:Y:S01]  /*10330*/  ISETP.GE.AND P0, PT, R191, UR4, PT ;  /* 0x00000004bf007c0c */ /* 0x000fe2000bf06270 */
[----:B------:R2:W-:Y:S01]  /*10340*/  @!P1 ST.E.64 desc[UR54][R6.64], R42 ;  /* 0x0000002a06009985 */ /* 0x0005e2000c101b36 */
[----:B-1----:R-:W-:-:S02]  /*10350*/  @!P4 LEA R10, P1, R193, R4, 0x2 ;  /* 0x00000004c10ac211 */ /* 0x002fc400078210ff */
[----:B------:R-:W-:Y:S01]  /*10360*/  ISETP.GE.AND P5, PT, R190, UR4, PT ;  /* 0x00000004be007c0c */ /* 0x000fe2000bfa6270 */
[----:B------:R1:W-:Y:S01]  /*10370*/  @!P2 ST.E.64 desc[UR54][R8.64], R40 ;  /* 0x000000280800a985 */ /* 0x0003e2000c101b36 */
[----:B------:R-:W-:Y:S02]  /*10380*/  @!P4 LEA.HI.X R11, R193, R5, R210, 0x2, P1 ;  /* 0x00000005c10bc211 */ /* 0x000fe400008f14d2 */
[----:B------:R-:W-:Y:S02]  /*10390*/  ISETP.GE.AND P2, PT, R189, UR4, PT ;  /* 0x00000004bd007c0c */ /* 0x000fe4000bf46270 */
[----:B------:R-:W-:Y:S01]  /*103a0*/  ISETP.GE.AND P1, PT, R188, UR4, PT ;  /* 0x00000004bc007c0c */ /* 0x000fe2000bf26270 */
[----:B------:R3:W-:Y:S01]  /*103b0*/  @!P4 ST.E.64 desc[UR54][R10.64], R38 ;  /* 0x000000260a00c985 */ /* 0x0007e2000c101b36 */
[-C--:B----4-:R-:W-:Y:S02]  /*103c0*/  @!P3 LEA R12, P6, R192, R4.reuse, 0x2 ;  /* 0x00000004c00cb211 */ /* 0x090fe400078c10ff */
[----:B0-----:R-:W-:-:S02]  /*103d0*/  @!P0 LEA R2, P4, R191, R4, 0x2 ;  /* 0x00000004bf028211 */ /* 0x001fc400078810ff */
[-C--:B------:R-:W-:Y:S02]  /*103e0*/  @!P3 LEA.HI.X R13, R192, R5.reuse, R209, 0x2, P6 ;  /* 0x00000005c00db211 */ /* 0x080fe400030f14d1 */
[----:B------:R-:W-:-:S03]  /*103f0*/  @!P0 LEA.HI.X R3, R191, R5, R208, 0x2, P4 ;  /* 0x00000005bf038211 */ /* 0x000fc600020f14d0 */
[----:B------:R3:W-:Y:S01]  /*10400*/  @!P3 ST.E.64 desc[UR54][R12.64], R36 ;  /* 0x000000240c00b985 */ /* 0x0007e2000c101b36 */
[-C--:B--2---:R-:W-:Y:S02]  /*10410*/  @!P5 LEA R6, P3, R190, R4.reuse, 0x2 ;  /* 0x00000004be06d211 */ /* 0x084fe400078610ff */
[CC--:B-1----:R-:W-:Y:S01]  /*10420*/  @!P2 LEA R8, P4, R189.reuse, R4.reuse, 0x2 ;  /* 0x00000004bd08a211 */ /* 0x0c2fe200078810ff */
        /* <DEDUP_REMOVED lines=10> */
[----:B---3--:R-:W-:-:S04]  /*104d0*/  LEA R2, P0, R23, R4, 0x2 ;  /* 0x0000000417027211 */ /* 0x008fc800078010ff */
[----:B------:R-:W-:-:S05]  /*104e0*/  LEA.HI.X R3, R23, R5, R204, 0x2, P0 ;  /* 0x0000000517037211 */ /* 0x000fca00000f14cc */
[----:B------:R4:W-:Y:S01]  /*104f0*/  ST.E.64 desc[UR54][R2.64], R28 ;  /* 0x0000001c02007985 */ /* 0x0009e2000c101b36 */
[----:B------:R-:W-:Y:S05]  /*10500*/  BRA `(.L_x_2823) ;  /* 0x0000000c000c7947 */ /* 0x000fea0003800000 */
.L_x_2814:
        /* <DEDUP_REMOVED lines=29> */
.L_x_2826:
[----:B------:R-:W-:Y:S01]  /*106e0*/  USEL UR36, UR36, URZ, !UP0 ;  /* 0x0000003f24247287 */ /* 0x000fe2000c000000 */
[----:B------:R-:W-:Y:S01]  /*106f0*/  BSSY B1, `(.L_x_2827) ;  /* 0x0000038000017945 */ /* 0x000fe20003800000 */
[----:B------:R-:W-:-:S03]  /*10700*/  USEL UR37, UR37, URZ, !UP0 ;  /* 0x0000003f25257287 */ /* 0x000fc6000c000000 */
[----:B------:R-:W-:Y:S09]  /*10710*/  @P0 BRA `(.L_x_2828) ;  /* 0x0000000000d40947 */ /* 0x000ff20003800000 */
[----:B------:R-:W0:Y:S01]  /*10720*/  S2R R3, SR_TID.X ;  /* 0x0000000000037919 */ /* 0x000e220000002100 */
[----:B------:R-:W1:Y:S01]  /*10730*/  LDC R9, c[0x0][0xbe8] ;  /* 0x0002fa00ff097b82 */ /* 0x000e620000000800 */
[----:B------:R-:W-:Y:S02]  /*10740*/  IMAD.U32 R4, RZ, RZ, UR39 ;  /* 0x00000027ff047e24 */ /* 0x000fe4000f8e00ff */
[----:B-1---5:R-:W-:-:S03]  /*10750*/  IMAD R2, R0, R9, RZ ;  /* 0x0000000900027224 */ /* 0x022fc600078e02ff */
        /* <DEDUP_REMOVED lines=26> */
[----:B------:R-:W-:Y:S02]  /*10900*/  IMAD.U32 R3, RZ, RZ, UR21 ;  /* 0x00000015ff037e24 */ /* 0x000fe4000f8e00ff */
[----:B------:R-:W-:Y:S01]  /*10910*/  IMAD.U32 R6, RZ, RZ, UR8 ;  /* 0x00000008ff067e24 */ /* 0x000fe2000f8e00ff */
[----:B------:R-:W-:Y:S01]  /*10920*/  UIADD3.X UR7, UR7, UR11, UR16, UP0, UP1 ;  /* 0x0000000b07077290 */ /* 0x000fe200087e2410 */
[----:B-1----:R-:W-:Y:S01]  /*10930*/  @P0 SHF.R.U32.HI R5, RZ, R7, R2 ;  /* 0x00000007ff050219 */ /* 0x002fe20000011602 */
[----:B------:R-:W-:Y:S01]  /*10940*/  IMAD.U32 R2, RZ, RZ, UR20 ;  /* 0x00000014ff027e24 */ /* 0x000fe2000f8e00ff */
[----:B------:R-:W-:Y:S01]  /*10950*/  ULDC.64 UR8, c[0x0][UR17+0x210] ;  /* 0x0000840011087abb */ /* 0x000fe20008000a00 */
[----:B------:R-:W-:Y:S01]  /*10960*/  ULDC.64 UR10, c[0x0][0xba8] ;  /* 0x0002ea00000a7ab9 */ /* 0x000fe20000000a00 */
[----:B------:R-:W-:Y:S01]  /*10970*/  @!UP2 ULDC UR10, c[0x0][0xb50] ;  /* 0x0002d400000aaab9 */ /* 0x000fe20000000800 */
[--C-:B------:R-:W-:Y:S01]  /*10980*/  IMAD.MOV R7, RZ, RZ, -R5.reuse ;  /* 0x000000ffff077224 */ /* 0x100fe200078e0a05 */
[----:B------:R-:W-:Y:S01]  /*10990*/  IADD3 R2, P0, P1, R5, UR14, R2 ;  /* 0x0000000e05027c10 */ /* 0x000fe2000f91e002 */
[----:B------:R-:W-:Y:S01]  /*109a0*/  @!UP2 ULDC UR11, c[0x0][0xb54] ;  /* 0x0002d500000baab9 */ /* 0x000fe20000000800 */
[----:B------:R-:W-:Y:S01]  /*109b0*/  SHF.R.S32.HI R5, RZ, 0x1f, R5 ;  /* 0x0000001fff057819 */ /* 0x000fe20000011405 */
[----:B------:R-:W-:-:S03]  /*109c0*/  IMAD R7, R9, R7, R4 ;  /* 0x0000000709077224 */ /* 0x000fc600078e0204 */
[----:B------:R-:W-:Y:S01]  /*109d0*/  IADD3.X R3, R5, UR7, R6, P0, P1 ;  /* 0x0000000705037c10 */ /* 0x000fe200087e2406 */
        /* <DEDUP_REMOVED lines=9> */
.L_x_2828:
[----:B------:R-:W-:Y:S05]  /*10a70*/  BSYNC B1 ;  /* 0x0000000000017941 */ /* 0x000fea0003800000 */
.L_x_2827:
[----:B------:R-:W-:-:S06]  /*10a80*/  UISETP.GT.AND UP0, UPT, UR46, 0x1, UPT ;  /* 0x000000012e00788c */ /* 0x000fcc000bf04270 */
[----:B------:R-:W-:-:S13]  /*10a90*/  PLOP3.LUT P0, PT, PT, PT, UP0, 0x80, 0x0 ;  /* 0x000000000000781c */ /* 0x000fda0003f0f008 */
[----:B------:R-:W-:Y:S05]  /*10aa0*/  @P0 BRA `(.L_x_2823) ;  /* 0x0000000400a40947 */ /* 0x000fea0003800000 */
[----:B------:R-:W1:Y:S01]  /*10ab0*/  LDC R11, c[0x0][0xbe8] ;  /* 0x0002fa00ff0b7b82 */ /* 0x000e620000000800 */
[----:B------:R-:W-:Y:S01]  /*10ac0*/  ULDC.64 UR10, c[0x0][0xaa0] ;  /* 0x0002a800000a7ab9 */ /* 0x000fe20000000a00 */
[----:B------:R-:W-:Y:S01]  /*10ad0*/  IMAD R2, R22, 0x20, R202 ;  /* 0x0000002016027824 */ /* 0x000fe200078e02ca */
[----:B------:R-:W-:Y:S01]  /*10ae0*/  UIMAD UR7, UR16, UR10, URZ ;  /* 0x0000000a100772a4 */ /* 0x000fe2000f8e023f */
[----:B------:R-:W-:Y:S01]  /*10af0*/  BSSY B1, `(.L_x_2829) ;  /* 0x000003a000017945 */ /* 0x000fe20003800000 */
[----:B------:R-:W-:Y:S01]  /*10b00*/  UIMAD.WIDE.U32 UR8, UR4, UR10, URZ ;  /* 0x0000000a040872a5 */ /* 0x000fe2000f8e003f */
[----:B------:R-:W-:Y:S01]  /*10b10*/  VIADD R6, R2, UR39 ;  /* 0x0000002702067c36 */ /* 0x000fe20008000000 */
[----:B------:R-:W-:-:S03]  /*10b20*/  UIMAD UR7, UR4, UR11, UR7 ;  /* 0x0000000b040772a4 */ /* 0x000fc6000f8e0207 */
[----:B------:R-:W-:Y:S01]  /*10b30*/  ULDC.64 UR10, c[0x0][0xae8] ;  /* 0x0002ba00000a7ab9 */ /* 0x000fe20000000a00 */
[----:B------:R-:W-:Y:S01]  /*10b40*/  UIADD3 UR9, UR9, UR7, URZ ;  /* 0x0000000709097290 */ /* 0x000fe2000fffe03f */
[----:B0-----:R-:W-:-:S03]  /*10b50*/  IMAD.MOV.U32 R5, RZ, RZ, R6 ;  /* 0x000000ffff057224 */ /* 0x001fc600078e0006 */
[----:B------:R-:W-:-:S04]  /*10b60*/  UIMAD.WIDE.U32 UR8, UR38, UR10, UR8 ;  /* 0x0000000a260872a5 */ /* 0x000fc8000f8e0008 */
[----:B------:R-:W-:-:S03]  /*10b70*/  UIMAD UR9, UR38, UR11, UR9 ;  /* 0x0000000b260972a4 */ /* 0x000fc6000f8e0209 */
[----:B------:R-:W-:Y:S01]  /*10b80*/  ULDC.64 UR10, c[0x0][0xaf0] ;  /* 0x0002bc00000a7ab9 */ /* 0x000fe20000000a00 */
[----:B-1----:R-:W-:Y:S01]  /*10b90*/  ISETP.NE.AND P0, PT, R11, 0x1, PT ;  /* 0x000000010b00780c */ /* 0x002fe20003f05270 */
[----:B------:R-:W-:-:S04]  /*10ba0*/  UIMAD UR37, UR37, UR10, URZ ;  /* 0x0000000a252572a4 */ /* 0x000fc8000f8e023f */
[----:B------:R-:W-:Y:S02]  /*10bb0*/  UIMAD UR4, UR36, UR11, UR37 ;  /* 0x0000000b240472a4 */ /* 0x000fe4000f8e0225 */
[----:B------:R-:W-:-:S03]  /*10bc0*/  UIMAD.WIDE.U32 UR36, UR36, UR10, UR8 ;  /* 0x0000000a242472a5 */ /* 0x000fc6000f8e0008 */
[----:B------:R-:W-:Y:S01]  /*10bd0*/  ULDC.64 UR8, c[0x0][0xae0] ;  /* 0x0002b80000087ab9 */ /* 0x000fe20000000a00 */
[----:B------:R-:W-:Y:S02]  /*10be0*/  UIADD3 UR4, UR37, UR4, URZ ;  /* 0x0000000425047290 */ /* 0x000fe4000fffe03f */
        /* <DEDUP_REMOVED lines=9> */
[----:B------:R-:W-:Y:S02]  /*10c80*/  IMAD R7, R11, R7, R6 ;  /* 0x000000070b077224 */ /* 0x000fe400078e0206 */
[----:B------:R-:W-:Y:S02]  /*10c90*/  IMAD.U32 R2, RZ, RZ, UR36 ;  /* 0x00000024ff027e24 */ /* 0x000fe4000f8e00ff */
[C---:B------:R-:W-:Y:S01]  /*10ca0*/  IMAD R9, R5.reuse, UR9, R4 ;  /* 0x0000000905097c24 */ /* 0x040fe2000f8e0204 */
[----:B------:R-:W-:Y:S01]  /*10cb0*/  SHF.R.S32.HI R4, RZ, 0x1f, R7 ;  /* 0x0000001fff047819 */ /* 0x000fe20000011407 */
[----:B------:R-:W-:Y:S01]  /*10cc0*/  IMAD.WIDE.U32 R2, R5, UR8, R2 ;  /* 0x0000000805027c25 */ /* 0x000fe2000f8e0002 */
[----:B------:R-:W-:-:S03]  /*10cd0*/  ULDC.64 UR8, c[0x0][0xad8] ;  /* 0x0002b60000087ab9 */ /* 0x000fc60000000a00 */
[----:B------:R-:W-:Y:S02]  /*10ce0*/  IMAD.IADD R3, R3, 0x1, R9 ;  /* 0x0000000103037824 */ /* 0x000fe400078e0209 */
[----:B------:R-:W-:Y:S02]  /*10cf0*/  IMAD R4, R4, UR8, RZ ;  /* 0x0000000804047c24 */ /* 0x000fe4000f8e02ff */
[----:B------:R-:W-:Y:S02]  /*10d00*/  VIADD R6, R202, UR39 ;  /* 0x00000027ca067c36 */ /* 0x000fe40008000000 */
[----:B-----5:R-:W-:Y:S02]  /*10d10*/  IMAD R11, R0, R11, RZ ;  /* 0x0000000b000b7224 */ /* 0x020fe400078e02ff */
        /* <DEDUP_REMOVED lines=23> */
.L_x_2830:
[----:B------:R-:W-:Y:S05]  /*10e90*/  BSYNC B1 ;  /* 0x0000000000017941 */ /* 0x000fea0003800000 */
.L_x_2829:
        /* <DEDUP_REMOVED lines=13> */
.L_x_2832:
[----:B------:R-:W-:Y:S05]  /*10f70*/  BSYNC B1 ;  /* 0x0000000000017941 */ /* 0x000fea0003800000 */
.L_x_2831:
        /* <DEDUP_REMOVED lines=13> */
.L_x_2834:
[----:B------:R-:W-:Y:S05]  /*11050*/  BSYNC B1 ;  /* 0x0000000000017941 */ /* 0x000fea0003800000 */
.L_x_2833:
        /* <DEDUP_REMOVED lines=14> */
.L_x_2823:
[----:B------:R-:W-:Y:S05]  /*11140*/  BSYNC B0 ;  /* 0x0000000000007941 */ /* 0x000fea0003800000 */
.L_x_2813:
[----:B------:R-:W-:Y:S02]  /*11150*/  ULDC UR4, c[0x0][0xc3c] ;  /* 0x00030f0000047ab9 */ /* 0x000fe40000000800 */
[----:B------:R-:W-:-:S13]  /*11160*/  ISETP.GE.AND P0, PT, R31, UR4, PT ;  /* 0x000000041f007c0c */ /* 0x000fda000bf06270 */
[----:B------:R-:W-:Y:S05]  /*11170*/  @!P0 BRA `(.L_x_2835) ;  /* 0xfffffefc006c8947 */ /* 0x000fea000383ffff */
[----:B------:R-:W-:Y:S05]  /*11180*/  EXIT ;  /* 0x000000000000794d */ /* 0x000fea0003800000 */
.L_x_2770:
        /* <DEDUP_REMOVED lines=62> */
.L_x_2839:
        /* <DEDUP_REMOVED lines=36> */
.L_x_2837:
        /* <DEDUP_REMOVED lines=17> */
.L_x_2840:
        /* <DEDUP_REMOVED lines=63> */
.L_x_2841:
        /* <DEDUP_REMOVED lines=64> */
.L_x_2842:
[----:B01----:R-:W-:-:S05]  /*120b0*/  LOP3.LUT R3, RZ, R2, RZ, 0x33, !PT ;  /* 0x00000002ff037212 */ /* 0x003fca00078e33ff */
[----:B------:R-:W-:-:S05]  /*120c0*/  IMAD.IADD R0, R0, 0x1, R3 ;  /* 0x0000000100007824 */ /* 0x000fca00078e0203 */
[----:B------:R1:W-:Y:S01]  /*120d0*/  STL [R1+0x4], R0 ;  /* 0x0000040001007387 */ /* 0x0003e20000100800 */
[----:B------:R-:W-:Y:S05]  /*120e0*/  BRA `(.L_x_2843) ;  /* 0x0000000000107947 */ /* 0x000fea0003800000 */
.L_x_2838:
[----:B------:R0:W-:Y:S01]  /*120f0*/  STL [R1], R6 ;  /* 0x0000000601007387 */ /* 0x0001e20000100800 */
[----:B------:R-:W-:-:S03]  /*12100*/  ULDC UR39, c[0x0][0xc3c] ;  /* 0x00030f0000277ab9 */ /* 0x000fc60000000800 */
[----:B------:R0:W-:Y:S04]  /*12110*/  STL [R1+0x4], RZ ;  /* 0x000004ff01007387 */ /* 0x0001e80000100800 */
[----:B------:R0:W-:Y:S02]  /*12120*/  STL [R1+0x8], RZ ;  /* 0x000008ff01007387 */ /* 0x0001e40000100800 */
.L_x_2843:
[----:B------:R-:W2:Y:S04]  /*12130*/  LDL R8, [R1] ;  /* 0x0000000001087983 */ /* 0x000ea80000100800 */
[----:B------:R-:W2:Y:S04]  /*12140*/  LDL R9, [R1+0x4] ;  /* 0x0000040001097983 */ /* 0x000ea80000100800 */
[----:B------:R-:W2:Y:S01]  /*12150*/  LDL R10, [R1+0x8] ;  /* 0x00000800010a7983 */ /* 0x000ea20000100800 */
[----:B------:R-:W-:Y:S01]  /*12160*/  ISETP.NE.AND P0, PT, R7, RZ, PT ;  /* 0x000000ff0700720c */ /* 0x000fe20003f05270 */
[----:B------:R-:W-:-:S12]  /*12170*/  IMAD.U32 R2, RZ, RZ, UR39 ;  /* 0x00000027ff027e24 */ /* 0x000fd8000f8e00ff */
[----:B------:R-:W3:Y:S01]  /*12180*/  @!P0 S2R R3, SR_CgaCtaId ;  /* 0x0000000000038919 */ /* 0x000ee20000008800 */
[----:B-1----:R-:W-:Y:S01]  /*12190*/  @!P0 MOV R0, 0x400 ;  /* 0x0000040000008802 */ /* 0x002fe20000000f00 */
[----:B------:R-:W-:-:S03]  /*121a0*/  @!P0 IMAD.MOV.U32 R11, RZ, RZ, R2 ;  /* 0x000000ffff0b8224 */ /* 0x000fc600078e0002 */
[----:B---3--:R-:W-:-:S05]  /*121b0*/  @!P0 LEA R0, R3, R0, 0x18 ;  /* 0x0000000003008211 */ /* 0x008fca00078ec0ff */
[----:B--2---:R1:W-:Y:S01]  /*121c0*/  @!P0 STS.128 [R0+0x228d0], R8 ;  /* 0x0228d00800008388 */ /* 0x0043e20000000c00 */
[----:B------:R-:W-:Y:S06]  /*121d0*/  BAR.ARV 0x5, 0x180 ;  /* 0x0146000000007b1d */ /* 0x000fec0000002000 */
.L_x_2836:
[----:B------:R-:W-:Y:S01]  /*121e0*/  ULDC UR4, c[0x0][0xc3c] ;  /* 0x00030f0000047ab9 */ /* 0x000fe20000000800 */
[----:B------:R2:W-:Y:S01]  /*121f0*/  STL [R1+0x24], RZ ;  /* 0x000024ff01007387 */ /* 0x0005e20000100800 */
[----:B------:R-:W-:Y:S01]  /*12200*/  UISETP.GE.AND UP0, UPT, UR39, UR4, UPT ;  /* 0x000000042700728c */ /* 0x000fe2000bf06270 */
[----:B------:R-:W-:Y:S02]  /*12210*/  IMAD.MOV.U32 R34, RZ, RZ, 0x1 ;  /* 0x00000001ff227424 */ /* 0x000fe400078e00ff */
[----:B------:R-:W-:-:S03]  /*12220*/  IMAD.MOV.U32 R30, RZ, RZ, RZ ;  /* 0x000000ffff1e7224 */ /* 0x000fc600078e00ff */
[----:B------:R-:W-:-:S13]  /*12230*/  PLOP3.LUT P0, PT, PT, PT, UP0, 0x80, 0x0 ;  /* 0x000000000000781c */ /* 0x000fda0003f0f008 */
[----:B--2---:R-:W-:Y:S05]  /*12240*/  @P0 BRA `(.L_x_2844) ;  /* 0x00000064006c0947 */ /* 0x004fea0003800000 */
[----:B-1----:R-:W0:Y:S01]  /*12250*/  S2R R10, SR_TID.X ;  /* 0x00000000000a7919 */ /* 0x002e220000002100 */
[----:B------:R-:W1:Y:S01]  /*12260*/  S2UR UR4, SR_CgaCtaId ;  /* 0x00000000000479c3 */ /* 0x000e620000008800 */
        /* <DEDUP_REMOVED lines=14> */
[C---:B------:R-:W-:Y:S02]  /*12350*/  LOP3.LUT R7, R5.reuse, 0x60, RZ, 0xc0, !PT ;  /* 0x0000006005077812 */ /* 0x040fe400078ec0ff */
[----:B------:R-:W-:Y:S01]  /*12360*/  LOP3.LUT R6, R4, 0x10, R10, 0xf8, !PT ;  /* 0x0000001004067812 */ /* 0x000fe200078ef80a */
        /* <DEDUP_REMOVED lines=12> */
[----:B-1----:R-:W-:Y:S01]  /*12430*/  IMAD.U32 R3, RZ, RZ, UR4 ;  /* 0x00000004ff037e24 */ /* 0x002fe2000f8e00ff */
[----:B------:R-:W-:Y:S02]  /*12440*/  SHF.R.U32.HI R2, RZ, 0x3, R8 ;  /* 0x00000003ff027819 */ /* 0x000fe40000011608 */
[----:B------:R0:W-:Y:S01]  /*12450*/  STL [R1+0x18], R0 ;  /* 0x0000180001007387 */ /* 0x0001e20000100800 */
[----:B------:R-:W-:-:S02]  /*12460*/  LOP3.LUT R29, R4, 0x70, RZ, 0xc0, !PT ;  /* 0x00000070041d7812 */ /* 0x000fc400078ec0ff */
[----:B------:R-:W-:Y:S01]  /*12470*/  LEA R16, R3, R16, 0x18 ;  /* 0x0000001003107211 */ /* 0x000fe200078ec0ff */
        /* <DEDUP_REMOVED lines=11> */
.L_x_2918:
[----:B------:R-:W-:Y:S01]  /*12530*/  ULDC.64 UR4, c[0x0][0xc88] ;  /* 0x0003220000047ab9 */ /* 0x000fe20000000a00 */
[----:B------:R-:W-:Y:S01]  /*12540*/  ULDC.64 UR6, c[0x0][0xa18] ;  /* 0x0002860000067ab9 */ /* 0x000fe20000000a00 */
[----:B------:R-:W-:Y:S01]  /*12550*/  UIMAD.WIDE UR4, UR39, 0x4, UR4 ;  /* 0x00000004270478a5 */ /* 0x000fe2000f8e0204 */
[----:B------:R-:W-:Y:S01]  /*12560*/  IMAD.MOV.U32 R35, RZ, RZ, RZ ;  /* 0x000000ffff237224 */ /* 0x000fe200078e00ff */
[----:B01-3--:R-:W0:Y:S04]  /*12570*/  LDC.64 R4, c[0x0][0x418] ;  /* 0x00010600ff047b82 */ /* 0x00be280000000a00 */
[----:B-1----:R-:W-:Y:S02]  /*12580*/  IMAD.U32 R2, RZ, RZ, UR4 ;  /* 0x00000004ff027e24 */ /* 0x002fe4000f8e00ff */
[----:B------:R-:W-:Y:S01]  /*12590*/  IMAD.U32 R3, RZ, RZ, UR5 ;  /* 0x00000005ff037e24 */ /* 0x000fe2000f8e00ff */
[----:B------:R-:W-:Y:S01]  /*125a0*/  ULDC.64 UR4, c[0x0][0xa28] ;  /* 0x00028a0000047ab9 */ /* 0x000fe20000000a00 */
[----:B------:R-:W1:Y:S03]  /*125b0*/  LDC R0, c[0x0][0x424] ;  /* 0x00010900ff007b82 */ /* 0x000e660000000800 */
        /* <DEDUP_REMOVED lines=9> */
[----:B------:R-:W-:-:S04]  /*12650*/  IMAD.U32 R2, RZ, RZ, UR4 ;  /* 0x00000004ff027e24 */ /* 0x000fc8000f8e00ff */
[----:B------:R-:W-:Y:S01]  /*12660*/  IMAD.U32 R3, RZ, RZ, UR5 ;  /* 0x00000005ff037e24 */ /* 0x000fe2000f8e00ff */
[----:B------:R-:W-:Y:S01]  /*12670*/  ULDC.64 UR4, c[0x0][0xa00] ;  /* 0x0002800000047ab9 */ /* 0x000fe20000000a00 */
[----:B------:R-:W-:Y:S02]  /*12680*/  USHF.L.U32 UR37, UR41, 0x2, URZ ;  /* 0x0000000229257899 */ /* 0x000fe4000800063f */
[----:B------:R-:W-:Y:S01]  /*12690*/  UISETP.NE.U32.AND UP0, UPT, UR4, URZ, UPT ;  /* 0x0000003f0400728c */ /* 0x000fe2000bf05070 */
[----:B------:R2:W5:Y:S01]  /*126a0*/  @P0 LDG.E R35, desc[UR54][R2.64] ;  /* 0x0000003602230981 */ /* 0x000562000c1e1900 */
[----:B------:R-:W-:Y:S02]  /*126b0*/  USHF.L.U64.HI UR36, UR41, 0x2, UR40 ;  /* 0x0000000229247899 */ /* 0x000fe40008010228 */
[----:B------:R-:W-:Y:S02]  /*126c0*/  UISETP.NE.AND.EX UP2, UPT, UR5, URZ, UPT, UP0 ;  /* 0x0000003f0500728c */ /* 0x000fe4000bf45300 */
[----:B------:R-:W-:-:S02]  /*126d0*/  UIADD3 UR4, UP0, UR37, UR4, URZ ;  /* 0x0000000425047290 */ /* 0x000fc4000ff1e03f */
[----:B------:R-:W-:Y:S02]  /*126e0*/  UP2UR UR47, UPR, URZ, 0x4 ;  /* 0x000000043f2f7883 */ /* 0x000fe40008000000 */
[----:B------:R-:W-:Y:S01]  /*126f0*/  UIADD3.X UR5, UR36, UR5, URZ, UP0, !UPT ;  /* 0x0000000524057290 */ /* 0x000fe200087fe43f */
[----:B------:R-:W-:Y:S01]  /*12700*/  PLOP3.LUT P0, PT, PT, PT, UP2, 0x80, 0x0 ;  /* 0x000000000000781c */ /* 0x000fe20003f0f028 */
[----:B------:R-:W-:Y:S01]  /*12710*/  UISETP.NE.U32.AND UP0, UPT, UR6, URZ, UPT ;  /* 0x0000003f0600728c */ /* 0x000fe2000bf05070 */
[----:B--2---:R-:W-:-:S03]  /*12720*/  IMAD.U32 R2, RZ, RZ, UR4 ;  /* 0x00000004ff027e24 */ /* 0x004fc6000f8e00ff */
[----:B------:R-:W-:Y:S01]  /*12730*/  UISETP.NE.AND.EX UP0, UPT, UR7, URZ, UPT, UP0 ;  /* 0x0000003f0700728c */ /* 0x000fe2000bf05300 */
[----:B------:R-:W-:-:S05]  /*12740*/  IMAD.U32 R3, RZ, RZ, UR5 ;  /* 0x00000005ff037e24 */ /* 0x000fca000f8e00ff */
[----:B------:R-:W-:Y:S02]  /*12750*/  PLOP3.LUT P1, PT, PT, PT, UP0, 0x80, 0x0 ;  /* 0x000000000000781c */ /* 0x000fe40003f2f008 */
[----:B------:R-:W-:Y:S01]  /*12760*/  PLOP3.LUT P2, PT, PT, PT, UP2, 0x80, 0x0 ;  /* 0x000000000000781c */ /* 0x000fe20003f4f028 */
[----:B------:R2:W5:Y:S02]  /*12770*/  @P0 LDG.E R6, desc[UR54][R2.64] ;  /* 0x0000003602060981 */ /* 0x000564000c1e1900 */
[----:B------:R-:W-:-:S04]  /*12780*/  @UP0 UIADD3 UR4, UP1, UR37, UR6, URZ ;  /* 0x0000000625040290 */ /* 0x000fc8000ff3e03f */
[----:B------:R-:W-:Y:S02]  /*12790*/  @UP0 UIADD3.X UR5, UR36, UR7, URZ, UP1, !UPT ;  /* 0x0000000724050290 */ /* 0x000fe40008ffe43f */
[----:B------:R-:W-:-:S04]  /*127a0*/  IMAD.U32 R22, RZ, RZ, UR4 ;  /* 0x00000004ff167e24 */ /* 0x000fc8000f8e00ff */
[----:B------:R-:W-:-:S05]  /*127b0*/  IMAD.U32 R23, RZ, RZ, UR5 ;  /* 0x00000005ff177e24 */ /* 0x000fca000f8e00ff */
[----:B------:R2:W5:Y:S01]  /*127c0*/  @P1 LDG.E R22, desc[UR54][R22.64] ;  /* 0x0000003616161981 */ /* 0x000562000c1e1900 */
[----:B0-----:R-:W-:Y:S01]  /*127d0*/  ISETP.NE.U32.AND P0, PT, R4, RZ, PT ;  /* 0x000000ff0400720c */ /* 0x001fe20003f05070 */
[----:B-1-3--:R-:W-:-:S12]  /*127e0*/  @P1 BRA `(.L_x_2845) ;  /* 0x00000000001c1947 */ /* 0x00afd80003800000 */
[----:B------:R-:W-:Y:S01]  /*127f0*/  UISETP.NE.AND UP0, UPT, UR47, URZ, UPT ;  /* 0x0000003f2f00728c */ /* 0x000fe2000bf05270 */
[----:B-----5:R-:W0:Y:S05]  /*12800*/  LDC R22, c[0x0][0x288] ;  /* 0x0000a200ff167b82 */ /* 0x020e2a0000000800 */
[----:B------:R-:W-:-:S13]  /*12810*/  PLOP3.LUT P1, PT, PT, PT, UP0, 0x40, 0x0 ;  /* 0x000000000000781c */ /* 0x000fda0003f2e808 */
[----:B------:R-:W-:Y:S05]  /*12820*/  @P1 BRA `(.L_x_2845) ;  /* 0x00000000000c1947 */ /* 0x000fea0003800000 */
[----:B------:R-:W3:Y:S04]  /*12830*/  LDG.E R9, desc[UR54][R2.64] ;  /* 0x0000003602097981 */ /* 0x000ee8000c1e1900 */
[----:B0-----:R-:W3:Y:S02]  /*12840*/  LDG.E R22, desc[UR54][R2.64+0x4] ;  /* 0x0000043602167981 */ /* 0x001ee4000c1e1900 */
[----:B---3--:R-:W-:-:S07]  /*12850*/  IMAD.IADD R22, R22, 0x1, -R9 ;  /* 0x0000000116167824 */ /* 0x008fce00078e0a09 */
.L_x_2845:
        /* <DEDUP_REMOVED lines=12> */
[----:B--2---:R-:W-:-:S04]  /*12920*/  IMAD.U32 R2, RZ, RZ, UR4 ;  /* 0x00000004ff027e24 */ /* 0x004fc8000f8e00ff */
[----:B------:R-:W-:-:S05]  /*12930*/  IMAD.U32 R3, RZ, RZ, UR5 ;  /* 0x00000005ff037e24 */ /* 0x000fca000f8e00ff */
[----:B------:R1:W5:Y:S01]  /*12940*/  LDG.E R18, desc[UR54][R2.64] ;  /* 0x0000003602127981 */ /* 0x000362000c1e1900 */
[----:B------:R-:W-:Y:S05]  /*12950*/  BRA `(.L_x_2847) ;  /* 0x0000000000247947 */ /* 0x000fea0003800000 */
.L_x_2846:
[----:B------:R-:W-:Y:S02]  /*12960*/  ULDC.64 UR4, c[0x0][0xa08] ;  /* 0x0002820000047ab9 */ /* 0x000fe40000000a00 */
[----:B------:R-:W-:-:S04]  /*12970*/  ISETP.NE.U32.AND P0, PT, RZ, UR4, PT ;  /* 0x00000004ff007c0c */ /* 0x000fc8000bf05070 */
[----:B------:R-:W-:-:S13]  /*12980*/  ISETP.NE.AND.EX P0, PT, RZ, UR5, PT, P0 ;  /* 0x00000005ff007c0c */ /* 0x000fda000bf05300 */
[----:B------:R-:W-:Y:S05]  /*12990*/  @!P0 BRA `(.L_x_2847) ;  /* 0x0000000000148947 */ /* 0x000fea0003800000 */
[----:B--2---:R-:W1:Y:S02]  /*129a0*/  LDC.64 R2, c[0x0][0xa08] ;  /* 0x00028200ff027b82 */ /* 0x004e640000000a00 */
[----:B-1----:R-:W-:-:S05]  /*129b0*/  IMAD.WIDE R2, R32, 0x4, R2 ;  /* 0x0000000420027825 */ /* 0x002fca00078e0202 */
[----:B------:R-:W2:Y:S04]  /*129c0*/  LDG.E R18, desc[UR54][R2.64] ;  /* 0x0000003602127981 */ /* 0x000ea8000c1e1900 */
[----:B------:R-:W2:Y:S02]  /*129d0*/  LDG.E R5, desc[UR54][R2.64+0x4] ;  /* 0x0000043602057981 */ /* 0x000ea4000c1e1900 */
[----:B--2---:R-:W-:-:S07]  /*129e0*/  IMAD.IADD R18, R5, 0x1, -R18 ;  /* 0x0000000105127824 */ /* 0x004fce00078e0a12 */
.L_x_2847:
[----:B------:R-:W3:Y:S01]  /*129f0*/  LDL R0, [R1+0x4] ;  /* 0x0000040001007983 */ /* 0x000ee20000100800 */
[----:B------:R-:W4:Y:S03]  /*12a00*/  LDC R28, c[0x0][0x448] ;  /* 0x00011200ff1c7b82 */ /* 0x000f260000000800 */
[----:B------:R-:W3:Y:S01]  /*12a10*/  LDL R17, [R1+0x8] ;  /* 0x0000080001117983 */ /* 0x000ee20000100800 */
[----:B-----5:R-:W-:Y:S01]  /*12a20*/  IMAD.IADD R18, R18, 0x1, -R35 ;  /* 0x0000000112127824 */ /* 0x020fe200078e0a23 */
[----:B------:R-:W-:Y:S02]  /*12a30*/  LOP3.LUT R24, R24, 0xfffffbff, RZ, 0xc0, !PT ;  /* 0xfffffbff18187812 */ /* 0x000fe400078ec0ff */
[----:B----4-:R-:W-:-:S13]  /*12a40*/  ISETP.NE.AND P0, PT, R28, 0x1, PT ;  /* 0x000000011c00780c */ /* 0x010fda0003f05270 */
[----:B-12---:R-:W1:Y:S01]  /*12a50*/  @P0 LDC R3, c[0x0][0x44c] ;  /* 0x00011300ff030b82 */ /* 0x006e620000000800 */
[----:B------:R-:W-:-:S07]  /*12a60*/  @P0 LOP3.LUT R24, R24, 0x400, RZ, 0xfc, !PT ;  /* 0x0000040018180812 */ /* 0x000fce00078efcff */
[----:B------:R-:W2:Y:S01]  /*12a70*/  @P0 LDC R5, c[0x0][0x450] ;  /* 0x00011400ff050b82 */ /* 0x000ea20000000800 */
[----:B---3--:R-:W-:-:S04]  /*12a80*/  IMAD.SHL.U32 R0, R0, 0x80, RZ ;  /* 0x0000008000007824 */ /* 0x008fc800078e00ff */
[----:B------:R-:W-:-:S04]  /*12a90*/  VIADD R0, R0, 0x7f ;  /* 0x0000007f00007836 */ /* 0x000fc80000000000 */
[----:B-1----:R-:W-:Y:S01]  /*12aa0*/  @P0 IMAD.HI.U32 R2, R0, R3, RZ ;  /* 0x0000000300020227 */ /* 0x002fe200078e00ff */
[----:B0-----:R-:W-:-:S04]  /*12ab0*/  IADD3 R3, R18, 0xa0, -R22 ;  /* 0x000000a012037810 */ /* 0x001fc80007ffe816 */
[----:B--2---:R-:W-:Y:S01]  /*12ac0*/  @P0 SHF.R.U32.HI R0, RZ, R5, R2 ;  /* 0x00000005ff000219 */ /* 0x004fe20000011602 */
[----:B------:R-:W-:-:S04]  /*12ad0*/  VIADD R2, R18, 0x9f ;  /* 0x0000009f12027836 */ /* 0x000fc80000000000 */
[----:B------:R-:W-:-:S04]  /*12ae0*/  IMAD.HI R2, R2, 0x66666667, RZ ;  /* 0x6666666702027827 */ /* 0x000fc800078e02ff */
[----:B------:R-:W-:Y:S01]  /*12af0*/  IMAD.IADD R0, R3, 0x1, R0 ;  /* 0x0000000103007824 */ /* 0x000fe200078e0200 */
[----:B------:R-:W-:-:S03]  /*12b00*/  SHF.R.U32.HI R3, RZ, 0x1f, R2 ;  /* 0x0000001fff037819 */ /* 0x000fc60000011602 */
[----:B------:R-:W-:Y:S01]  /*12b10*/  IMAD.HI R4, R0, 0x66666667, RZ ;  /* 0x6666666700047827 */ /* 0x000fe200078e02ff */
[----:B------:R-:W-:Y:S02]  /*12b20*/  LEA.HI.SX32 R0, R2, R3, 0x1a ;  /* 0x0000000302007211 */ /* 0x000fe400078fd2ff */
[----:B------:R-:W-:Y:S02]  /*12b30*/  LOP3.LUT R2, R17, 0xff000000, RZ, 0xc0, !PT ;  /* 0xff00000011027812 */ /* 0x000fe400078ec0ff */
[----:B------:R-:W-:Y:S02]  /*12b40*/  SHF.R.U32.HI R3, RZ, 0x1f, R4 ;  /* 0x0000001fff037819 */ /* 0x000fe40000011604 */
[----:B------:R-:W-:Y:S02]  /*12b50*/  SHF.R.U32.HI R2, RZ, 0x8, R2 ;  /* 0x00000008ff027819 */ /* 0x000fe40000011602 */
[----:B------:R-:W-:-:S04]  /*12b60*/  LEA.HI.SX32 R3, R4, R3, 0x1a ;  /* 0x0000000304037211 */ /* 0x000fc800078fd2ff */
[----:B------:R-:W-:Y:S02]  /*12b70*/  VIMNMX R0, R0, R3, PT ;  /* 0x0000000300007248 */ /* 0x000fe40003fe0100 */
[----:B------:R-:W-:Y:S02]  /*12b80*/  LOP3.LUT R3, R17, 0xff0000, RZ, 0xc0, !PT ;  /* 0x00ff000011037812 */ /* 0x000fe400078ec0ff */
[----:B------:R-:W-:Y:S02]  /*12b90*/  ISETP.GE.AND P0, PT, R0, 0x1, PT ;  /* 0x000000010000780c */ /* 0x000fe40003f06270 */
[----:B------:R-:W-:Y:S01]  /*12ba0*/  LEA.HI R3, R3, R2, RZ, 0x10 ;  /* 0x0000000203037211 */ /* 0x000fe200078f80ff */
[----:B------:R-:W-:-:S03]  /*12bb0*/  IMAD.MOV.U32 R2, RZ, RZ, RZ ;  /* 0x000000ffff027224 */ /* 0x000fc600078e00ff */
[----:B------:R-:W-:-:S07]  /*12bc0*/  LOP3.LUT R37, R3, 0xff, RZ, 0xc0, !PT ;  /* 0x000000ff03257812 */ /* 0x000fce00078ec0ff */
[----:B------:R-:W-:Y:S05]  /*12bd0*/  @!P0 BRA `(.L_x_2848) ;  /* 0x0000000000708947 */ /* 0x000fea0003800000 */
[----:B------:R-:W-:Y:S01]  /*12be0*/  SHF.R.U32.HI R5, RZ, 0x10, R3 ;  /* 0x00000010ff057819 */ /* 0x000fe20000011603 */
[----:B------:R-:W-:-:S03]  /*12bf0*/  IMAD.MOV.U32 R2, RZ, RZ, RZ ;  /* 0x000000ffff027224 */ /* 0x000fc600078e00ff */
[----:B------:R-:W-:-:S13]  /*12c00*/  ISETP.NE.AND P0, PT, R5, RZ, PT ;  /* 0x000000ff0500720c */ /* 0x000fda0003f05270 */
[----:B------:R-:W0:Y:S02]  /*12c10*/  @!P0 LDC R5, c[0x0][0x9f0] ;  /* 0x00027c00ff058b82 */ /* 0x000e240000000800 */
[-C--:B0-----:R-:W-:Y:S02]  /*12c20*/  IABS R4, R5.reuse ;  /* 0x0000000500047213 */ /* 0x081fe40000000000 */
[----:B------:R-:W-:Y:S02]  /*12c30*/  IADD3 R6, R5, -0x1, R0 ;  /* 0xffffffff05067810 */ /* 0x000fe40007ffe000 */
[----:B------:R-:W0:Y:S02]  /*12c40*/  I2F.RP R7, R4 ;  /* 0x0000000400077306 */ /* 0x000e240000209400 */
[----:B------:R-:W-:-:S04]  /*12c50*/  LOP3.LUT R8, R6, R5, RZ, 0x3c, !PT ;  /* 0x0000000506087212 */ /* 0x000fc800078e3cff */
[----:B------:R-:W-:Y:S02]  /*12c60*/  ISETP.GE.AND P2, PT, R8, RZ, PT ;  /* 0x000000ff0800720c */ /* 0x000fe40003f46270 */
        /* <DEDUP_REMOVED lines=19> */
.L_x_2848:
        /* <DEDUP_REMOVED lines=24> */
.L_x_2850:
        /* <DEDUP_REMOVED lines=20> */
.L_x_2853:
[----:B------:R-:W-:Y:S05]  /*13060*/  BSYNC B6 ;  /* 0x0000000000067941 */ /* 0x000fea0003800000 */
.L_x_2852:
        /* <DEDUP_REMOVED lines=22> */
.L_x_2855:
[----:B------:R-:W-:Y:S05]  /*131d0*/  BSYNC B6 ;  /* 0x0000000000067941 */ /* 0x000fea0003800000 */
.L_x_2854:
        /* <DEDUP_REMOVED lines=20> */
.L_x_2857:
[----:B------:R-:W-:Y:S05]  /*13320*/  BSYNC B6 ;  /* 0x0000000000067941 */ /* 0x000fea0003800000 */
.L_x_2856:
        /* <DEDUP_REMOVED lines=19> */
.L_x_2859:
[----:B------:R-:W-:Y:S05]  /*13460*/  BSYNC B6 ;  /* 0x0000000000067941 */ /* 0x000fea0003800000 */
.L_x_2858:
        /* <DEDUP_REMOVED lines=15> */
.L_x_2938:
[----:B------:R-:W0:Y:S01]  /*13560*/  S2R R0, SR_TID.X ;  /* 0x0000000000007919 */ /* 0x000e220000002100 */
[----:B------:R-:W-:Y:S01]  /*13570*/  UMOV UR4, 0xa0 ;  /* 0x000000a000047882 */ /* 0x000fe20000000000 */
[----:B------:R-:W1:Y:S01]  /*13580*/  @P2 LDC R5, c[0x0][0x434] ;  /* 0x00010d00ff052b82 */ /* 0x000e620000000800 */
[----:B------:R-:W-:Y:S01]  /*13590*/  UIMAD UR4, UR46, UR4, -0xa0 ;  /* 0xffffff602e0474a4 */ /* 0x000fe2000f8e0204 */
[----:B------:R-:W2:Y:S01]  /*135a0*/  S2R R10, SR_TID.X ;  /* 0x00000000000a7919 */ /* 0x000ea20000002100 */
[----:B-----5:R-:W-:-:S05]  /*135b0*/  SHF.R.S32.HI R36, RZ, 0x1f, R32 ;  /* 0x0000001fff247819 */ /* 0x020fca0000011420 */
[----:B------:R-:W3:Y:S01]  /*135c0*/  @P2 LDC R7, c[0x0][0x438] ;  /* 0x00010e00ff072b82 */ /* 0x000ee20000000800 */
[----:B0-----:R-:W-:Y:S01]  /*135d0*/  LOP3.LUT R0, R0, 0x7f, RZ, 0xc0, !PT ;  /* 0x0000007f00007812 */ /* 0x001fe200078ec0ff */
[----:B--2---:R-:W-:-:S03]  /*135e0*/  IMAD.SHL.U32 R11, R10, 0x10, RZ ;  /* 0x000000100a0b7824 */ /* 0x004fc600078e00ff */
[----:B------:R-:W-:Y:S01]  /*135f0*/  SHF.R.U32.HI R12, RZ, 0x3, R0 ;  /* 0x00000003ff0c7819 */ /* 0x000fe20000011600 */
[----:B------:R-:W-:-:S03]  /*13600*/  IMAD.SHL.U32 R10, R10, 0x10, RZ ;  /* 0x000000100a0a7824 */ /* 0x000fc600078e00ff */
[C---:B------:R-:W-:Y:S02]  /*13610*/  LOP3.LUT R11, R12.reuse, 0x70, R11, 0xf8, !PT ;  /* 0x000000700c0b7812 */ /* 0x040fe400078ef80b */
[----:B------:R-:W-:Y:S02]  /*13620*/  LOP3.LUT R10, R12, 0x70, R10, 0xf8, !PT ;  /* 0x000000700c0a7812 */ /* 0x000fe400078ef80a */
[----:B------:R-:W-:-:S05]  /*13630*/  LOP3.LUT R11, R11, 0x80, RZ, 0xfc, !PT ;  /* 0x000000800b0b7812 */ /* 0x000fca00078efcff */
[----:B------:R-:W-:-:S05]  /*13640*/  VIADD R0, R11, UR4 ;  /* 0x000000040b007c36 */ /* 0x000fca0008000000 */
[C---:B------:R-:W-:Y:S01]  /*13650*/  ISETP.GE.AND P0, PT, R0.reuse, R18, PT ;  /* 0x000000120000720c */ /* 0x040fe20003f06270 */
[----:B------:R-:W-:-:S03]  /*13660*/  IMAD.IADD R0, R0, 0x1, R35 ;  /* 0x0000000100007824 */ /* 0x000fc600078e0223 */
[----:B------:R-:W-:Y:S01]  /*13670*/  ISETP.GT.U32.OR P0, PT, R11, 0x9f, P0 ;  /* 0x0000009f0b00780c */ /* 0x000fe20000704470 */
[----:B-1----:R-:W-:-:S04]  /*13680*/  @P2 IMAD.HI.U32 R4, R0, R5, RZ ;  /* 0x0000000500042227 */ /* 0x002fc800078e00ff */
[----:B------:R-:W-:Y:S01]  /*13690*/  IMAD.MOV.U32 R8, RZ, RZ, R0 ;  /* 0x000000ffff087224 */ /* 0x000fe200078e0000 */
[----:B---3--:R-:W-:-:S07]  /*136a0*/  @P2 SHF.R.U32.HI R8, RZ, R7, R4 ;  /* 0x00000007ff082219 */ /* 0x008fce0000011604 */
[----:B------:R-:W0:Y:S01]  /*136b0*/  @!P0 LDC.64 R2, c[0x0][0x428] ;  /* 0x00010a00ff028b82 */ /* 0x000e220000000a00 */
[--C-:B------:R-:W-:Y:S01]  /*136c0*/  @!P0 SHF.R.S32.HI R7, RZ, 0x1f, R8.reuse ;  /* 0x0000001fff078819 */ /* 0x100fe20000011408 */
[----:B------:R-:W-:-:S06]  /*136d0*/  @!P0 IMAD.MOV.U32 R6, RZ, RZ, R8 ;  /* 0x000000ffff068224 */ /* 0x000fcc00078e0008 */
[----:B------:R-:W1:Y:S01]  /*136e0*/  @!P0 LDC.64 R4, c[0x0][0x418] ;  /* 0x00010600ff048b82 */ /* 0x000e620000000a00 */
[----:B0-----:R-:W-:-:S04]  /*136f0*/  @!P0 IMAD R9, R36, R2, RZ ;  /* 0x0000000224098224 */ /* 0x001fc800078e02ff */
[C---:B------:R-:W-:Y:S02]  /*13700*/  @!P0 IMAD R9, R32.reuse, R3, R9 ;  /* 0x0000000320098224 */ /* 0x040fe400078e0209 */
[----:B------:R-:W-:-:S04]  /*13710*/  @!P0 IMAD.WIDE.U32 R2, R32, R2, R6 ;  /* 0x0000000220028225 */ /* 0x000fc800078e0006 */
[----:B------:R-:W-:Y:S01]  /*13720*/  @!P0 IMAD.IADD R9, R9, 0x1, R3 ;  /* 0x0000000109098824 */ /* 0x000fe200078e0203 */
[----:B-1----:R-:W-:Y:S01]  /*13730*/  @!P0 LEA R6, P1, R2, R4, 0x2 ;  /* 0x0000000402068211 */ /* 0x002fe200078210ff */
[----:B------:R-:W-:-:S03]  /*13740*/  VIADD R4, R10, UR4 ;  /* 0x000000040a047c36 */ /* 0x000fc60008000000 */
[----:B------:R-:W-:Y:S01]  /*13750*/  @!P0 LEA.HI.X R7, R2, R5, R9, 0x2, P1 ;  /* 0x0000000502078211 */ /* 0x000fe200008f1409 */
[----:B------:R-:W-:Y:S01]  /*13760*/  IMAD.MOV.U32 R5, RZ, RZ, RZ ;  /* 0x000000ffff057224 */ /* 0x000fe200078e00ff */
[----:B------:R-:W0:Y:S05]  /*13770*/  @P2 LDC R9, c[0x0][0x434] ;  /* 0x00010d00ff092b82 */ /* 0x000e2a0000000800 */
[----:B------:R1:W5:Y:S01]  /*13780*/  @!P0 LDG.E R5, desc[UR54][R6.64] ;  /* 0x0000003606058981 */ /* 0x000362000c1e1900 */
[C---:B------:R-:W-:Y:S01]  /*13790*/  ISETP.GE.AND P0, PT, R4.reuse, R18, PT ;  /* 0x000000120400720c */ /* 0x040fe20003f06270 */
[----:B------:R-:W-:-:S04]  /*137a0*/  IMAD.IADD R4, R4, 0x1, R35 ;  /* 0x0000000104047824 */ /* 0x000fc800078e0223 */
[----:B------:R-:W-:Y:S01]  /*137b0*/  IMAD.MOV.U32 R10, RZ, RZ, R4 ;  /* 0x000000ffff0a7224 */ /* 0x000fe200078e0004 */
[----:B-1----:R-:W1:Y:S08]  /*137c0*/  @P2 LDC R6, c[0x0][0x438] ;  /* 0x00010e00ff062b82 */ /* 0x002e700000000800 */
[----:B------:R-:W2:Y:S01]  /*137d0*/  @!P0 LDC.64 R2, c[0x0][0x428] ;  /* 0x00010a00ff028b82 */ /* 0x000ea20000000a00 */
[----:B0-----:R-:W-:-:S04]  /*137e0*/  @P2 IMAD.HI.U32 R7, R4, R9, RZ ;  /* 0x0000000904072227 */ /* 0x001fc800078e00ff */
[----:B------:R-:W-:Y:S01]  /*137f0*/  IMAD.MOV R9, RZ, RZ, -R8 ;  /* 0x000000ffff097224 */ /* 0x000fe200078e0a08 */
[----:B-1----:R-:W-:-:S03]  /*13800*/  @P2 SHF.R.U32.HI R10, RZ, R6, R7 ;  /* 0x00000006ff0a2219 */ /* 0x002fc60000011607 */
[----:B------:R-:W-:Y:S02]  /*13810*/  IMAD R6, R19, R9, R0 ;  /* 0x0000000913067224 */ /* 0x000fe400078e0200 */
[----:B------:R-:W-:Y:S01]  /*13820*/  IMAD.MOV.U32 R7, RZ, RZ, RZ ;  /* 0x000000ffff077224 */ /* 0x000fe200078e00ff */
[--C-:B------:R-:W-:Y:S01]  /*13830*/  @!P0 SHF.R.S32.HI R9, RZ, 0x1f, R10.reuse ;  /* 0x0000001fff098819 */ /* 0x100fe2000001140a */
[----:B------:R-:W-:Y:S02]  /*13840*/  @!P0 IMAD.MOV.U32 R8, RZ, RZ, R10 ;  /* 0x000000ffff088224 */ /* 0x000fe400078e000a */
[-C--:B--2---:R-:W-:Y:S02]  /*13850*/  @!P0 IMAD R0, R36, R2.reuse, RZ ;  /* 0x0000000224008224 */ /* 0x084fe400078e02ff */
[----:B------:R-:W-:-:S04]  /*13860*/  @!P0 IMAD.WIDE.U32 R8, R32, R2, R8 ;  /* 0x0000000220088225 */ /* 0x000fc800078e0008 */
[----:B------:R-:W-:Y:S02]  /*13870*/  @!P0 IMAD R0, R32, R3, R0 ;  /* 0x0000000320008224 */ /* 0x000fe400078e0200 */
[----:B------:R-:W0:Y:S02]  /*13880*/  @!P0 LDC.64 R2, c[0x0][0x418] ;  /* 0x00010600ff028b82 */ /* 0x000e240000000a00 */
[----:B------:R-:W-:Y:S01]  /*13890*/  @!P0 IMAD.IADD R0, R9, 0x1, R0 ;  /* 0x0000000109008824 */ /* 0x000fe200078e0200 */
[----:B------:R-:W-:Y:S02]  /*138a0*/  LOP3.LUT R24, R24, 0xfffffffd, RZ, 0xc0, !PT ;  /* 0xfffffffd18187812 */ /* 0x000fe400078ec0ff */
[----:B0-----:R-:W-:-:S04]  /*138b0*/  @!P0 LEA R2, P1, R8, R2, 0x2 ;  /* 0x0000000208028211 */ /* 0x001fc800078210ff */
[----:B------:R-:W-:Y:S01]  /*138c0*/  @!P0 LEA.HI.X R3, R8, R3, R0, 0x2, P1 ;  /* 0x0000000308038211 */ /* 0x000fe200008f1400 */
[----:B------:R-:W-:-:S04]  /*138d0*/  IMAD.U32 R0, RZ, RZ, UR42 ;  /* 0x0000002aff007e24 */ /* 0x000fc8000f8e00ff */
[----:B------:R0:W5:Y:S01]  /*138e0*/  @!P0 LDG.E R7, desc[UR54][R2.64] ;  /* 0x0000003602078981 */ /* 0x000162000c1e1900 */
[----:B------:R-:W-:Y:S01]  /*138f0*/  ISETP.GT.U32.AND P0, PT, R11, 0x9f, PT ;  /* 0x0000009f0b00780c */ /* 0x000fe20003f04070 */
[----:B------:R-:W-:Y:S01]  /*13900*/  IMAD.MOV R9, RZ, RZ, -R10 ;  /* 0x000000ffff097224 */ /* 0x000fe200078e0a0a */
[----:B------:R-:W-:Y:S02]  /*13910*/  ISETP.NE.AND P2, PT, R0, 0x3, PT ;  /* 0x000000030000780c */ /* 0x000fe40003f45270 */
[----:B------:R-:W-:Y:S01]  /*13920*/  LOP3.LUT R17, R17, 0xffff, RZ, 0xc0, !PT ;  /* 0x0000ffff11117812 */ /* 0x000fe200078ec0ff */
[----:B------:R-:W-:Y:S02]  /*13930*/  IMAD R8, R19, R9, R4 ;  /* 0x0000000913087224 */ /* 0x000fe400078e0204 */
[----:B------:R-:W-:-:S04]  /*13940*/  IMAD.U32 R4, RZ, RZ, UR46 ;  /* 0x0000002eff047e24 */ /* 0x000fc8000f8e00ff */
[----:B------:R-:W-:Y:S02]  /*13950*/  VIADD R4, R4, 0xffffffff ;  /* 0xffffffff04047836 */ /* 0x000fe40000000000 */
[----:B------:R-:W-:-:S04]  /*13960*/  @P0 LOP3.LUT R24, R24, 0x2, RZ, 0xfc, !PT ;  /* 0x0000000218180812 */ /* 0x000fc800078efcff */
[----:B------:R-:W-:-:S04]  /*13970*/  LOP3.LUT R24, R24, 0xfffffffb, RZ, 0xc0, !PT ;  /* 0xfffffffb18187812 */ /* 0x000fc800078ec0ff */
[----:B------:R-:W-:Y:S01]  /*13980*/  @P2 LOP3.LUT R24, R24, 0x4, RZ, 0xfc, !PT ;  /* 0x0000000418182812 */ /* 0x000fe200078efcff */
[----:B0-----:R-:W-:Y:S06]  /*13990*/  @!P2 BRA `(.L_x_2861) ;  /* 0x000000000004a947 */ /* 0x001fec0003800000 */
[----:B------:R-:W-:Y:S01]  /*139a0*/  BPT.TRAP 0x1 ;  /* 0x000000040000795c */ /* 0x000fe20000300000 */
.L_x_2861:
[----:B------:R-:W-:Y:S01]  /*139b0*/  IMAD R0, R30, 0x8, R16 ;  /* 0x000000081e007824 */ /* 0x000fe200078e0210 */
[----:B------:R-:W-:Y:S01]  /*139c0*/  SHF.L.U32 R26, R34, 0x1f, RZ ;  /* 0x0000001f221a7819 */ /* 0x000fe200000006ff */
[----:B------:R-:W-:Y:S01]  /*139d0*/  BSSY B0, `(.L_x_2862) ;  /* 0x0000004000007945 */ /* 0x000fe20003800000 */
[----:B------:R-:W-:Y:S02]  /*139e0*/  SHF.R.S32.HI R21, RZ, 0x1f, R8 ;  /* 0x0000001fff157819 */ /* 0x000fe40000011408 */
[----:B------:R-:W0:Y:S02]  /*139f0*/  SYNCS.PHASECHK.TRANS64.TRYWAIT P0, [R0+URZ+0x22880], R26 ;  /* 0x0228801a000075a7 */ /* 0x000e24000800017f */
[----:B0-----:R-:W-:Y:S05]  /*13a00*/  @!P0 BRA `(.L_x_2863) ;  /* 0x0000005400548947 */ /* 0x001fea0003800000 */
.L_x_2939:
[----:B------:R-:W-:Y:S05]  /*13a10*/  BSYNC B0 ;  /* 0x0000000000007941 */ /* 0x000fea0003800000 */
.L_x_2862:
[----:B------:R-:W2:Y:S01]  /*13a20*/  LDL R12, [R1+0x10] ;  /* 0x00001000010c7983 */ /* 0x000ea20000100800 */
[----:B------:R-:W1:Y:S01]  /*13a30*/  LDC R13, c[0x0][0x2f4] ;  /* 0x0000bd00ff0d7b82 */ /* 0x000e620000000800 */
[----:B------:R-:W-:Y:S01]  /*13a40*/  ULDC.64 UR4, c[0x0][0x328] ;  /* 0x0000ca0000047ab9 */ /* 0x000fe20000000a00 */
[----:B-----5:R-:W-:Y:S01]  /*13a50*/  SHF.R.S32.HI R25, RZ, 0x1f, R7 ;  /* 0x0000001fff197819 */ /* 0x020fe20000011407 */
[----:B------:R-:W-:Y:S01]  /*13a60*/  IMAD R9, R21, UR4, RZ ;  /* 0x0000000415097c24 */ /* 0x000fe2000f8e02ff */
[----:B------:R-:W-:Y:S01]  /*13a70*/  ULDC.64 UR6, c[0x0][0x338] ;  /* 0x0000ce0000067ab9 */ /* 0x000fe20000000a00 */
[C---:B------:R-:W-:Y:S01]  /*13a80*/  IMAD.WIDE.U32 R2, R8.reuse, UR4, RZ ;  /* 0x0000000408027c25 */ /* 0x040fe2000f8e00ff */
[----:B------:R-:W-:Y:S02]  /*13a90*/  SHF.R.S32.HI R23, RZ, 0x1f, R6 ;  /* 0x0000001fff177819 */ /* 0x000fe40000011406 */
[----:B------:R-:W-:Y:S01]  /*13aa0*/  SHF.R.S32.HI R27, RZ, 0x1f, R5 ;  /* 0x0000001fff1b7819 */ /* 0x000fe20000011405 */
[----:B------:R-:W-:Y:S01]  /*13ab0*/  IMAD R9, R8, UR5, R9 ;  /* 0x0000000508097c24 */ /* 0x000fe2000f8e0209 */
[----:B------:R-:W-:Y:S01]  /*13ac0*/  LOP3.LUT R24, R24, 0xfffffffe, RZ, 0xc0, !PT ;  /* 0xfffffffe18187812 */ /* 0x000fe200078ec0ff */
[----:B------:R-:W-:-:S02]  /*13ad0*/  IMAD R10, R25, UR6, RZ ;  /* 0x00000006190a7c24 */ /* 0x000fc4000f8e02ff */
[----:B------:R-:W-:Y:S02]  /*13ae0*/  IMAD.IADD R3, R3, 0x1, R9 ;  /* 0x0000000103037824 */ /* 0x000fe400078e0209 */
[C---:B------:R-:W-:Y:S02]  /*13af0*/  IMAD R10, R7.reuse, UR7, R10 ;  /* 0x00000007070a7c24 */ /* 0x040fe4000f8e020a */
[----:B------:R-:W-:-:S04]  /*13b00*/  IMAD.WIDE.U32 R2, R7, UR6, R2 ;  /* 0x0000000607027c25 */ /* 0x000fc8000f8e0002 */
[----:B------:R-:W-:Y:S02]  /*13b10*/  IMAD R18, R4, -0xa0, R18 ;  /* 0xffffff6004127824 */ /* 0x000fe400078e0212 */
[----:B------:R-:W-:Y:S01]  /*13b20*/  IMAD R4, R23, UR4, RZ ;  /* 0x0000000417047c24 */ /* 0x000fe2000f8e02ff */
[-C--:B-1----:R-:W-:Y:S01]  /*13b30*/  ISETP.GE.AND P1, PT, R29, R13.reuse, PT ;  /* 0x0000000d1d00720c */ /* 0x082fe20003f26270 */
        /* <DEDUP_REMOVED lines=21> */
[----:B------:R-:W-:Y:S02]  /*13c90*/  IADD3 R9, P1, R2, UR6, RZ ;  /* 0x0000000602097c10 */ /* 0x000fe4000ff3e0ff */
[----:B-1----:R-:W-:-:S02]  /*13ca0*/  LOP3.LUT R13, R13, 0x7f, RZ, 0xc0, !PT ;  /* 0x0000007f0d0d7812 */ /* 0x002fc400078ec0ff */
[----:B------:R-:W-:Y:S02]  /*13cb0*/  IADD3.X R19, R19, UR7, R3, P1, !PT ;  /* 0x0000000713137c10 */ /* 0x000fe40008ffe403 */
[----:B------:R-:W-:-:S05]  /*13cc0*/  SHF.R.U32.HI R13, RZ, 0x3, R13 ;  /* 0x00000003ff0d7819 */ /* 0x000fca000001160d */
[----:B------:R-:W-:-:S05]  /*13cd0*/  IMAD.IADD R18, R18, 0x1, -R13 ;  /* 0x0000000112127824 */ /* 0x000fca00078e0a0d */
[----:B------:R-:W-:-:S13]  /*13ce0*/  ISETP.GE.AND P1, PT, R18, 0x1, PT ;  /* 0x000000011200780c */ /* 0x000fda0003f26270 */
[----:B------:R-:W-:Y:S01]  /*13cf0*/  @P1 LOP3.LUT R24, R24, 0x80, RZ, 0xfc, !PT ;  /* 0x0000008018181812 */ /* 0x000fe200078efcff */
[----:B--2---:R-:W-:Y:S01]  /*13d00*/  IMAD R4, R30, 0x5000, R12 ;  /* 0x000050001e047824 */ /* 0x004fe200078e020c */
        /* <DEDUP_REMOVED lines=78> */
.L_x_2961:
        /* <DEDUP_REMOVED lines=9> */
.L_x_2865:
        /* <DEDUP_REMOVED lines=11> */
.L_x_2866:
[----:B------:R1:W-:Y:S01]  /*14330*/  SYNCS.ARRIVE.TRANS64.A1T0 RZ, [R0+URZ+0x22870], RZ ;  /* 0x022870ff00ff79a7 */ /* 0x0003e2000810003f */
[----:B------:R-:W-:Y:S05]  /*14340*/  @!P6 BRA `(.L_x_2867) ;  /* 0x000000000004e947 */ /* 0x000fea0003800000 */
[----:B------:R-:W-:Y:S01]  /*14350*/  BPT.TRAP 0x1 ;  /* 0x000000040000795c */ /* 0x000fe20000300000 */
.L_x_2867:
[----:B------:R-:W2:Y:S01]  /*14360*/  SYNCS.PHASECHK.TRANS64.TRYWAIT P0, [R0+URZ+0x22840], R26 ;  /* 0x0228401a000075a7 */ /* 0x000ea2000800017f */
[----:B------:R-:W-:Y:S04]  /*14370*/  BSSY B0, `(.L_x_2868) ;  /* 0x0000002000007945 */ /* 0x000fe80003800000 */
[----:B--2---:R-:W-:Y:S05]  /*14380*/  @!P0 BRA `(.L_x_2869) ;  /* 0x00000058002c8947 */ /* 0x004fea0003800000 */
.L_x_2962:
[----:B------:R-:W-:Y:S05]  /*14390*/  BSYNC B0 ;  /* 0x0000000000007941 */ /* 0x000fea0003800000 */
.L_x_2868:
[----:B------:R-:W-:Y:S01]  /*143a0*/  ULDC.64 UR4, c[0x0][0x300] ;  /* 0x0000c00000047ab9 */ /* 0x000fe20000000a00 */
[----:B------:R-:W-:Y:S01]  /*143b0*/  ULDC.64 UR6, c[0x0][0x310] ;  /* 0x0000c40000067ab9 */ /* 0x000fe20000000a00 */
[----:B------:R-:W-:Y:S01]  /*143c0*/  IMAD R9, R21, UR4, RZ ;  /* 0x0000000415097c24 */ /* 0x000fe2000f8e02ff */
[----:B------:R-:W-:Y:S01]  /*143d0*/  ULDC.64 UR8, c[0x0][0x2e8] ;  /* 0x0000ba0000087ab9 */ /* 0x000fe20000000a00 */
[C---:B------:R-:W-:Y:S01]  /*143e0*/  IMAD.WIDE.U32 R2, R8.reuse, UR4, RZ ;  /* 0x0000000408027c25 */ /* 0x040fe2000f8e00ff */
[----:B------:R-:W3:Y:S03]  /*143f0*/  LDC R12, c[0x0][0x2f4] ;  /* 0x0000bd00ff0c7b82 */ /* 0x000ee60000000800 */
[----:B------:R-:W-:Y:S02]  /*14400*/  IMAD R9, R8, UR5, R9 ;  /* 0x0000000508097c24 */ /* 0x000fe4000f8e0209 */
[----:B------:R-:W-:-:S02]  /*14410*/  IMAD R25, R25, UR6, RZ ;  /* 0x0000000619197c24 */ /* 0x000fc4000f8e02ff */
[----:B------:R-:W-:Y:S02]  /*14420*/  IMAD.IADD R3, R3, 0x1, R9 ;  /* 0x0000000103037824 */ /* 0x000fe400078e0209 */
[C---:B------:R-:W-:Y:S02]  /*14430*/  IMAD R25, R7.reuse, UR7, R25 ;  /* 0x0000000707197c24 */ /* 0x040fe4000f8e0219 */
[----:B------:R-:W-:-:S04]  /*14440*/  IMAD.WIDE.U32 R2, R7, UR6, R2 ;  /* 0x0000000607027c25 */ /* 0x000fc8000f8e0002 */
[----:B------:R-:W-:Y:S02]  /*14450*/  IMAD R23, R23, UR4, RZ ;  /* 0x0000000417177c24 */ /* 0x000fe4000f8e02ff */
[----:B------:R-:W-:Y:S02]  /*14460*/  IMAD.IADD R3, R3, 0x1, R25 ;  /* 0x0000000103037824 */ /* 0x000fe400078e0219 */
[C---:B------:R-:W-:Y:S02]  /*14470*/  IMAD R23, R6.reuse, UR5, R23 ;  /* 0x0000000506177c24 */ /* 0x040fe4000f8e0217 */
[----:B------:R-:W-:Y:S01]  /*14480*/  IMAD.WIDE.U32 R6, R6, UR4, RZ ;  /* 0x0000000406067c25 */ /* 0x000fe2000f8e00ff */
[----:B------:R-:W-:Y:S01]  /*14490*/  ULDC.64 UR4, c[0x0][0x308] ;  /* 0x0000c20000047ab9 */ /* 0x000fe20000000a00 */
[----:B---3--:R-:W-:Y:S02]  /*144a0*/  ISETP.GE.AND P2, PT, R29, R12, PT ;  /* 0x0000000c1d00720c */ /* 0x008fe40003f46270 */
[----:B------:R-:W-:-:S04]  /*144b0*/  IMAD.WIDE.U32 R2, R17, UR4, R2 ;  /* 0x0000000411027c25 */ /* 0x000fc8000f8e0002 */
[----:B------:R-:W-:Y:S01]  /*144c0*/  IMAD.MOV.U32 R10, RZ, RZ, R6 ;  /* 0x000000ffff0a7224 */ /* 0x000fe200078e0006 */
[----:B------:R-:W-:Y:S01]  /*144d0*/  IADD3 R8, P0, R2, UR8, RZ ;  /* 0x0000000802087c10 */ /* 0x000fe2000ff1e0ff */
[----:B------:R-:W-:Y:S02]  /*144e0*/  IMAD R6, R17, UR5, RZ ;  /* 0x0000000511067c24 */ /* 0x000fe4000f8e02ff */
[----:B------:R-:W-:Y:S02]  /*144f0*/  IMAD.IADD R11, R7, 0x1, R23 ;  /* 0x00000001070b7824 */ /* 0x000fe400078e0217 */
[----:B------:R-:W-:Y:S01]  /*14500*/  IMAD R27, R27, UR6, RZ ;  /* 0x000000061b1b7c24 */ /* 0x000fe2000f8e02ff */
[----:B------:R-:W-:Y:S01]  /*14510*/  IADD3.X R7, R3, UR9, R6, P0, !PT ;  /* 0x0000000903077c10 */ /* 0x000fe200087fe406 */
[----:B------:R-:W-:-:S04]  /*14520*/  IMAD.WIDE.U32 R2, R5, UR6, R10 ;  /* 0x0000000605027c25 */ /* 0x000fc8000f8e000a */
[----:B------:R-:W-:-:S04]  /*14530*/  IMAD R27, R5, UR7, R27 ;  /* 0x00000007051b7c24 */ /* 0x000fc8000f8e021b */
[----:B------:R-:W-:Y:S02]  /*14540*/  IMAD.IADD R3, R3, 0x1, R27 ;  /* 0x0000000103037824 */ /* 0x000fe400078e021b */
[----:B------:R-:W-:Y:S01]  /*14550*/  IMAD.WIDE.U32 R2, R17, UR4, R2 ;  /* 0x0000000411027c25 */ /* 0x000fe2000f8e0002 */
[----:B------:R-:W-:Y:S02]  /*14560*/  UMOV UR4, 0xffffffff ;  /* 0xffffffff00047882 */ /* 0x000fe40000000000 */
[----:B------:R-:W-:-:S04]  /*14570*/  IADD3 R5, P0, R2, UR8, RZ ;  /* 0x0000000802057c10 */ /* 0x000fc8000ff1e0ff */
[----:B------:R-:W-:Y:S01]  /*14580*/  IADD3.X R6, R6, UR9, R3, P0, !PT ;  /* 0x0000000906067c10 */ /* 0x000fe200087fe403 */
[----:B------:R-:W-:Y:S08]  /*14590*/  BRA.DIV UR4, `(.L_x_2870) ;  /* 0x0000005604bc7947 */ /* 0x000ff0000b800000 */
[----:B------:R-:W3:Y:S01]  /*145a0*/  SHFL.IDX PT, R3, R8, RZ, 0x181f ;  /* 0x00181fff08037589 */ /* 0x000ee200000e0000 */
[C---:B------:R-:W-:Y:S02]  /*145b0*/  LOP3.LUT P6, RZ, R24.reuse, 0x80, RZ, 0xc0, !PT ;  /* 0x0000008018ff7812 */ /* 0x040fe400078cc0ff */
[----:B------:R-:W-:Y:S01]  /*145c0*/  LOP3.LUT R24, R24, 0xffffefff, RZ, 0xc0, !PT ;  /* 0xffffefff18187812 */ /* 0x000fe200078ec0ff */
[----:B------:R-:W4:Y:S03]  /*145d0*/  SHFL.IDX PT, R2, R7, RZ, 0x181f ;  /* 0x00181fff07027589 */ /* 0x000f2600000e0000 */
[----:B------:R-:W-:Y:S01]  /*145e0*/  @P1 LOP3.LUT R24, R24, 0x1000, RZ, 0xfc, !PT ;  /* 0x0000100018181812 */ /* 0x000fe200078efcff */
[----:B------:R-:W-:Y:S03]  /*145f0*/  SHFL.IDX PT, R14, R8, 0x7, 0x181f ;  /* 0x00f81f00080e7f89 */ /* 0x000fe600000e0000 */
[----:B------:R-:W-:-:S03]  /*14600*/  LOP3.LUT P1, RZ, R24, 0x10, RZ, 0xc0, !PT ;  /* 0x0000001018ff7812 */ /* 0x000fc6000782c0ff */
[----:B---3--:R-:W-:-:S05]  /*14610*/  @P6 IADD3 R3, P0, R29, R3, RZ ;  /* 0x000000031d036210 */ /* 0x008fca0007f1e0ff */
[----:B----4-:R-:W-:-:S05]  /*14620*/  @P6 IMAD.X R2, RZ, RZ, R2, P0 ;  /* 0x000000ffff026224 */ /* 0x010fca00000e0602 */
[----:B------:R-:W-:-:S04]  /*14630*/  @P6 LOP3.LUT R3, R3, R2, RZ, 0x3c, !PT ;  /* 0x0000000203036212 */ /* 0x000fc800078e3cff */
[----:B------:R-:W-:-:S04]  /*14640*/  @P6 LOP3.LUT R2, R3, R2, RZ, 0x3c, !PT ;  /* 0x0000000203026212 */ /* 0x000fc800078e3cff */
[----:B------:R-:W-:-:S05]  /*14650*/  @P6 LOP3.LUT R3, R3, R2, RZ, 0x3c, !PT ;  /* 0x0000000203036212 */ /* 0x000fca00078e3cff */
[----:B------:R3:W-:Y:S01]  /*14660*/  @P6 LDGSTS.E.BYPASS.LTC128B.128 [R4+0x18400], desc[UR54][R2.64], !P2 ;  /* 0x1840000002046fae */ /* 0x0007e2000d101d76 */
[----:B------:R-:W-:-:S03]  /*14670*/  LOP3.LUT P6, RZ, R24, 0x100, RZ, 0xc0, !PT ;  /* 0x0000010018ff7812 */ /* 0x000fc600078cc0ff */
[----:B---3--:R-:W3:Y:S04]  /*14680*/  SHFL.IDX PT, R3, R8, 0x1, 0x181f ;  /* 0x00381f0008037f89 */ /* 0x008ee800000e0000 */
[----:B------:R-:W4:Y:S01]  /*14690*/  SHFL.IDX PT, R2, R7, 0x1, 0x181f ;  /* 0x00381f0007027f89 */ /* 0x000f2200000e0000 */
        /* <DEDUP_REMOVED lines=26> */
[----:B------:R-:W4:Y:S06]  /*14840*/  SHFL.IDX PT, R2, R7, 0x4, 0x181f ;  /* 0x00981f0007027f89 */ /* 0x000f2c00000e0000 */
[----:B---3--:R-:W-:-:S05]  /*14850*/  @P4 IADD3 R3, P0, R29, R3, RZ ;  /* 0x000000031d034210 */ /* 0x008fca0007f1e0ff */
[----:B----4-:R-:W-:-:S05]  /*14860*/  @P4 IMAD.X R2, RZ, RZ, R2, P0 ;  /* 0x000000ffff024224 */ /* 0x010fca00000e0602 */
[----:B------:R-:W-:-:S04]  /*14870*/  @P4 LOP3.LUT R3, R3, R2, RZ, 0x3c, !PT ;  /* 0x0000000203034212 */ /* 0x000fc800078e3cff */
[----:B------:R-:W-:-:S04]  /*14880*/  @P4 LOP3.LUT R2, R3, R2, RZ, 0x3c, !PT ;  /* 0x0000000203024212 */ /* 0x000fc800078e3cff */
[----:B------:R-:W-:-:S05]  /*14890*/  @P4 LOP3.LUT R3, R3, R2, RZ, 0x3c, !PT ;  /* 0x0000000203034212 */ /* 0x000fca00078e3cff */
[----:B------:R3:W-:Y:S04]  /*148a0*/  @P4 LDGSTS.E.BYPASS.LTC128B.128 [R4+0x1a400], desc[UR54][R2.64], !P2 ;  /* 0x1a40000002044fae */ /* 0x0007e8000d101d76 */
[----:B---3--:R-:W3:Y:S04]  /*148b0*/  SHFL.IDX PT, R3, R8, 0x5, 0x181f ;  /* 0x00b81f0008037f89 */ /* 0x008ee800000e0000 */
[----:B------:R-:W4:Y:S01]  /*148c0*/  SHFL.IDX PT, R2, R7, 0x5, 0x181f ;  /* 0x00b81f0007027f89 */ /* 0x000f2200000e0000 */
[----:B---3--:R-:W-:-:S05]  /*148d0*/  @P5 IADD3 R3, P0, R29, R3, RZ ;  /* 0x000000031d035210 */ /* 0x008fca0007f1e0ff */
[----:B----4-:R-:W-:-:S05]  /*148e0*/  @P5 IMAD.X R2, RZ, RZ, R2, P0 ;  /* 0x000000ffff025224 */ /* 0x010fca00000e0602 */
[----:B------:R-:W-:-:S04]  /*148f0*/  @P5 LOP3.LUT R3, R3, R2, RZ, 0x3c, !PT ;  /* 0x0000000203035212 */ /* 0x000fc800078e3cff */
[----:B------:R-:W-:-:S04]  /*14900*/  @P5 LOP3.LUT R2, R3, R2, RZ, 0x3c, !PT ;  /* 0x0000000203025212 */ /* 0x000fc800078e3cff */
[----:B------:R-:W-:-:S05]  /*14910*/  @P5 LOP3.LUT R3, R3, R2, RZ, 0x3c, !PT ;  /* 0x0000000203035212 */ /* 0x000fca00078e3cff */
[----:B------:R3:W-:Y:S04]  /*14920*/  @P5 LDGSTS.E.BYPASS.LTC128B.128 [R4+0x1ac00], desc[UR54][R2.64], !P2 ;  /* 0x1ac0000002045fae */ /* 0x0007e8000d101d76 */
[----:B---3--:R-:W3:Y:S04]  /*14930*/  SHFL.IDX PT, R3, R8, 0x6, 0x181f ;  /* 0x00d81f0008037f89 */ /* 0x008ee800000e0000 */
[----:B------:R-:W4:Y:S04]  /*14940*/  SHFL.IDX PT, R2, R7, 0x6, 0x181f ;  /* 0x00d81f0007027f89 */ /* 0x000f2800000e0000 */
[----:B------:R-:W5:Y:S01]  /*14950*/  SHFL.IDX PT, R7, R7, 0x7, 0x181f ;  /* 0x00f81f0007077f89 */ /* 0x000f6200000e0000 */
[----:B---3--:R-:W-:-:S05]  /*14960*/  @P6 IADD3 R3, P0, R29, R3, RZ ;  /* 0x000000031d036210 */ /* 0x008fca0007f1e0ff */
[----:B----4-:R-:W-:Y:S01]  /*14970*/  @P6 IMAD.X R2, RZ, RZ, R2, P0 ;  /* 0x000000ffff026224 */ /* 0x010fe200000e0602 */
[----:B------:R-:W-:-:S04]  /*14980*/  @P3 IADD3 R14, P0, R29, R14, RZ ;  /* 0x0000000e1d0e3210 */ /* 0x000fc80007f1e0ff */
[----:B------:R-:W-:Y:S01]  /*14990*/  @P6 LOP3.LUT R3, R3, R2, RZ, 0x3c, !PT ;  /* 0x0000000203036212 */ /* 0x000fe200078e3cff */
[----:B-----5:R-:W-:-:S03]  /*149a0*/  @P3 IMAD.X R9, RZ, RZ, R7, P0 ;  /* 0x000000ffff093224 */ /* 0x020fc600000e0607 */
[----:B------:R-:W-:-:S04]  /*149b0*/  @P6 LOP3.LUT R2, R3, R2, RZ, 0x3c, !PT ;  /* 0x0000000203026212 */ /* 0x000fc800078e3cff */
[----:B------:R-:W-:-:S05]  /*149c0*/  @P6 LOP3.LUT R3, R3, R2, RZ, 0x3c, !PT ;  /* 0x0000000203036212 */ /* 0x000fca00078e3cff */
[----:B------:R3:W-:Y:S02]  /*149d0*/  @P6 LDGSTS.E.BYPASS.LTC128B.128 [R4+0x1b400], desc[UR54][R2.64], !P2 ;  /* 0x1b40000002046fae */ /* 0x0007e4000d101d76 */
[----:B---3--:R-:W-:Y:S02]  /*149e0*/  @P3 IMAD.MOV.U32 R2, RZ, RZ, R14 ;  /* 0x000000ffff023224 */ /* 0x008fe400078e000e */
[----:B------:R-:W-:Y:S01]  /*149f0*/  @P3 IMAD.MOV.U32 R3, RZ, RZ, R9 ;  /* 0x000000ffff033224 */ /* 0x000fe200078e0009 */
[----:B------:R-:W3:Y:S04]  /*14a00*/  SHFL.IDX PT, R14, R5, RZ, 0x181f ;  /* 0x00181fff050e7589 */ /* 0x000ee800000e0000 */
[----:B------:R4:W-:Y:S04]  /*14a10*/  @P3 LDGSTS.E.BYPASS.LTC128B.128 [R4+0x1bc00], desc[UR54][R2.64], !P2 ;  /* 0x1bc0000002043fae */ /* 0x0009e8000d101d76 */
[----:B----4-:R-:W4:Y:S04]  /*14a20*/  SHFL.IDX PT, R2, R6, RZ, 0x181f ;  /* 0x00181fff06027589 */ /* 0x010f2800000e0000 */
[----:B------:R-:W0:Y:S01]  /*14a30*/  SHFL.IDX PT, R6, R6, 0x1, 0x181f ;  /* 0x00381f0006067f89 */ /* 0x000e2200000e0000 */
[----:B---3--:R-:W-:-:S05]  /*14a40*/  @P1 IADD3 R14, P0, R29, R14, RZ ;  /* 0x0000000e1d0e1210 */ /* 0x008fca0007f1e0ff */
[----:B----4-:R-:W-:Y:S02]  /*14a50*/  @P1 IMAD.X R9, RZ, RZ, R2, P0 ;  /* 0x000000ffff091224 */ /* 0x010fe400000e0602 */
[----:B------:R-:W-:Y:S02]  /*14a60*/  @P1 IMAD.MOV.U32 R2, RZ, RZ, R14 ;  /* 0x000000ffff021224 */ /* 0x000fe400078e000e */
[----:B------:R-:W-:Y:S01]  /*14a70*/  @P1 IMAD.MOV.U32 R3, RZ, RZ, R9 ;  /* 0x000000ffff031224 */ /* 0x000fe200078e0009 */
[----:B------:R3:W4:Y:S04]  /*14a80*/  SHFL.IDX PT, R14, R5, 0x1, 0x181f ;  /* 0x00381f00050e7f89 */ /* 0x00072800000e0000 */
[----:B0-----:R3:W-:Y:S02]  /*14a90*/  @P1 LDGSTS.E.BYPASS.LTC128B.128 [R4+0x1c400], desc[UR54][R2.64], !P2 ;  /* 0x1c40000002041fae */ /* 0x0017e4000d101d76 */
.L_x_2984:
        /* <DEDUP_REMOVED lines=9> */
.L_x_2871:
        /* <DEDUP_REMOVED lines=11> */
.L_x_2872:
[----:B------:R0:W-:Y:S02]  /*14be0*/  SYNCS.ARRIVE.TRANS64.A1T0 RZ, [R0+URZ+0x22830], RZ ;  /* 0x022830ff00ff79a7 */ /* 0x0001e4000810003f */
[----:B------:R-:W-:Y:S05]  /*14bf0*/  WARPSYNC.ALL ;  /* 0x0000000000007948 */ /* 0x000fea0003800000 */
[----:B012---:R-:W-:Y:S01]  /*14c00*/  VIADD R0, R16, 0x14400 ;  /* 0x0001440010007836 */ /* 0x007fe20000000000 */
[----:B------:R-:W-:Y:S01]  /*14c10*/  USHF.R.S32.HI UR4, URZ, 0x1f, UR38 ;  /* 0x0000001f3f047899 */ /* 0x000fe20008011426 */
[----:B------:R-:W-:Y:S01]  /*14c20*/  BAR.SYNC.DEFER_BLOCKING 0x8, 0x180 ;  /* 0x0206000000007b1d */ /* 0x000fe20000010000 */
[----:B------:R-:W-:Y:S02]  /*14c30*/  UISETP.NE.AND UP0, UPT, UR47, URZ, UPT ;  /* 0x0000003f2f00728c */ /* 0x000fe4000bf05270 */
[----:B------:R-:W-:-:S02]  /*14c40*/  LOP3.LUT P0, RZ, R0, 0x3ff, RZ, 0xc0, !PT ;  /* 0x000003ff00ff7812 */ /* 0x000fc4000780c0ff */
[----:B------:R-:W-:Y:S01]  /*14c50*/  USEL UR40, UR40, URZ, !UP0 ;  /* 0x0000003f28287287 */ /* 0x000fe2000c000000 */
[----:B------:R-:W-:Y:S01]  /*14c60*/  BSSY B6, `(.L_x_2873) ;  /* 0x0000018000067945 */ /* 0x000fe20003800000 */
[----:B------:R-:W-:Y:S02]  /*14c70*/  ULDC.64 UR6, c[0x0][0x298] ;  /* 0x0000a60000067ab9 */ /* 0x000fe40000000a00 */
[----:B------:R-:W-:Y:S02]  /*14c80*/  UIMAD UR4, UR4, UR6, URZ ;  /* 0x00000006040472a4 */ /* 0x000fe4000f8e023f */
[----:B------:R-:W-:Y:S02]  /*14c90*/  UIMAD.WIDE.U32 UR36, UR38, UR6, URZ ;  /* 0x00000006262472a5 */ /* 0x000fe4000f8e003f */
[----:B------:R-:W-:Y:S02]  /*14ca0*/  UIMAD UR4, UR38, UR7, UR4 ;  /* 0x00000007260472a4 */ /* 0x000fe4000f8e0204 */
[----:B------:R-:W-:-:S02]  /*14cb0*/  USEL UR38, UR41, URZ, !UP0 ;  /* 0x0000003f29267287 */ /* 0x000fc4000c000000 */
        /* <DEDUP_REMOVED lines=18> */
.L_x_2874:
[----:B------:R-:W-:Y:S05]  /*14de0*/  BSYNC B6 ;  /* 0x0000000000067941 */ /* 0x000fea0003800000 */
.L_x_2873:
[----:B------:R-:W0:Y:S01]  /*14df0*/  S2R R2, SR_TID.X ;  /* 0x0000000000027919 */ /* 0x000e220000002100 */
[----:B------:R-:W-:Y:S01]  /*14e00*/  ISETP.NE.AND P6, PT, R28, 0x1, PT ;  /* 0x000000011c00780c */ /* 0x000fe20003fc5270 */
[----:B------:R-:W1:Y:S01]  /*14e10*/  LDC R5, c[0x0][0x448] ;  /* 0x00011200ff057b82 */ /* 0x000e620000000800 */
[----:B------:R2:W5:Y:S01]  /*14e20*/  LDL R8, [R1+0x20] ;  /* 0x0000200001087983 */ /* 0x0005620000100800 */
[----:B------:R-:W-:Y:S01]  /*14e30*/  R2UR UR8, R17 ;  /* 0x00000000110872ca */ /* 0x000fe200000e0000 */
[----:B------:R-:W-:-:S09]  /*14e40*/  ULDC.64 UR6, c[0x0][0x2d8] ;  /* 0x0000b60000067ab9 */ /* 0x000fd20000000a00 */
[----:B------:R-:W3:Y:S08]  /*14e50*/  @P6 LDC R3, c[0x0][0x44c] ;  /* 0x00011300ff036b82 */ /* 0x000ef00000000800 */
[----:B------:R-:W4:Y:S01]  /*14e60*/  @P6 LDC R4, c[0x0][0x450] ;  /* 0x00011400ff046b82 */ /* 0x000f220000000800 */
[----:B0-----:R-:W-:-:S04]  /*14e70*/  LOP3.LUT R18, R2, 0x7f, RZ, 0xc0, !PT ;  /* 0x0000007f02127812 */ /* 0x001fc800078ec0ff */
[----:B------:R-:W-:Y:S02]  /*14e80*/  SHF.R.U32.HI R19, RZ, 0x3, R18 ;  /* 0x00000003ff137819 */ /* 0x000fe40000011612 */
[----:B------:R-:W2:Y:S01]  /*14e90*/  LDL R18, [R1+0x4] ;  /* 0x0000040001127983 */ /* 0x000ea20000100800 */
[----:B------:R-:W-:Y:S01]  /*14ea0*/  IMAD.SHL.U32 R2, R2, 0x10, RZ ;  /* 0x0000001002027824 */ /* 0x000fe200078e00ff */
[----:B------:R-:W-:-:S04]  /*14eb0*/  R2UR UR10, R17 ;  /* 0x00000000110a72ca */ /* 0x000fc800000e0000 */
[----:B------:R-:W-:Y:S01]  /*14ec0*/  LOP3.LUT R2, R19, 0x70, R2, 0xf8, !PT ;  /* 0x0000007013027812 */ /* 0x000fe200078ef802 */
[----:B------:R-:W-:Y:S01]  /*14ed0*/  UMOV UR4, UR36 ;  /* 0x0000002400047c82 */ /* 0x000fe20008000000 */
[----:B------:R-:W-:Y:S02]  /*14ee0*/  UMOV UR5, UR41 ;  /* 0x0000002900057c82 */ /* 0x000fe40008000000 */
[----:B------:R-:W-:-:S03]  /*14ef0*/  UIMAD.WIDE.U32 UR4, UR8, UR6, UR4 ;  /* 0x00000006080472a5 */ /* 0x000fc6000f8e0004 */
[----:B------:R-:W-:Y:S02]  /*14f00*/  ULDC.64 UR8, c[0x0][0x2e0] ;  /* 0x0000b80000087ab9 */ /* 0x000fe40000000a00 */
[----:B------:R-:W-:Y:S02]  /*14f10*/  UIMAD UR6, UR40, UR8, URZ ;  /* 0x00000008280672a4 */ /* 0x000fe4000f8e023f */
[----:B------:R-:W-:Y:S01]  /*14f20*/  UIMAD UR5, UR10, UR7, UR5 ;  /* 0x000000070a0572a4 */ /* 0x000fe2000f8e0205 */
[----:B------:R-:W0:Y:S01]  /*14f30*/  S2R R19, SR_TID.X ;  /* 0x0000000000137919 */ /* 0x000e220000002100 */
[----:B------:R-:W-:Y:S02]  /*14f40*/  UIMAD UR6, UR38, UR9, UR6 ;  /* 0x00000009260672a4 */ /* 0x000fe4000f8e0206 */
[----:B------:R-:W-:-:S03]  /*14f50*/  UIMAD.WIDE.U32 UR4, UR38, UR8, UR4 ;  /* 0x00000008260472a5 */ /* 0x000fc6000f8e0004 */
[----:B------:R-:W-:Y:S01]  /*14f60*/  ULDC.64 UR8, c[0x0][0x2d0] ;  /* 0x0000b40000087ab9 */ /* 0x000fe20000000a00 */
[----:B------:R-:W-:Y:S01]  /*14f70*/  UIADD3 UR5, UR5, UR6, URZ ;  /* 0x0000000605057290 */ /* 0x000fe2000fffe03f */
[----:B------:R-:W-:Y:S01]  /*14f80*/  IMAD.U32 R11, RZ, RZ, UR8 ;  /* 0x00000008ff0b7e24 */ /* 0x000fe2000f8e00ff */
[----:B0-----:R-:W-:-:S04]  /*14f90*/  LOP3.LUT R19, R19, 0x7f, RZ, 0xc0, !PT ;  /* 0x0000007f13137812 */ /* 0x001fc800078ec0ff */
[----:B------:R-:W-:Y:S01]  /*14fa0*/  SHF.R.U32.HI R10, RZ, 0x3, R19 ;  /* 0x00000003ff0a7819 */ /* 0x000fe20000011613 */
[----:B--2---:R-:W-:-:S04]  /*14fb0*/  IMAD R0, R18, 0x80, R2 ;  /* 0x0000008012007824 */ /* 0x004fc800078e0202 */
[----:B---3--:R-:W-:-:S04]  /*14fc0*/  @P6 IMAD.HI.U32 R3, R0, R3, RZ ;  /* 0x0000000300036227 */ /* 0x008fc800078e00ff */
[----:B------:R-:W-:Y:S01]  /*14fd0*/  IMAD.MOV.U32 R2, RZ, RZ, R0 ;  /* 0x000000ffff027224 */ /* 0x000fe200078e0000 */
[----:B----4-:R-:W-:-:S04]  /*14fe0*/  @P6 SHF.R.U32.HI R2, RZ, R4, R3 ;  /* 0x00000004ff026219 */ /* 0x010fc80000011603 */
[--C-:B------:R-:W-:Y:S01]  /*14ff0*/  SHF.R.S32.HI R3, RZ, 0x1f, R2.reuse ;  /* 0x0000001fff037819 */ /* 0x100fe20000011402 */
[----:B------:R-:W-:-:S04]  /*15000*/  IMAD.MOV R7, RZ, RZ, -R2 ;  /* 0x000000ffff077224 */ /* 0x000fc800078e0a02 */
[----:B------:R-:W-:Y:S02]  /*15010*/  IMAD R3, R3, UR8, RZ ;  /* 0x0000000803037c24 */ /* 0x000fe4000f8e02ff */
[----:B-1----:R-:W-:Y:S02]  /*15020*/  IMAD R7, R5, R7, R0 ;  /* 0x0000000705077224 */ /* 0x002fe400078e0200 */
        /* <DEDUP_REMOVED lines=13> */
[----:B------:R-:W-:-:S03]  /*15100*/  UMOV UR4, 0xffffffff ;  /* 0xffffffff00047882 */ /* 0x000fc60000000000 */
[----:B------:R-:W-:Y:S09]  /*15110*/  BRA.DIV UR4, `(.L_x_2875) ;  /* 0x0000005604f87947 */ /* 0x000ff2000b800000 */
[----:B------:R-:W0:Y:S01]  /*15120*/  SHFL.IDX PT, R14, R0, RZ, 0x181f ;  /* 0x00181fff000e7589 */ /* 0x000e2200000e0000 */
[----:B------:R-:W-:Y:S02]  /*15130*/  IMAD R22, R22, R5, RZ ;  /* 0x0000000516167224 */ /* 0x000fe400078e02ff */
[----:B------:R-:W-:Y:S01]  /*15140*/  IMAD R5, R18, 0x80, R10 ;  /* 0x0000008012057824 */ /* 0x000fe200078e020a */
        /* <DEDUP_REMOVED lines=50> */
.L_x_3001:
        /* <DEDUP_REMOVED lines=10> */
.L_x_2876:
        /* <DEDUP_REMOVED lines=18> */
.L_x_3002:
[----:B------:R-:W-:Y:S05]  /*15630*/  BSYNC B0 ;  /* 0x0000000000007941 */ /* 0x000fea0003800000 */
.L_x_2877:
[----:B------:R-:W-:-:S06]  /*15640*/  UIADD3 UR4, UR46, -0x2, URZ ;  /* 0xfffffffe2e047890 */ /* 0x000fcc000fffe03f */
[----:B------:R-:W-:-:S13]  /*15650*/  ISETP.LE.AND P0, PT, R37, UR4, PT ;  /* 0x0000000425007c0c */ /* 0x000fda000bf03270 */
[----:B------:R-:W-:Y:S05]  /*15660*/  @!P0 BRA `(.L_x_2879) ;  /* 0x00000018001c8947 */ /* 0x000fea0003800000 */
[----:B------:R-:W-:Y:S02]  /*15670*/  IMAD.MOV.U32 R22, RZ, RZ, R34 ;  /* 0x000000ffff167224 */ /* 0x000fe400078e0022 */
[----:B------:R-:W-:Y:S02]  /*15680*/  IMAD.MOV.U32 R21, RZ, RZ, R30 ;  /* 0x000000ffff157224 */ /* 0x000fe400078e001e */
[----:B------:R-:W-:-:S07]  /*15690*/  IMAD.U32 R31, RZ, RZ, UR4 ;  /* 0x00000004ff1f7e24 */ /* 0x000fce000f8e00ff */
.L_x_2899:
        /* <DEDUP_REMOVED lines=48> */
[----:B------:R-:W-:Y:S01]  /*159a0*/  @!P1 LEA.HI.X R5, R2, UR7, R3, 0x2, P0 ;  /* 0x0000000702059c11 */ /* 0x000fe200080f1403 */
[----:B------:R-:W-:Y:S01]  /*159b0*/  IMAD.MOV R3, RZ, RZ, -R0 ;  /* 0x000000ffff037224 */ /* 0x000fe200078e0a00 */
[----:B------:R-:W-:Y:S01]  /*159c0*/  ISETP.NE.AND P0, PT, R30, 0x2, PT ;  /* 0x000000021e00780c */ /* 0x000fe20003f05270 */
[----:B0-----:R-:W-:Y:S02]  /*159d0*/  IMAD.MOV.U32 R7, RZ, RZ, RZ ;  /* 0x000000ffff077224 */ /* 0x001fe400078e00ff */
        /* <DEDUP_REMOVED lines=12> */
.L_x_2880:
[----:B------:R-:W-:Y:S01]  /*15aa0*/  IMAD R0, R30, 0x8, R16 ;  /* 0x000000081e007824 */ /* 0x000fe200078e0210 */
[----:B------:R-:W-:Y:S01]  /*15ab0*/  SHF.L.U32 R28, R34, 0x1f, RZ ;  /* 0x0000001f221c7819 */ /* 0x000fe200000006ff */
[----:B------:R-:W-:Y:S01]  /*15ac0*/  BSSY B0, `(.L_x_2881) ;  /* 0x0000004000007945 */ /* 0x000fe20003800000 */
[----:B------:R-:W-:Y:S02]  /*15ad0*/  SHF.R.S32.HI R23, RZ, 0x1f, R10 ;  /* 0x0000001fff177819 */ /* 0x000fe4000001140a */
[----:B------:R-:W0:Y:S02]  /*15ae0*/  SYNCS.PHASECHK.TRANS64.TRYWAIT P0, [R0+URZ+0x22880], R28 ;  /* 0x0228801c000075a7 */ /* 0x000e24000800017f */
[----:B0-----:R-:W-:Y:S05]  /*15af0*/  @!P0 BRA `(.L_x_2882) ;  /* 0x0000005400c88947 */ /* 0x001fea0003800000 */
.L_x_3003:
[----:B------:R-:W-:Y:S05]  /*15b00*/  BSYNC B0 ;  /* 0x0000000000007941 */ /* 0x000fea0003800000 */
.L_x_2881:
        /* <DEDUP_REMOVED lines=84> */
.L_x_3025:
        /* <DEDUP_REMOVED lines=8> */
.L_x_2884:
        /* <DEDUP_REMOVED lines=11> */
.L_x_2885:
[----:B------:R1:W-:Y:S01]  /*16180*/  SYNCS.ARRIVE.TRANS64.A1T0 RZ, [R0+URZ+0x22870], RZ ;  /* 0x022870ff00ff79a7 */ /* 0x0003e2000810003f */
[----:B------:R-:W-:Y:S05]  /*16190*/  @!P3 BRA `(.L_x_2886) ;  /* 0x000000000004b947 */ /* 0x000fea0003800000 */
[----:B------:R-:W-:Y:S01]  /*161a0*/  BPT.TRAP 0x1 ;  /* 0x000000040000795c */ /* 0x000fe20000300000 */
.L_x_2886:
[----:B------:R-:W2:Y:S01]  /*161b0*/  SYNCS.PHASECHK.TRANS64.TRYWAIT P0, [R0+URZ+0x22840], R28 ;  /* 0x0228401c000075a7 */ /* 0x000ea2000800017f */
[----:B------:R-:W-:Y:S04]  /*161c0*/  BSSY B0, `(.L_x_2887) ;  /* 0x0000002000007945 */ /* 0x000fe80003800000 */
[----:B--2---:R-:W-:Y:S05]  /*161d0*/  @!P0 BRA `(.L_x_2888) ;  /* 0x0000005800dc8947 */ /* 0x004fea0003800000 */
.L_x_3026:
[----:B------:R-:W-:Y:S05]  /*161e0*/  BSYNC B0 ;  /* 0x0000000000007941 */ /* 0x000fea0003800000 */
.L_x_2887:
        /* <DEDUP_REMOVED lines=13> */
[----:B------:R-:W-:Y:S01]  /*162c0*/  IMAD R8, R9, UR5, R8 ;  /* 0x0000000509087c24 */ /* 0x000fe2000f8e0208 */
[----:B---3--:R-:W-:Y:S01]  /*162d0*/  ISETP.GE.AND P2, PT, R29, R11, PT ;  /* 0x0000000b1d00720c */ /* 0x008fe20003f46270 */
        /* <DEDUP_REMOVED lines=63> */
[----:B----4-:R0:W-:Y:S03]  /*166d0*/  LDGSTS.E.BYPASS.LTC128B.128 [R6+0x1c400], desc[UR54][R2.64], !P2 ;  /* 0x1c40000002067fae */ /* 0x0101e6000d101d76 */
.L_x_3048:
        /* <DEDUP_REMOVED lines=8> */
.L_x_2890:
        /* <DEDUP_REMOVED lines=11> */
.L_x_2891:
[----:B------:R0:W-:Y:S02]  /*16810*/  SYNCS.ARRIVE.TRANS64.A1T0 RZ, [R0+URZ+0x22830], RZ ;  /* 0x022830ff00ff79a7 */ /* 0x0001e4000810003f */
[----:B0-----:R-:W-:-:S05]  /*16820*/  IMAD.U32 R0, RZ, RZ, UR43 ;  /* 0x0000002bff007e24 */ /* 0x001fca000f8e00ff */
[----:B------:R-:W-:-:S13]  /*16830*/  ISETP.NE.AND P0, PT, R0, 0x3, PT ;  /* 0x000000030000780c */ /* 0x000fda0003f05270 */
[----:B------:R-:W-:Y:S05]  /*16840*/  @!P0 BRA `(.L_x_2892) ;  /* 0x0000000000048947 */ /* 0x000fea0003800000 */
[----:B------:R-:W-:Y:S01]  /*16850*/  BPT.TRAP 0x1 ;  /* 0x000000040000795c */ /* 0x000fe20000300000 */
.L_x_2892:
[----:B------:R-:W-:Y:S01]  /*16860*/  LOP3.LUT R3, R22, 0x1, RZ, 0x3c, !PT ;  /* 0x0000000116037812 */ /* 0x000fe200078e3cff */
[----:B------:R-:W-:Y:S01]  /*16870*/  IMAD R18, R21, 0x8, R16 ;  /* 0x0000000815127824 */ /* 0x000fe200078e0210 */
[----:B------:R-:W-:Y:S02]  /*16880*/  BSSY B0, `(.L_x_2893) ;  /* 0x0000004000007945 */ /* 0x000fe40003800000 */
[----:B------:R-:W-:-:S04]  /*16890*/  SHF.L.U32 R3, R3, 0x1f, RZ ;  /* 0x0000001f03037819 */ /* 0x000fc800000006ff */
[----:B------:R-:W0:Y:S02]  /*168a0*/  SYNCS.PHASECHK.TRANS64.TRYWAIT P2, [R18+URZ+0x22870], R3 ;  /* 0x02287003120075a7 */ /* 0x000e24000804017f */
[----:B0-----:R-:W-:Y:S05]  /*168b0*/  @!P2 BRA `(.L_x_2894) ;  /* 0x0000005c00e8a947 */ /* 0x001fea0003800000 */
.L_x_3049:
[----:B------:R-:W-:Y:S05]  /*168c0*/  BSYNC B0 ;  /* 0x0000000000007941 */ /* 0x000fea0003800000 */
.L_x_2893:
[----:B------:R-:W-:-:S05]  /*168d0*/  IMAD.U32 R0, RZ, RZ, UR42 ;  /* 0x0000002aff007e24 */ /* 0x000fca000f8e00ff */
[----:B------:R-:W-:-:S13]  /*168e0*/  ISETP.NE.AND P2, PT, R0, 0x3, PT ;  /* 0x000000030000780c */ /* 0x000fda0003f45270 */
[----:B------:R-:W-:Y:S05]  /*168f0*/  @!P2 BRA `(.L_x_2895) ;  /* 0x000000000004a947 */ /* 0x000fea0003800000 */
[----:B------:R-:W-:Y:S01]  /*16900*/  BPT.TRAP 0x1 ;  /* 0x000000040000795c */ /* 0x000fe20000300000 */
.L_x_2895:
[----:B0-----:R-:W-:Y:S01]  /*16910*/  SHF.L.U32 R3, R22, 0x1f, RZ ;  /* 0x0000001f16037819 */ /* 0x001fe200000006ff */
[----:B------:R-:W-:-:S03]  /*16920*/  IMAD R2, R21, 0x5000, RZ ;  /* 0x0000500015027824 */ /* 0x000fc600078e02ff */
[----:B------:R-:W0:Y:S02]  /*16930*/  SYNCS.PHASECHK.TRANS64.TRYWAIT P2, [R18+URZ+0x22860], R3 ;  /* 0x02286003120075a7 */ /* 0x000e24000804017f */
[----:B0-----:R-:W-:Y:S05]  /*16940*/  @!P2 BRA `(.L_x_2896) ;  /* 0x0000005c00d8a947 */ /* 0x001fea0003800000 */
.L_x_3050:
        /* <DEDUP_REMOVED lines=78> */
.L_x_2897:
[----:B-1----:R1:W-:Y:S01]  /*16e30*/  SYNCS.ARRIVE.TRANS64.A1T0 RZ, [R18+URZ+0x22850], RZ ;  /* 0x022850ff12ff79a7 */ /* 0x0023e2000810003f */
[----:B------:R-:W-:Y:S06]  /*16e40*/  BAR.SYNC.DEFER_BLOCKING 0x2, 0x80 ;  /* 0x0082000000007b1d */ /* 0x000fec0000010000 */
[----:B------:R-:W-:Y:S05]  /*16e50*/  @!P0 BRA `(.L_x_2898) ;  /* 0x0000000000048947 */ /* 0x000fea0003800000 */
[----:B------:R-:W-:Y:S01]  /*16e60*/  BPT.TRAP 0x1 ;  /* 0x000000040000795c */ /* 0x000fe20000300000 */
.L_x_2898:
[----:B------:R-:W2:Y:S01]  /*16e70*/  LDL R0, [R1+0xc] ;  /* 0x00000c0001007983 */ /* 0x000ea20000100800 */
[----:B-1----:R-:W-:Y:S02]  /*16e80*/  VIADD R18, R18, 0x22880 ;  /* 0x0002288012127836 */ /* 0x002fe40000000000 */
[----:B------:R-:W-:Y:S02]  /*16e90*/  IMAD.MOV.U32 R22, RZ, RZ, R34 ;  /* 0x000000ffff167224 */ /* 0x000fe400078e0022 */
[----:B------:R-:W-:Y:S01]  /*16ea0*/  IMAD.MOV.U32 R21, RZ, RZ, R30 ;  /* 0x000000ffff157224 */ /* 0x000fe200078e001e */
[----:B--2---:R-:W-:-:S04]  /*16eb0*/  PRMT R18, R0, 0x654, R18 ;  /* 0x0000065400127816 */ /* 0x004fc80000000012 */
[----:B------:R1:W-:Y:S01]  /*16ec0*/  SYNCS.ARRIVE.TRANS64.RED.A1T0 RZ, [R18+URZ], RZ ;  /* 0x000000ff12ff79a7 */ /* 0x0003e2000810043f */
[----:B------:R-:W-:Y:S05]  /*16ed0*/  @P1 BRA `(.L_x_2899) ;  /* 0xffffffe400f01947 */ /* 0x000fea000383ffff */
.L_x_2879:
[----:B------:R-:W0:Y:S01]  /*16ee0*/  S2R R0, SR_TID.X ;  /* 0x0000000000007919 */ /* 0x000e220000002100 */
        /* <DEDUP_REMOVED lines=19> */
.L_x_2901:
[----:B------:R-:W-:Y:S05]  /*17020*/  BSYNC B0 ;  /* 0x0000000000007941 */ /* 0x000fea0003800000 */
.L_x_2900:
[----:B------:R-:W-:Y:S05]  /*17030*/  @!P0 BRA `(.L_x_2902) ;  /* 0x0000000000048947 */ /* 0x000fea0003800000 */
[----:B------:R-:W-:Y:S01]  /*17040*/  BPT.TRAP 0x1 ;  /* 0x000000040000795c */ /* 0x000fe20000300000 */
.L_x_2902:
[----:B0-----:R-:W-:Y:S01]  /*17050*/  LOP3.LUT R0, R34, 0x1, RZ, 0x3c, !PT ;  /* 0x0000000122007812 */ /* 0x001fe200078e3cff */
[----:B------:R-:W-:Y:S01]  /*17060*/  IMAD R17, R30, 0x8, R16 ;  /* 0x000000081e117824 */ /* 0x000fe200078e0210 */
[----:B------:R-:W-:Y:S02]  /*17070*/  BSSY B0, `(.L_x_2903) ;  /* 0x0000004000007945 */ /* 0x000fe40003800000 */
[----:B------:R-:W-:-:S04]  /*17080*/  SHF.L.U32 R0, R0, 0x1f, RZ ;  /* 0x0000001f00007819 */ /* 0x000fc800000006ff */
[----:B------:R-:W0:Y:S02]  /*17090*/  SYNCS.PHASECHK.TRANS64.TRYWAIT P1, [R17+URZ+0x22870], R0 ;  /* 0x02287000110075a7 */ /* 0x000e24000802017f */
[----:B0-----:R-:W-:Y:S05]  /*170a0*/  @!P1 BRA `(.L_x_2904) ;  /* 0x0000005800149947 */ /* 0x001fea0003800000 */
.L_x_3051:
[----:B------:R-:W-:Y:S05]  /*170b0*/  BSYNC B0 ;  /* 0x0000000000007941 */ /* 0x000fea0003800000 */
.L_x_2903:
[----:B------:R-:W-:-:S05]  /*170c0*/  IMAD.U32 R2, RZ, RZ, UR42 ;  /* 0x0000002aff027e24 */ /* 0x000fca000f8e00ff */
[----:B------:R-:W-:-:S13]  /*170d0*/  ISETP.NE.AND P1, PT, R2, 0x3, PT ;  /* 0x000000030200780c */ /* 0x000fda0003f25270 */
[----:B------:R-:W-:Y:S05]  /*170e0*/  @!P1 BRA `(.L_x_2905) ;  /* 0x0000000000049947 */ /* 0x000fea0003800000 */
[----:B------:R-:W-:Y:S01]  /*170f0*/  BPT.TRAP 0x1 ;  /* 0x000000040000795c */ /* 0x000fe20000300000 */
.L_x_2905:
[----:B0-----:R-:W-:Y:S01]  /*17100*/  SHF.L.U32 R0, R34, 0x1f, RZ ;  /* 0x0000001f22007819 */ /* 0x001fe200000006ff */
[----:B------:R-:W-:-:S03]  /*17110*/  IMAD R19, R30, 0x5000, RZ ;  /* 0x000050001e137824 */ /* 0x000fc600078e02ff */
[----:B------:R-:W0:Y:S02]  /*17120*/  SYNCS.PHASECHK.TRANS64.TRYWAIT P1, [R17+URZ+0x22860], R0 ;  /* 0x02286000110075a7 */ /* 0x000e24000802017f */
[----:B0-----:R-:W-:Y:S05]  /*17130*/  @!P1 BRA `(.L_x_2906) ;  /* 0x0000005800049947 */ /* 0x001fea0003800000 */
.L_x_3052:
[----:B------:R-:W2:Y:S04]  /*17140*/  LDL R2, [R1+0x18] ;  /* 0x0000180001027983 */ /* 0x000ea80000100800 */
[----:B------:R-:W3:Y:S04]  /*17150*/  LDL R4, [R1+0x1c] ;  /* 0x00001c0001047983 */ /* 0x000ee80000100800 */
[----:B-1----:R-:W0:Y:S01]  /*17160*/  LDL R18, [R1+0x14] ;  /* 0x0000140001127983 */ /* 0x002e220000100800 */
[----:B------:R-:W-:Y:S05]  /*17170*/  WARPSYNC.ALL ;  /* 0x0000000000007948 */ /* 0x000fea0003800000 */
[----:B--2---:R-:W-:-:S05]  /*17180*/  LOP3.LUT R3, R19, R2, RZ, 0xfc, !PT ;  /* 0x0000000213037212 */ /* 0x004fca00078efcff */
[C---:B------:R-:W-:Y:S01]  /*17190*/  IMAD.IADD R2, R16.reuse, 0x1, R3 ;  /* 0x0000000110027824 */ /* 0x040fe200078e0203 */
[----:B0-----:R-:W-:-:S03]  /*171a0*/  IADD3 R0, R16, R19, R18 ;  /* 0x0000001310007210 */ /* 0x001fc60007ffe012 */
[----:B---3--:R-:W-:Y:S02]  /*171b0*/  IMAD.IADD R3, R4, 0x1, R2 ;  /* 0x0000000104037824 */ /* 0x008fe400078e0202 */
        /* <DEDUP_REMOVED lines=70> */
.L_x_2907:
[----:B-1----:R1:W-:Y:S01]  /*17620*/  SYNCS.ARRIVE.TRANS64.A1T0 RZ, [R17+URZ+0x22850], RZ ;  /* 0x022850ff11ff79a7 */ /* 0x0023e2000810003f */
[----:B------:R-:W-:Y:S06]  /*17630*/  BAR.SYNC.DEFER_BLOCKING 0x2, 0x80 ;  /* 0x0082000000007b1d */ /* 0x000fec0000010000 */
[----:B------:R-:W-:Y:S05]  /*17640*/  @!P0 BRA `(.L_x_2908) ;  /* 0x0000000000048947 */ /* 0x000fea0003800000 */
[----:B------:R-:W-:Y:S01]  /*17650*/  BPT.TRAP 0x1 ;  /* 0x000000040000795c */ /* 0x000fe20000300000 */
.L_x_2908:
        /* <DEDUP_REMOVED lines=9> */
.L_x_2851:
[----:B------:R-:W-:Y:S05]  /*176f0*/  BSYNC B7 ;  /* 0x0000000000077941 */ /* 0x000fea0003800000 */
.L_x_2849:
[----:B------:R-:W-:-:S13]  /*17700*/  LOP3.LUT P0, RZ, R24, 0x800, RZ, 0xc0, !PT ;  /* 0x0000080018ff7812 */ /* 0x000fda000780c0ff */
[----:B------:R-:W-:Y:S05]  /*17710*/  @!P0 BRA `(.L_x_2909) ;  /* 0x0000000000348947 */ /* 0x000fea0003800000 */
[----:B------:R-:W1:Y:S08]  /*17720*/  S2UR UR4, SR_CgaCtaId ;  /* 0x00000000000479c3 */ /* 0x000e700000008800 */
[----:B------:R-:W-:Y:S01]  /*17730*/  BAR.SYNC.DEFER_BLOCKING 0x5, 0x180 ;  /* 0x0146000000007b1d */ /* 0x000fe20000010000 */
[----:B------:R-:W-:Y:S01]  /*17740*/  MOV R16, 0x400 ;  /* 0x0000040000107802 */ /* 0x000fe20000000f00 */
[----:B-1----:R-:W-:-:S05]  /*17750*/  IMAD.U32 R0, RZ, RZ, UR4 ;  /* 0x00000004ff007e24 */ /* 0x002fca000f8e00ff */
[----:B------:R-:W-:Y:S01]  /*17760*/  LEA R16, R0, R16, 0x18 ;  /* 0x0000001000107211 */ /* 0x000fe200078ec0ff */
[----:B------:R-:W-:Y:S04]  /*17770*/  STL [R1+0xc], R0 ;  /* 0x00000c0001007387 */ /* 0x000fe80000100800 */
[----:B------:R-:W1:Y:S04]  /*17780*/  LDS.128 R4, [R16+0x228d0] ;  /* 0x0228d00010047984 */ /* 0x000e680000000c00 */
[----:B-1----:R1:W-:Y:S01]  /*17790*/  STL.64 [R1], R4 ;  /* 0x0000000401007387 */ /* 0x0023e20000100a00 */
[----:B------:R-:W-:-:S03]  /*177a0*/  IMAD.MOV.U32 R0, RZ, RZ, R7 ;  /* 0x000000ffff007224 */ /* 0x000fc600078e0007 */
[----:B------:R1:W-:Y:S02]  /*177b0*/  STL [R1+0x8], R6 ;  /* 0x0000080601007387 */ /* 0x0003e40000100800 */
[----:B------:R-:W-:Y:S01]  /*177c0*/  R2UR UR39, R0 ;  /* 0x00000000002772ca */ /* 0x000fe200000e0000 */
[----:B------:R-:W-:Y:S06]  /*177d0*/  BAR.ARV 0x4, 0x180 ;  /* 0x0106000000007b1d */ /* 0x000fec0000002000 */
[----:B------:R-:W-:Y:S08]  /*177e0*/  BRA `(.L_x_2910) ;  /* 0x0000000c00f47947 */ /* 0x000ff00003800000 */
.L_x_2909:
[----:B-1----:R-:W2:Y:S01]  /*177f0*/  LDL.LU R0, [R1] ;  /* 0x0000000001007983 */ /* 0x002ea20000300800 */
[----:B------:R-:W-:Y:S01]  /*17800*/  ULDC UR4, c[0x0][0xc3c] ;  /* 0x00030f0000047ab9 */ /* 0x000fe20000000800 */
[----:B------:R-:W1:Y:S02]  /*17810*/  S2R R2, SR_TID.X ;  /* 0x0000000000027919 */ /* 0x000e640000002100 */
[----:B-1----:R-:W-:-:S04]  /*17820*/  LOP3.LUT R9, R2, 0x1f, RZ, 0xc0, !PT ;  /* 0x0000001f02097812 */ /* 0x002fc800078ec0ff */
[C---:B------:R-:W-:Y:S01]  /*17830*/  ISETP.NE.AND P0, PT, R9.reuse, 0x1f, PT ;  /* 0x0000001f0900780c */ /* 0x040fe20003f05270 */
[----:B------:R-:W-:-:S05]  /*17840*/  VIADD R7, R9, UR39 ;  /* 0x0000002709077c36 */ /* 0x000fca0008000000 */
[----:B------:R-:W-:Y:S01]  /*17850*/  ISETP.GE.OR P1, PT, R7, UR4, !P0 ;  /* 0x0000000407007c0c */ /* 0x000fe2000c726670 */
[----:B------:R-:W-:-:S12]  /*17860*/  ULDC UR4, c[0x0][0xc3c] ;  /* 0x00030f0000047ab9 */ /* 0x000fd80000000800 */
[----:B------:R-:W1:Y:S08]  /*17870*/  @!P1 LDC.64 R2, c[0x0][0xc80] ;  /* 0x00032000ff029b82 */ /* 0x000e700000000a00 */
[----:B------:R-:W3:Y:S01]  /*17880*/  @!P1 LDC.64 R4, c[0x0][0xc78] ;  /* 0x00031e00ff049b82 */ /* 0x000ee20000000a00 */
[----:B-1----:R-:W-:-:S04]  /*17890*/  @!P1 IMAD.WIDE R2, R7, 0x4, R2 ;  /* 0x0000000407029825 */ /* 0x002fc800078e0202 */
        /* <DEDUP_REMOVED lines=21> */
[----:B------:R-:W-:Y:S02]  /*179f0*/  IMAD.IADD R3, R6, 0x1, R3 ;  /* 0x0000000106037824 */ /* 0x000fe400078e0203 */
[----:B------:R-:W-:Y:S04]  /*17a00*/  SHFL.IDX PT, R6, R10, RZ, 0x1f ;  /* 0x00001fff0a067589 */ /* 0x000fe800000e0000 */
[----:B------:R-:W1:Y:S02]  /*17a10*/  SHFL.UP PT, R2, R3, 0x8, RZ ;  /* 0x0500000003027989 */ /* 0x000e6400000e00ff */
[----:B-1----:R-:W-:-:S05]  /*17a20*/  SEL R2, R2, RZ, P4 ;  /* 0x000000ff02027207 */ /* 0x002fca0002000000 */
[----:B------:R-:W-:-:S05]  /*17a30*/  IMAD.IADD R2, R3, 0x1, R2 ;  /* 0x0000000103027824 */ /* 0x000fca00078e0202 */
[----:B------:R-:W1:Y:S02]  /*17a40*/  SHFL.UP PT, R4, R2, 0x10, RZ ;  /* 0x0600000002047989 */ /* 0x000e6400000e00ff */
[----:B-1----:R-:W-:Y:S02]  /*17a50*/  SEL R7, R4, RZ, P5 ;  /* 0x000000ff04077207 */ /* 0x002fe40002800000 */
[----:B------:R-:W1:Y:S03]  /*17a60*/  LDC R4, c[0x0][0xc38] ;  /* 0x00030e00ff047b82 */ /* 0x000e660000000800 */
[----:B------:R-:W-:-:S05]  /*17a70*/  IMAD.IADD R11, R2, 0x1, R7 ;  /* 0x00000001020b7824 */ /* 0x000fca00078e0207 */
[----:B------:R-:W1:Y:S02]  /*17a80*/  SHFL.IDX PT, R7, R11, 0x1f, 0x1f ;  /* 0x03e01f000b077f89 */ /* 0x000e6400000e0000 */
[----:B-1----:R-:W-:Y:S02]  /*17a90*/  IMAD R8, R7, R4, RZ ;  /* 0x0000000407087224 */ /* 0x002fe400078e02ff */
[----:B------:R-:W-:Y:S02]  /*17aa0*/  IMAD.MOV.U32 R7, RZ, RZ, RZ ;  /* 0x000000ffff077224 */ /* 0x000fe400078e00ff */
[----:B------:R-:W-:-:S05]  /*17ab0*/  IMAD.IADD R9, R9, 0x1, R8 ;  /* 0x0000000109097824 */ /* 0x000fca00078e0208 */
[----:B------:R-:W-:-:S13]  /*17ac0*/  ISETP.GT.AND P6, PT, R9, R6, PT ;  /* 0x000000060900720c */ /* 0x000fda0003fc4270 */
[----:B------:R-:W-:Y:S05]  /*17ad0*/  @P6 BRA `(.L_x_2911) ;  /* 0x00000000009c6947 */ /* 0x000fea0003800000 */
.L_x_2913:
[----:B------:R-:W-:-:S04]  /*17ae0*/  UIADD3 UR39, UR39, 0x1f, URZ ;  /* 0x0000001f27277890 */ /* 0x000fc8000fffe03f */
[----:B------:R-:W-:-:S06]  /*17af0*/  UISETP.GE.AND UP0, UPT, UR39, UR4, UPT ;  /* 0x000000042700728c */ /* 0x000fcc000bf06270 */
[----:B------:R-:W-:-:S13]  /*17b00*/  PLOP3.LUT P6, PT, PT, PT, UP0, 0x40, 0x0 ;  /* 0x000000000000781c */ /* 0x000fda0003fce808 */
[----:B------:R-:W-:Y:S05]  /*17b10*/  @!P6 BRA `(.L_x_2912) ;  /* 0x0000000800cce947 */ /* 0x000fea0003800000 */
[----:B------:R-:W1:Y:S02]  /*17b20*/  S2R R0, SR_TID.X ;  /* 0x0000000000007919 */ /* 0x000e640000002100 */
[----:B-1----:R-:W-:-:S05]  /*17b30*/  LOP3.LUT R0, R0, 0x1f, RZ, 0xc0, !PT ;  /* 0x0000001f00007812 */ /* 0x002fca00078ec0ff */
[----:B------:R-:W-:Y:S02]  /*17b40*/  VIADD R11, R0, UR39 ;  /* 0x00000027000b7c36 */ /* 0x000fe40008000000 */
[----:B------:R-:W-:-:S03]  /*17b50*/  IMAD.MOV.U32 R0, RZ, RZ, RZ ;  /* 0x000000ffff007224 */ /* 0x000fc600078e00ff */
[----:B------:R-:W-:-:S13]  /*17b60*/  ISETP.GE.OR P6, PT, R11, UR4, !P0 ;  /* 0x000000040b007c0c */ /* 0x000fda000c7c6670 */
[----:B------:R-:W1:Y:S08]  /*17b70*/  @!P6 LDC.64 R2, c[0x0][0xc80] ;  /* 0x00032000ff02eb82 */ /* 0x000e700000000a00 */
[----:B------:R-:W2:Y:S01]  /*17b80*/  @!P6 LDC.64 R4, c[0x0][0xc78] ;  /* 0x00031e00ff04eb82 */ /* 0x000ea20000000a00 */
[----:B-1----:R-:W-:-:S05]  /*17b90*/  @!P6 IMAD.WIDE R2, R11, 0x4, R2 ;  /* 0x000000040b02e825 */ /* 0x002fca00078e0202 */
[----:B------:R2:W3:Y:S02]  /*17ba0*/  @!P6 LDG.E R0, desc[UR54][R2.64] ;  /* 0x000000360200e981 */ /* 0x0004e4000c1e1900 */
        /* <DEDUP_REMOVED lines=9> */
[----:B------:R-:W-:Y:S02]  /*17c40*/  IMAD.IADD R11, R4, 0x1, R11 ;  /* 0x00000001040b7824 */ /* 0x000fe400078e020b */
[----:B------:R-:W1:Y:S03]  /*17c50*/  LDC R4, c[0x0][0xc38] ;  /* 0x00030e00ff047b82 */ /* 0x000e660000000800 */
        /* <DEDUP_REMOVED lines=9> */
[----:B------:R-:W1:Y:S02]  /*17cf0*/  SHFL.IDX PT, R13, R2, 0x1f, 0x1f ;  /* 0x03e01f00020d7f89 */ /* 0x000e6400000e0000 */
[----:B-1----:R-:W-:-:S04]  /*17d00*/  IMAD R8, R13, R4, RZ ;  /* 0x000000040d087224 */ /* 0x002fc800078e02ff */
[----:B------:R-:W-:-:S05]  /*17d10*/  IMAD.IADD R9, R8, 0x1, R9 ;  /* 0x0000000108097824 */ /* 0x000fca00078e0209 */
[----:B------:R-:W-:-:S13]  /*17d20*/  ISETP.GT.AND P6, PT, R9, R6, PT ;  /* 0x000000060900720c */ /* 0x000fda0003fc4270 */
[----:B------:R-:W-:Y:S05]  /*17d30*/  @!P6 BRA `(.L_x_2913) ;  /* 0xfffffffc0068e947 */ /* 0x000fea000383ffff */
[----:B------:R-:W-:-:S07]  /*17d40*/  IMAD.MOV.U32 R11, RZ, RZ, R2 ;  /* 0x000000ffff0b7224 */ /* 0x000fce00078e0002 */
.L_x_2911:
        /* <DEDUP_REMOVED lines=14> */
.L_x_2914:
[----:B0---4-:R-:W-:Y:S01]  /*17e30*/  IMAD R2, R7, R4, R9 ;  /* 0x0000000407027224 */ /* 0x011fe200078e0209 */
[----:B--2---:R-:W-:Y:S01]  /*17e40*/  ISETP.NE.AND P0, PT, R8, 0x1, PT ;  /* 0x000000010800780c */ /* 0x004fe20003f05270 */
[----:B------:R-:W-:Y:S02]  /*17e50*/  UIADD3 UR39, UR4, UR39, URZ ;  /* 0x0000002704277290 */ /* 0x000fe4000fffe03f */
[----:B-1----:R-:W-:Y:S01]  /*17e60*/  IMAD.IADD R5, R6, 0x1, -R2 ;  /* 0x0000000106057824 */ /* 0x002fe200078e0a02 */
[----:B------:R0:W-:Y:S09]  /*17e70*/  STL [R1], R2 ;  /* 0x0000000201007387 */ /* 0x0001f20000100800 */
[----:B------:R-:W-:Y:S05]  /*17e80*/  @!P0 BRA `(.L_x_2915) ;  /* 0x0000000000e48947 */ /* 0x000fea0003800000 */
[----:B---3--:R-:W-:Y:S02]  /*17e90*/  IABS R6, R0 ;  /* 0x0000000000067213 */ /* 0x008fe40000000000 */
[----:B------:R-:W-:Y:S02]  /*17ea0*/  IABS R4, R8 ;  /* 0x0000000800047213 */ /* 0x000fe40000000000 */
[----:B------:R-:W1:Y:S08]  /*17eb0*/  I2F.RP R7, R6 ;  /* 0x0000000600077306 */ /* 0x000e700000209400 */
        /* <DEDUP_REMOVED lines=54> */
.L_x_2915:
        /* <DEDUP_REMOVED lines=63> */
.L_x_2916:
[----:B01----:R-:W-:-:S05]  /*18610*/  LOP3.LUT R3, RZ, R2, RZ, 0x33, !PT ;  /* 0x00000002ff037212 */ /* 0x003fca00078e33ff */
[----:B------:R-:W-:-:S05]  /*18620*/  IMAD.IADD R0, R0, 0x1, R3 ;  /* 0x0000000100007824 */ /* 0x000fca00078e0203 */
[----:B------:R2:W-:Y:S01]  /*18630*/  STL [R1+0x4], R0 ;  /* 0x0000040001007387 */ /* 0x0005e20000100800 */
[----:B------:R-:W-:Y:S05]  /*18640*/  BRA `(.L_x_2917) ;  /* 0x0000000000107947 */ /* 0x000fea0003800000 */
.L_x_2912:
[----:B------:R1:W-:Y:S01]  /*18650*/  STL [R1], R6 ;  /* 0x0000000601007387 */ /* 0x0003e20000100800 */
[----:B------:R-:W-:-:S03]  /*18660*/  ULDC UR39, c[0x0][0xc3c] ;  /* 0x00030f0000277ab9 */ /* 0x000fc60000000800 */
[----:B------:R1:W-:Y:S04]  /*18670*/  STL [R1+0x4], RZ ;  /* 0x000004ff01007387 */ /* 0x0003e80000100800 */
[----:B------:R1:W-:Y:S02]  /*18680*/  STL [R1+0x8], RZ ;  /* 0x000008ff01007387 */ /* 0x0003e40000100800 */
.L_x_2917:
[----:B------:R-:W3:Y:S04]  /*18690*/  LDL R3, [R1+0x4] ;  /* 0x0000040001037983 */ /* 0x000ee80000100800 */
[----:B------:R-:W4:Y:S04]  /*186a0*/  LDL R2, [R1+0x8] ;  /* 0x0000080001027983 */ /* 0x000f280000100800 */
[----:B------:R-:W5:Y:S01]  /*186b0*/  LDL R4, [R1] ;  /* 0x0000000001047983 */ /* 0x000f620000100800 */
[----:B--2---:R-:W2:Y:S01]  /*186c0*/  S2R R0, SR_TID.X ;  /* 0x0000000000007919 */ /* 0x004ea20000002100 */
[----:B------:R-:W-:Y:S01]  /*186d0*/  BAR.SYNC.DEFER_BLOCKING 0x4, 0x180 ;  /* 0x0106000000007b1d */ /* 0x000fe20000010000 */
[----:B---3--:R-:W-:-:S02]  /*186e0*/  IMAD.MOV.U32 R5, RZ, RZ, R3 ;  /* 0x000000ffff057224 */ /* 0x008fc400078e0003 */
[----:B----4-:R-:W-:-:S03]  /*186f0*/  IMAD.MOV.U32 R3, RZ, RZ, R2 ;  /* 0x000000ffff037224 */ /* 0x010fc600078e0002 */
[----:B------:R3:W4:Y:S01]  /*18700*/  LDL R2, [R1+0xc] ;  /* 0x00000c0001027983 */ /* 0x0007220000100800 */
[----:B--2---:R-:W-:Y:S01]  /*18710*/  LOP3.LUT R0, R0, 0x1f, RZ, 0xc0, !PT ;  /* 0x0000001f00007812 */ /* 0x004fe200078ec0ff */
[----:B-1----:R-:W-:-:S03]  /*18720*/  IMAD.MOV.U32 R6, RZ, RZ, R3 ;  /* 0x000000ffff067224 */ /* 0x002fc600078e0003 */
[----:B------:R-:W-:-:S13]  /*18730*/  ISETP.NE.AND P0, PT, R0, RZ, PT ;  /* 0x000000ff0000720c */ /* 0x000fda0003f05270 */
[----:B------:R-:W-:Y:S01]  /*18740*/  @!P0 MOV R0, 0x400 ;  /* 0x0000040000008802 */ /* 0x000fe20000000f00 */
[----:B----4-:R-:W1:Y:S03]  /*18750*/  @!P0 S2R R2, SR_CgaCtaId ;  /* 0x0000000000028919 */ /* 0x010e660000008800 */
[----:B-1----:R-:W-:Y:S01]  /*18760*/  @!P0 LEA R16, R2, R0, 0x18 ;  /* 0x0000000002108211 */ /* 0x002fe200078ec0ff */
[----:B------:R-:W-:Y:S01]  /*18770*/  IMAD.U32 R0, RZ, RZ, UR39 ;  /* 0x00000027ff007e24 */ /* 0x000fe2000f8e00ff */
[----:B------:R3:W-:Y:S03]  /*18780*/  @!P0 STL [R1+0xc], R2 ;  /* 0x00000c0201008387 */ /* 0x0007e60000100800 */
[----:B------:R-:W-:-:S05]  /*18790*/  @!P0 IMAD.MOV.U32 R7, RZ, RZ, R0 ;  /* 0x000000ffff078224 */ /* 0x000fca00078e0000 */
[----:B-----5:R3:W-:Y:S01]  /*187a0*/  @!P0 STS.128 [R16+0x228d0], R4 ;  /* 0x0228d00410008388 */ /* 0x0207e20000000c00 */
[----:B------:R-:W-:Y:S06]  /*187b0*/  BAR.ARV 0x5, 0x180 ;  /* 0x0146000000007b1d */ /* 0x000fec0000002000 */
.L_x_2910:
[----:B------:R-:W-:Y:S02]  /*187c0*/  ULDC UR4, c[0x0][0xc3c] ;  /* 0x00030f0000047ab9 */ /* 0x000fe40000000800 */
[----:B------:R-:W-:-:S06]  /*187d0*/  UISETP.GE.AND UP0, UPT, UR39, UR4, UPT ;  /* 0x000000042700728c */ /* 0x000fcc000bf06270 */
[----:B------:R-:W-:-:S13]  /*187e0*/  PLOP3.LUT P0, PT, PT, PT, UP0, 0x80, 0x0 ;  /* 0x000000000000781c */ /* 0x000fda0003f0f008 */
[----:B------:R-:W-:Y:S05]  /*187f0*/  @!P0 BRA `(.L_x_2918) ;  /* 0xffffff9c004c8947 */ /* 0x000fea000383ffff */
.L_x_2844:
[----:B-1----:R-:W2:Y:S01]  /*18800*/  LDL.LU R0, [R1+0x24] ;  /* 0x0000240001007983 */ /* 0x002ea20000300800 */
        /* <DEDUP_REMOVED lines=11> */
.L_x_3053:
[----:B------:R-:W-:Y:S05]  /*188c0*/  BSYNC B0 ;  /* 0x0000000000007941 */ /* 0x000fea0003800000 */
.L_x_2919:
[----:B------:R-:W-:-:S03]  /*188d0*/  UMOV UR4, 0xffffffff ;  /* 0xffffffff00047882 */ /* 0x000fc60000000000 */
[----:B------:R-:W-:Y:S05]  /*188e0*/  BRA.DIV UR4, `(.L_x_2921) ;  /* 0x0000004204407947 */ /* 0x000fea000b800000 */
[----:B0-----:R-:W0:Y:S02]  /*188f0*/  S2R R0, SR_TID.X ;  /* 0x0000000000007919 */ /* 0x001e240000002100 */
[----:B0-----:R-:W-:-:S04]  /*18900*/  SHF.R.U32.HI R0, RZ, 0x5, R0 ;  /* 0x00000005ff007819 */ /* 0x001fc80000011600 */
[----:B------:R-:W-:-:S05]  /*18910*/  LOP3.LUT R0, R0, 0x3, RZ, 0xc0, !PT ;  /* 0x0000000300007812 */ /* 0x000fca00078ec0ff */
[----:B------:R0:W1:Y:S02]  /*18920*/  SHFL.IDX PT, R14, R0, RZ, 0x1f ;  /* 0x00001fff000e7589 */ /* 0x00006400000e0000 */
.L_x_3056:
[----:B-1----:R-:W-:Y:S01]  /*18930*/  ISETP.NE.AND P0, PT, R14, RZ, PT ;  /* 0x000000ff0e00720c */ /* 0x002fe20003f05270 */
[----:B------:R-:W-:-:S12]  /*18940*/  BSSY B0, `(.L_x_2922) ;  /* 0x000002c000007945 */ /* 0x000fd80003800000 */
[----:B------:R-:W-:Y:S05]  /*18950*/  @P0 BRA `(.L_x_2923) ;  /* 0x0000000000a80947 */ /* 0x000fea0003800000 */
[----:B------:R-:W-:-:S03]  /*18960*/  UMOV UR4, 0xffffffff ;  /* 0xffffffff00047882 */ /* 0x000fc60000000000 */
[----:B------:R-:W-:Y:S05]  /*18970*/  BRA.DIV UR4, `(.L_x_2924) ;  /* 0x0000004204507947 */ /* 0x000fea000b800000 */
[----:B------:R-:W-:-:S13]  /*18980*/  ELECT P6, URZ, PT ;  /* 0x00000000003f782f */ /* 0x000fda00038c0000 */
.L_x_3059:
[----:B------:R-:W-:Y:S05]  /*18990*/  @!P6 BRA `(.L_x_2923) ;  /* 0x000000000098e947 */ /* 0x000fea0003800000 */
[----:B------:R-:W-:-:S06]  /*189a0*/  ULOP3.LUT UR4, UR44, 0x2, URZ, 0xfc, !UPT ;  /* 0x000000022c047892 */ /* 0x000fcc000f8efc3f */
[----:B0-----:R-:W-:-:S05]  /*189b0*/  IMAD.U32 R0, RZ, RZ, UR4 ;  /* 0x00000004ff007e24 */ /* 0x001fca000f8e00ff */
[----:B------:R-:W-:-:S13]  /*189c0*/  ISETP.NE.AND P0, PT, R0, 0x3, PT ;  /* 0x000000030000780c */ /* 0x000fda0003f05270 */
[----:B------:R-:W-:Y:S05]  /*189d0*/  @!P0 BRA `(.L_x_2925) ;  /* 0x0000000000048947 */ /* 0x000fea0003800000 */
[----:B------:R-:W-:Y:S01]  /*189e0*/  BPT.TRAP 0x1 ;  /* 0x000000040000795c */ /* 0x000fe20000300000 */
.L_x_2925:
[----:B------:R-:W-:Y:S01]  /*189f0*/  IMAD R5, R30, 0x8, R7 ;  /* 0x000000081e057824 */ /* 0x000fe200078e0207 */
[----:B------:R-:W-:Y:S01]  /*18a00*/  SHF.L.U32 R0, R34, 0x1f, RZ ;  /* 0x0000001f22007819 */ /* 0x000fe200000006ff */
[----:B------:R-:W-:-:S03]  /*18a10*/  VIADD R30, R30, 0x1 ;  /* 0x000000011e1e7836 */ /* 0x000fc60000000000 */
[----:B------:R-:W0:Y:S02]  /*18a20*/  SYNCS.PHASECHK.TRANS64.TRYWAIT P1, [R5+URZ+0x22840], R0 ;  /* 0x02284000050075a7 */ /* 0x000e24000802017f */
[----:B------:R-:W-:-:S04]  /*18a30*/  ISETP.NE.AND P2, PT, R30, 0x2, PT ;  /* 0x000000021e00780c */ /* 0x000fc80003f45270 */
[----:B------:R-:W-:Y:S01]  /*18a40*/  SEL R3, RZ, 0x1, P2 ;  /* 0x00000001ff037807 */ /* 0x000fe20001000000 */
[----:B0-----:R-:W-:Y:S08]  /*18a50*/  @!P1 BRA `(.L_x_2926) ;  /* 0x0000004000389947 */ /* 0x001ff00003800000 */
.L_x_3060:
[----:B------:R-:W-:Y:S02]  /*18a60*/  SEL R30, R30, RZ, P2 ;  /* 0x000000ff1e1e7207 */ /* 0x000fe40001000000 */
[----:B------:R-:W-:Y:S01]  /*18a70*/  LOP3.LUT R2, R34, R3, RZ, 0x3c, !PT ;  /* 0x0000000322027212 */ /* 0x000fe200078e3cff */
[----:B------:R-:W-:Y:S06]  /*18a80*/  @!P0 BRA `(.L_x_2927) ;  /* 0x0000000000048947 */ /* 0x000fec0003800000 */
[----:B------:R-:W-:Y:S01]  /*18a90*/  BPT.TRAP 0x1 ;  /* 0x000000040000795c */ /* 0x000fe20000300000 */
.L_x_2927:
[----:B------:R-:W-:Y:S01]  /*18aa0*/  IMAD R3, R30, 0x8, R7 ;  /* 0x000000081e037824 */ /* 0x000fe200078e0207 */
[----:B------:R-:W-:-:S04]  /*18ab0*/  SHF.L.U32 R2, R2, 0x1f, RZ ;  /* 0x0000001f02027819 */ /* 0x000fc800000006ff */
[----:B------:R-:W1:Y:S02]  /*18ac0*/  SYNCS.PHASECHK.TRANS64.TRYWAIT P1, [R3+URZ+0x22840], R2 ;  /* 0x02284002030075a7 */ /* 0x000e64000802017f */
[----:B-1----:R-:W-:Y:S05]  /*18ad0*/  @!P1 BRA `(.L_x_2928) ;  /* 0x00000040002c9947 */ /* 0x002fea0003800000 */
.L_x_3061:
[----:B------:R-:W-:Y:S05]  /*18ae0*/  @!P0 BRA `(.L_x_2929) ;  /* 0x0000000000048947 */ /* 0x000fea0003800000 */
[----:B------:R-:W-:Y:S01]  /*18af0*/  BPT.TRAP 0x1 ;  /* 0x000000040000795c */ /* 0x000fe20000300000 */
.L_x_2929:
[----:B------:R-:W2:Y:S02]  /*18b00*/  SYNCS.PHASECHK.TRANS64.TRYWAIT P1, [R5+URZ+0x22860], R0 ;  /* 0x02286000050075a7 */ /* 0x000ea4000802017f */
[----:B--2---:R-:W-:Y:S05]  /*18b10*/  @!P1 BRA `(.L_x_2930) ;  /* 0x0000004000309947 */ /* 0x004fea0003800000 */
.L_x_3062:
[----:B------:R-:W-:Y:S05]  /*18b20*/  @!P0 BRA `(.L_x_2931) ;  /* 0x0000000000048947 */ /* 0x000fea0003800000 */
[----:B------:R-:W-:Y:S01]  /*18b30*/  BPT.TRAP 0x1 ;  /* 0x000000040000795c */ /* 0x000fe20000300000 */
.L_x_2931:
[----:B------:R-:W3:Y:S02]  /*18b40*/  SYNCS.PHASECHK.TRANS64.TRYWAIT P1, [R3+URZ+0x22860], R2 ;  /* 0x02286002030075a7 */ /* 0x000ee4000802017f */
[----:B---3--:R-:W-:Y:S05]  /*18b50*/  @!P1 BRA `(.L_x_2932) ;  /* 0x0000004000349947 */ /* 0x008fea0003800000 */
.L_x_3063:
[----:B------:R-:W-:Y:S05]  /*18b60*/  @!P0 BRA `(.L_x_2933) ;  /* 0x0000000000048947 */ /* 0x000fea0003800000 */
[----:B------:R-:W-:Y:S01]  /*18b70*/  BPT.TRAP 0x1 ;  /* 0x000000040000795c */ /* 0x000fe20000300000 */
.L_x_2933:
[----:B------:R-:W4:Y:S02]  /*18b80*/  SYNCS.PHASECHK.TRANS64.TRYWAIT P1, [R5+URZ+0x22880], R0 ;  /* 0x02288000050075a7 */ /* 0x000f24000802017f */
[----:B----4-:R-:W-:Y:S05]  /*18b90*/  @!P1 BRA `(.L_x_2934) ;  /* 0x0000004000389947 */ /* 0x010fea0003800000 */
.L_x_3064:
[----:B------:R-:W-:Y:S05]  /*18ba0*/  @!P0 BRA `(.L_x_2935) ;  /* 0x0000000000048947 */ /* 0x000fea0003800000 */
[----:B------:R-:W-:Y:S01]  /*18bb0*/  BPT.TRAP 0x1 ;  /* 0x000000040000795c */ /* 0x000fe20000300000 */
.L_x_2935:
[----:B------:R0:W0:Y:S02]  /*18bc0*/  SYNCS.PHASECHK.TRANS64.TRYWAIT P0, [R3+URZ+0x22880], R2 ;  /* 0x02288002030075a7 */ /* 0x000024000800017f */
[----:B0-----:R-:W-:Y:S05]  /*18bd0*/  @!P0 NANOSLEEP.SYNCS 0x989680 ;  /* 0x009896800000895d */ /* 0x001fea0003900000 */
[----:B------:R-:W0:Y:S02]  /*18be0*/  @!P0 SYNCS.PHASECHK.TRANS64 P0, [R3+URZ+0x22880], R2 ;  /* 0x02288002030085a7 */ /* 0x000e24000800007f */
[----:B0-----:R-:W-:Y:S05]  /*18bf0*/  @!P0 BRA `(.L_x_2935) ;  /* 0xfffffffc00f08947 */ /* 0x001fea000383ffff */
.L_x_2923:
[----:B------:R-:W-:Y:S05]  /*18c00*/  BSYNC B0 ;  /* 0x0000000000007941 */ /* 0x000fea0003800000 */
.L_x_2922:
[----:B------:R-:W-:Y:S05]  /*18c10*/  EXIT ;  /* 0x000000000000794d */ /* 0x000fea0003800000 */
.L_x_2778:
[----:B0-----:R-:W-:-:S04]  /*18c20*/  IMAD.U32 R3, RZ, RZ, UR43 ;  /* 0x0000002bff037e24 */ /* 0x001fc8000f8e00ff */
[----:B------:R0:W1:Y:S03]  /*18c30*/  SYNCS.PHASECHK.TRANS64.TRYWAIT P0, [R3+URZ+0x22800], R2 ;  /* 0x02280002030075a7 */ /* 0x000066000800017f */
[----:B-1----:R-:W-:Y:S05]  /*18c40*/  @!P0 NANOSLEEP.SYNCS 0x989680 ;  /* 0x009896800000895d */ /* 0x002fea0003900000 */
[----:B------:R-:W1:Y:S02]  /*18c50*/  @!P0 SYNCS.PHASECHK.TRANS64 P0, [R3+URZ+0x22800], R2 ;  /* 0x02280002030085a7 */ /* 0x000e64000800007f */
[----:B-1----:R-:W-:Y:S05]  /*18c60*/  @!P0 BRA `(.L_x_2778) ;  /* 0xfffffffc00ec8947 */ /* 0x002fea000383ffff */
[----:B------:R-:W-:Y:S05]  /*18c70*/  BRA `(.L_x_2936) ;  /* 0xfffffe9000b07947 */ /* 0x000fea000383ffff */
.L_x_2782:
[----:B-1----:R1:W2:Y:S02]  /*18c80*/  SYNCS.PHASECHK.TRANS64.TRYWAIT P0, [R2+URZ+0x22830], R3 ;  /* 0x02283003020075a7 */ /* 0x0022a4000800017f */
[----:B--2---:R-:W-:Y:S05]  /*18c90*/  @!P0 NANOSLEEP.SYNCS 0x989680 ;  /* 0x009896800000895d */ /* 0x004fea0003900000 */
[----:B------:R-:W2:Y:S02]  /*18ca0*/  @!P0 SYNCS.PHASECHK.TRANS64 P0, [R2+URZ+0x22830], R3 ;  /* 0x02283003020085a7 */ /* 0x000ea4000800007f */
[----:B--2---:R-:W-:Y:S05]  /*18cb0*/  @!P0 BRA `(.L_x_2782) ;  /* 0xfffffffc00f08947 */ /* 0x004fea000383ffff */
[----:B------:R-:W-:Y:S05]  /*18cc0*/  BRA `(.L_x_2781) ;  /* 0xfffffe9000cc7947 */ /* 0x000fea000383ffff */
.L_x_2788:
[----:B-1----:R-:W-:-:S04]  /*18cd0*/  IMAD.U32 R8, RZ, RZ, UR6 ;  /* 0x00000006ff087e24 */ /* 0x002fc8000f8e00ff */
[----:B------:R1:W2:Y:S03]  /*18ce0*/  SYNCS.PHASECHK.TRANS64.TRYWAIT P0, [R8+URZ+0x22830], R7 ;  /* 0x02283007080075a7 */ /* 0x0002a6000800017f */
[----:B--2---:R-:W-:Y:S05]  /*18cf0*/  @!P0 NANOSLEEP.SYNCS 0x989680 ;  /* 0x009896800000895d */ /* 0x004fea0003900000 */
[----:B------:R-:W2:Y:S02]  /*18d00*/  @!P0 SYNCS.PHASECHK.TRANS64 P0, [R8+URZ+0x22830], R7 ;  /* 0x02283007080085a7 */ /* 0x000ea4000800007f */
[----:B--2---:R-:W-:Y:S05]  /*18d10*/  @!P0 BRA `(.L_x_2788) ;  /* 0xfffffffc00ec8947 */ /* 0x004fea000383ffff */
[----:B------:R-:W-:Y:S05]  /*18d20*/  BRA `(.L_x_2785) ;  /* 0xfffffecc00a07947 */ /* 0x000fea000383ffff */
.L_x_2792:
[----:B-1----:R-:W-:-:S04]  /*18d30*/  IMAD.U32 R8, RZ, RZ, UR6 ;  /* 0x00000006ff087e24 */ /* 0x002fc8000f8e00ff */
[----:B------:R1:W2:Y:S03]  /*18d40*/  SYNCS.PHASECHK.TRANS64.TRYWAIT P0, [R8+URZ+0x22850], R7 ;  /* 0x02285007080075a7 */ /* 0x0002a6000800017f */
[----:B--2---:R-:W-:Y:S05]  /*18d50*/  @!P0 NANOSLEEP.SYNCS 0x989680 ;  /* 0x009896800000895d */ /* 0x004fea0003900000 */
[----:B------:R-:W2:Y:S02]  /*18d60*/  @!P0 SYNCS.PHASECHK.TRANS64 P0, [R8+URZ+0x22850], R7 ;  /* 0x02285007080085a7 */ /* 0x000ea4000800007f */
[----:B--2---:R-:W-:Y:S05]  /*18d70*/  @!P0 BRA `(.L_x_2792) ;  /* 0xfffffffc00ec8947 */ /* 0x004fea000383ffff */
[----:B------:R-:W-:Y:S05]  /*18d80*/  BRA `(.L_x_2789) ;  /* 0xfffffed400bc7947 */ /* 0x000fea000383ffff */
.L_x_2800:
[----:B-1----:R-:W-:-:S04]  /*18d90*/  IMAD.U32 R8, RZ, RZ, UR6 ;  /* 0x00000006ff087e24 */ /* 0x002fc8000f8e00ff */
[----:B------:R1:W2:Y:S03]  /*18da0*/  SYNCS.PHASECHK.TRANS64.TRYWAIT P0, [R8+URZ+0x22830], R7 ;  /* 0x02283007080075a7 */ /* 0x0002a6000800017f */
[----:B--2---:R-:W-:Y:S05]  /*18db0*/  @!P0 NANOSLEEP.SYNCS 0x989680 ;  /* 0x009896800000895d */ /* 0x004fea0003900000 */
[----:B------:R-:W2:Y:S02]  /*18dc0*/  @!P0 SYNCS.PHASECHK.TRANS64 P0, [R8+URZ+0x22830], R7 ;  /* 0x02283007080085a7 */ /* 0x000ea4000800007f */
[----:B--2---:R-:W-:Y:S05]  /*18dd0*/  @!P0 BRA `(.L_x_2800) ;  /* 0xfffffffc00ec8947 */ /* 0x004fea000383ffff */
[----:B------:R-:W-:Y:S05]  /*18de0*/  BRA `(.L_x_2797) ;  /* 0xffffff0c00287947 */ /* 0x000fea000383ffff */
.L_x_2804:
[----:B-1----:R-:W-:-:S04]  /*18df0*/  IMAD.U32 R8, RZ, RZ, UR6 ;  /* 0x00000006ff087e24 */ /* 0x002fc8000f8e00ff */
[----:B------:R1:W2:Y:S03]  /*18e00*/  SYNCS.PHASECHK.TRANS64.TRYWAIT P0, [R8+URZ+0x22850], R7 ;  /* 0x02285007080075a7 */ /* 0x0002a6000800017f */
[----:B--2---:R-:W-:Y:S05]  /*18e10*/  @!P0 NANOSLEEP.SYNCS 0x989680 ;  /* 0x009896800000895d */ /* 0x004fea0003900000 */
[----:B------:R-:W2:Y:S02]  /*18e20*/  @!P0 SYNCS.PHASECHK.TRANS64 P0, [R8+URZ+0x22850], R7 ;  /* 0x02285007080085a7 */ /* 0x000ea4000800007f */
[----:B--2---:R-:W-:Y:S05]  /*18e30*/  @!P0 BRA `(.L_x_2804) ;  /* 0xfffffffc00ec8947 */ /* 0x004fea000383ffff */
[----:B------:R-:W-:Y:S05]  /*18e40*/  BRA `(.L_x_2801) ;  /* 0xffffff1400387947 */ /* 0x000fea000383ffff */
.L_x_2811:
[----:B-1----:R-:W-:-:S04]  /*18e50*/  IMAD.U32 R5, RZ, RZ, UR5 ;  /* 0x00000005ff057e24 */ /* 0x002fc8000f8e00ff */
[----:B------:R1:W2:Y:S03]  /*18e60*/  SYNCS.PHASECHK.TRANS64.TRYWAIT P0, [R5+URZ+0x22850], R0 ;  /* 0x02285000050075a7 */ /* 0x0002a6000800017f */
[----:B--2---:R-:W-:Y:S05]  /*18e70*/  @!P0 NANOSLEEP.SYNCS 0x989680 ;  /* 0x009896800000895d */ /* 0x004fea0003900000 */
[----:B------:R-:W2:Y:S02]  /*18e80*/  @!P0 SYNCS.PHASECHK.TRANS64 P0, [R5+URZ+0x22850], R0 ;  /* 0x02285000050085a7 */ /* 0x000ea4000800007f */
[----:B--2---:R-:W-:Y:S05]  /*18e90*/  @!P0 BRA `(.L_x_2811) ;  /* 0xfffffffc00ec8947 */ /* 0x004fea000383ffff */
[----:B------:R-:W-:Y:S05]  /*18ea0*/  BRA `(.L_x_2810) ;  /* 0xffffff3c00907947 */ /* 0x000fea000383ffff */
.L_x_2860:
[----:B------:R-:W0:Y:S01]  /*18eb0*/  S2R R20, SR_TID.X ;  /* 0x0000000000147919 */ /* 0x000e220000002100 */
[----:B------:R-:W-:Y:S02]  /*18ec0*/  IMAD.MOV.U32 R12, RZ, RZ, RZ ;  /* 0x000000ffff0c7224 */ /* 0x000fe400078e00ff */
[----:B------:R-:W-:Y:S02]  /*18ed0*/  IMAD.MOV.U32 R11, RZ, RZ, 0x1f ;  /* 0x0000001fff0b7424 */ /* 0x000fe400078e00ff */
[----:B------:R-:W-:Y:S01]  /*18ee0*/  IMAD.MOV.U32 R15, RZ, RZ, -0x1 ;  /* 0xffffffffff0f7424 */ /* 0x000fe200078e00ff */
[----:B0-----:R-:W-:-:S04]  /*18ef0*/  SHF.R.U32.HI R20, RZ, 0x5, R20 ;  /* 0x00000005ff147819 */ /* 0x001fc80000011614 */
[----:B------:R-:W-:-:S05]  /*18f00*/  LOP3.LUT R20, R20, 0x3, RZ, 0xc0, !PT ;  /* 0x0000000314147812 */ /* 0x000fca00078ec0ff */
[----:B------:R-:W-:-:S07]  /*18f10*/  IMAD.MOV.U32 R13, RZ, RZ, R20 ;  /* 0x000000ffff0d7224 */ /* 0x000fce00078e0014 */
[----:B-----5:R-:W-:Y:S05]  /*18f20*/  WARPSYNC.COLLECTIVE R15, `(.L_x_2937) ;  /* 0x000000000f087348 */ /* 0x020fea0003c00000 */
[----:B------:R0:W1:Y:S02]  /*18f30*/  SHFL.IDX P6, R14, R13, R12, R11 ;  /* 0x0000000c0d0e7389 */ /* 0x00006400000c000b */
[----:B01---5:R-:W-:Y:S01]  /*18f40*/  ENDCOLLECTIVE ;  /* 0x000000000000791b */ /* 0x023fe20003800000 */
.L_x_2937:
[----:B------:R-:W-:Y:S05]  /*18f50*/  BRA `(.L_x_2938) ;  /* 0xffffffa400807947 */ /* 0x000fea000383ffff */
.L_x_2863:
[----:B0-----:R0:W1:Y:S02]  /*18f60*/  SYNCS.PHASECHK.TRANS64.TRYWAIT P0, [R0+URZ+0x22880], R26 ;  /* 0x0228801a000075a7 */ /* 0x001064000800017f */
[----:B-1----:R-:W-:Y:S05]  /*18f70*/  @!P0 NANOSLEEP.SYNCS 0x989680 ;  /* 0x009896800000895d */ /* 0x002fea0003900000 */
[----:B------:R-:W1:Y:S02]  /*18f80*/  @!P0 SYNCS.PHASECHK.TRANS64 P0, [R0+URZ+0x22880], R26 ;  /* 0x0228801a000085a7 */ /* 0x000e64000800007f */
[----:B-1----:R-:W-:Y:S05]  /*18f90*/  @!P0 BRA `(.L_x_2863) ;  /* 0xfffffffc00f08947 */ /* 0x002fea000383ffff */
[----:B------:R-:W-:Y:S05]  /*18fa0*/  BRA `(.L_x_2939) ;  /* 0xffffffa800987947 */ /* 0x000fea000383ffff */
.L_x_2864:
        /* <DEDUP_REMOVED lines=8> */
.L_x_2941:
[----:B------:R-:W-:Y:S05]  /*19030*/  BSYNC B0 ;  /* 0x0000000000007941 */ /* 0x000fea0003800000 */
.L_x_2940:
        /* <DEDUP_REMOVED lines=14> */
.L_x_2942:
[----:B------:R-:W-:Y:S02]  /*19120*/  IMAD.MOV.U32 R13, RZ, RZ, R20 ;  /* 0x000000ffff0d7224 */ /* 0x000fe400078e0014 */
[----:B------:R-:W-:Y:S02]  /*19130*/  IMAD.MOV.U32 R12, RZ, RZ, 0x1 ;  /* 0x00000001ff0c7424 */ /* 0x000fe400078e00ff */
[----:B------:R-:W-:-:S07]  /*19140*/  IMAD.MOV.U32 R2, RZ, RZ, R14 ;  /* 0x000000ffff027224 */ /* 0x000fce00078e000e */
[----:B------:R-:W-:Y:S05]  /*19150*/  WARPSYNC.COLLECTIVE R15, `(.L_x_2943) ;  /* 0x000000000f087348 */ /* 0x000fea0003c00000 */
[----:B------:R0:W1:Y:S02]  /*19160*/  SHFL.IDX P6, R14, R13, R12, R11 ;  /* 0x0000000c0d0e7389 */ /* 0x00006400000c000b */
[----:B01----:R-:W-:Y:S01]  /*19170*/  ENDCOLLECTIVE ;  /* 0x000000000000791b */ /* 0x003fe20003800000 */
.L_x_2943:
        /* <DEDUP_REMOVED lines=12> */
.L_x_2944:
[----:B------:R-:W-:Y:S02]  /*19240*/  IMAD.MOV.U32 R13, RZ, RZ, R20 ;  /* 0x000000ffff0d7224 */ /* 0x000fe400078e0014 */
[----:B------:R-:W-:Y:S02]  /*19250*/  IMAD.MOV.U32 R12, RZ, RZ, 0x2 ;  /* 0x00000002ff0c7424 */ /* 0x000fe400078e00ff */
[----:B------:R-:W-:-:S07]  /*19260*/  IMAD.MOV.U32 R2, RZ, RZ, R14 ;  /* 0x000000ffff027224 */ /* 0x000fce00078e000e */
[----:B------:R-:W-:Y:S05]  /*19270*/  WARPSYNC.COLLECTIVE R15, `(.L_x_2945) ;  /* 0x000000000f087348 */ /* 0x000fea0003c00000 */
[----:B------:R0:W1:Y:S02]  /*19280*/  SHFL.IDX P6, R14, R13, R12, R11 ;  /* 0x0000000c0d0e7389 */ /* 0x00006400000c000b */
[----:B01----:R-:W-:Y:S01]  /*19290*/  ENDCOLLECTIVE ;  /* 0x000000000000791b */ /* 0x003fe20003800000 */
.L_x_2945:
        /* <DEDUP_REMOVED lines=12> */
.L_x_2946:
[----:B------:R-:W-:Y:S02]  /*19360*/  IMAD.MOV.U32 R13, RZ, RZ, R20 ;  /* 0x000000ffff0d7224 */ /* 0x000fe400078e0014 */
[----:B------:R-:W-:Y:S02]  /*19370*/  IMAD.MOV.U32 R12, RZ, RZ, 0x3 ;  /* 0x00000003ff0c7424 */ /* 0x000fe400078e00ff */
[----:B------:R-:W-:-:S07]  /*19380*/  IMAD.MOV.U32 R2, RZ, RZ, R14 ;  /* 0x000000ffff027224 */ /* 0x000fce00078e000e */
[----:B------:R-:W-:Y:S05]  /*19390*/  WARPSYNC.COLLECTIVE R15, `(.L_x_2947) ;  /* 0x000000000f087348 */ /* 0x000fea0003c00000 */
[----:B------:R0:W1:Y:S02]  /*193a0*/  SHFL.IDX P6, R14, R13, R12, R11 ;  /* 0x0000000c0d0e7389 */ /* 0x00006400000c000b */
[----:B01----:R-:W-:Y:S01]  /*193b0*/  ENDCOLLECTIVE ;  /* 0x000000000000791b */ /* 0x003fe20003800000 */
.L_x_2947:
        /* <DEDUP_REMOVED lines=12> */
.L_x_2948:
[----:B------:R-:W-:Y:S02]  /*19480*/  IMAD.MOV.U32 R13, RZ, RZ, R20 ;  /* 0x000000ffff0d7224 */ /* 0x000fe400078e0014 */
[----:B------:R-:W-:Y:S02]  /*19490*/  IMAD.MOV.U32 R12, RZ, RZ, 0x4 ;  /* 0x00000004ff0c7424 */ /* 0x000fe400078e00ff */
[----:B------:R-:W-:-:S07]  /*194a0*/  IMAD.MOV.U32 R2, RZ, RZ, R14 ;  /* 0x000000ffff027224 */ /* 0x000fce00078e000e */
[----:B------:R-:W-:Y:S05]  /*194b0*/  WARPSYNC.COLLECTIVE R15, `(.L_x_2949) ;  /* 0x000000000f087348 */ /* 0x000fea0003c00000 */
[----:B------:R0:W1:Y:S02]  /*194c0*/  SHFL.IDX P6, R14, R13, R12, R11 ;  /* 0x0000000c0d0e7389 */ /* 0x00006400000c000b */
[----:B01----:R-:W-:Y:S01]  /*194d0*/  ENDCOLLECTIVE ;  /* 0x000000000000791b */ /* 0x003fe20003800000 */
.L_x_2949:
        /* <DEDUP_REMOVED lines=12> */
.L_x_2950:
[----:B------:R-:W-:Y:S02]  /*195a0*/  IMAD.MOV.U32 R13, RZ, RZ, R20 ;  /* 0x000000ffff0d7224 */ /* 0x000fe400078e0014 */
[----:B------:R-:W-:Y:S02]  /*195b0*/  IMAD.MOV.U32 R12, RZ, RZ, 0x5 ;  /* 0x00000005ff0c7424 */ /* 0x000fe400078e00ff */
[----:B------:R-:W-:-:S07]  /*195c0*/  IMAD.MOV.U32 R2, RZ, RZ, R14 ;  /* 0x000000ffff027224 */ /* 0x000fce00078e000e */
[----:B------:R-:W-:Y:S05]  /*195d0*/  WARPSYNC.COLLECTIVE R15, `(.L_x_2951) ;  /* 0x000000000f087348 */ /* 0x000fea0003c00000 */
[----:B------:R0:W1:Y:S02]  /*195e0*/  SHFL.IDX P6, R14, R13, R12, R11 ;  /* 0x0000000c0d0e7389 */ /* 0x00006400000c000b */
[----:B01----:R-:W-:Y:S01]  /*195f0*/  ENDCOLLECTIVE ;  /* 0x000000000000791b */ /* 0x003fe20003800000 */
.L_x_2951:
        /* <DEDUP_REMOVED lines=12> */
.L_x_2952:
[----:B------:R-:W-:Y:S02]  /*196c0*/  IMAD.MOV.U32 R13, RZ, RZ, R20 ;  /* 0x000000ffff0d7224 */ /* 0x000fe400078e0014 */
[----:B------:R-:W-:Y:S02]  /*196d0*/  IMAD.MOV.U32 R12, RZ, RZ, 0x6 ;  /* 0x00000006ff0c7424 */ /* 0x000fe400078e00ff */
[----:B------:R-:W-:-:S07]  /*196e0*/  IMAD.MOV.U32 R2, RZ, RZ, R14 ;  /* 0x000000ffff027224 */ /* 0x000fce00078e000e */
[----:B------:R-:W-:Y:S05]  /*196f0*/  WARPSYNC.COLLECTIVE R15, `(.L_x_2953) ;  /* 0x000000000f087348 */ /* 0x000fea0003c00000 */
[----:B------:R0:W1:Y:S02]  /*19700*/  SHFL.IDX P6, R14, R13, R12, R11 ;  /* 0x0000000c0d0e7389 */ /* 0x00006400000c000b */
[----:B01----:R-:W-:Y:S01]  /*19710*/  ENDCOLLECTIVE ;  /* 0x000000000000791b */ /* 0x003fe20003800000 */
.L_x_2953:
        /* <DEDUP_REMOVED lines=12> */
.L_x_2954:
[----:B------:R-:W-:Y:S02]  /*197e0*/  IMAD.MOV.U32 R13, RZ, RZ, R20 ;  /* 0x000000ffff0d7224 */ /* 0x000fe400078e0014 */
[----:B------:R-:W-:Y:S02]  /*197f0*/  IMAD.MOV.U32 R12, RZ, RZ, 0x7 ;  /* 0x00000007ff0c7424 */ /* 0x000fe400078e00ff */
[----:B------:R-:W-:-:S07]  /*19800*/  IMAD.MOV.U32 R2, RZ, RZ, R14 ;  /* 0x000000ffff027224 */ /* 0x000fce00078e000e */
[----:B------:R-:W-:Y:S05]  /*19810*/  WARPSYNC.COLLECTIVE R15, `(.L_x_2955) ;  /* 0x000000000f087348 */ /* 0x000fea0003c00000 */
[----:B------:R0:W1:Y:S02]  /*19820*/  SHFL.IDX P6, R14, R13, R12, R11 ;  /* 0x0000000c0d0e7389 */ /* 0x00006400000c000b */
[----:B01----:R-:W-:Y:S01]  /*19830*/  ENDCOLLECTIVE ;  /* 0x000000000000791b */ /* 0x003fe20003800000 */
.L_x_2955:
        /* <DEDUP_REMOVED lines=12> */
.L_x_2956:
[----:B------:R-:W-:Y:S02]  /*19900*/  IMAD.MOV.U32 R13, RZ, RZ, R19 ;  /* 0x000000ffff0d7224 */ /* 0x000fe400078e0013 */
[----:B------:R-:W-:Y:S02]  /*19910*/  IMAD.MOV.U32 R12, RZ, RZ, RZ ;  /* 0x000000ffff0c7224 */ /* 0x000fe400078e00ff */
[----:B------:R-:W-:-:S07]  /*19920*/  IMAD.MOV.U32 R2, RZ, RZ, R14 ;  /* 0x000000ffff027224 */ /* 0x000fce00078e000e */
[----:B------:R-:W-:Y:S05]  /*19930*/  WARPSYNC.COLLECTIVE R15, `(.L_x_2957) ;  /* 0x000000000f087348 */ /* 0x000fea0003c00000 */
[----:B------:R0:W1:Y:S02]  /*19940*/  SHFL.IDX P6, R14, R13, R12, R11 ;  /* 0x0000000c0d0e7389 */ /* 0x00006400000c000b */
[----:B01----:R-:W-:Y:S01]  /*19950*/  ENDCOLLECTIVE ;  /* 0x000000000000791b */ /* 0x003fe20003800000 */
.L_x_2957:
        /* <DEDUP_REMOVED lines=12> */
.L_x_2958:
[----:B------:R-:W-:Y:S02]  /*19a20*/  IMAD.MOV.U32 R13, RZ, RZ, R19 ;  /* 0x000000ffff0d7224 */ /* 0x000fe400078e0013 */
[----:B------:R-:W-:Y:S02]  /*19a30*/  IMAD.MOV.U32 R12, RZ, RZ, 0x1 ;  /* 0x00000001ff0c7424 */ /* 0x000fe400078e00ff */
[----:B------:R-:W-:-:S07]  /*19a40*/  IMAD.MOV.U32 R2, RZ, RZ, R14 ;  /* 0x000000ffff027224 */ /* 0x000fce00078e000e */
[----:B------:R-:W-:Y:S05]  /*19a50*/  WARPSYNC.COLLECTIVE R15, `(.L_x_2959) ;  /* 0x000000000f087348 */ /* 0x000fea0003c00000 */
[----:B------:R0:W1:Y:S02]  /*19a60*/  SHFL.IDX P6, R14, R13, R12, R11 ;  /* 0x0000000c0d0e7389 */ /* 0x00006400000c000b */
[----:B01----:R-:W-:Y:S01]  /*19a70*/  ENDCOLLECTIVE ;  /* 0x000000000000791b */ /* 0x003fe20003800000 */
.L_x_2959:
        /* <DEDUP_REMOVED lines=13> */
.L_x_2960:
        /* <DEDUP_REMOVED lines=15> */
.L_x_2869:
[----:B--2---:R2:W3:Y:S02]  /*19c40*/  SYNCS.PHASECHK.TRANS64.TRYWAIT P0, [R0+URZ+0x22840], R26 ;  /* 0x0228401a000075a7 */ /* 0x0044e4000800017f */
[----:B---3--:R-:W-:Y:S05]  /*19c50*/  @!P0 NANOSLEEP.SYNCS 0x989680 ;  /* 0x009896800000895d */ /* 0x008fea0003900000 */
[----:B------:R-:W3:Y:S02]  /*19c60*/  @!P0 SYNCS.PHASECHK.TRANS64 P0, [R0+URZ+0x22840], R26 ;  /* 0x0228401a000085a7 */ /* 0x000ee4000800007f */
[----:B---3--:R-:W-:Y:S05]  /*19c70*/  @!P0 BRA `(.L_x_2869) ;  /* 0xfffffffc00f08947 */ /* 0x008fea000383ffff */
[----:B------:R-:W-:Y:S05]  /*19c80*/  BRA `(.L_x_2962) ;  /* 0xffffffa400c07947 */ /* 0x000fea000383ffff */
.L_x_2870:
        /* <DEDUP_REMOVED lines=8> */
.L_x_2964:
[----:B------:R-:W-:Y:S05]  /*19d10*/  BSYNC B0 ;  /* 0x0000000000007941 */ /* 0x000fea0003800000 */
.L_x_2963:
        /* <DEDUP_REMOVED lines=8> */
.L_x_2965:
        /* <DEDUP_REMOVED lines=16> */
.L_x_2966:
[----:B------:R-:W-:Y:S02]  /*19ea0*/  IMAD.MOV.U32 R13, RZ, RZ, R8 ;  /* 0x000000ffff0d7224 */ /* 0x000fe400078e0008 */
[----:B------:R-:W-:-:S07]  /*19eb0*/  IMAD.MOV.U32 R2, RZ, RZ, R14 ;  /* 0x000000ffff027224 */ /* 0x000fce00078e000e */
[----:B------:R-:W-:Y:S05]  /*19ec0*/  WARPSYNC.COLLECTIVE R15, `(.L_x_2967) ;  /* 0x000000000f087348 */ /* 0x000fea0003c00000 */
[----:B------:R0:W1:Y:S02]  /*19ed0*/  SHFL.IDX P6, R14, R13, R12, R11 ;  /* 0x0000000c0d0e7389 */ /* 0x00006400000c000b */
[----:B01----:R-:W-:Y:S01]  /*19ee0*/  ENDCOLLECTIVE ;  /* 0x000000000000791b */ /* 0x003fe20003800000 */
.L_x_2967:
        /* <DEDUP_REMOVED lines=16> */
.L_x_2968:
[----:B------:R-:W-:Y:S02]  /*19ff0*/  IMAD.MOV.U32 R13, RZ, RZ, R8 ;  /* 0x000000ffff0d7224 */ /* 0x000fe400078e0008 */
[----:B------:R-:W-:-:S07]  /*1a000*/  IMAD.MOV.U32 R2, RZ, RZ, R14 ;  /* 0x000000ffff027224 */ /* 0x000fce00078e000e */
[----:B------:R-:W-:Y:S05]  /*1a010*/  WARPSYNC.COLLECTIVE R15, `(.L_x_2969) ;  /* 0x000000000f087348 */ /* 0x000fea0003c00000 */
[----:B------:R0:W1:Y:S02]  /*1a020*/  SHFL.IDX P6, R14, R13, R12, R11 ;  /* 0x0000000c0d0e7389 */ /* 0x00006400000c000b */
[----:B01----:R-:W-:Y:S01]  /*1a030*/  ENDCOLLECTIVE ;  /* 0x000000000000791b */ /* 0x003fe20003800000 */
.L_x_2969:
[----:B------:R-:W-:Y:S02]  /*1a040*/  IMAD.MOV.U32 R13, RZ, RZ, R7 ;  /* 0x000000ffff0d7224 */ /* 0x000fe400078e0007 */
[----:B------:R-:W-:Y:S02]  /*1a050*/  IMAD.MOV.U32 R12, RZ, RZ, 0x3 ;  /* 0x00000003ff0c7424 */ /* 0x000fe400078e00ff */
[----:B------:R-:W-:-:S07]  /*1a060*/  IMAD.MOV.U32 R3, RZ, RZ, R14 ;  /* 0x000000ffff037224 */ /* 0x000fce00078e000e */
[----:B------:R-:W-:Y:S05]  /*1a070*/  WARPSYNC.COLLECTIVE R15, `(.L_x_2970) ;  /* 0x000000000f087348 */ /* 0x000fea0003c00000 */
[----:B------:R0:W1:Y:S02]  /*1a080*/  SHFL.IDX P6, R14, R13, R12, R11 ;  /* 0x0000000c0d0e7389 */ /* 0x00006400000c000b */
[----:B01----:R-:W-:Y:S01]  /*1a090*/  ENDCOLLECTIVE ;  /* 0x000000000000791b */ /* 0x003fe20003800000 */
.L_x_2970:
        /* <DEDUP_REMOVED lines=15> */
.L_x_2971:
[----:B------:R-:W-:Y:S02]  /*1a190*/  IMAD.MOV.U32 R13, RZ, RZ, R7 ;  /* 0x000000ffff0d7224 */ /* 0x000fe400078e0007 */
[----:B------:R-:W-:Y:S02]  /*1a1a0*/  IMAD.MOV.U32 R12, RZ, RZ, 0x4 ;  /* 0x00000004ff0c7424 */ /* 0x000fe400078e00ff */
[----:B------:R-:W-:-:S07]  /*1a1b0*/  IMAD.MOV.U32 R3, RZ, RZ, R14 ;  /* 0x000000ffff037224 */ /* 0x000fce00078e000e */
[----:B------:R-:W-:Y:S05]  /*1a1c0*/  WARPSYNC.COLLECTIVE R15, `(.L_x_2972) ;  /* 0x000000000f087348 */ /* 0x000fea0003c00000 */
[----:B------:R0:W1:Y:S02]  /*1a1d0*/  SHFL.IDX P6, R14, R13, R12, R11 ;  /* 0x0000000c0d0e7389 */ /* 0x00006400000c000b */
[----:B01----:R-:W-:Y:S01]  /*1a1e0*/  ENDCOLLECTIVE ;  /* 0x000000000000791b */ /* 0x003fe20003800000 */
.L_x_2972:
        /* <DEDUP_REMOVED lines=15> */
.L_x_2973:
[----:B------:R-:W-:Y:S02]  /*1a2e0*/  IMAD.MOV.U32 R13, RZ, RZ, R7 ;  /* 0x000000ffff0d7224 */ /* 0x000fe400078e0007 */
[----:B------:R-:W-:Y:S02]  /*1a2f0*/  IMAD.MOV.U32 R12, RZ, RZ, 0x5 ;  /* 0x00000005ff0c7424 */ /* 0x000fe400078e00ff */
[----:B------:R-:W-:-:S07]  /*1a300*/  IMAD.MOV.U32 R3, RZ, RZ, R14 ;  /* 0x000000ffff037224 */ /* 0x000fce00078e000e */
[----:B------:R-:W-:Y:S05]  /*1a310*/  WARPSYNC.COLLECTIVE R15, `(.L_x_2974) ;  /* 0x000000000f087348 */ /* 0x000fea0003c00000 */
[----:B------:R0:W1:Y:S02]  /*1a320*/  SHFL.IDX P6, R14, R13, R12, R11 ;  /* 0x0000000c0d0e7389 */ /* 0x00006400000c000b */
[----:B01----:R-:W-:Y:S01]  /*1a330*/  ENDCOLLECTIVE ;  /* 0x000000000000791b */ /* 0x003fe20003800000 */
.L_x_2974:
        /* <DEDUP_REMOVED lines=15> */
.L_x_2975:
[----:B------:R-:W-:Y:S02]  /*1a430*/  IMAD.MOV.U32 R13, RZ, RZ, R7 ;  /* 0x000000ffff0d7224 */ /* 0x000fe400078e0007 */
[----:B------:R-:W-:Y:S02]  /*1a440*/  IMAD.MOV.U32 R12, RZ, RZ, 0x6 ;  /* 0x00000006ff0c7424 */ /* 0x000fe400078e00ff */
[----:B------:R-:W-:-:S07]  /*1a450*/  IMAD.MOV.U32 R3, RZ, RZ, R14 ;  /* 0x000000ffff037224 */ /* 0x000fce00078e000e */
[----:B------:R-:W-:Y:S05]  /*1a460*/  WARPSYNC.COLLECTIVE R15, `(.L_x_2976) ;  /* 0x000000000f087348 */ /* 0x000fea0003c00000 */
[----:B------:R0:W1:Y:S02]  /*1a470*/  SHFL.IDX P6, R14, R13, R12, R11 ;  /* 0x0000000c0d0e7389 */ /* 0x00006400000c000b */
[----:B01----:R-:W-:Y:S01]  /*1a480*/  ENDCOLLECTIVE ;  /* 0x000000000000791b */ /* 0x003fe20003800000 */
.L_x_2976:
        /* <DEDUP_REMOVED lines=14> */
.L_x_2977:
[----:B------:R-:W-:Y:S02]  /*1a570*/  IMAD.MOV.U32 R13, RZ, RZ, R7 ;  /* 0x000000ffff0d7224 */ /* 0x000fe400078e0007 */
[----:B------:R-:W-:Y:S02]  /*1a580*/  IMAD.MOV.U32 R12, RZ, RZ, 0x7 ;  /* 0x00000007ff0c7424 */ /* 0x000fe400078e00ff */
[----:B------:R-:W-:-:S07]  /*1a590*/  IMAD.MOV.U32 R3, RZ, RZ, R14 ;  /* 0x000000ffff037224 */ /* 0x000fce00078e000e */
[----:B------:R-:W-:Y:S05]  /*1a5a0*/  WARPSYNC.COLLECTIVE R15, `(.L_x_2978) ;  /* 0x000000000f087348 */ /* 0x000fea0003c00000 */
[----:B------:R0:W1:Y:S02]  /*1a5b0*/  SHFL.IDX P6, R14, R13, R12, R11 ;  /* 0x0000000c0d0e7389 */ /* 0x00006400000c000b */
[----:B01----:R-:W-:Y:S01]  /*1a5c0*/  ENDCOLLECTIVE ;  /* 0x000000000000791b */ /* 0x003fe20003800000 */
.L_x_2978:
[----:B------:R-:W-:-:S05]  /*1a5d0*/  @P4 IADD3 R3, P0, R29, R3, RZ ;  /* 0x000000031d034210 */ /* 0x000fca0007f1e0ff */
[----:B------:R-:W-:-:S05]  /*1a5e0*/  @P4 IMAD.X R2, RZ, RZ, R2, P0 ;  /* 0x000000ffff024224 */ /* 0x000fca00000e0602 */
[----:B------:R-:W-:Y:S01]  /*1a5f0*/  @P4 LOP3.LUT R3, R3, R2, RZ, 0x3c, !PT ;  /* 0x0000000203034212 */ /* 0x000fe200078e3cff */
[----:B------:R-:W-:-:S03]  /*1a600*/  IMAD.MOV.U32 R13, RZ, RZ, R8 ;  /* 0x000000ffff0d7224 */ /* 0x000fc600078e0008 */
[----:B------:R-:W-:-:S04]  /*1a610*/  @P4 LOP3.LUT R2, R3, R2, RZ, 0x3c, !PT ;  /* 0x0000000203024212 */ /* 0x000fc800078e3cff */
[----:B------:R-:W-:Y:S01]  /*1a620*/  @P4 LOP3.LUT R3, R3, R2, RZ, 0x3c, !PT ;  /* 0x0000000203034212 */ /* 0x000fe200078e3cff */
[----:B------:R-:W-:-:S07]  /*1a630*/  IMAD.MOV.U32 R7, RZ, RZ, R14 ;  /* 0x000000ffff077224 */ /* 0x000fce00078e000e */
[----:B------:R-:W-:Y:S05]  /*1a640*/  WARPSYNC.COLLECTIVE R15, `(.L_x_2979) ;  /* 0x000000000f087348 */ /* 0x000fea0003c00000 */
[----:B------:R0:W1:Y:S02]  /*1a650*/  SHFL.IDX P6, R14, R13, R12, R11 ;  /* 0x0000000c0d0e7389 */ /* 0x00006400000c000b */
[----:B01----:R-:W-:Y:S01]  /*1a660*/  ENDCOLLECTIVE ;  /* 0x000000000000791b */ /* 0x003fe20003800000 */
.L_x_2979:
[----:B------:R-:W-:Y:S01]  /*1a670*/  @!PT LDS RZ, [RZ] ;  /* 0x00000000fffff984 */ /* 0x000fe20000000800 */
[----:B------:R-:W-:Y:S01]  /*1a680*/  @!PT LDS RZ, [RZ] ;  /* 0x00000000fffff984 */ /* 0x000fe20000000800 */
[----:B------:R-:W-:Y:S01]  /*1a690*/  @!PT LDS RZ, [RZ] ;  /* 0x00000000fffff984 */ /* 0x000fe20000000800 */
[----:B------:R0:W-:Y:S01]  /*1a6a0*/  @P4 LDGSTS.E.BYPASS.LTC128B.128 [R4+0x1b400], desc[UR54][R2.64], !P2 ;  /* 0x1b40000002044fae */ /* 0x0001e2000d101d76 */
[----:B------:R-:W-:Y:S02]  /*1a6b0*/  IMAD.MOV.U32 R13, RZ, RZ, R6 ;  /* 0x000000ffff0d7224 */ /* 0x000fe400078e0006 */
[----:B------:R-:W-:Y:S01]  /*1a6c0*/  IMAD.MOV.U32 R12, RZ, RZ, RZ ;  /* 0x000000ffff0c7224 */ /* 0x000fe200078e00ff */
[----:B------:R-:W-:-:S05]  /*1a6d0*/  @P3 IADD3 R14, P0, R29, R14, RZ ;  /* 0x0000000e1d0e3210 */ /* 0x000fca0007f1e0ff */
[----:B0-----:R-:W-:-:S08]  /*1a6e0*/  @P3 IMAD.MOV.U32 R2, RZ, RZ, R14 ;  /* 0x000000ffff023224 */ /* 0x001fd000078e000e */
[----:B------:R-:W-:Y:S05]  /*1a6f0*/  WARPSYNC.COLLECTIVE R15, `(.L_x_2980) ;  /* 0x000000000f087348 */ /* 0x000fea0003c00000 */
[----:B------:R0:W1:Y:S02]  /*1a700*/  SHFL.IDX P6, R14, R13, R12, R11 ;  /* 0x0000000c0d0e7389 */ /* 0x00006400000c000b */
[----:B01----:R-:W-:Y:S01]  /*1a710*/  ENDCOLLECTIVE ;  /* 0x000000000000791b */ /* 0x003fe20003800000 */
.L_x_2980:
        /* <DEDUP_REMOVED lines=11> */
.L_x_2981:
        /* <DEDUP_REMOVED lines=8> */
.L_x_2982:
        /* <DEDUP_REMOVED lines=10> */
.L_x_2983:
[----:B------:R-:W-:Y:S05]  /*1a8f0*/  BRA `(.L_x_2984) ;  /* 0xffffffa000687947 */ /* 0x000fea000383ffff */
.L_x_2875:
[----:B------:R-:W-:Y:S02]  /*1a900*/  IMAD.MOV.U32 R13, RZ, RZ, R4 ;  /* 0x000000ffff0d7224 */ /* 0x000fe400078e0004 */
[----:B------:R-:W-:Y:S02]  /*1a910*/  IMAD.MOV.U32 R12, RZ, RZ, RZ ;  /* 0x000000ffff0c7224 */ /* 0x000fe400078e00ff */
[----:B------:R-:W-:Y:S02]  /*1a920*/  IMAD.MOV.U32 R11, RZ, RZ, 0x181f ;  /* 0x0000181fff0b7424 */ /* 0x000fe400078e00ff */
[----:B------:R-:W-:Y:S02]  /*1a930*/  IMAD.MOV.U32 R15, RZ, RZ, -0x1 ;  /* 0xffffffffff0f7424 */ /* 0x000fe400078e00ff */
[----:B------:R-:W-:Y:S02]  /*1a940*/  IMAD R22, R22, R5, RZ ;  /* 0x0000000516167224 */ /* 0x000fe400078e02ff */
[----:B------:R-:W-:-:S07]  /*1a950*/  IMAD R5, R18, 0x80, R10 ;  /* 0x0000008012057824 */ /* 0x000fce00078e020a */
[----:B-----5:R-:W-:Y:S05]  /*1a960*/  WARPSYNC.COLLECTIVE R15, `(.L_x_2985) ;  /* 0x000000000f087348 */ /* 0x020fea0003c00000 */
[----:B------:R0:W1:Y:S02]  /*1a970*/  SHFL.IDX P6, R14, R13, R12, R11 ;  /* 0x0000000c0d0e7389 */ /* 0x00006400000c000b */
[----:B01---5:R-:W-:Y:S01]  /*1a980*/  ENDCOLLECTIVE ;  /* 0x000000000000791b */ /* 0x023fe20003800000 */
.L_x_2985:
[C---:B------:R-:W-:Y:S01]  /*1a990*/  VIADD R7, R5.reuse, 0x10 ;  /* 0x0000001005077836 */ /* 0x040fe20000000000 */
[----:B------:R-:W-:Y:S01]  /*1a9a0*/  ISETP.GE.AND P2, PT, R5, R22, PT ;  /* 0x000000160500720c */ /* 0x000fe20003f46270 */
[----:B------:R-:W-:Y:S02]  /*1a9b0*/  IMAD.MOV.U32 R13, RZ, RZ, R0 ;  /* 0x000000ffff0d7224 */ /* 0x000fe400078e0000 */
[----:B------:R-:W-:-:S10]  /*1a9c0*/  IMAD.MOV.U32 R2, RZ, RZ, R14 ;  /* 0x000000ffff027224 */ /* 0x000fd400078e000e */
[----:B------:R-:W-:Y:S05]  /*1a9d0*/  WARPSYNC.COLLECTIVE R15, `(.L_x_2986) ;  /* 0x000000000f087348 */ /* 0x000fea0003c00000 */
[----:B------:R0:W1:Y:S02]  /*1a9e0*/  SHFL.IDX P6, R14, R13, R12, R11 ;  /* 0x0000000c0d0e7389 */ /* 0x00006400000c000b */
[----:B01----:R-:W-:Y:S01]  /*1a9f0*/  ENDCOLLECTIVE ;  /* 0x000000000000791b */ /* 0x003fe20003800000 */
.L_x_2986:
        /* <DEDUP_REMOVED lines=8> */
.L_x_2987:
        /* <DEDUP_REMOVED lines=11> */
.L_x_2988:
[----:B------:R-:W-:Y:S02]  /*1ab30*/  IMAD.MOV.U32 R13, RZ, RZ, R4 ;  /* 0x000000ffff0d7224 */ /* 0x000fe400078e0004 */
[----:B------:R-:W-:Y:S01]  /*1ab40*/  IMAD.MOV.U32 R12, RZ, RZ, 0x2 ;  /* 0x00000002ff0c7424 */ /* 0x000fe200078e00ff */
[----:B------:R-:W-:-:S13]  /*1ab50*/  @!P2 IADD3 R2, P1, R29, R14, RZ ;  /* 0x0000000e1d02a210 */ /* 0x000fda0007f3e0ff */
[----:B------:R-:W-:Y:S05]  /*1ab60*/  WARPSYNC.COLLECTIVE R15, `(.L_x_2989) ;  /* 0x000000000f087348 */ /* 0x000fea0003c00000 */
[----:B------:R0:W1:Y:S02]  /*1ab70*/  SHFL.IDX P6, R14, R13, R12, R11 ;  /* 0x0000000c0d0e7389 */ /* 0x00006400000c000b */
[----:B01----:R-:W-:Y:S01]  /*1ab80*/  ENDCOLLECTIVE ;  /* 0x000000000000791b */ /* 0x003fe20003800000 */
.L_x_2989:
        /* <DEDUP_REMOVED lines=12> */
.L_x_2990:
[----:B------:R-:W-:Y:S02]  /*1ac50*/  IMAD.MOV.U32 R13, RZ, RZ, R4 ;  /* 0x000000ffff0d7224 */ /* 0x000fe400078e0004 */
[----:B------:R-:W-:Y:S01]  /*1ac60*/  IMAD.MOV.U32 R12, RZ, RZ, 0x3 ;  /* 0x00000003ff0c7424 */ /* 0x000fe200078e00ff */
[----:B------:R-:W-:-:S13]  /*1ac70*/  @!P2 IADD3 R2, P1, R29, R14, RZ ;  /* 0x0000000e1d02a210 */ /* 0x000fda0007f3e0ff */
[----:B------:R-:W-:Y:S05]  /*1ac80*/  WARPSYNC.COLLECTIVE R15, `(.L_x_2991) ;  /* 0x000000000f087348 */ /* 0x000fea0003c00000 */
[----:B------:R0:W1:Y:S02]  /*1ac90*/  SHFL.IDX P6, R14, R13, R12, R11 ;  /* 0x0000000c0d0e7389 */ /* 0x00006400000c000b */
[----:B01----:R-:W-:Y:S01]  /*1aca0*/  ENDCOLLECTIVE ;  /* 0x000000000000791b */ /* 0x003fe20003800000 */
.L_x_2991:
        /* <DEDUP_REMOVED lines=12> */
.L_x_2992:
[----:B------:R-:W-:Y:S02]  /*1ad70*/  IMAD.MOV.U32 R13, RZ, RZ, R4 ;  /* 0x000000ffff0d7224 */ /* 0x000fe400078e0004 */
[----:B------:R-:W-:Y:S01]  /*1ad80*/  IMAD.MOV.U32 R12, RZ, RZ, 0x4 ;  /* 0x00000004ff0c7424 */ /* 0x000fe200078e00ff */
[----:B------:R-:W-:-:S13]  /*1ad90*/  @!P2 IADD3 R2, P1, R29, R14, RZ ;  /* 0x0000000e1d02a210 */ /* 0x000fda0007f3e0ff */
[----:B------:R-:W-:Y:S05]  /*1ada0*/  WARPSYNC.COLLECTIVE R15, `(.L_x_2993) ;  /* 0x000000000f087348 */ /* 0x000fea0003c00000 */
[----:B------:R0:W1:Y:S02]  /*1adb0*/  SHFL.IDX P6, R14, R13, R12, R11 ;  /* 0x0000000c0d0e7389 */ /* 0x00006400000c000b */
[----:B01----:R-:W-:Y:S01]  /*1adc0*/  ENDCOLLECTIVE ;  /* 0x000000000000791b */ /* 0x003fe20003800000 */
.L_x_2993:
        /* <DEDUP_REMOVED lines=12> */
.L_x_2994:
[----:B------:R-:W-:Y:S02]  /*1ae90*/  IMAD.MOV.U32 R13, RZ, RZ, R4 ;  /* 0x000000ffff0d7224 */ /* 0x000fe400078e0004 */
[----:B------:R-:W-:Y:S01]  /*1aea0*/  IMAD.MOV.U32 R12, RZ, RZ, 0x5 ;  /* 0x00000005ff0c7424 */ /* 0x000fe200078e00ff */
[----:B------:R-:W-:-:S13]  /*1aeb0*/  @!P2 IADD3 R2, P1, R29, R14, RZ ;  /* 0x0000000e1d02a210 */ /* 0x000fda0007f3e0ff */
[----:B------:R-:W-:Y:S05]  /*1aec0*/  WARPSYNC.COLLECTIVE R15, `(.L_x_2995) ;  /* 0x000000000f087348 */ /* 0x000fea0003c00000 */
[----:B------:R0:W1:Y:S02]  /*1aed0*/  SHFL.IDX P6, R14, R13, R12, R11 ;  /* 0x0000000c0d0e7389 */ /* 0x00006400000c000b */
[----:B01----:R-:W-:Y:S01]  /*1aee0*/  ENDCOLLECTIVE ;  /* 0x000000000000791b */ /* 0x003fe20003800000 */
.L_x_2995:
        /* <DEDUP_REMOVED lines=11> */
.L_x_2996:
[----:B------:R-:W-:Y:S02]  /*1afa0*/  IMAD.MOV.U32 R13, RZ, RZ, R4 ;  /* 0x000000ffff0d7224 */ /* 0x000fe400078e0004 */
[----:B------:R-:W-:Y:S01]  /*1afb0*/  IMAD.MOV.U32 R12, RZ, RZ, 0x6 ;  /* 0x00000006ff0c7424 */ /* 0x000fe200078e00ff */
[----:B------:R-:W-:-:S13]  /*1afc0*/  @!P2 IADD3 R2, P1, R29, R14, RZ ;  /* 0x0000000e1d02a210 */ /* 0x000fda0007f3e0ff */
[----:B------:R-:W-:Y:S05]  /*1afd0*/  WARPSYNC.COLLECTIVE R15, `(.L_x_2997) ;  /* 0x000000000f087348 */ /* 0x000fea0003c00000 */
[----:B------:R0:W1:Y:S02]  /*1afe0*/  SHFL.IDX P6, R14, R13, R12, R11 ;  /* 0x0000000c0d0e7389 */ /* 0x00006400000c000b */
[----:B01----:R-:W-:Y:S01]  /*1aff0*/  ENDCOLLECTIVE ;  /* 0x000000000000791b */ /* 0x003fe20003800000 */
.L_x_2997:
        /* <DEDUP_REMOVED lines=12> */
.L_x_2998:
[----:B------:R-:W-:Y:S02]  /*1b0c0*/  IMAD.MOV.U32 R13, RZ, RZ, R4 ;  /* 0x000000ffff0d7224 */ /* 0x000fe400078e0004 */
[----:B------:R-:W-:Y:S01]  /*1b0d0*/  IMAD.MOV.U32 R12, RZ, RZ, 0x7 ;  /* 0x00000007ff0c7424 */ /* 0x000fe200078e00ff */
[----:B------:R-:W-:-:S13]  /*1b0e0*/  @!P2 IADD3 R2, P1, R29, R14, RZ ;  /* 0x0000000e1d02a210 */ /* 0x000fda0007f3e0ff */
[----:B------:R-:W-:Y:S05]  /*1b0f0*/  WARPSYNC.COLLECTIVE R15, `(.L_x_2999) ;  /* 0x000000000f087348 */ /* 0x000fea0003c00000 */
[----:B------:R0:W1:Y:S02]  /*1b100*/  SHFL.IDX P6, R14, R13, R12, R11 ;  /* 0x0000000c0d0e7389 */ /* 0x00006400000c000b */
[----:B01----:R-:W-:Y:S01]  /*1b110*/  ENDCOLLECTIVE ;  /* 0x000000000000791b */ /* 0x003fe20003800000 */
.L_x_2999:
        /* <DEDUP_REMOVED lines=10> */
.L_x_3000:
[----:B------:R-:W-:Y:S05]  /*1b1c0*/  BRA `(.L_x_3001) ;  /* 0xffffffa000a87947 */ /* 0x000fea000383ffff */
.L_x_2878:
[----:B0-----:R0:W1:Y:S02]  /*1b1d0*/  SYNCS.PHASECHK.TRANS64.TRYWAIT P0, [R16+URZ+0x22820], R3 ;  /* 0x02282003100075a7 */ /* 0x001064000800017f */
[----:B-1----:R-:W-:Y:S05]  /*1b1e0*/  @!P0 NANOSLEEP.SYNCS 0x989680 ;  /* 0x009896800000895d */ /* 0x002fea0003900000 */
[----:B------:R-:W1:Y:S02]  /*1b1f0*/  @!P0 SYNCS.PHASECHK.TRANS64 P0, [R16+URZ+0x22820], R3 ;  /* 0x02282003100085a7 */ /* 0x000e64000800007f */
[----:B-1----:R-:W-:Y:S05]  /*1b200*/  @!P0 BRA `(.L_x_2878) ;  /* 0xfffffffc00f08947 */ /* 0x002fea000383ffff */
[----:B------:R-:W-:Y:S05]  /*1b210*/  BRA `(.L_x_3002) ;  /* 0xffffffa400047947 */ /* 0x000fea000383ffff */
.L_x_2882:
[----:B0-----:R0:W1:Y:S02]  /*1b220*/  SYNCS.PHASECHK.TRANS64.TRYWAIT P0, [R0+URZ+0x22880], R28 ;  /* 0x0228801c000075a7 */ /* 0x001064000800017f */
[----:B-1----:R-:W-:Y:S05]  /*1b230*/  @!P0 NANOSLEEP.SYNCS 0x989680 ;  /* 0x009896800000895d */ /* 0x002fea0003900000 */
[----:B------:R-:W1:Y:S02]  /*1b240*/  @!P0 SYNCS.PHASECHK.TRANS64 P0, [R0+URZ+0x22880], R28 ;  /* 0x0228801c000085a7 */ /* 0x000e64000800007f */
[----:B-1----:R-:W-:Y:S05]  /*1b250*/  @!P0 BRA `(.L_x_2882) ;  /* 0xfffffffc00f08947 */ /* 0x002fea000383ffff */
[----:B------:R-:W-:Y:S05]  /*1b260*/  BRA `(.L_x_3003) ;  /* 0xffffffa800247947 */ /* 0x000fea000383ffff */
.L_x_2883:
        /* <DEDUP_REMOVED lines=8> */
.L_x_3005:
[----:B------:R-:W-:Y:S05]  /*1b2f0*/  BSYNC B0 ;  /* 0x0000000000007941 */ /* 0x000fea0003800000 */
.L_x_3004:
        /* <DEDUP_REMOVED lines=9> */
.L_x_3006:
[----:B------:R-:W-:Y:S02]  /*1b390*/  IMAD.MOV.U32 R13, RZ, RZ, R4 ;  /* 0x000000ffff0d7224 */ /* 0x000fe400078e0004 */
[----:B------:R-:W-:Y:S02]  /*1b3a0*/  IMAD.MOV.U32 R12, RZ, RZ, 0x1 ;  /* 0x00000001ff0c7424 */ /* 0x000fe400078e00ff */
[----:B------:R-:W-:-:S07]  /*1b3b0*/  IMAD.MOV.U32 R2, RZ, RZ, R14 ;  /* 0x000000ffff027224 */ /* 0x000fce00078e000e */
[----:B------:R-:W-:Y:S05]  /*1b3c0*/  WARPSYNC.COLLECTIVE R15, `(.L_x_3007) ;  /* 0x000000000f087348 */ /* 0x000fea0003c00000 */
[----:B------:R0:W1:Y:S02]  /*1b3d0*/  SHFL.IDX P6, R14, R13, R12, R11 ;  /* 0x0000000c0d0e7389 */ /* 0x00006400000c000b */
[----:B01----:R-:W-:Y:S01]  /*1b3e0*/  ENDCOLLECTIVE ;  /* 0x000000000000791b */ /* 0x003fe20003800000 */
.L_x_3007:
        /* <DEDUP_REMOVED lines=11> */
.L_x_3008:
        /* <DEDUP_REMOVED lines=8> */
.L_x_3009:
        /* <DEDUP_REMOVED lines=9> */
.L_x_3010:
        /* <DEDUP_REMOVED lines=9> */
.L_x_3011:
        /* <DEDUP_REMOVED lines=9> */
.L_x_3012:
[----:B------:R-:W-:Y:S02]  /*1b6d0*/  IMAD.MOV.U32 R13, RZ, RZ, R4 ;  /* 0x000000ffff0d7224 */ /* 0x000fe400078e0004 */
[----:B------:R-:W-:Y:S02]  /*1b6e0*/  IMAD.MOV.U32 R12, RZ, RZ, 0x4 ;  /* 0x00000004ff0c7424 */ /* 0x000fe400078e00ff */
[----:B------:R-:W-:-:S07]  /*1b6f0*/  IMAD.MOV.U32 R2, RZ, RZ, R14 ;  /* 0x000000ffff027224 */ /* 0x000fce00078e000e */
[----:B------:R-:W-:Y:S05]  /*1b700*/  WARPSYNC.COLLECTIVE R15, `(.L_x_3013) ;  /* 0x000000000f087348 */ /* 0x000fea0003c00000 */
[----:B------:R0:W1:Y:S02]  /*1b710*/  SHFL.IDX P6, R14, R13, R12, R11 ;  /* 0x0000000c0d0e7389 */ /* 0x00006400000c000b */
[----:B01----:R-:W-:Y:S01]  /*1b720*/  ENDCOLLECTIVE ;  /* 0x000000000000791b */ /* 0x003fe20003800000 */
.L_x_3013:
        /* <DEDUP_REMOVED lines=11> */
.L_x_3014:
[----:B------:R-:W-:Y:S02]  /*1b7e0*/  IMAD.MOV.U32 R13, RZ, RZ, R4 ;  /* 0x000000ffff0d7224 */ /* 0x000fe400078e0004 */
[----:B------:R-:W-:Y:S02]  /*1b7f0*/  IMAD.MOV.U32 R12, RZ, RZ, 0x5 ;  /* 0x00000005ff0c7424 */ /* 0x000fe400078e00ff */
[----:B------:R-:W-:-:S07]  /*1b800*/  IMAD.MOV.U32 R2, RZ, RZ, R14 ;  /* 0x000000ffff027224 */ /* 0x000fce00078e000e */
[----:B------:R-:W-:Y:S05]  /*1b810*/  WARPSYNC.COLLECTIVE R15, `(.L_x_3015) ;  /* 0x000000000f087348 */ /* 0x000fea0003c00000 */
[----:B------:R0:W1:Y:S02]  /*1b820*/  SHFL.IDX P6, R14, R13, R12, R11 ;  /* 0x0000000c0d0e7389 */ /* 0x00006400000c000b */
[----:B01----:R-:W-:Y:S01]  /*1b830*/  ENDCOLLECTIVE ;  /* 0x000000000000791b */ /* 0x003fe20003800000 */
.L_x_3015:
        /* <DEDUP_REMOVED lines=11> */
.L_x_3016:
[----:B------:R-:W-:Y:S02]  /*1b8f0*/  IMAD.MOV.U32 R13, RZ, RZ, R4 ;  /* 0x000000ffff0d7224 */ /* 0x000fe400078e0004 */
[----:B------:R-:W-:Y:S02]  /*1b900*/  IMAD.MOV.U32 R12, RZ, RZ, 0x6 ;  /* 0x00000006ff0c7424 */ /* 0x000fe400078e00ff */
[----:B------:R-:W-:-:S07]  /*1b910*/  IMAD.MOV.U32 R2, RZ, RZ, R14 ;  /* 0x000000ffff027224 */ /* 0x000fce00078e000e */
[----:B------:R-:W-:Y:S05]  /*1b920*/  WARPSYNC.COLLECTIVE R15, `(.L_x_3017) ;  /* 0x000000000f087348 */ /* 0x000fea0003c00000 */
[----:B------:R0:W1:Y:S02]  /*1b930*/  SHFL.IDX P6, R14, R13, R12, R11 ;  /* 0x0000000c0d0e7389 */ /* 0x00006400000c000b */
[----:B01----:R-:W-:Y:S01]  /*1b940*/  ENDCOLLECTIVE ;  /* 0x000000000000791b */ /* 0x003fe20003800000 */
.L_x_3017:
        /* <DEDUP_REMOVED lines=11> */
.L_x_3018:
[----:B------:R-:W-:Y:S02]  /*1ba00*/  IMAD.MOV.U32 R13, RZ, RZ, R4 ;  /* 0x000000ffff0d7224 */ /* 0x000fe400078e0004 */
[----:B------:R-:W-:Y:S02]  /*1ba10*/  IMAD.MOV.U32 R12, RZ, RZ, 0x7 ;  /* 0x00000007ff0c7424 */ /* 0x000fe400078e00ff */
[----:B------:R-:W-:-:S07]  /*1ba20*/  IMAD.MOV.U32 R2, RZ, RZ, R14 ;  /* 0x000000ffff027224 */ /* 0x000fce00078e000e */
[----:B------:R-:W-:Y:S05]  /*1ba30*/  WARPSYNC.COLLECTIVE R15, `(.L_x_3019) ;  /* 0x000000000f087348 */ /* 0x000fea0003c00000 */
[----:B------:R0:W1:Y:S02]  /*1ba40*/  SHFL.IDX P6, R14, R13, R12, R11 ;  /* 0x0000000c0d0e7389 */ /* 0x00006400000c000b */
[----:B01----:R-:W-:Y:S01]  /*1ba50*/  ENDCOLLECTIVE ;  /* 0x000000000000791b */ /* 0x003fe20003800000 */
.L_x_3019:
        /* <DEDUP_REMOVED lines=11> */
.L_x_3020:
[----:B------:R-:W-:Y:S02]  /*1bb10*/  IMAD.MOV.U32 R13, RZ, RZ, R19 ;  /* 0x000000ffff0d7224 */ /* 0x000fe400078e0013 */
[----:B------:R-:W-:Y:S02]  /*1bb20*/  IMAD.MOV.U32 R12, RZ, RZ, RZ ;  /* 0x000000ffff0c7224 */ /* 0x000fe400078e00ff */
[----:B------:R-:W-:-:S07]  /*1bb30*/  IMAD.MOV.U32 R20, RZ, RZ, R14 ;  /* 0x000000ffff147224 */ /* 0x000fce00078e000e */
[----:B------:R-:W-:Y:S05]  /*1bb40*/  WARPSYNC.COLLECTIVE R15, `(.L_x_3021) ;  /* 0x000000000f087348 */ /* 0x000fea0003c00000 */
[----:B------:R0:W1:Y:S02]  /*1bb50*/  SHFL.IDX P6, R14, R13, R12, R11 ;  /* 0x0000000c0d0e7389 */ /* 0x00006400000c000b */
[----:B01----:R-:W-:Y:S01]  /*1bb60*/  ENDCOLLECTIVE ;  /* 0x000000000000791b */ /* 0x003fe20003800000 */
.L_x_3021:
        /* <DEDUP_REMOVED lines=11> */
.L_x_3022:
[----:B------:R-:W-:Y:S02]  /*1bc20*/  IMAD.MOV.U32 R13, RZ, RZ, R19 ;  /* 0x000000ffff0d7224 */ /* 0x000fe400078e0013 */
[----:B------:R-:W-:Y:S02]  /*1bc30*/  IMAD.MOV.U32 R12, RZ, RZ, 0x1 ;  /* 0x00000001ff0c7424 */ /* 0x000fe400078e00ff */
[----:B------:R-:W-:-:S07]  /*1bc40*/  IMAD.MOV.U32 R5, RZ, RZ, R14 ;  /* 0x000000ffff057224 */ /* 0x000fce00078e000e */
[----:B------:R-:W-:Y:S05]  /*1bc50*/  WARPSYNC.COLLECTIVE R15, `(.L_x_3023) ;  /* 0x000000000f087348 */ /* 0x000fea0003c00000 */
[----:B------:R0:W1:Y:S02]  /*1bc60*/  SHFL.IDX P6, R14, R13, R12, R11 ;  /* 0x0000000c0d0e7389 */ /* 0x00006400000c000b */
[----:B01----:R-:W-:Y:S01]  /*1bc70*/  ENDCOLLECTIVE ;  /* 0x000000000000791b */ /* 0x003fe20003800000 */
.L_x_3023:
        /* <DEDUP_REMOVED lines=11> */
.L_x_3024:
[----:B------:R-:W-:Y:S01]  /*1bd30*/  IMAD.MOV.U32 R2, RZ, RZ, R14 ;  /* 0x000000ffff027224 */ /* 0x000fe200078e000e */
[----:B------:R-:W-:Y:S06]  /*1bd40*/  BRA `(.L_x_3025) ;  /* 0xffffffa000c07947 */ /* 0x000fec000383ffff */
.L_x_2888:
[----:B--2---:R2:W3:Y:S02]  /*1bd50*/  SYNCS.PHASECHK.TRANS64.TRYWAIT P0, [R0+URZ+0x22840], R28 ;  /* 0x0228401c000075a7 */ /* 0x0044e4000800017f */
[----:B---3--:R-:W-:Y:S05]  /*1bd60*/  @!P0 NANOSLEEP.SYNCS 0x989680 ;  /* 0x009896800000895d */ /* 0x008fea0003900000 */
[----:B------:R-:W3:Y:S02]  /*1bd70*/  @!P0 SYNCS.PHASECHK.TRANS64 P0, [R0+URZ+0x22840], R28 ;  /* 0x0228401c000085a7 */ /* 0x000ee4000800007f */
[----:B---3--:R-:W-:Y:S05]  /*1bd80*/  @!P0 BRA `(.L_x_2888) ;  /* 0xfffffffc00f08947 */ /* 0x008fea000383ffff */
[----:B------:R-:W-:Y:S05]  /*1bd90*/  BRA `(.L_x_3026) ;  /* 0xffffffa400107947 */ /* 0x000fea000383ffff */
.L_x_2889:
        /* <DEDUP_REMOVED lines=8> */
.L_x_3028:
[----:B------:R-:W-:Y:S05]  /*1be20*/  BSYNC B0 ;  /* 0x0000000000007941 */ /* 0x000fea0003800000 */
.L_x_3027:
        /* <DEDUP_REMOVED lines=8> */
.L_x_3029:
[----:B------:R-:W-:Y:S02]  /*1beb0*/  IMAD.MOV.U32 R13, RZ, RZ, R4 ;  /* 0x000000ffff0d7224 */ /* 0x000fe400078e0004 */
[----:B------:R-:W-:Y:S02]  /*1bec0*/  IMAD.MOV.U32 R12, RZ, RZ, 0x1 ;  /* 0x00000001ff0c7424 */ /* 0x000fe400078e00ff */
[----:B------:R-:W-:-:S07]  /*1bed0*/  IMAD.MOV.U32 R2, RZ, RZ, R14 ;  /* 0x000000ffff027224 */ /* 0x000fce00078e000e */
[----:B------:R-:W-:Y:S05]  /*1bee0*/  WARPSYNC.COLLECTIVE R15, `(.L_x_3030) ;  /* 0x000000000f087348 */ /* 0x000fea0003c00000 */
[----:B------:R0:W1:Y:S02]  /*1bef0*/  SHFL.IDX P6, R14, R13, R12, R11 ;  /* 0x0000000c0d0e7389 */ /* 0x00006400000c000b */
[----:B01----:R-:W-:Y:S01]  /*1bf00*/  ENDCOLLECTIVE ;  /* 0x000000000000791b */ /* 0x003fe20003800000 */
.L_x_3030:
        /* <DEDUP_REMOVED lines=11> */
.L_x_3031:
        /* <DEDUP_REMOVED lines=8> */
.L_x_3032:
        /* <DEDUP_REMOVED lines=9> */
.L_x_3033:
        /* <DEDUP_REMOVED lines=9> */
.L_x_3034:
        /* <DEDUP_REMOVED lines=9> */
.L_x_3035:
[----:B------:R-:W-:Y:S02]  /*1c1f0*/  IMAD.MOV.U32 R13, RZ, RZ, R4 ;  /* 0x000000ffff0d7224 */ /* 0x000fe400078e0004 */
[----:B------:R-:W-:Y:S02]  /*1c200*/  IMAD.MOV.U32 R12, RZ, RZ, 0x4 ;  /* 0x00000004ff0c7424 */ /* 0x000fe400078e00ff */
[----:B------:R-:W-:-:S07]  /*1c210*/  IMAD.MOV.U32 R2, RZ, RZ, R14 ;  /* 0x000000ffff027224 */ /* 0x000fce00078e000e */
[----:B------:R-:W-:Y:S05]  /*1c220*/  WARPSYNC.COLLECTIVE R15, `(.L_x_3036) ;  /* 0x000000000f087348 */ /* 0x000fea0003c00000 */
[----:B------:R0:W1:Y:S02]  /*1c230*/  SHFL.IDX P6, R14, R13, R12, R11 ;  /* 0x0000000c0d0e7389 */ /* 0x00006400000c000b */
[----:B01----:R-:W-:Y:S01]  /*1c240*/  ENDCOLLECTIVE ;  /* 0x000000000000791b */ /* 0x003fe20003800000 */
.L_x_3036:
        /* <DEDUP_REMOVED lines=11> */
.L_x_3037:
[----:B------:R-:W-:Y:S02]  /*1c300*/  IMAD.MOV.U32 R13, RZ, RZ, R4 ;  /* 0x000000ffff0d7224 */ /* 0x000fe400078e0004 */
[----:B------:R-:W-:Y:S02]  /*1c310*/  IMAD.MOV.U32 R12, RZ, RZ, 0x5 ;  /* 0x00000005ff0c7424 */ /* 0x000fe400078e00ff */
[----:B------:R-:W-:-:S07]  /*1c320*/  IMAD.MOV.U32 R2, RZ, RZ, R14 ;  /* 0x000000ffff027224 */ /* 0x000fce00078e000e */
[----:B------:R-:W-:Y:S05]  /*1c330*/  WARPSYNC.COLLECTIVE R15, `(.L_x_3038) ;  /* 0x000000000f087348 */ /* 0x000fea0003c00000 */
[----:B------:R0:W1:Y:S02]  /*1c340*/  SHFL.IDX P6, R14, R13, R12, R11 ;  /* 0x0000000c0d0e7389 */ /* 0x00006400000c000b */
[----:B01----:R-:W-:Y:S01]  /*1c350*/  ENDCOLLECTIVE ;  /* 0x000000000000791b */ /* 0x003fe20003800000 */
.L_x_3038:
        /* <DEDUP_REMOVED lines=11> */
.L_x_3039:
[----:B------:R-:W-:Y:S02]  /*1c410*/  IMAD.MOV.U32 R13, RZ, RZ, R4 ;  /* 0x000000ffff0d7224 */ /* 0x000fe400078e0004 */
[----:B------:R-:W-:Y:S02]  /*1c420*/  IMAD.MOV.U32 R12, RZ, RZ, 0x6 ;  /* 0x00000006ff0c7424 */ /* 0x000fe400078e00ff */
[----:B------:R-:W-:-:S07]  /*1c430*/  IMAD.MOV.U32 R2, RZ, RZ, R14 ;  /* 0x000000ffff027224 */ /* 0x000fce00078e000e */
[----:B------:R-:W-:Y:S05]  /*1c440*/  WARPSYNC.COLLECTIVE R15, `(.L_x_3040) ;  /* 0x000000000f087348 */ /* 0x000fea0003c00000 */
[----:B------:R0:W1:Y:S02]  /*1c450*/  SHFL.IDX P6, R14, R13, R12, R11 ;  /* 0x0000000c0d0e7389 */ /* 0x00006400000c000b */
[----:B01----:R-:W-:Y:S01]  /*1c460*/  ENDCOLLECTIVE ;  /* 0x000000000000791b */ /* 0x003fe20003800000 */
.L_x_3040:
        /* <DEDUP_REMOVED lines=11> */
.L_x_3041:
[----:B------:R-:W-:Y:S02]  /*1c520*/  IMAD.MOV.U32 R13, RZ, RZ, R4 ;  /* 0x000000ffff0d7224 */ /* 0x000fe400078e0004 */
[----:B------:R-:W-:Y:S02]  /*1c530*/  IMAD.MOV.U32 R12, RZ, RZ, 0x7 ;  /* 0x00000007ff0c7424 */ /* 0x000fe400078e00ff */
[----:B------:R-:W-:-:S07]  /*1c540*/  IMAD.MOV.U32 R2, RZ, RZ, R14 ;  /* 0x000000ffff027224 */ /* 0x000fce00078e000e */
[----:B------:R-:W-:Y:S05]  /*1c550*/  WARPSYNC.COLLECTIVE R15, `(.L_x_3042) ;  /* 0x000000000f087348 */ /* 0x000fea0003c00000 */
[----:B------:R0:W1:Y:S02]  /*1c560*/  SHFL.IDX P6, R14, R13, R12, R11 ;  /* 0x0000000c0d0e7389 */ /* 0x00006400000c000b */
[----:B01----:R-:W-:Y:S01]  /*1c570*/  ENDCOLLECTIVE ;  /* 0x000000000000791b */ /* 0x003fe20003800000 */
.L_x_3042:
        /* <DEDUP_REMOVED lines=11> */
.L_x_3043:
[----:B------:R-:W-:Y:S02]  /*1c630*/  IMAD.MOV.U32 R13, RZ, RZ, R8 ;  /* 0x000000ffff0d7224 */ /* 0x000fe400078e0008 */
[----:B------:R-:W-:Y:S02]  /*1c640*/  IMAD.MOV.U32 R12, RZ, RZ, RZ ;  /* 0x000000ffff0c7224 */ /* 0x000fe400078e00ff */
[----:B------:R-:W-:-:S07]  /*1c650*/  IMAD.MOV.U32 R9, RZ, RZ, R14 ;  /* 0x000000ffff097224 */ /* 0x000fce00078e000e */
[----:B------:R-:W-:Y:S05]  /*1c660*/  WARPSYNC.COLLECTIVE R15, `(.L_x_3044) ;  /* 0x000000000f087348 */ /* 0x000fea0003c00000 */
[----:B------:R0:W1:Y:S02]  /*1c670*/  SHFL.IDX P6, R14, R13, R12, R11 ;  /* 0x0000000c0d0e7389 */ /* 0x00006400000c000b */
[----:B01----:R-:W-:Y:S01]  /*1c680*/  ENDCOLLECTIVE ;  /* 0x000000000000791b */ /* 0x003fe20003800000 */
.L_x_3044:
        /* <DEDUP_REMOVED lines=11> */
.L_x_3045:
[----:B------:R-:W-:Y:S02]  /*1c740*/  IMAD.MOV.U32 R13, RZ, RZ, R8 ;  /* 0x000000ffff0d7224 */ /* 0x000fe400078e0008 */
[----:B------:R-:W-:Y:S02]  /*1c750*/  IMAD.MOV.U32 R12, RZ, RZ, 0x1 ;  /* 0x00000001ff0c7424 */ /* 0x000fe400078e00ff */
[----:B------:R-:W-:-:S07]  /*1c760*/  IMAD.MOV.U32 R5, RZ, RZ, R14 ;  /* 0x000000ffff057224 */ /* 0x000fce00078e000e */
[----:B------:R-:W-:Y:S05]  /*1c770*/  WARPSYNC.COLLECTIVE R15, `(.L_x_3046) ;  /* 0x000000000f087348 */ /* 0x000fea0003c00000 */
[----:B------:R0:W1:Y:S02]  /*1c780*/  SHFL.IDX P6, R14, R13, R12, R11 ;  /* 0x0000000c0d0e7389 */ /* 0x00006400000c000b */
[----:B01----:R-:W-:Y:S01]  /*1c790*/  ENDCOLLECTIVE ;  /* 0x000000000000791b */ /* 0x003fe20003800000 */
.L_x_3046:
        /* <DEDUP_REMOVED lines=11> */
.L_x_3047:
[----:B------:R-:W-:Y:S05]  /*1c850*/  BRA `(.L_x_3048) ;  /* 0xffffff9c00a07947 */ /* 0x000fea000383ffff */
.L_x_2894:
[----:B0-----:R0:W1:Y:S02]  /*1c860*/  SYNCS.PHASECHK.TRANS64.TRYWAIT P2, [R18+URZ+0x22870], R3 ;  /* 0x02287003120075a7 */ /* 0x001064000804017f */
[----:B-1----:R-:W-:Y:S05]  /*1c870*/  @!P2 NANOSLEEP.SYNCS 0x989680 ;  /* 0x009896800000a95d */ /* 0x002fea0003900000 */
[----:B------:R-:W1:Y:S02]  /*1c880*/  @!P2 SYNCS.PHASECHK.TRANS64 P2, [R18+URZ+0x22870], R3 ;  /* 0x022870031200a5a7 */ /* 0x000e64000804007f */
[----:B-1----:R-:W-:Y:S05]  /*1c890*/  @!P2 BRA `(.L_x_2894) ;  /* 0xfffffffc00f0a947 */ /* 0x002fea000383ffff */
[----:B------:R-:W-:Y:S05]  /*1c8a0*/  BRA `(.L_x_3049) ;  /* 0xffffffa000047947 */ /* 0x000fea000383ffff */
.L_x_2896:
[----:B0-----:R0:W1:Y:S02]  /*1c8b0*/  SYNCS.PHASECHK.TRANS64.TRYWAIT P2, [R18+URZ+0x22860], R3 ;  /* 0x02286003120075a7 */ /* 0x001064000804017f */
[----:B-1----:R-:W-:Y:S05]  /*1c8c0*/  @!P2 NANOSLEEP.SYNCS 0x989680 ;  /* 0x009896800000a95d */ /* 0x002fea0003900000 */
[----:B------:R-:W1:Y:S02]  /*1c8d0*/  @!P2 SYNCS.PHASECHK.TRANS64 P2, [R18+URZ+0x22860], R3 ;  /* 0x022860031200a5a7 */ /* 0x000e64000804007f */
[----:B-1----:R-:W-:Y:S05]  /*1c8e0*/  @!P2 BRA `(.L_x_2896) ;  /* 0xfffffffc00f0a947 */ /* 0x002fea000383ffff */
[----:B------:R-:W-:Y:S05]  /*1c8f0*/  BRA `(.L_x_3050) ;  /* 0xffffffa000147947 */ /* 0x000fea000383ffff */
.L_x_2904:
[----:B0-----:R0:W2:Y:S02]  /*1c900*/  SYNCS.PHASECHK.TRANS64.TRYWAIT P1, [R17+URZ+0x22870], R0 ;  /* 0x02287000110075a7 */ /* 0x0010a4000802017f */
[----:B--2---:R-:W-:Y:S05]  /*1c910*/  @!P1 NANOSLEEP.SYNCS 0x989680 ;  /* 0x009896800000995d */ /* 0x004fea0003900000 */
[----:B------:R-:W2:Y:S02]  /*1c920*/  @!P1 SYNCS.PHASECHK.TRANS64 P1, [R17+URZ+0x22870], R0 ;  /* 0x02287000110095a7 */ /* 0x000ea4000802007f */
[----:B--2---:R-:W-:Y:S05]  /*1c930*/  @!P1 BRA `(.L_x_2904) ;  /* 0xfffffffc00f09947 */ /* 0x004fea000383ffff */
[----:B------:R-:W-:Y:S05]  /*1c940*/  BRA `(.L_x_3051) ;  /* 0xffffffa400d87947 */ /* 0x000fea000383ffff */
.L_x_2906:
[----:B0-----:R0:W2:Y:S02]  /*1c950*/  SYNCS.PHASECHK.TRANS64.TRYWAIT P1, [R17+URZ+0x22860], R0 ;  /* 0x02286000110075a7 */ /* 0x0010a4000802017f */
[----:B--2---:R-:W-:Y:S05]  /*1c960*/  @!P1 NANOSLEEP.SYNCS 0x989680 ;  /* 0x009896800000995d */ /* 0x004fea0003900000 */
[----:B------:R-:W2:Y:S02]  /*1c970*/  @!P1 SYNCS.PHASECHK.TRANS64 P1, [R17+URZ+0x22860], R0 ;  /* 0x02286000110095a7 */ /* 0x000ea4000802007f */
[----:B--2---:R-:W-:Y:S05]  /*1c980*/  @!P1 BRA `(.L_x_2906) ;  /* 0xfffffffc00f09947 */ /* 0x004fea000383ffff */
[----:B------:R-:W-:Y:S05]  /*1c990*/  BRA `(.L_x_3052) ;  /* 0xffffffa400e87947 */ /* 0x000fea000383ffff */
.L_x_2920:
[----:B0-----:R0:W1:Y:S02]  /*1c9a0*/  SYNCS.PHASECHK.TRANS64.TRYWAIT P0, [R7+URZ+0x22820], R0 ;  /* 0x02282000070075a7 */ /* 0x001064000800017f */
[----:B-1----:R-:W-:Y:S05]  /*1c9b0*/  @!P0 NANOSLEEP.SYNCS 0x989680 ;  /* 0x009896800000895d */ /* 0x002fea0003900000 */
[----:B------:R-:W1:Y:S02]  /*1c9c0*/  @!P0 SYNCS.PHASECHK.TRANS64 P0, [R7+URZ+0x22820], R0 ;  /* 0x02282000070085a7 */ /* 0x000e64000800007f */
[----:B-1----:R-:W-:Y:S05]  /*1c9d0*/  @!P0 BRA `(.L_x_2920) ;  /* 0xfffffffc00f08947 */ /* 0x002fea000383ffff */
[----:B------:R-:W-:Y:S05]  /*1c9e0*/  BRA `(.L_x_3053) ;  /* 0xffffffbc00b47947 */ /* 0x000fea000383ffff */
.L_x_2921:
[----:B------:R-:W1:Y:S01]  /*1c9f0*/  S2R R2, SR_TID.X ;  /* 0x0000000000027919 */ /* 0x000e620000002100 */
[----:B------:R-:W-:Y:S01]  /*1ca00*/  BSSY B0, `(.L_x_3054) ;  /* 0x000000a000007945 */ /* 0x000fe20003800000 */
[----:B------:R-:W-:Y:S02]  /*1ca10*/  IMAD.MOV.U32 R12, RZ, RZ, RZ ;  /* 0x000000ffff0c7224 */ /* 0x000fe400078e00ff */
[----:B------:R-:W-:Y:S02]  /*1ca20*/  IMAD.MOV.U32 R11, RZ, RZ, 0x1f ;  /* 0x0000001fff0b7424 */ /* 0x000fe400078e00ff */
[----:B------:R-:W-:Y:S01]  /*1ca30*/  IMAD.MOV.U32 R15, RZ, RZ, -0x1 ;  /* 0xffffffffff0f7424 */ /* 0x000fe200078e00ff */
[----:B-1----:R-:W-:-:S04]  /*1ca40*/  SHF.R.U32.HI R2, RZ, 0x5, R2 ;  /* 0x00000005ff027819 */ /* 0x002fc80000011602 */
[----:B------:R-:W-:-:S05]  /*1ca50*/  LOP3.LUT R2, R2, 0x3, RZ, 0xc0, !PT ;  /* 0x0000000302027812 */ /* 0x000fca00078ec0ff */
[----:B------:R-:W-:-:S07]  /*1ca60*/  IMAD.MOV.U32 R13, RZ, RZ, R2 ;  /* 0x000000ffff0d7224 */ /* 0x000fce00078e0002 */
[----:B0-----:R-:W-:Y:S05]  /*1ca70*/  WARPSYNC.COLLECTIVE R15, `(.L_x_3055) ;  /* 0x000000000f087348 */ /* 0x001fea0003c00000 */
[----:B------:R1:W2:Y:S02]  /*1ca80*/  SHFL.IDX P6, R14, R13, R12, R11 ;  /* 0x0000000c0d0e7389 */ /* 0x0002a400000c000b */
[----:B012---:R-:W-:Y:S01]  /*1ca90*/  ENDCOLLECTIVE ;  /* 0x000000000000791b */ /* 0x007fe20003800000 */
.L_x_3055:
[----:B------:R-:W-:Y:S05]  /*1caa0*/  BSYNC B0 ;  /* 0x0000000000007941 */ /* 0x000fea0003800000 */
.L_x_3054:
[----:B------:R-:W-:Y:S05]  /*1cab0*/  BRA `(.L_x_3056) ;  /* 0xffffffbc009c7947 */ /* 0x000fea000383ffff */
.L_x_2924:
[----:B------:R-:W-:Y:S01]  /*1cac0*/  BSSY B1, `(.L_x_3057) ;  /* 0x0000006000017945 */ /* 0x000fe20003800000 */
[----:B------:R-:W-:-:S07]  /*1cad0*/  IMAD.MOV.U32 R15, RZ, RZ, -0x1 ;  /* 0xffffffffff0f7424 */ /* 0x000fce00078e00ff */
[----:B0-----:R-:W-:Y:S05]  /*1cae0*/  WARPSYNC.COLLECTIVE R15, `(.L_x_3058) ;  /* 0x000000000f0c7348 */ /* 0x001fea0003c00000 */
[----:B------:R-:W-:Y:S02]  /*1caf0*/  ELECT P6, UR62, PT ;  /* 0x00000000003e782f */ /* 0x000fe400038c0000 */
[----:B------:R-:W-:Y:S01]  /*1cb00*/  MOV R14, UR62 ;  /* 0x0000003e000e7c02 */ /* 0x000fe20008000f00 */
[----:B0-----:R-:W-:Y:S10]  /*1cb10*/  ENDCOLLECTIVE ;  /* 0x000000000000791b */ /* 0x001ff40003800000 */
.L_x_3058:
[----:B------:R-:W-:Y:S05]  /*1cb20*/  BSYNC B1 ;  /* 0x0000000000017941 */ /* 0x000fea0003800000 */
.L_x_3057:
[----:B------:R-:W-:Y:S05]  /*1cb30*/  BRA `(.L_x_3059) ;  /* 0xffffffbc00947947 */ /* 0x000fea000383ffff */
.L_x_2926:
[----:B0-----:R0:W1:Y:S02]  /*1cb40*/  SYNCS.PHASECHK.TRANS64.TRYWAIT P1, [R5+URZ+0x22840], R0 ;  /* 0x02284000050075a7 */ /* 0x001064000802017f */
[----:B-1----:R-:W-:Y:S05]  /*1cb50*/  @!P1 NANOSLEEP.SYNCS 0x989680 ;  /* 0x009896800000995d */ /* 0x002fea0003900000 */
[----:B------:R-:W1:Y:S02]  /*1cb60*/  @!P1 SYNCS.PHASECHK.TRANS64 P1, [R5+URZ+0x22840], R0 ;  /* 0x02284000050095a7 */ /* 0x000e64000802007f */
[----:B-1----:R-:W-:Y:S05]  /*1cb70*/  @!P1 BRA `(.L_x_2926) ;  /* 0xfffffffc00f09947 */ /* 0x002fea000383ffff */
[----:B------:R-:W-:Y:S05]  /*1cb80*/  BRA `(.L_x_3060) ;  /* 0xffffffbc00b47947 */ /* 0x000fea000383ffff */
.L_x_2928:
[----:B-1----:R1:W2:Y:S02]  /*1cb90*/  SYNCS.PHASECHK.TRANS64.TRYWAIT P1, [R3+URZ+0x22840], R2 ;  /* 0x02284002030075a7 */ /* 0x0022a4000802017f */
[----:B--2---:R-:W-:Y:S05]  /*1cba0*/  @!P1 NANOSLEEP.SYNCS 0x989680 ;  /* 0x009896800000995d */ /* 0x004fea0003900000 */
[----:B------:R-:W2:Y:S02]  /*1cbb0*/  @!P1 SYNCS.PHASECHK.TRANS64 P1, [R3+URZ+0x22840], R2 ;  /* 0x02284002030095a7 */ /* 0x000ea4000802007f */
[----:B--2---:R-:W-:Y:S05]  /*1cbc0*/  @!P1 BRA `(.L_x_2928) ;  /* 0xfffffffc00f09947 */ /* 0x004fea000383ffff */
[----:B------:R-:W-:Y:S05]  /*1cbd0*/  BRA `(.L_x_3061) ;  /* 0xffffffbc00c07947 */ /* 0x000fea000383ffff */
.L_x_2930:
[----:B--2---:R2:W3:Y:S02]  /*1cbe0*/  SYNCS.PHASECHK.TRANS64.TRYWAIT P1, [R5+URZ+0x22860], R0 ;  /* 0x02286000050075a7 */ /* 0x0044e4000802017f */
[----:B---3--:R-:W-:Y:S05]  /*1cbf0*/  @!P1 NANOSLEEP.SYNCS 0x989680 ;  /* 0x009896800000995d */ /* 0x008fea0003900000 */
[----:B------:R-:W3:Y:S02]  /*1cc00*/  @!P1 SYNCS.PHASECHK.TRANS64 P1, [R5+URZ+0x22860], R0 ;  /* 0x02286000050095a7 */ /* 0x000ee4000802007f */
[----:B---3--:R-:W-:Y:S05]  /*1cc10*/  @!P1 BRA `(.L_x_2930) ;  /* 0xfffffffc00f09947 */ /* 0x008fea000383ffff */
[----:B------:R-:W-:Y:S05]  /*1cc20*/  BRA `(.L_x_3062) ;  /* 0xffffffbc00bc7947 */ /* 0x000fea000383ffff */
.L_x_2932:
[----:B---3--:R3:W4:Y:S02]  /*1cc30*/  SYNCS.PHASECHK.TRANS64.TRYWAIT P1, [R3+URZ+0x22860], R2 ;  /* 0x02286002030075a7 */ /* 0x008724000802017f */
[----:B----4-:R-:W-:Y:S05]  /*1cc40*/  @!P1 NANOSLEEP.SYNCS 0x989680 ;  /* 0x009896800000995d */ /* 0x010fea0003900000 */
[----:B------:R-:W4:Y:S02]  /*1cc50*/  @!P1 SYNCS.PHASECHK.TRANS64 P1, [R3+URZ+0x22860], R2 ;  /* 0x02286002030095a7 */ /* 0x000f24000802007f */
[----:B----4-:R-:W-:Y:S05]  /*1cc60*/  @!P1 BRA `(.L_x_2932) ;  /* 0xfffffffc00f09947 */ /* 0x010fea000383ffff */
[----:B------:R-:W-:Y:S05]  /*1cc70*/  BRA `(.L_x_3063) ;  /* 0xffffffbc00b87947 */ /* 0x000fea000383ffff */
.L_x_2934:
[----:B----4-:R4:W0:Y:S02]  /*1cc80*/  SYNCS.PHASECHK.TRANS64.TRYWAIT P1, [R5+URZ+0x22880], R0 ;  /* 0x02288000050075a7 */ /* 0x010824000802017f */
[----:B0-----:R-:W-:Y:S05]  /*1cc90*/  @!P1 NANOSLEEP.SYNCS 0x989680 ;  /* 0x009896800000995d */ /* 0x001fea0003900000 */
[----:B------:R-:W0:Y:S02]  /*1cca0*/  @!P1 SYNCS.PHASECHK.TRANS64 P1, [R5+URZ+0x22880], R0 ;  /* 0x02288000050095a7 */ /* 0x000e24000802007f */
[----:B0-----:R-:W-:Y:S05]  /*1ccb0*/  @!P1 BRA `(.L_x_2934) ;  /* 0xfffffffc00f09947 */ /* 0x001fea000383ffff */
[----:B------:R-:W-:Y:S05]  /*1ccc0*/  BRA `(.L_x_3064) ;  /* 0xffffffbc00b47947 */ /* 0x000fea000383ffff */
.L_x_3065:
        /* <DEDUP_REMOVED lines=11> */
.L_x_3747:


//--------------------- .text._ZN7cutlass13device_kernelIN5flash11enable_sm90INS1_16FlashAttnFwdSm90INS1_25CollectiveMainloopFwdSm90ILi2EN4cute5tupleIJNS5_1CILi1EEES8_S8_EEENS6_IJNS7_ILi128EEENS7_ILi160EEESA_EEELi128ENS_12float_e4m3_tEfNS_4arch4Sm90ELb1ELb0ELb1ELb1ELb1ELb1ELb0ELb1ELb1ELb1ELb1ELb0EEENS1_21CollectiveEpilogueFwdINS6_IJSA_SA_SB_EEES9_NS_10bfloat16_tESF_Li256ELb1ELb1ELb1ELb1EEENS1_36VarlenDynamicPersistentTileSchedulerILi128ELi160ELi256ELi128ELb1ELb1ELb1ELb1ELb1ELb1EEEEEEEEEvNT_6ParamsE --------------------------
	.section	.text._ZN7cutlass13device_kernelIN5flash11enable_sm90INS1_16FlashAttnFwdSm90INS1_25CollectiveMainloopFwdSm90ILi2EN4cute5tupleIJNS5_1CILi1EEES8_S8_EEENS6_IJNS7_ILi128EEENS7_ILi160EEESA_EEELi128ENS_12float_e4m3_tEfNS_4arch4Sm90ELb1ELb0ELb1ELb1ELb1ELb1ELb0ELb1ELb1ELb1ELb1ELb0EEENS1_21CollectiveEpilogueFwdINS6_IJSA_SA_SB_EEES9_NS_10bfloat16_tESF_Li256ELb1ELb1ELb1ELb1EEENS1_36VarlenDynamicPersistentTileSchedulerILi128ELi160ELi256ELi128ELb1ELb1ELb1ELb1ELb1ELb1EEEEEEEEEvNT_6ParamsE,"ax",@progbits
	.align	128
.text._ZN7cutlass13device_kernelIN5flash11enable_sm90INS1_16FlashAttnFwdSm90INS1_25CollectiveMainloopFwdSm90ILi2EN4cute5tupleIJNS5_1CILi1EEES8_S8_EEENS6_IJNS7_ILi128EEENS7_ILi160EEESA_EEELi128ENS_12float_e4m3_tEfNS_4arch4Sm90ELb1ELb0ELb1ELb1ELb1ELb1ELb0ELb1ELb1ELb1ELb1ELb0EEENS1_21CollectiveEpilogueFwdINS6_IJSA_SA_SB_EEES9_NS_10bfloat16_tESF_Li256ELb1ELb1ELb1ELb1EEENS1_36VarlenDynamicPersistentTileSchedulerILi128ELi160ELi256ELi128ELb1ELb1ELb1ELb1ELb1ELb1EEEEEEEEEvNT_6ParamsE:
        .type           _ZN7cutlass13device_kernelIN5flash11enable_sm90INS1_16FlashAttnFwdSm90INS1_25CollectiveMainloopFwdSm90ILi2EN4cute5tupleIJNS5_1CILi1EEES8_S8_EEENS6_IJNS7_ILi128EEENS7_ILi160EEESA_EEELi128ENS_12float_e4m3_tEfNS_4arch4Sm90ELb1ELb0ELb1ELb1ELb1ELb1ELb0ELb1ELb1ELb1ELb1ELb0EEENS1_21CollectiveEpilogueFwdINS6_IJSA_SA_SB_EEES9_NS_10bfloat16_tESF_Li256ELb1ELb1ELb1ELb1EEENS1_36VarlenDynamicPersistentTileSchedulerILi128ELi160ELi256ELi128ELb1ELb1ELb1ELb1ELb1ELb1EEEEEEEEEvNT_6ParamsE,@function
        .size           _ZN7cutlass13device_kernelIN5flash11enable_sm90INS1_16FlashAttnFwdSm90INS1_25CollectiveMainloopFwdSm90ILi2EN4cute5tupleIJNS5_1CILi1EEES8_S8_EEENS6_IJNS7_ILi128EEENS7_ILi160EEESA_EEELi128ENS_12float_e4m3_tEfNS_4arch4Sm90ELb1ELb0ELb1ELb1ELb1ELb1ELb0ELb1ELb1ELb1ELb1ELb0EEENS1_21CollectiveEpilogueFwdINS6_IJSA_SA_SB_EEES9_NS_10bfloat16_tESF_Li256ELb1ELb1ELb1ELb1EEENS1_36VarlenDynamicPersistentTileSchedulerILi128ELi160ELi256ELi128ELb1ELb1ELb1ELb1ELb1ELb1EEEEEEEEEvNT_6ParamsE,(.L_x_3748 - _ZN7cutlass13device_kernelIN5flash11enable_sm90INS1_16FlashAttnFwdSm90INS1_25CollectiveMainloopFwdSm90ILi2EN4cute5tupleIJNS5_1CILi1EEES8_S8_EEENS6_IJNS7_ILi128EEENS7_ILi160EEESA_EEELi128ENS_12float_e4m3_tEfNS_4arch4Sm90ELb1ELb0ELb1ELb1ELb1ELb1ELb0ELb1ELb1ELb1ELb1ELb0EEENS1_21CollectiveEpilogueFwdINS6_IJSA_SA_SB_EEES9_NS_10bfloat16_tESF_Li256ELb1ELb1ELb1ELb1EEENS1_36VarlenDynamicPersistentTileSchedulerILi128ELi160ELi256ELi128ELb1ELb1ELb1ELb1ELb1ELb1EEEEEEEEEvNT_6ParamsE)
        .other          _ZN7cutlass13device_kernelIN5flash11enable_sm90INS1_16FlashAttnFwdSm90INS1_25CollectiveMainloopFwdSm90ILi2EN4cute5tupleIJNS5_1CILi1EEES8_S8_EEENS6_IJNS7_ILi128EEENS7_ILi160EEESA_EEELi128ENS_12float_e4m3_tEfNS_4arch4Sm90ELb1ELb0ELb1ELb1ELb1ELb1ELb0ELb1ELb1ELb1ELb1ELb0EEENS1_21CollectiveEpilogueFwdINS6_IJSA_SA_SB_EEES9_NS_10bfloat16_tESF_Li256ELb1ELb1ELb1ELb1EEENS1_36VarlenDynamicPersistentTileSchedulerILi128ELi160ELi256ELi128ELb1ELb1ELb1ELb1ELb1ELb1EEEEEEEEEvNT_6ParamsE,@"STO_CUDA_ENTRY STV_DEFAULT"
_ZN7cutlass13device_kernelIN5flash11enable_sm90INS1_16FlashAttnFwdSm90INS1_25CollectiveMainloopFwdSm90ILi2EN4cute5tupleIJNS5_1CILi1EEES8_S8_EEENS6_IJNS7_ILi128EEENS7_ILi160EEESA_EEELi128ENS_12float_e4m3_tEfNS_4arch4Sm90ELb1ELb0ELb1ELb1ELb1ELb1ELb0ELb1ELb1ELb1ELb1ELb0EEENS1_21CollectiveEpilogueFwdINS6_IJSA_SA_SB_EEES9_NS_10bfloat16_tESF_Li256ELb1ELb1ELb1ELb1EEENS1_36VarlenDynamicPersistentTileSchedulerILi128ELi160ELi256ELi128ELb1ELb1ELb1ELb1ELb1ELb1EEEEEEEEEvNT_6ParamsE:
        /* <DEDUP_REMOVED lines=18> */
.L_x_3067:
[----:B------:R-:W-:Y:S05]  /*0120*/  BSYNC B0 ;  /* 0x0000000000007941 */ /* 0x000fea0003800000 */
.L_x_3066:
        /* <DEDUP_REMOVED lines=41> */
.L_x_3068:
        /* <DEDUP_REMOVED lines=22> */
.L_x_3069:
        /* <DEDUP_REMOVED lines=18> */
.L_x_3070:
        /* <DEDUP_REMOVED lines=22> */
.L_x_3071:
        /* <DEDUP_REMOVED lines=23> */
.L_x_3072:
        /* <DEDUP_REMOVED lines=9> */
.L_x_3075:
[----:B------:R-:W-:-:S08]  /*09a0*/  NOP ;  /* 0x0000000000007918 */ /* 0x000fd00000000000 */
[----:B------:R-:W1:Y:S02]  /*09b0*/  USETMAXREG.TRY_ALLOC.CTAPOOL UP0, 0xe8 ;  /* 0x000000e8000079c8 */ /* 0x000e640008000600 */
[----:B-1----:R-:W-:-:S13]  /*09c0*/  PLOP3.LUT P0, PT, PT, PT, UP0, 0x80, 0x0 ;  /* 0x000000000000781c */ /* 0x002fda0003f0f008 */
[----:B------:R-:W-:Y:S05]  /*09d0*/  @!P0 BRA `(.L_x_3075) ;  /* 0xfffffffc00f08947 */ /* 0x000fea000383ffff */
[----:B------:R-:W2:Y:S01]  /*09e0*/  LDL.LU R0, [R1] ;  /* 0x0000000001007983 */ /* 0x000ea20000300800 */
[----:B------:R-:W1:Y:S01]  /*09f0*/  S2R R2, SR_TID.X ;  /* 0x0000000000027919 */ /* 0x000e620000002100 */
[----:B------:R-:W3:Y:S01]  /*0a00*/  S2UR UR61, SR_CgaCtaId ;  /* 0x00000000003d79c3 */ /* 0x000ee20000008800 */
[----:B------:R-:W-:Y:S01]  /*0a10*/  UMOV UR4, 0x400 ;  /* 0x0000040000047882 */ /* 0x000fe20000000000 */
[----:B-1----:R-:W-:-:S06]  /*0a20*/  SHF.R.U32.HI R2, RZ, 0x7, R2 ;  /* 0x00000007ff027819 */ /* 0x002fcc0000011602 */
[----:B------:R-:W-:Y:S06]  /*0a30*/  BAR.ARV 0x8, 0x180 ;  /* 0x0206000000007b1d */ /* 0x000fec0000002000 */
[----:B------:R-:W-:-:S13]  /*0a40*/  ISETP.NE.AND P0, PT, R2, 0x1, PT ;  /* 0x000000010200780c */ /* 0x000fda0003f05270 */
[----:B------:R-:W-:Y:S08]  /*0a50*/  @!P0 BAR.ARV 0x9, 0x100 ;  /* 0x0244000000008b1d */ /* 0x000ff00000002000 */
[----:B------:R-:W-:Y:S01]  /*0a60*/  BAR.SYNC.DEFER_BLOCKING 0x5, 0x180 ;  /* 0x0146000000007b1d */ /* 0x000fe20000010000 */
[----:B---3--:R-:W-:-:S06]  /*0a70*/  ULEA UR4, UR61, UR4, 0x18 ;  /* 0x000000043d047291 */ /* 0x008fcc000f8ec03f */
[----:B------:R-:W-:Y:S01]  /*0a80*/  IMAD.U32 R18, RZ, RZ, UR4 ;  /* 0x00000004ff127e24 */ /* 0x000fe2000f8e00ff */
[----:B------:R-:W-:-:S04]  /*0a90*/  ULDC UR4, c[0x0][0xc3c] ;  /* 0x00030f0000047ab9 */ /* 0x000fc80000000800 */
[----:B------:R-:W1:Y:S01]  /*0aa0*/  LDS.128 R12, [R18+0x228d0] ;  /* 0x0228d000120c7984 */ /* 0x000e620000000c00 */
[----:B------:R-:W-:Y:S06]  /*0ab0*/  BAR.ARV 0x4, 0x180 ;  /* 0x0106000000007b1d */ /* 0x000fec0000002000 */
[----:B--2---:R-:W-:-:S04]  /*0ac0*/  LOP3.LUT R0, R0, 0xfffffff7, RZ, 0xc0, !PT ;  /* 0xfffffff700007812 */ /* 0x004fc800078ec0ff */
[----:B------:R-:W-:-:S05]  /*0ad0*/  @P0 LOP3.LUT R0, R0, 0x8, RZ, 0xfc, !PT ;  /* 0x0000000800000812 */ /* 0x000fca00078efcff */
[----:B------:R2:W-:Y:S01]  /*0ae0*/  STL [R1], R0 ;  /* 0x0000000001007387 */ /* 0x0005e20000100800 */
[----:B-1----:R-:W-:-:S13]  /*0af0*/  ISETP.GE.AND P0, PT, R15, UR4, PT ;  /* 0x000000040f007c0c */ /* 0x002fda000bf06270 */
[----:B--2---:R-:W-:Y:S05]  /*0b00*/  @P0 BRA `(.L_x_3076) ;  /* 0x0000028000cc0947 */ /* 0x004fea0003800000 */
[----:B------:R-:W2:Y:S01]  /*0b10*/  LDL R2, [R1+0x44] ;  /* 0x0000440001027983 */ /* 0x000ea20000100800 */
[----:B------:R-:W-:Y:S02]  /*0b20*/  CS2R R188, SRZ ;  /* 0x0000000000bc7805 */ /* 0x000fe4000001ff00 */
[----:B------:R-:W-:Y:S01]  /*0b30*/  CS2R R194, SRZ ;  /* 0x0000000000c27805 */ /* 0x000fe2000001ff00 */
[----:B------:R-:W1:Y:S02]  /*0b40*/  S2R R0, SR_TID.X ;  /* 0x0000000000007919 */ /* 0x000e640000002100 */
[----:B-1----:R-:W-:-:S05]  /*0b50*/  VIADD R16, R0, 0xffffff80 ;  /* 0xffffff8000107836 */ /* 0x002fca0000000000 */
[----:B------:R-:W-:Y:S02]  /*0b60*/  SHF.R.S32.HI R0, RZ, 0x1f, R16 ;  /* 0x0000001fff007819 */ /* 0x000fe40000011410 */
[----:B--2---:R-:W-:Y:S02]  /*0b70*/  R2UR UR4, R2 ;  /* 0x00000000020472ca */ /* 0x004fe400000e0000 */
[----:B------:R-:W-:-:S04]  /*0b80*/  LEA.HI R2, R0, R16, RZ, 0x7 ;  /* 0x0000001000027211 */ /* 0x000fc800078f38ff */
[----:B0-----:R-:W-:Y:S02]  /*0b90*/  LOP3.LUT R3, R2, 0xffffff80, RZ, 0xc0, !PT ;  /* 0xffffff8002037812 */ /* 0x001fe400078ec0ff */
[----:B------:R-:W-:-:S03]  /*0ba0*/  SHF.R.S32.HI R10, RZ, 0x7, R2 ;  /* 0x00000007ff0a7819 */ /* 0x000fc60000011402 */
[----:B------:R-:W-:Y:S02]  /*0bb0*/  IMAD.IADD R12, R16, 0x1, -R3 ;  /* 0x00000001100c7824 */ /* 0x000fe400078e0a03 */
[----:B------:R-:W-:-:S03]  /*0bc0*/  ULOP3.LUT UR4, UR4, 0x1, URZ, 0xfc, !UPT ;  /* 0x0000000104047892 */ /* 0x000fc6000f8efc3f */
[----:B------:R-:W-:-:S04]  /*0bd0*/  SHF.R.S32.HI R8, RZ, 0x1f, R12 ;  /* 0x0000001fff087819 */ /* 0x000fc8000001140c */
[CC--:B------:R-:W-:Y:S02]  /*0be0*/  LEA.HI R9, R8.reuse, R12.reuse, RZ, 0x2 ;  /* 0x0000000c08097211 */ /* 0x0c0fe400078f10ff */
[----:B------:R-:W-:Y:S02]  /*0bf0*/  LEA.HI R8, R8, R12, RZ, 0x5 ;  /* 0x0000000c08087211 */ /* 0x000fe400078f28ff */
[--C-:B------:R-:W-:Y:S02]  /*0c00*/  SHF.R.S32.HI R5, RZ, 0x2, R9.reuse ;  /* 0x00000002ff057819 */ /* 0x100fe40000011409 */
[----:B------:R-:W-:Y:S02]  /*0c10*/  SHF.R.S32.HI R4, RZ, 0x1f, R9 ;  /* 0x0000001fff047819 */ /* 0x000fe40000011409 */
[----:B------:R-:W-:Y:S02]  /*0c20*/  SHF.R.S32.HI R8, RZ, 0x5, R8 ;  /* 0x00000005ff087819 */ /* 0x000fe40000011408 */
[----:B------:R-:W-:-:S02]  /*0c30*/  LEA.HI R3, R4, R5, RZ, 0x3 ;  /* 0x0000000504037211 */ /* 0x000fc400078f18ff */
        /* <DEDUP_REMOVED lines=9> */
[----:B------:R-:W-:-:S02]  /*0cd0*/  LEA.HI R6, R2, R10, RZ, 0x1 ;  /* 0x0000000a02067211 */ /* 0x000fc400078f08ff */
[----:B------:R-:W-:Y:S01]  /*0ce0*/  IADD3 R2, R16, -R5, RZ ;  /* 0x8000000510027210 */ /* 0x000fe20007ffe0ff */
[----:B------:R-:W-:Y:S01]  /*0cf0*/  IMAD.MOV.U32 R5, RZ, RZ, R13 ;  /* 0x000000ffff057224 */ /* 0x000fe200078e000d */
[----:B------:R-:W-:Y:S02]  /*0d00*/  LOP3.LUT R4, R4, 0x1ffffffe, RZ, 0xc0, !PT ;  /* 0x1ffffffe04047812 */ /* 0x000fe400078ec0ff */
[----:B------:R-:W-:Y:S02]  /*0d10*/  LOP3.LUT R205, R3, 0xfffffc00, RZ, 0xc0, !PT ;  /* 0xfffffc0003cd7812 */ /* 0x000fe400078ec0ff */
[----:B------:R-:W-:Y:S01]  /*0d20*/  LOP3.LUT R6, R6, 0x3fffffe, RZ, 0xc0, !PT ;  /* 0x03fffffe06067812 */ /* 0x000fe200078ec0ff */
[----:B------:R-:W-:Y:S01]  /*0d30*/  IMAD.IADD R4, R7, 0x1, -R4 ;  /* 0x0000000107047824 */ /* 0x000fe200078e0a04 */
[----:B------:R-:W-:Y:S01]  /*0d40*/  LOP3.LUT R9, R9, 0x7ffffffc, RZ, 0xc0, !PT ;  /* 0x7ffffffc09097812 */ /* 0x000fe200078ec0ff */
[----:B------:R-:W-:Y:S02]  /*0d50*/  IMAD R3, R2, 0x40, R205 ;  /* 0x0000004002037824 */ /* 0x000fe400078e02cd */
[----:B------:R-:W-:-:S02]  /*0d60*/  IMAD.IADD R6, R10, 0x1, -R6 ;  /* 0x000000010a067824 */ /* 0x000fc400078e0a06 */
[----:B------:R-:W-:Y:S02]  /*0d70*/  IMAD R2, R4, 0x8, R3 ;  /* 0x0000000804027824 */ /* 0x000fe400078e0203 */
[----:B------:R-:W-:Y:S01]  /*0d80*/  IMAD R8, R6, 0x40, R11 ;  /* 0x0000004006087824 */ /* 0x000fe200078e020b */
[----:B------:R-:W-:Y:S01]  /*0d90*/  MOV R6, R14 ;  /* 0x0000000e00067202 */ /* 0x000fe20000000f00 */
[----:B------:R-:W-:Y:S01]  /*0da0*/  IMAD.U32 R3, RZ, RZ, UR4 ;  /* 0x00000004ff037e24 */ /* 0x000fe2000f8e00ff */
[----:B------:R0:W-:Y:S01]  /*0db0*/  STL [R1+0x40], R2 ;  /* 0x0000400201007387 */ /* 0x0001e20000100800 */
[----:B------:R-:W-:Y:S01]  /*0dc0*/  UMOV UR4, URZ ;  /* 0x0000003f00047c82 */ /* 0x000fe20008000000 */
[----:B------:R-:W-:Y:S02]  /*0dd0*/  IMAD.IADD R9, R12, 0x1, -R9 ;  /* 0x000000010c097824 */ /* 0x000fe400078e0a09 */
[----:B------:R-:W-:Y:S01]  /*0de0*/  STL [R1+0x3c], R8 ;  /* 0x00003c0801007387 */ /* 0x000fe20000100800 */
[----:B------:R-:W-:-:S02]  /*0df0*/  IMAD.MOV.U32 R7, RZ, RZ, R15 ;  /* 0x000000ffff077224 */ /* 0x000fc400078e000f */
[----:B------:R-:W-:Y:S01]  /*0e00*/  IMAD.SHL.U32 R200, R9, 0x2, RZ ;  /* 0x0000000209c87824 */ /* 0x000fe200078e00ff */
[----:B------:R1:W-:Y:S01]  /*0e10*/  STL [R1+0x4], R3 ;  /* 0x0000040301007387 */ /* 0x0003e20000100800 */
[-C--:B0-----:R-:W-:Y:S02]  /*0e20*/  LEA.HI R2, R0, R16.reuse, RZ, 0x2 ;  /* 0x0000001000027211 */ /* 0x081fe400078f10ff */
[C---:B------:R-:W-:Y:S02]  /*0e30*/  VIADD R12, R200.reuse, 0x38 ;  /* 0x00000038c80c7836 */ /* 0x040fe40000000000 */
[C---:B------:R-:W-:Y:S01]  /*0e40*/  VIADD R229, R200.reuse, 0x68 ;  /* 0x00000068c8e57836 */ /* 0x040fe20000000000 */
[----:B------:R-:W-:Y:S01]  /*0e50*/  SHF.R.S32.HI R191, RZ, 0x2, R2 ;  /* 0x00000002ffbf7819 */ /* 0x000fe20000011402 */
[C---:B------:R-:W-:Y:S01]  /*0e60*/  VIADD R228, R200.reuse, 0x70 ;  /* 0x00000070c8e47836 */ /* 0x040fe20000000000 */
[----:B------:R-:W-:Y:S01]  /*0e70*/  SHF.R.S32.HI R12, RZ, 0x1f, R12 ;  /* 0x0000001fff0c7819 */ /* 0x000fe2000001140c */
[----:B------:R-:W-:Y:S01]  /*0e80*/  VIADD R227, R200, 0x78 ;  /* 0x00000078c8e37836 */ /* 0x000fe20000000000 */
[----:B-1----:R-:W-:Y:S01]  /*0e90*/  LEA.HI R3, R0, R16, RZ, 0x3 ;  /* 0x0000001000037211 */ /* 0x002fe200078f18ff */
[C---:B------:R-:W-:Y:S01]  /*0ea0*/  VIADD R13, R191.reuse, 0x40 ;  /* 0x00000040bf0d7836 */ /* 0x040fe20000000000 */
[----:B------:R-:W-:Y:S01]  /*0eb0*/  LOP3.LUT R0, R2, 0xfffffffc, RZ, 0xc0, !PT ;  /* 0xfffffffc02007812 */ /* 0x000fe200078ec0ff */
[----:B------:R-:W-:Y:S01]  /*0ec0*/  VIADD R11, R191, 0x80 ;  /* 0x00000080bf0b7836 */ /* 0x000fe20000000000 */
[----:B------:R-:W-:-:S02]  /*0ed0*/  LOP3.LUT R212, R3, 0xfffffff8, RZ, 0xc0, !PT ;  /* 0xfffffff803d47812 */ /* 0x000fc400078ec0ff */
[----:B------:R-:W-:Y:S01]  /*0ee0*/  SHF.R.S32.HI R2, RZ, 0x1f, R2 ;  /* 0x0000001fff027819 */ /* 0x000fe20000011402 */
[C---:B------:R-:W-:Y:S01]  /*0ef0*/  IMAD.IADD R10, R16.reuse, 0x1, -R0 ;  /* 0x00000001100a7824 */ /* 0x040fe200078e0a00 */
[----:B------:R-:W-:Y:S01]  /*0f00*/  SHF.R.S32.HI R3, RZ, 0x3, R3 ;  /* 0x00000003ff037819 */ /* 0x000fe20000011403 */
[----:B------:R-:W-:Y:S01]  /*0f10*/  IMAD.IADD R212, R16, 0x1, -R212 ;  /* 0x0000000110d47824 */ /* 0x000fe200078e0ad4 */
[----:B------:R-:W-:Y:S01]  /*0f20*/  SHF.R.S32.HI R3, RZ, 0x1f, R13 ;  /* 0x0000001fff037819 */ /* 0x000fe2000001140d */
[----:B------:R-:W-:Y:S01]  /*0f30*/  IMAD.SHL.U32 R16, R10, 0x10, RZ ;  /* 0x000000100a107824 */ /* 0x000fe200078e00ff */
[----:B------:R-:W-:Y:S01]  /*0f40*/  LEA.HI R2, R2, R191, RZ, 0x3 ;  /* 0x000000bf02027211 */ /* 0x000fe200078f18ff */
[----:B------:R-:W-:Y:S01]  /*0f50*/  IMAD.SHL.U32 R203, R212, 0x8, RZ ;  /* 0x00000008d4cb7824 */ /* 0x000fe200078e00ff */
[C---:B------:R-:W-:Y:S01]  /*0f60*/  LEA.HI R0, R10.reuse, R10, RZ, 0x1 ;  /* 0x0000000a0a007211 */ /* 0x040fe200078f08ff */
[----:B------:R-:W-:Y:S01]  /*0f70*/  IMAD.SHL.U32 R22, R10, 0x8, RZ ;  /* 0x000000080a167824 */ /* 0x000fe200078e00ff */
[----:B------:R-:W-:Y:S01]  /*0f80*/  LEA.HI R3, R3, R13, RZ, 0x3 ;  /* 0x0000000d03037211 */ /* 0x000fe200078f18ff */
[----:B------:R-:W-:Y:S01]  /*0f90*/  IMAD.SHL.U32 R202, R11, 0x80, RZ ;  /* 0x000000800bca7824 */ /* 0x000fe200078e00ff */
[----:B------:R-:W-:Y:S01]  /*0fa0*/  SHF.L.U32 R201, R13, 0x7, RZ ;  /* 0x000000070dc97819 */ /* 0x000fe200000006ff */
[----:B------:R-:W-:Y:S01]  /*0fb0*/  VIADD R19, R16, 0x40 ;  /* 0x0000004010137836 */ /* 0x000fe20000000000 */
[----:B------:R-:W-:Y:S01]  /*0fc0*/  LOP3.LUT R2, R2, 0xfffffff8, RZ, 0xc0, !PT ;  /* 0xfffffff802027812 */ /* 0x000fe200078ec0ff */
[----:B------:R-:W-:Y:S01]  /*0fd0*/  IMAD.SHL.U32 R3, R3, 0x80, RZ ;  /* 0x0000008003037824 */ /* 0x000fe200078e00ff */
[----:B------:R-:W-:Y:S01]  /*0fe0*/  LOP3.LUT R0, R0, 0x1ffffffe, RZ, 0xc0, !PT ;  /* 0x1ffffffe00007812 */ /* 0x000fe200078ec0ff */
[----:B------:R-:W-:Y:S01]  /*0ff0*/  VIADD R13, R200, 0x30 ;  /* 0x00000030c80d7836 */ /* 0x000fe20000000000 */
[----:B------:R-:W-:Y:S01]  /*1000*/  LOP3.LUT R201, R201, 0x380, RZ, 0xc0, !PT ;  /* 0x00000380c9c97812 */ /* 0x000fe200078ec0ff */
[----:B------:R-:W-:Y:S01]  /*1010*/  IMAD.IADD R206, R191, 0x1, -R2 ;  /* 0x00000001bfce7824 */ /* 0x000fe200078e0a02 */
[----:B------:R-:W-:Y:S01]  /*1020*/  SHF.R.S32.HI R2, RZ, 0x1f, R203 ;  /* 0x0000001fff027819 */ /* 0x000fe200000114cb */
[----:B------:R-:W-:Y:S01]  /*1030*/  IMAD.IADD R0, R10, 0x1, -R0 ;  /* 0x000000010a007824 */ /* 0x000fe200078e0a00 */
[----:B------:R-:W-:Y:S01]  /*1040*/  SHF.R.U32.HI R10, RZ, 0x3, R201 ;  /* 0x00000003ff0a7819 */ /* 0x000fe200000116c9 */
[----:B------:R-:W-:Y:S01]  /*1050*/  VIADD R193, R22, 0x20 ;  /* 0x0000002016c17836 */ /* 0x000fe20000000000 */
[----:B------:R-:W-:Y:S01]  /*1060*/  LOP3.LUT R2, R201, 0x70, R16, 0xf8, !PT ;  /* 0x00000070c9027812 */ /* 0x000fe200078ef810 */
[----:B------:R-:W-:Y:S01]  /*1070*/  IMAD R208, R0, 0x8, R8 ;  /* 0x0000000800d07824 */ /* 0x000fe200078e0208 */
[----:B------:R-:W-:Y:S01]  /*1080*/  LOP3.LUT R207, R3, 0xfffffc00, RZ, 0xc0, !PT ;  /* 0xfffffc0003cf7812 */ /* 0x000fe200078ec0ff */
[----:B------:R-:W-:Y:S01]  /*1090*/  IMAD.U32 R0, RZ, RZ, UR4 ;  /* 0x00000004ff007e24 */ /* 0x000fe2000f8e00ff */
[----:B------:R-:W-:-:S02]  /*10a0*/  SHF.R.S32.HI R4, RZ, 0x1f, R11 ;  /* 0x0000001fff047819 */ /* 0x000fc4000001140b */
[----:B------:R-:W-:Y:S01]  /*10b0*/  LOP3.LUT R3, R207, R2, R10, 0xf6, !PT ;  /* 0x00000002cf037212 */ /* 0x000fe200078ef60a */
[----:B------:R-:W-:Y:S01]  /*10c0*/  VIADD R10, R200, 0x48 ;  /* 0x00000048c80a7836 */ /* 0x000fe20000000000 */
[----:B------:R-:W-:Y:S01]  /*10d0*/  LEA.HI R4, R4, R11, RZ, 0x3 ;  /* 0x0000000b04047211 */ /* 0x000fe200078f18ff */
[----:B------:R-:W-:Y:S01]  /*10e0*/  VIADD R11, R200, 0x40 ;  /* 0x00000040c80b7836 */ /* 0x000fe20000000000 */
[----:B------:R-:W-:Y:S02]  /*10f0*/  IADD3 R2, R18, R3, RZ ;  /* 0x0000000312027210 */ /* 0x000fe40007ffe0ff */
[----:B------:R-:W-:Y:S01]  /*1100*/  IADD3 R211, R203, 0x40, RZ ;  /* 0x00000040cbd37810 */ /* 0x000fe20007ffe0ff */
[----:B------:R-:W-:Y:S01]  /*1110*/  IMAD.SHL.U32 R4, R4, 0x80, RZ ;  /* 0x0000008004047824 */ /* 0x000fe200078e00ff */
[----:B------:R-:W-:Y:S01]  /*1120*/  SHF.R.S32.HI R3, RZ, 0x1f, R11 ;  /* 0x0000001fff037819 */ /* 0x000fe2000001140b */
[----:B------:R0:W-:Y:S01]  /*1130*/  STL [R1+0x38], R2 ;  /* 0x0000380201007387 */ /* 0x0001e20000100800 */
[----:B------:R-:W-:Y:S01]  /*1140*/  SHF.R.S32.HI R9, RZ, 0x1f, R211 ;  /* 0x0000001fff097819 */ /* 0x000fe200000114d3 */
[----:B------:R-:W-:Y:S01]  /*1150*/  VIADD R9, R200, 0x50 ;  /* 0x00000050c8097836 */ /* 0x000fe20000000000 */
[----:B------:R-:W-:Y:S01]  /*1160*/  LOP3.LUT R209, R4, 0xfffffc00, RZ, 0xc0, !PT ;  /* 0xfffffc0004d17812 */ /* 0x000fe200078ec0ff */
[----:B------:R1:W-:Y:S01]  /*1170*/  STL [R1+0x28], R0 ;  /* 0x0000280001007387 */ /* 0x0003e20000100800 */
[----:B------:R-:W-:Y:S01]  /*1180*/  VIADD R4, R200, 0x58 ;  /* 0x00000058c8047836 */ /* 0x000fe20000000000 */
[----:B------:R-:W-:-:S02]  /*1190*/  LOP3.LUT R202, R202, 0x380, RZ, 0xc0, !PT ;  /* 0x00000380caca7812 */ /* 0x000fc400078ec0ff */
[----:B------:R-:W-:Y:S02]  /*11a0*/  SHF.R.S32.HI R17, RZ, 0x1f, R16 ;  /* 0x0000001fff117819 */ /* 0x000fe40000011410 */
[----:B0-----:R-:W-:Y:S02]  /*11b0*/  IADD3 R2, R200, 0x60, RZ ;  /* 0x00000060c8027810 */ /* 0x001fe40007ffe0ff */
[----:B------:R-:W-:Y:S02]  /*11c0*/  SHF.R.S32.HI R3, RZ, 0x1f, R4 ;  /* 0x0000001fff037819 */ /* 0x000fe40000011404 */
[----:B------:R-:W-:Y:S02]  /*11d0*/  SHF.R.S32.HI R2, RZ, 0x1f, R2 ;  /* 0x0000001fff027819 */ /* 0x000fe40000011402 */
[----:B------:R-:W-:Y:S02]  /*11e0*/  SHF.R.S32.HI R190, RZ, 0x1f, R19 ;  /* 0x0000001fffbe7819 */ /* 0x000fe40000011413 */
[----:B------:R-:W-:-:S02]  /*11f0*/  SHF.R.S32.HI R13, RZ, 0x1f, R13 ;  /* 0x0000001fff0d7819 */ /* 0x000fc4000001140d */
[----:B------:R-:W-:Y:S02]  /*1200*/  SHF.R.S32.HI R10, RZ, 0x1f, R10 ;  /* 0x0000001fff0a7819 */ /* 0x000fe4000001140a */
[----:B------:R-:W-:Y:S02]  /*1210*/  SHF.R.S32.HI R9, RZ, 0x1f, R9 ;  /* 0x0000001fff097819 */ /* 0x000fe40000011409 */
[----:B------:R-:W-:Y:S02]  /*1220*/  SHF.R.S32.HI R4, RZ, 0x1f, R229 ;  /* 0x0000001fff047819 */ /* 0x000fe400000114e5 */
[----:B------:R-:W-:Y:S02]  /*1230*/  SHF.R.S32.HI R3, RZ, 0x1f, R228 ;  /* 0x0000001fff037819 */ /* 0x000fe400000114e4 */
[----:B-1----:R-:W-:-:S07]  /*1240*/  SHF.R.S32.HI R2, RZ, 0x1f, R227 ;  /* 0x0000001fff027819 */ /* 0x002fce00000114e3 */
.L_x_3269:
[----:B012---:R-:W0:Y:S01]  /*1250*/  LDC.64 R2, c[0x0][0xc88] ;  /* 0x00032200ff027b82 */ /* 0x007e220000000a00 */
[----:B------:R-:W-:Y:S01]  /*1260*/  ULDC.64 UR4, c[0x0][0x208] ;  /* 0x0000820000047ab9 */ /* 0x000fe20000000a00 */
[----:B0-----:R-:W-:-:S05]  /*1270*/  IMAD.WIDE R2, R7, 0x4, R2 ;  /* 0x0000000407027825 */ /* 0x001fca00078e0202 */
[----:B------:R-:W2:Y:S01]  /*1280*/  LDG.E R210, desc[UR4][R2.64] ;  /* 0x0000000402d27981 */ /* 0x000ea2000c1e1900 */
[----:B------:R-:W-:Y:S05]  /*1290*/  YIELD ;  /* 0x0000000000007946 */ /* 0x000fea0003800000 */
[----:B------:R-:W-:Y:S01]  /*12a0*/  ULDC.64 UR4, c[0x0][0xa28] ;  /* 0x00028a0000047ab9 */ /* 0x000fe20000000a00 */
[----:B------:R-:W-:Y:S01]  /*12b0*/  ULDC.64 UR8, c[0x0][0xa18] ;  /* 0x0002860000087ab9 */ /* 0x000fe20000000a00 */
[----:B------:R-:W-:Y:S01]  /*12c0*/  ISETP.NE.U32.AND P1, PT, RZ, UR4, PT ;  /* 0x00000004ff007c0c */ /* 0x000fe2000bf25070 */
[----:B------:R-:W-:Y:S01]  /*12d0*/  ULDC.64 UR6, c[0x0][0xa08] ;  /* 0x0002820000067ab9 */ /* 0x000fe20000000a00 */
[----:B------:R-:W-:Y:S01]  /*12e0*/  MOV R13, RZ ;  /* 0x000000ff000d7202 */ /* 0x000fe20000000f00 */
[----:B------:R-:W-:Y:S01]  /*12f0*/  ULDC.64 UR10, c[0x0][0x208] ;  /* 0x00008200000a7ab9 */ /* 0x000fe20000000a00 */
[----:B------:R-:W-:Y:S01]  /*1300*/  ISETP.NE.AND.EX P1, PT, RZ, UR5, PT, P1 ;  /* 0x00000005ff007c0c */ /* 0x000fe2000bf25310 */
[----:B-----5:R-:W-:Y:S01]  /*1310*/  IMAD.MOV.U32 R29, RZ, RZ, RZ ;  /* 0x000000ffff1d7224 */ /* 0x020fe200078e00ff */
[----:B------:R-:W-:-:S04]  /*1320*/  ISETP.NE.U32.AND P0, PT, RZ, UR6, PT ;  /* 0x00000006ff007c0c */ /* 0x000fc8000bf05070 */
[----:B------:R-:W-:Y:S02]  /*1330*/  ISETP.NE.AND.EX P0, PT, RZ, UR7, PT, P0 ;  /* 0x00000007ff007c0c */ /* 0x000fe4000bf05300 */
[----:B--2---:R-:W-:Y:S01]  /*1340*/  SHF.R.S32.HI R220, RZ, 0x1f, R210 ;  /* 0x0000001fffdc7819 */ /* 0x004fe200000114d2 */
[----:B------:R-:W-:-:S04]  /*1350*/  IMAD.SHL.U32 R214, R210, 0x4, RZ ;  /* 0x00000004d2d67824 */ /* 0x000fc800078e00ff */
[C---:B------:R-:W-:Y:S02]  /*1360*/  @P1 LEA R8, P2, R210.reuse, UR4, 0x2 ;  /* 0x00000004d2081c11 */ /* 0x040fe4000f8410ff */
[C-C-:B------:R-:W-:Y:S02]  /*1370*/  SHF.L.U64.HI R219, R210.reuse, 0x2, R220.reuse ;  /* 0x00000002d2db7819 */ /* 0x140fe400000102dc */
[----:B------:R-:W-:Y:S02]  /*1380*/  @P1 LEA.HI.X R9, R210, UR5, R220, 0x2, P2 ;  /* 0x00000005d2091c11 */ /* 0x000fe400090f14dc */
[----:B------:R-:W-:Y:S01]  /*1390*/  ISETP.NE.U32.AND P2, PT, RZ, UR8, PT ;  /* 0x00000008ff007c0c */ /* 0x000fe2000bf45070 */
[----:B------:R-:W-:Y:S01]  /*13a0*/  ULDC UR4, c[0x0][0x288] ;  /* 0x0000a20000047ab9 */ /* 0x000fe20000000800 */
[----:B------:R-:W-:Y:S01]  /*13b0*/  IADD3 R10, P3, R214, UR6, RZ ;  /* 0x00000006d60a7c10 */ /* 0x000fe2000ff7e0ff */
[----:B------:R-:W-:Y:S01]  /*13c0*/  IMAD.U32 R198, RZ, RZ, UR4 ;  /* 0x00000004ffc67e24 */ /* 0x000fe2000f8e00ff */
[----:B------:R-:W-:Y:S01]  /*13d0*/  ISETP.NE.AND.EX P2, PT, RZ, UR9, PT, P2 ;  /* 0x00000009ff007c0c */ /* 0x000fe2000bf45320 */
[----:B------:R-:W-:Y:S01]  /*13e0*/  ULDC.64 UR4, c[0x0][0x418] ;  /* 0x0001060000047ab9 */ /* 0x000fe20000000a00 */
[----:B------:R0:W5:Y:S01]  /*13f0*/  @P1 LDG.E R13, desc[UR10][R8.64] ;  /* 0x0000000a080d1981 */ /* 0x000162000c1e1900 */
[----:B------:R-:W-:Y:S01]  /*1400*/  UISETP.NE.U32.AND UP0, UPT, UR4, URZ, UPT ;  /* 0x0000003f0400728c */ /* 0x000fe2000bf05070 */
[----:B------:R-:W-:-:S02]  /*1410*/  IADD3.X R11, R219, UR7, RZ, P3, !PT ;  /* 0x00000007db0b7c10 */ /* 0x000fc40009ffe4ff */
[----:B------:R-:W-:Y:S01]  /*1420*/  ULDC UR4, c[0x0][0x424] ;  /* 0x0001090000047ab9 */ /* 0x000fe20000000800 */
[----:B------:R-:W-:Y:S02]  /*1430*/  UISETP.NE.AND.EX UP0, UPT, UR5, URZ, UPT, UP0 ;  /* 0x0000003f0500728c */ /* 0x000fe4000bf05300 */
[----:B------:R0:W5:Y:S01]  /*1440*/  @P0 LDG.E R29, desc[UR10][R10.64] ;  /* 0x0000000a0a1d0981 */ /* 0x000162000c1e1900 */
[----:B------:R-:W-:Y:S01]  /*1450*/  ULDC UR5, c[0x0][0x2f0] ;  /* 0x0000bc0000057ab9 */ /* 0x000fe20000000800 */
[----:B------:R-:W-:Y:S02]  /*1460*/  USEL UR4, UR4, 0x1, UP0 ;  /* 0x0000000104047887 */ /* 0x000fe40008000000 */
[----:B------:R-:W-:Y:S02]  /*1470*/  @P2 IADD3 R2, P1, R214, UR8, RZ ;  /* 0x00000008d6022c10 */ /* 0x000fe4000ff3e0ff */
[----:B------:R-:W-:Y:S02]  /*1480*/  UIMAD UR4, UR4, UR5, URZ ;  /* 0x00000005040472a4 */ /* 0x000fe4000f8e023f */
[----:B------:R-:W-:Y:S01]  /*1490*/  @P2 IADD3.X R3, R219, UR9, RZ, P1, !PT ;  /* 0x00000009db032c10 */ /* 0x000fe20008ffe4ff */
[----:B------:R-:W-:-:S02]  /*14a0*/  ULDC UR5, c[0x0][0x348] ;  /* 0x0000d20000057ab9 */ /* 0x000fc40000000800 */
[----:B------:R-:W-:Y:S02]  /*14b0*/  IMAD.U32 R58, RZ, RZ, UR5 ;  /* 0x00000005ff3a7e24 */ /* 0x000fe4000f8e00ff */
[----:B------:R0:W5:Y:S01]  /*14c0*/  @P2 LDG.E R198, desc[UR10][R2.64] ;  /* 0x0000000a02c62981 */ /* 0x000162000c1e1900 */
[----:B------:R-:W-:Y:S01]  /*14d0*/  IMAD.U32 R28, RZ, RZ, UR4 ;  /* 0x00000004ff1c7e24 */ /* 0x000fe2000f8e00ff */
[----:B---34-:R-:W-:Y:S06]  /*14e0*/  @P2 BRA `(.L_x_3077) ;  /* 0x0000000000282947 */ /* 0x018fec0003800000 */
[----:B------:R-:W-:Y:S02]  /*14f0*/  ULDC.64 UR4, c[0x0][0xa00] ;  /* 0x0002800000047ab9 */ /* 0x000fe40000000a00 */
[----:B------:R-:W-:-:S04]  /*1500*/  ISETP.NE.U32.AND P1, PT, RZ, UR4, PT ;  /* 0x00000004ff007c0c */ /* 0x000fc8000bf25070 */
[----:B------:R-:W-:-:S13]  /*1510*/  ISETP.NE.AND.EX P1, PT, RZ, UR5, PT, P1 ;  /* 0x00000005ff007c0c */ /* 0x000fda000bf25310 */
[----:B------:R-:W-:Y:S05]  /*1520*/  @!P1 BRA `(.L_x_3077) ;  /* 0x0000000000189947 */ /* 0x000fea0003800000 */
[----:B0-----:R-:W0:Y:S01]  /*1530*/  LDC.64 R2, c[0x0][0xa00] ;  /* 0x00028000ff027b82 */ /* 0x001e220000000a00 */
[----:B------:R-:W-:Y:S01]  /*1540*/  ULDC.64 UR4, c[0x0][0x208] ;  /* 0x0000820000047ab9 */ /* 0x000fe20000000a00 */
[----:B0-----:R-:W-:-:S05]  /*1550*/  IMAD.WIDE R2, R210, 0x4, R2 ;  /* 0x00000004d2027825 */ /* 0x001fca00078e0202 */
[----:B-----5:R-:W2:Y:S04]  /*1560*/  LDG.E R198, desc[UR4][R2.64] ;  /* 0x0000000402c67981 */ /* 0x020ea8000c1e1900 */
[----:B------:R-:W2:Y:S02]  /*1570*/  LDG.E R7, desc[UR4][R2.64+0x4] ;  /* 0x0000040402077981 */ /* 0x000ea4000c1e1900 */
[----:B--2---:R-:W-:-:S07]  /*1580*/  IMAD.IADD R198, R7, 0x1, -R198 ;  /* 0x0000000107c67824 */ /* 0x004fce00078e0ac6 */
.L_x_3077:
[----:B------:R-:W-:Y:S01]  /*1590*/  ULDC.64 UR4, c[0x0][0xa20] ;  /* 0x0002880000047ab9 */ /* 0x000fe20000000a00 */
[C---:B0-----:R-:W-:Y:S02]  /*15a0*/  LOP3.LUT R2, R6.reuse, 0xff000000, RZ, 0xc0, !PT ;  /* 0xff00000006027812 */ /* 0x041fe400078ec0ff */
[----:B------:R-:W-:Y:S02]  /*15b0*/  ISETP.NE.U32.AND P1, PT, RZ, UR4, PT ;  /* 0x00000004ff007c0c */ /* 0x000fe4000bf25070 */
[C---:B------:R-:W-:Y:S02]  /*15c0*/  LOP3.LUT R0, R6.reuse, 0xff0000, RZ, 0xc0, !PT ;  /* 0x00ff000006007812 */ /* 0x040fe400078ec0ff */
[----:B------:R-:W-:Y:S02]  /*15d0*/  ISETP.NE.AND.EX P1, PT, RZ, UR5, PT, P1 ;  /* 0x00000005ff007c0c */ /* 0x000fe4000bf25310 */
[----:B------:R-:W-:Y:S02]  /*15e0*/  SHF.R.U32.HI R3, RZ, 0x8, R2 ;  /* 0x00000008ff037819 */ /* 0x000fe40000011602 */
[----:B------:R-:W-:-:S02]  /*15f0*/  LOP3.LUT R192, R6, 0xffff, RZ, 0xc0, !PT ;  /* 0x0000ffff06c07812 */ /* 0x000fc400078ec0ff */
[----:B------:R-:W-:-:S07]  /*1600*/  LEA.HI R213, R0, R3, RZ, 0x10 ;  /* 0x0000000300d57211 */ /* 0x000fce00078f80ff */
[----:B------:R-:W-:Y:S05]  /*1610*/  @!P1 BRA `(.L_x_3078) ;  /* 0x0000000000149947 */ /* 0x000fea0003800000 */
[----:B------:R-:W-:Y:S01]  /*1620*/  IADD3 R2, P0, R214, UR4, RZ ;  /* 0x00000004d6027c10 */ /* 0x000fe2000ff1e0ff */
[----:B------:R-:W-:-:S03]  /*1630*/  ULDC.64 UR6, c[0x0][0x208] ;  /* 0x0000820000067ab9 */ /* 0x000fc60000000a00 */
[----:B------:R-:W-:-:S05]  /*1640*/  IADD3.X R3, R219, UR5, RZ, P0, !PT ;  /* 0x00000005db037c10 */ /* 0x000fca00087fe4ff */
[----:B------:R0:W5:Y:S01]  /*1650*/  LDG.E R28, desc[UR6][R2.64] ;  /* 0x00000006021c7981 */ /* 0x000162000c1e1900 */
[----:B------:R-:W-:Y:S05]  /*1660*/  BRA `(.L_x_3079) ;  /* 0x0000000000147947 */ /* 0x000fea0003800000 */
.L_x_3078:
[----:B------:R-:W-:Y:S05]  /*1670*/  @!P0 BRA `(.L_x_3079) ;  /* 0x0000000000108947 */ /* 0x000fea0003800000 */
[----:B------:R-:W-:Y:S02]  /*1680*/  ULDC.64 UR4, c[0x0][0x208] ;  /* 0x0000820000047ab9 */ /* 0x000fe40000000a00 */
[----:B------:R-:W2:Y:S04]  /*1690*/  LDG.E R3, desc[UR4][R10.64] ;  /* 0x000000040a037981 */ /* 0x000ea8000c1e1900 */
[----:B------:R-:W2:Y:S02]  /*16a0*/  LDG.E R28, desc[UR4][R10.64+0x4] ;  /* 0x000004040a1c7981 */ /* 0x000ea4000c1e1900 */
[----:B--2---:R-:W-:-:S07]  /*16b0*/  IMAD.IADD R28, R28, 0x1, -R3 ;  /* 0x000000011c1c7824 */ /* 0x004fce00078e0a03 */
.L_x_3079:
[----:B------:R-:W-:Y:S01]  /*16c0*/  ULDC.64 UR4, c[0x0][0xa10] ;  /* 0x0002840000047ab9 */ /* 0x000fe20000000a00 */
[----:B------:R-:W-:Y:S01]  /*16d0*/  ULDC.64 UR6, c[0x0][0x208] ;  /* 0x0000820000067ab9 */ /* 0x000fe20000000a00 */
[----:B------:R-:W-:Y:S01]  /*16e0*/  ISETP.NE.U32.AND P0, PT, RZ, UR4, PT ;  /* 0x00000004ff007c0c */ /* 0x000fe2000bf05070 */
[----:B------:R-:W1:Y:S03]  /*16f0*/  LDC R4, c[0x0][0x448] ;  /* 0x00011200ff047b82 */ /* 0x000e660000000800 */
[----:B------:R-:W-:Y:S01]  /*1700*/  ISETP.NE.AND.EX P0, PT, RZ, UR5, PT, P0 ;  /* 0x00000005ff007c0c */ /* 0x000fe2000bf05300 */
[----:B------:R-:W-:-:S12]  /*1710*/  ULDC.64 UR4, c[0x0][0xa30] ;  /* 0x00028c0000047ab9 */ /* 0x000fd80000000a00 */
[----:B0-----:R-:W0:Y:S02]  /*1720*/  @P0 LDC.64 R2, c[0x0][0xa10] ;  /* 0x00028400ff020b82 */ /* 0x001e240000000a00 */
[----:B0-----:R-:W-:-:S05]  /*1730*/  @P0 IMAD.WIDE R2, R210, 0x4, R2 ;  /* 0x00000004d2020825 */ /* 0x001fca00078e0202 */
[----:B------:R-:W2:Y:S04]  /*1740*/  @P0 LDG.E R0, desc[UR6][R2.64] ;  /* 0x0000000602000981 */ /* 0x000ea8000c1e1900 */
[----:B------:R0:W2:Y:S01]  /*1750*/  @P0 LDG.E R9, desc[UR6][R2.64+0x4] ;  /* 0x0000040602090981 */ /* 0x0000a2000c1e1900 */
[----:B------:R-:W-:Y:S02]  /*1760*/  ISETP.NE.U32.AND P1, PT, RZ, UR4, PT ;  /* 0x00000004ff007c0c */ /* 0x000fe4000bf25070 */
[----:B-----5:R-:W-:Y:S02]  /*1770*/  MOV R24, R28 ;  /* 0x0000001c00187202 */ /* 0x020fe40000000f00 */
[----:B------:R-:W-:-:S13]  /*1780*/  ISETP.NE.AND.EX P1, PT, RZ, UR5, PT, P1 ;  /* 0x00000005ff007c0c */ /* 0x000fda000bf25310 */
[----:B------:R-:W-:-:S04]  /*1790*/  @P1 IADD3 R6, P2, R214, UR4, RZ ;  /* 0x00000004d6061c10 */ /* 0x000fc8000ff5e0ff */
[----:B------:R-:W-:-:S05]  /*17a0*/  @P1 IADD3.X R7, R219, UR5, RZ, P2, !PT ;  /* 0x00000005db071c10 */ /* 0x000fca00097fe4ff */
[----:B------:R3:W5:Y:S01]  /*17b0*/  @P1 LDG.E R24, desc[UR6][R6.64] ;  /* 0x0000000606181981 */ /* 0x000762000c1e1900 */
[----:B-1----:R-:W-:Y:S01]  /*17c0*/  ISETP.NE.AND P1, PT, R4, 0x1, PT ;  /* 0x000000010400780c */ /* 0x002fe20003f25270 */
[----:B------:R-:W-:Y:S01]  /*17d0*/  IMAD.SHL.U32 R197, R5, 0x80, RZ ;  /* 0x0000008005c57824 */ /* 0x000fe200078e00ff */
[----:B------:R-:W-:Y:S01]  /*17e0*/  BSSY B0, `(.L_x_3080) ;  /* 0x0000035000007945 */ /* 0x000fe20003800000 */
[----:B------:R-:W-:Y:S01]  /*17f0*/  IMAD.IADD R13, R28, 0x1, -R13 ;  /* 0x000000011c0d7824 */ /* 0x000fe200078e0a0d */
[----:B------:R-:W-:Y:S01]  /*1800*/  LOP3.LUT R226, R213, 0xff, RZ, 0xc0, !PT ;  /* 0x000000ffd5e27812 */ /* 0x000fe200078ec0ff */
[----:B0-----:R-:W-:Y:S01]  /*1810*/  VIADD R2, R197, 0x7f ;  /* 0x0000007fc5027836 */ /* 0x001fe20000000000 */
[----:B------:R-:W-:-:S07]  /*1820*/  SHF.R.U32.HI R213, RZ, 0x10, R213 ;  /* 0x00000010ffd57819 */ /* 0x000fce00000116d5 */
[----:B------:R-:W0:Y:S08]  /*1830*/  @P1 LDC R11, c[0x0][0x44c] ;  /* 0x00011300ff0b1b82 */ /* 0x000e300000000800 */
[----:B------:R-:W1:Y:S01]  /*1840*/  @P1 LDC R3, c[0x0][0x450] ;  /* 0x00011400ff031b82 */ /* 0x000e620000000800 */
[----:B--2---:R-:W-:Y:S02]  /*1850*/  @P0 IMAD.IADD R58, R9, 0x1, -R0 ;  /* 0x00000001093a0824 */ /* 0x004fe400078e0a00 */
[----:B0-----:R-:W-:-:S04]  /*1860*/  @P1 IMAD.HI.U32 R0, R2, R11, RZ ;  /* 0x0000000b02001227 */ /* 0x001fc800078e00ff */
[----:B------:R-:W-:Y:S01]  /*1870*/  IMAD.IADD R199, R13, 0x1, R58 ;  /* 0x000000010dc77824 */ /* 0x000fe200078e023a */
[----:B-1----:R-:W-:-:S03]  /*1880*/  @P1 SHF.R.U32.HI R2, RZ, R3, R0 ;  /* 0x00000003ff021219 */ /* 0x002fc60000011600 */
[C---:B------:R-:W-:Y:S01]  /*1890*/  VIADD R0, R199.reuse, 0x9f ;  /* 0x0000009fc7007836 */ /* 0x040fe20000000000 */
[----:B------:R-:W-:-:S03]  /*18a0*/  IADD3 R27, R199, 0xa0, -R198 ;  /* 0x000000a0c71b7810 */ /* 0x000fc60007ffe8c6 */
[----:B------:R-:W-:Y:S01]  /*18b0*/  IMAD.HI R0, R0, 0x66666667, RZ ;  /* 0x6666666700007827 */ /* 0x000fe200078e02ff */
[----:B------:R-:W-:-:S04]  /*18c0*/  IADD3 R2, R27, R2, RZ ;  /* 0x000000021b027210 */ /* 0x000fc80007ffe0ff */
[----:B------:R-:W-:Y:S01]  /*18d0*/  SHF.R.U32.HI R3, RZ, 0x1f, R0 ;  /* 0x0000001fff037819 */ /* 0x000fe20000011600 */
[----:B------:R-:W-:-:S03]  /*18e0*/  IMAD.HI R2, R2, 0x66666667, RZ ;  /* 0x6666666702027827 */ /* 0x000fc600078e02ff */
[----:B------:R-:W-:Y:S01]  /*18f0*/  LEA.HI.SX32 R26, R0, R3, 0x1a ;  /* 0x00000003001a7211 */ /* 0x000fe200078fd2ff */
[----:B------:R-:W-:Y:S01]  /*1900*/  IMAD.MOV.U32 R3, RZ, RZ, RZ ;  /* 0x000000ffff037224 */ /* 0x000fe200078e00ff */
[----:B------:R-:W-:-:S04]  /*1910*/  SHF.R.U32.HI R5, RZ, 0x1f, R2 ;  /* 0x0000001fff057819 */ /* 0x000fc80000011602 */
[----:B------:R-:W-:-:S04]  /*1920*/  LEA.HI.SX32 R5, R2, R5, 0x1a ;  /* 0x0000000502057211 */ /* 0x000fc800078fd2ff */
[----:B---3--:R-:W-:-:S04]  /*1930*/  VIMNMX R6, R26, R5, PT ;  /* 0x000000051a067248 */ /* 0x008fc80003fe0100 */
[----:B------:R-:W-:-:S13]  /*1940*/  ISETP.GE.AND P0, PT, R6, 0x1, PT ;  /* 0x000000010600780c */ /* 0x000fda0003f06270 */
[----:B------:R-:W-:Y:S05]  /*1950*/  @!P0 BRA `(.L_x_3081) ;  /* 0x0000000000748947 */ /* 0x000fea0003800000 */
[----:B------:R-:W-:Y:S01]  /*1960*/  ISETP.NE.AND P0, PT, R213, RZ, PT ;  /* 0x000000ffd500720c */ /* 0x000fe20003f05270 */
[----:B------:R-:W-:-:S03]  /*1970*/  ULDC UR4, c[0x0][0x9f0] ;  /* 0x00027c0000047ab9 */ /* 0x000fc60000000800 */
[----:B------:R-:W-:-:S04]  /*1980*/  SEL R9, R213, UR4, P0 ;  /* 0x00000004d5097c07 */ /* 0x000fc80008000000 */
[-C--:B------:R-:W-:Y:S02]  /*1990*/  IABS R5, R9.reuse ;  /* 0x0000000900057213 */ /* 0x080fe40000000000 */
[----:B------:R-:W-:Y:S02]  /*19a0*/  IADD3 R0, R9, -0x1, R6 ;  /* 0xffffffff09007810 */ /* 0x000fe40007ffe006 */
[----:B------:R-:W0:Y:S01]  /*19b0*/  I2F.RP R4, R5 ;  /* 0x0000000500047306 */ /* 0x000e220000209400 */
[----:B------:R-:W-:-:S05]  /*19c0*/  IABS R10, R9 ;  /* 0x00000009000a7213 */ /* 0x000fca0000000000 */
[----:B------:R-:W-:Y:S02]  /*19d0*/  IMAD.MOV R10, RZ, RZ, -R10 ;  /* 0x000000ffff0a7224 */ /* 0x000fe400078e0a0a */
[----:B0-----:R-:W0:Y:S02]  /*19e0*/  MUFU.RCP R4, R4 ;  /* 0x0000000400047308 */ /* 0x001e240000001000 */
[----:B0-----:R-:W-:Y:S01]  /*19f0*/  VIADD R2, R4, 0xffffffe ;  /* 0x0ffffffe04027836 */ /* 0x001fe20000000000 */
[----:B------:R-:W-:Y:S02]  /*1a00*/  IABS R4, R0 ;  /* 0x0000000000047213 */ /* 0x000fe40000000000 */
[----:B------:R-:W-:-:S03]  /*1a10*/  LOP3.LUT R0, R0, R9, RZ, 0x3c, !PT ;  /* 0x0000000900007212 */ /* 0x000fc600078e3cff */
[----:B------:R0:W1:Y:S01]  /*1a20*/  F2I.FTZ.U32.TRUNC.NTZ R3, R2 ;  /* 0x0000000200037305 */ /* 0x000062000021f000 */
[----:B------:R-:W-:Y:S01]  /*1a30*/  ISETP.GE.AND P2, PT, R0, RZ, PT ;  /* 0x000000ff0000720c */ /* 0x000fe20003f46270 */
[----:B0-----:R-:W-:Y:S02]  /*1a40*/  IMAD.MOV.U32 R2, RZ, RZ, RZ ;  /* 0x000000ffff027224 */ /* 0x001fe400078e00ff */
[----:B-1----:R-:W-:-:S04]  /*1a50*/  IMAD.MOV R8, RZ, RZ, -R3 ;  /* 0x000000ffff087224 */ /* 0x002fc800078e0a03 */
[----:B------:R-:W-:-:S04]  /*1a60*/  IMAD R7, R8, R5, RZ ;  /* 0x0000000508077224 */ /* 0x000fc800078e02ff */
[----:B------:R-:W-:-:S04]  /*1a70*/  IMAD.HI.U32 R3, R3, R7, R2 ;  /* 0x0000000703037227 */ /* 0x000fc800078e0002 */
[----:B------:R-:W-:Y:S02]  /*1a80*/  IMAD.MOV.U32 R2, RZ, RZ, R10 ;  /* 0x000000ffff027224 */ /* 0x000fe400078e000a */
[----:B------:R-:W-:-:S04]  /*1a90*/  IMAD.HI.U32 R3, R3, R4, RZ ;  /* 0x0000000403037227 */ /* 0x000fc800078e00ff */
[----:B------:R-:W-:-:S05]  /*1aa0*/  IMAD R2, R3, R2, R4 ;  /* 0x0000000203027224 */ /* 0x000fca00078e0204 */
[----:B------:R-:W-:-:S13]  /*1ab0*/  ISETP.GT.U32.AND P1, PT, R5, R2, PT ;  /* 0x000000020500720c */ /* 0x000fda0003f24070 */
[-C--:B------:R-:W-:Y:S01]  /*1ac0*/  @!P1 IADD3 R2, R2, -R5.reuse, RZ ;  /* 0x8000000502029210 */ /* 0x080fe20007ffe0ff */
[----:B------:R-:W-:Y:S01]  /*1ad0*/  @!P1 VIADD R3, R3, 0x1 ;  /* 0x0000000103039836 */ /* 0x000fe20000000000 */
[----:B------:R-:W-:Y:S02]  /*1ae0*/  ISETP.NE.AND P1, PT, R9, RZ, PT ;  /* 0x000000ff0900720c */ /* 0x000fe40003f25270 */
[----:B------:R-:W-:-:S13]  /*1af0*/  ISETP.GE.U32.AND P0, PT, R2, R5, PT ;  /* 0x000000050200720c */ /* 0x000fda0003f06070 */
[----:B------:R-:W-:-:S04]  /*1b00*/  @P0 VIADD R3, R3, 0x1 ;  /* 0x0000000103030836 */ /* 0x000fc80000000000 */
[----:B------:R-:W-:Y:S01]  /*1b10*/  @!P2 IMAD.MOV R3, RZ, RZ, -R3 ;  /* 0x000000ffff03a224 */ /* 0x000fe200078e0a03 */
[----:B------:R-:W-:-:S07]  /*1b20*/  @!P1 LOP3.LUT R3, RZ, R9, RZ, 0x33, !PT ;  /* 0x00000009ff039212 */ /* 0x000fce00078e33ff */
.L_x_3081:
[----:B------:R-:W-:Y:S05]  /*1b30*/  BSYNC B0 ;  /* 0x0000000000007941 */ /* 0x000fea0003800000 */
.L_x_3080:
        /* <DEDUP_REMOVED lines=36> */
[----:B-1---5:R-:W-:Y:S05]  /*1d80*/  CALL.ABS.NOINC R14 ;  /* 0x000000000e007343 */ /* 0x022fea0003c00000 */
.L_x_3084:
[----:B------:R-:W-:Y:S05]  /*1d90*/  BSYNC B6 ;  /* 0x0000000000067941 */ /* 0x000fea0003800000 */
.L_x_3083:
        /* <DEDUP_REMOVED lines=20> */
.L_x_3086:
[----:B------:R-:W-:Y:S05]  /*1ee0*/  BSYNC B6 ;  /* 0x0000000000067941 */ /* 0x000fea0003800000 */
.L_x_3085:
[----:B------:R-:W-:Y:S01]  /*1ef0*/  ULDC.64 UR4, c[0x0][0x9f8] ;  /* 0x00027e0000047ab9 */ /* 0x000fe20000000a00 */
[----:B------:R-:W-:Y:S01]  /*1f00*/  IMAD.MOV.U32 R85, RZ, RZ, R210 ;  /* 0x000000ffff557224 */ /* 0x000fe200078e00d2 */
[----:B------:R-:W-:Y:S01]  /*1f10*/  ISETP.NE.U32.AND P0, PT, RZ, UR4, PT ;  /* 0x00000004ff007c0c */ /* 0x000fe2000bf05070 */
[----:B------:R-:W-:Y:S01]  /*1f20*/  ULDC.64 UR6, c[0x0][0x208] ;  /* 0x0000820000067ab9 */ /* 0x000fe20000000a00 */
[----:B------:R-:W0:Y:S02]  /*1f30*/  LDC.64 R50, c[0x0][0x3f8] ;  /* 0x0000fe00ff327b82 */ /* 0x000e240000000a00 */
[----:B------:R-:W-:-:S06]  /*1f40*/  ISETP.NE.AND.EX P0, PT, RZ, UR5, PT, P0 ;  /* 0x00000005ff007c0c */ /* 0x000fcc000bf05300 */
[----:B------:R-:W1:Y:S07]  /*1f50*/  LDC R71, c[0x0][0x3f4] ;  /* 0x0000fd00ff477b82 */ /* 0x000e6e0000000800 */
[----:B------:R-:W-:Y:S01]  /*1f60*/  @P0 IADD3 R4, P1, R214, UR4, RZ ;  /* 0x00000004d6040c10 */ /* 0x000fe2000ff3e0ff */
[----:B------:R-:W2:Y:S03]  /*1f70*/  LDC.64 R56, c[0x0][0x408] ;  /* 0x00010200ff387b82 */ /* 0x000ea60000000a00 */
[----:B------:R-:W-:-:S05]  /*1f80*/  @P0 IADD3.X R5, R219, UR5, RZ, P1, !PT ;  /* 0x00000005db050c10 */ /* 0x000fca0008ffe4ff */
[----:B------:R3:W4:Y:S01]  /*1f90*/  @P0 LDG.E R85, desc[UR6][R4.64] ;  /* 0x0000000604550981 */ /* 0x000722000c1e1900 */
[----:B------:R-:W-:Y:S01]  /*1fa0*/  SHF.R.S32.HI R3, RZ, 0x1f, R191 ;  /* 0x0000001fff037819 */ /* 0x000fe200000114bf */
[-C--:B0-----:R-:W-:Y:S01]  /*1fb0*/  IMAD.WIDE.U32 R8, R191, R50.reuse, R16 ;  /* 0x00000032bf087225 */ /* 0x081fe200078e0010 */
[----:B------:R-:W-:Y:S01]  /*1fc0*/  SHF.R.S32.HI R23, RZ, 0x1f, R22 ;  /* 0x0000001fff177819 */ /* 0x000fe20000011416 */
[----:B------:R-:W0:Y:S01]  /*1fd0*/  S2R R30, SR_TID.X ;  /* 0x00000000001e7919 */ /* 0x000e220000002100 */
[----:B------:R-:W-:Y:S01]  /*1fe0*/  SHF.R.U32.HI R99, RZ, 0x3, R202 ;  /* 0x00000003ff637819 */ /* 0x000fe200000116ca */
[-C--:B------:R-:W-:Y:S01]  /*1ff0*/  IMAD R0, R3, R50.reuse, RZ ;  /* 0x0000003203007224 */ /* 0x080fe200078e02ff */
[----:B------:R-:W-:Y:S01]  /*2000*/  SHF.L.U64.HI R83, R50, 0x6, R51 ;  /* 0x0000000632537819 */ /* 0x000fe20000010233 */
[C---:B------:R-:W-:Y:S01]  /*2010*/  IMAD.WIDE.U32 R6, R191.reuse, R50, R22 ;  /* 0x00000032bf067225 */ /* 0x040fe200078e0016 */
[----:B-1----:R-:W-:Y:S02]  /*2020*/  ISETP.GE.AND P0, PT, R16, R71, PT ;  /* 0x000000471000720c */ /* 0x002fe40003f06270 */
[C---:B------:R-:W-:Y:S01]  /*2030*/  SHF.L.U64.HI R82, R50.reuse, 0x7, R51 ;  /* 0x0000000732527819 */ /* 0x040fe20000010233 */
[----:B------:R-:W-:Y:S01]  /*2040*/  IMAD R13, R191, R51, R0 ;  /* 0x00000033bf0d7224 */ /* 0x000fe200078e0200 */
[----:B------:R-:W-:Y:S01]  /*2050*/  SHF.L.U32 R80, R50, 0x7, RZ ;  /* 0x0000000732507819 */ /* 0x000fe200000006ff */
[C---:B------:R-:W-:Y:S01]  /*2060*/  IMAD.SHL.U32 R79, R206.reuse, 0x80, RZ ;  /* 0x00000080ce4f7824 */ /* 0x040fe200078e00ff */
[----:B------:R-:W-:Y:S01]  /*2070*/  LOP3.LUT P1, RZ, R206, 0x4, RZ, 0xc0, !PT ;  /* 0x00000004ceff7812 */ /* 0x000fe2000782c0ff */
[-C--:B--2---:R-:W-:Y:S01]  /*2080*/  IMAD R0, R3, R56.reuse, RZ ;  /* 0x0000003803007224 */ /* 0x084fe200078e02ff */
[----:B------:R-:W-:Y:S01]  /*2090*/  SEL R3, R71, RZ, P0 ;  /* 0x000000ff47037207 */ /* 0x000fe20000000000 */
[----:B------:R-:W-:Y:S01]  /*20a0*/  IMAD.IADD R9, R13, 0x1, R9 ;  /* 0x000000010d097824 */ /* 0x000fe200078e0209 */
[----:B------:R-:W-:Y:S01]  /*20b0*/  IADD3 R7, R7, R13, RZ ;  /* 0x0000000d07077210 */ /* 0x000fe20007ffe0ff */
[----:B------:R-:W-:Y:S01]  /*20c0*/  IMAD R15, R191, R57, R0 ;  /* 0x00000039bf0f7224 */ /* 0x000fe200078e0200 */
[----:B-----5:R-:W-:Y:S01]  /*20d0*/  SHF.R.S32.HI R13, RZ, 0x1f, R24 ;  /* 0x0000001fff0d7819 */ /* 0x020fe20000011418 */
[----:B------:R-:W-:Y:S01]  /*20e0*/  IMAD.IADD R3, R16, 0x1, R3 ;  /* 0x0000000110037824 */ /* 0x000fe200078e0203 */
[----:B------:R-:W-:Y:S01]  /*20f0*/  LOP3.LUT R79, R79, 0x380, RZ, 0xc0, !PT ;  /* 0x000003804f4f7812 */ /* 0x000fe200078ec0ff */
[----:B---3--:R-:W-:Y:S01]  /*2100*/  IMAD.WIDE.U32 R4, R191, R56, R22 ;  /* 0x00000038bf047225 */ /* 0x008fe200078e0016 */
[----:B------:R-:W-:-:S02]  /*2110*/  SHF.L.U64.HI R78, R56, 0x6, R57 ;  /* 0x00000006384e7819 */ /* 0x000fc40000010239 */
[----:B------:R-:W-:Y:S01]  /*2120*/  SHF.R.S32.HI R0, RZ, 0x1f, R3 ;  /* 0x0000001fff007819 */ /* 0x000fe20000011403 */
[----:B------:R-:W-:Y:S01]  /*2130*/  IMAD.WIDE.U32 R10, R191, R56, R16 ;  /* 0x00000038bf0a7225 */ /* 0x000fe200078e0010 */
[----:B------:R-:W-:Y:S02]  /*2140*/  SHF.R.U32.HI R74, RZ, 0x3, R79 ;  /* 0x00000003ff4a7819 */ /* 0x000fe4000001164f */
[----:B------:R-:W-:Y:S01]  /*2150*/  LEA.HI R0, R0, R3, RZ, 0x4 ;  /* 0x0000000300007211 */ /* 0x000fe200078f20ff */
[-C--:B------:R-:W-:Y:S01]  /*2160*/  IMAD R3, R13, R50.reuse, RZ ;  /* 0x000000320d037224 */ /* 0x080fe200078e02ff */
[----:B------:R-:W-:Y:S01]  /*2170*/  SHF.L.U64.HI R77, R56, 0x7, R57 ;  /* 0x00000007384d7819 */ /* 0x000fe20000010239 */
[----:B------:R-:W-:Y:S01]  /*2180*/  IMAD.IADD R5, R5, 0x1, R15 ;  /* 0x0000000105057824 */ /* 0x000fe200078e020f */
[----:B------:R-:W-:Y:S01]  /*2190*/  SHF.R.S32.HI R63, RZ, 0x4, R0 ;  /* 0x00000004ff3f7819 */ /* 0x000fe20000011400 */
[----:B0-----:R-:W-:Y:S01]  /*21a0*/  VIADD R32, R30, 0xffffff80 ;  /* 0xffffff801e207836 */ /* 0x001fe20000000000 */
[----:B------:R-:W-:Y:S01]  /*21b0*/  SHF.R.U32.HI R30, RZ, 0x7, R30 ;  /* 0x00000007ff1e7819 */ /* 0x000fe2000001161e */
[----:B------:R-:W-:Y:S01]  /*21c0*/  IMAD.IADD R11, R15, 0x1, R11 ;  /* 0x000000010f0b7824 */ /* 0x000fe200078e020b */
[----:B------:R-:W-:Y:S01]  /*21d0*/  LOP3.LUT R62, R0, 0xfffffff0, RZ, 0xc0, !PT ;  /* 0xfffffff0003e7812 */ /* 0x000fe200078ec0ff */
[----:B------:R-:W-:Y:S01]  /*21e0*/  IMAD R15, R24, R51, R3 ;  /* 0x00000033180f7224 */ /* 0x000fe200078e0203 */
[----:B------:R-:W-:Y:S01]  /*21f0*/  ISETP.NE.AND P6, PT, R30, 0x1, PT ;  /* 0x000000011e00780c */ /* 0x000fe20003fc5270 */
[----:B------:R-:W-:Y:S01]  /*2200*/  IMAD.WIDE.U32 R20, R24, R50, R6 ;  /* 0x0000003218147225 */ /* 0x000fe200078e0006 */
[----:B------:R-:W-:-:S02]  /*2210*/  SHF.R.S32.HI R31, RZ, 0x1f, R32 ;  /* 0x0000001fff1f7819 */ /* 0x000fc40000011420 */
[----:B------:R-:W-:Y:S01]  /*2220*/  LOP3.LUT R3, R79, 0x30, R16, 0xf8, !PT ;  /* 0x000000304f037812 */ /* 0x000fe200078ef810 */
[----:B------:R-:W-:Y:S01]  /*2230*/  IMAD.WIDE.U32 R52, R24, R56, R4 ;  /* 0x0000003818347225 */ /* 0x000fe200078e0004 */
[----:B------:R-:W-:Y:S02]  /*2240*/  LEA.HI R31, R31, R32, RZ, 0x2 ;  /* 0x000000201f1f7211 */ /* 0x000fe400078f10ff */
[----:B------:R-:W-:Y:S01]  /*2250*/  LOP3.LUT R68, R3, R74, RZ, 0x3c, !PT ;  /* 0x0000004a03447212 */ /* 0x000fe200078e3cff */
[----:B------:R-:W-:Y:S01]  /*2260*/  VIADD R73, R30, 0x8 ;  /* 0x000000081e497836 */ /* 0x000fe20000000000 */
[--C-:B------:R-:W-:Y:S01]  /*2270*/  LOP3.LUT R3, R79, 0x70, R0.reuse, 0xf8, !PT ;  /* 0x000000704f037812 */ /* 0x100fe200078ef800 */
[----:B------:R-:W-:Y:S01]  /*2280*/  IMAD R13, R13, R56, RZ ;  /* 0x000000380d0d7224 */ /* 0x000fe200078e02ff */
[----:B------:R-:W-:Y:S01]  /*2290*/  LOP3.LUT R31, R31, 0xfffffffc, RZ, 0xc0, !PT ;  /* 0xfffffffc1f1f7812 */ /* 0x000fe200078ec0ff */
[----:B------:R-:W-:Y:S05]  /*22a0*/  @!P6 WARPSYNC.ALL ;  /* 0x000000000000e948 */ /* 0x000fea0003800000 */
[----:B------:R-:W-:Y:S01]  /*22b0*/  LOP3.LUT R4, R201, 0x70, R0, 0xf8, !PT ;  /* 0x00000070c9047812 */ /* 0x000fe200078ef800 */
[----:B------:R-:W-:Y:S01]  /*22c0*/  IMAD.IADD R84, R29, 0x1, R28 ;  /* 0x000000011d547824 */ /* 0x000fe200078e021c */
[----:B------:R-:W-:Y:S01]  /*22d0*/  LOP3.LUT R6, R202, 0x70, R0, 0xf8, !PT ;  /* 0x00000070ca067812 */ /* 0x000fe200078ef800 */
[----:B------:R-:W-:Y:S01]  /*22e0*/  ULDC UR4, c[0x0][0x2f4] ;  /* 0x0000bd0000047ab9 */ /* 0x000fe20000000800 */
[----:B------:R-:W-:Y:S01]  /*22f0*/  SHF.R.U32.HI R30, RZ, 0x3, R201 ;  /* 0x00000003ff1e7819 */ /* 0x000fe200000116c9 */
[----:B------:R-:W-:Y:S01]  /*2300*/  IMAD R29, R51, 0xa0, RZ ;  /* 0x000000a0331d7824 */ /* 0x000fe200078e02ff */
[----:B------:R-:W-:Y:S01]  /*2310*/  LOP3.LUT R0, R3, R74, RZ, 0x3c, !PT ;  /* 0x0000004a03007212 */ /* 0x000fe200078e3cff */
[----:B------:R-:W-:Y:S01]  /*2320*/  IMAD.SHL.U32 R81, R50, 0x40, RZ ;  /* 0x0000004032517824 */ /* 0x000fe200078e00ff */
[----:B------:R-:W-:Y:S01]  /*2330*/  LOP3.LUT R4, R4, R30, RZ, 0x3c, !PT ;  /* 0x0000001e04047212 */ /* 0x000fe200078e3cff */
[----:B------:R-:W-:Y:S01]  /*2340*/  IMAD.WIDE.U32 R48, R24, R50, R8 ;  /* 0x0000003218307225 */ /* 0x000fe200078e0008 */
[----:B------:R-:W-:-:S02]  /*2350*/  LOP3.LUT R6, R6, R99, RZ, 0x3c, !PT ;  /* 0x0000006306067212 */ /* 0x000fc400078e3cff */
[----:B------:R-:W-:Y:S01]  /*2360*/  ISETP.GE.AND P2, PT, R19, UR4, PT ;  /* 0x0000000413007c0c */ /* 0x000fe2000bf46270 */
[----:B------:R-:W-:Y:S01]  /*2370*/  IMAD R13, R24, R57, R13 ;  /* 0x00000039180d7224 */ /* 0x000fe200078e020d */
[----:B------:R-:W-:Y:S01]  /*2380*/  SHF.L.U32 R71, R71, 0x1, RZ ;  /* 0x0000000147477819 */ /* 0x000fe200000006ff */
[----:B------:R-:W-:Y:S01]  /*2390*/  IMAD R69, R57, 0xa0, RZ ;  /* 0x000000a039457824 */ /* 0x000fe200078e02ff */
[----:B------:R-:W-:Y:S01]  /*23a0*/  ISETP.GE.AND P1, PT, R16, UR4, PT ;  /* 0x0000000410007c0c */ /* 0x000fe2000bf26270 */
[C---:B------:R-:W-:Y:S01]  /*23b0*/  IMAD.SHL.U32 R76, R56.reuse, 0x40, RZ ;  /* 0x00000040384c7824 */ /* 0x040fe200078e00ff */
[----:B------:R-:W-:Y:S01]  /*23c0*/  P2R R87, PR, RZ, 0x4 ;  /* 0x00000004ff577803 */ /* 0x000fe20000000000 */
[----:B------:R-:W-:Y:S01]  /*23d0*/  IMAD.SHL.U32 R75, R56, 0x80, RZ ;  /* 0x00000080384b7824 */ /* 0x000fe200078e00ff */
[----:B------:R-:W-:Y:S01]  /*23e0*/  SHF.R.S32.HI R60, RZ, 0x1f, R62 ;  /* 0x0000001fff3c7819 */ /* 0x000fe2000001143e */
[----:B------:R-:W-:-:S04]  /*23f0*/  IMAD.WIDE.U32 R54, R24, R56, R10 ;  /* 0x0000003818367225 */ /* 0x000fc800078e000a */
[----:B------:R-:W-:Y:S01]  /*2400*/  IMAD.WIDE.U32 R50, R50, 0xa0, RZ ;  /* 0x000000a032327825 */ /* 0x000fe200078e00ff */
[----:B------:R-:W-:-:S03]  /*2410*/  IADD3 R64, R13, R55, RZ ;  /* 0x000000370d407210 */ /* 0x000fc60007ffe0ff */
[----:B------:R-:W-:-:S04]  /*2420*/  IMAD.WIDE.U32 R56, R56, 0xa0, RZ ;  /* 0x000000a038387825 */ /* 0x000fc800078e00ff */
[----:B------:R-:W-:Y:S02]  /*2430*/  IMAD.IADD R31, R32, 0x1, -R31 ;  /* 0x00000001201f7824 */ /* 0x000fe400078e0a1f */
[----:B------:R-:W-:Y:S02]  /*2440*/  IMAD.IADD R59, R205, 0x1, R0 ;  /* 0x00000001cd3b7824 */ /* 0x000fe400078e0200 */
        /* <DEDUP_REMOVED lines=11> */
.L_x_3161:
[----:B0-----:R-:W0:Y:S01]  /*2500*/  LDC R92, c[0x0][0x430] ;  /* 0x00010c00ff5c7b82 */ /* 0x001e220000000800 */
[----:B------:R-:W-:Y:S01]  /*2510*/  VIADD R2, R2, 0xffffffff ;  /* 0xffffffff02027836 */ /* 0x000fe20000000000 */
[----:B------:R-:W-:Y:S01]  /*2520*/  ULDC.64 UR4, c[0x0][0x208] ;  /* 0x0000820000047ab9 */ /* 0x000fe20000000a00 */
[----:B------:R-:W-:Y:S02]  /*2530*/  IMAD.MOV.U32 R91, RZ, RZ, RZ ;  /* 0x000000ffff5b7224 */ /* 0x000fe400078e00ff */
[----:B------:R-:W-:-:S03]  /*2540*/  IMAD R5, R2, 0xa0, R72 ;  /* 0x000000a002057824 */ /* 0x000fc600078e0248 */
[----:B------:R-:W1:Y:S01]  /*2550*/  LDC R102, c[0x0][0x3f4] ;  /* 0x0000fd00ff667b82 */ /* 0x000e620000000800 */
[----:B------:R-:W-:Y:S01]  /*2560*/  IMAD.IADD R12, R84, 0x1, R5 ;  /* 0x00000001540c7824 */ /* 0x000fe200078e0205 */
[----:B------:R-:W-:-:S03]  /*2570*/  ISETP.GE.AND P2, PT, R5, R58, PT ;  /* 0x0000003a0500720c */ /* 0x000fc60003f46270 */
[----:B------:R-:W-:Y:S01]  /*2580*/  IMAD.MOV.U32 R8, RZ, RZ, R12 ;  /* 0x000000ffff087224 */ /* 0x000fe200078e000c */
[----:B------:R-:W-:Y:S02]  /*2590*/  ISETP.GT.OR P2, PT, R72, 0x9f, P2 ;  /* 0x0000009f4800780c */ /* 0x000fe40001744670 */
[----:B0-----:R-:W-:-:S11]  /*25a0*/  ISETP.NE.AND P3, PT, R92, 0x1, PT ;  /* 0x000000015c00780c */ /* 0x001fd60003f65270 */
[----:B------:R-:W0:Y:S08]  /*25b0*/  @!P2 LDC.64 R6, c[0x0][0x428] ;  /* 0x00010a00ff06ab82 */ /* 0x000e300000000a00 */
[----:B--2---:R-:W2:Y:S08]  /*25c0*/  @!P2 LDC.64 R4, c[0x0][0x418] ;  /* 0x00010600ff04ab82 */ /* 0x004eb00000000a00 */
[----:B---3--:R-:W3:Y:S08]  /*25d0*/  @P3 LDC R9, c[0x0][0x434] ;  /* 0x00010d00ff093b82 */ /* 0x008ef00000000800 */
[----:B------:R-:W4:Y:S01]  /*25e0*/  @P3 LDC R10, c[0x0][0x438] ;  /* 0x00010e00ff0a3b82 */ /* 0x000f220000000800 */
[----:B---3--:R-:W-:-:S05]  /*25f0*/  @P3 IMAD.HI.U32 R9, R12, R9, RZ ;  /* 0x000000090c093227 */ /* 0x008fca00078e00ff */
[----:B----4-:R-:W-:Y:S01]  /*2600*/  @P3 SHF.R.U32.HI R8, RZ, R10, R9 ;  /* 0x0000000aff083219 */ /* 0x010fe20000011609 */
[----:B0-----:R-:W-:-:S03]  /*2610*/  @!P2 IMAD R10, R61, R6, RZ ;  /* 0x000000063d0aa224 */ /* 0x001fc600078e02ff */
[----:B------:R-:W-:Y:S01]  /*2620*/  @!P2 SHF.R.S32.HI R9, RZ, 0x1f, R8 ;  /* 0x0000001fff09a819 */ /* 0x000fe20000011408 */
[C---:B------:R-:W-:Y:S02]  /*2630*/  @!P2 IMAD R11, R85.reuse, R7, R10 ;  /* 0x00000007550ba224 */ /* 0x040fe400078e020a */
[----:B------:R-:W-:-:S05]  /*2640*/  @!P2 IMAD.WIDE.U32 R6, R85, R6, R8 ;  /* 0x000000065506a225 */ /* 0x000fca00078e0008 */
[----:B------:R-:W-:Y:S02]  /*2650*/  @!P2 IADD3 R7, R7, R11, RZ ;  /* 0x0000000b0707a210 */ /* 0x000fe40007ffe0ff */
        /* <DEDUP_REMOVED lines=26> */
[----:B------:R-:W-:Y:S02]  /*2800*/  VIMNMX R95, R95, 0xa0, PT ;  /* 0x000000a05f5f7848 */ /* 0x000fe40003fe0100 */
[----:B------:R-:W-:Y:S01]  /*2810*/  IADD3 R5, R5, R7, RZ ;  /* 0x0000000705057210 */ /* 0x000fe20007ffe0ff */
[----:B------:R-:W-:-:S02]  /*2820*/  IMAD R7, R91, UR5, R6 ;  /* 0x000000055b077c24 */ /* 0x000fc4000f8e0206 */
[----:B------:R-:W-:Y:S02]  /*2830*/  IMAD R6, R70, R2, RZ ;  /* 0x0000000246067224 */ /* 0x000fe400078e02ff */
[----:B------:R-:W-:Y:S01]  /*2840*/  IMAD.WIDE.U32 R4, R91, UR4, R4 ;  /* 0x000000045b047c25 */ /* 0x000fe2000f8e0004 */
[----:B------:R-:W-:-:S03]  /*2850*/  ULDC.64 UR4, c[0x0][0x308] ;  /* 0x0000c20000047ab9 */ /* 0x000fc60000000a00 */
[----:B------:R-:W-:Y:S01]  /*2860*/  IMAD.IADD R5, R5, 0x1, R7 ;  /* 0x0000000105057824 */ /* 0x000fe200078e0207 */
[----:B------:R-:W-:Y:S01]  /*2870*/  SHF.R.S32.HI R7, RZ, 0x1f, R2 ;  /* 0x0000001fff077819 */ /* 0x000fe20000011402 */
[----:B------:R-:W-:-:S04]  /*2880*/  IMAD.WIDE.U32 R4, R192, UR4, R4 ;  /* 0x00000004c0047c25 */ /* 0x000fc8000f8e0004 */
[----:B------:R-:W-:Y:S01]  /*2890*/  IMAD R101, R192, UR5, R5 ;  /* 0x00000005c0657c24 */ /* 0x000fe2000f8e0205 */
[----:B------:R-:W-:Y:S01]  /*28a0*/  ULDC.64 UR4, c[0x0][0x2e8] ;  /* 0x0000ba0000047ab9 */ /* 0x000fe20000000a00 */
[----:B------:R-:W-:Y:S01]  /*28b0*/  IMAD R5, R69, R2, RZ ;  /* 0x0000000245057224 */ /* 0x000fe200078e02ff */
        /* <DEDUP_REMOVED lines=43> */
.L_x_3091:
[----:B------:R-:W-:Y:S05]  /*2b70*/  BSYNC B1 ;  /* 0x0000000000017941 */ /* 0x000fea0003800000 */
.L_x_3090:
        /* <DEDUP_REMOVED lines=27> */
.L_x_3093:
[----:B------:R-:W-:Y:S05]  /*2d30*/  BSYNC B1 ;  /* 0x0000000000017941 */ /* 0x000fea0003800000 */
.L_x_3092:
[----:B0-----:R-:W-:Y:S01]  /*2d40*/  IADD3 R10, R191, 0x80, RZ ;  /* 0x00000080bf0a7810 */ /* 0x001fe20007ffe0ff */
[----:B------:R-:W-:Y:S03]  /*2d50*/  BSSY B1, `(.L_x_3094) ;  /* 0x0000016000017945 */ /* 0x000fe60003800000 */
        /* <DEDUP_REMOVED lines=21> */
.L_x_3095:
[----:B------:R-:W-:Y:S05]  /*2eb0*/  BSYNC B1 ;  /* 0x0000000000017941 */ /* 0x000fea0003800000 */
.L_x_3094:
[----:B0-----:R-:W2:Y:S01]  /*2ec0*/  LDL R4, [R1+0x4] ;  /* 0x0000040001047983 */ /* 0x001ea20000100800 */
[----:B------:R-:W-:Y:S01]  /*2ed0*/  IMAD.MOV.U32 R113, RZ, RZ, R42 ;  /* 0x000000ffff717224 */ /* 0x000fe200078e002a */
[----:B-----5:R-:W-:Y:S01]  /*2ee0*/  MOV R104, R8 ;  /* 0x0000000800687202 */ /* 0x020fe20000000f00 */
[----:B------:R-:W-:Y:S02]  /*2ef0*/  IMAD.MOV.U32 R120, RZ, RZ, R46 ;  /* 0x000000ffff787224 */ /* 0x000fe400078e002e */
[----:B------:R-:W-:Y:S02]  /*2f00*/  IMAD.MOV.U32 R108, RZ, RZ, R34 ;  /* 0x000000ffff6c7224 */ /* 0x000fe400078e0022 */
[----:B------:R-:W-:Y:S02]  /*2f10*/  IMAD.MOV.U32 R111, RZ, RZ, R38 ;  /* 0x000000ffff6f7224 */ /* 0x000fe400078e0026 */
[----:B------:R-:W-:Y:S02]  /*2f20*/  IMAD.MOV.U32 R109, RZ, RZ, R36 ;  /* 0x000000ffff6d7224 */ /* 0x000fe400078e0024 */
[----:B------:R-:W-:-:S02]  /*2f30*/  IMAD.MOV.U32 R112, RZ, RZ, R40 ;  /* 0x000000ffff707224 */ /* 0x000fc400078e0028 */
        /* <DEDUP_REMOVED lines=8> */
.L_x_3096:
[----:B------:R-:W-:Y:S01]  /*2fc0*/  IMAD R86, R188, 0x8, R18 ;  /* 0x00000008bc567824 */ /* 0x000fe200078e0212 */
[----:B------:R-:W-:Y:S01]  /*2fd0*/  SHF.L.U32 R98, R195, 0x1f, RZ ;  /* 0x0000001fc3627819 */ /* 0x000fe200000006ff */
[----:B------:R-:W-:Y:S03]  /*2fe0*/  BSSY B1, `(.L_x_3097) ;  /* 0x0000003000017945 */ /* 0x000fe60003800000 */
[----:B------:R-:W0:Y:S02]  /*2ff0*/  SYNCS.PHASECHK.TRANS64.TRYWAIT P6, [R86+URZ+0x22890], R98 ;  /* 0x02289062560075a7 */ /* 0x000e2400080c017f */
[----:B0-----:R-:W-:Y:S05]  /*3000*/  @!P6 BRA `(.L_x_3098) ;  /* 0x0000025c0094e947 */ /* 0x001fea0003800000 */
.L_x_3406:
[----:B------:R-:W-:Y:S05]  /*3010*/  BSYNC B1 ;  /* 0x0000000000017941 */ /* 0x000fea0003800000 */
.L_x_3097:
[----:B------:R-:W-:-:S03]  /*3020*/  UMOV UR4, 0xffffffff ;  /* 0xffffffff00047882 */ /* 0x000fc60000000000 */
[----:B------:R-:W-:Y:S05]  /*3030*/  BRA.DIV UR4, `(.L_x_3099) ;  /* 0x0000025e049c7947 */ /* 0x000fea000b800000 */
[----:B------:R1:W2:Y:S04]  /*3040*/  SHFL.IDX PT, R103, R101, RZ, 0x1c1f ;  /* 0x001c1fff65677589 */ /* 0x0002a800000e0000 */
[----:B------:R1:W3:Y:S02]  /*3050*/  SHFL.IDX PT, R14, R100, RZ, 0x1c1f ;  /* 0x001c1fff640e7589 */ /* 0x0002e400000e0000 */
.L_x_3410:
        /* <DEDUP_REMOVED lines=15> */
[----:B------:R-:W-:Y:S02]  /*3150*/  LOP3.LUT R15, R97, 0xff0000ff, RZ, 0xc0, !PT ;  /* 0xff0000ff610f7812 */ /* 0x000fe400078ec0ff */
[----:B------:R-:W-:Y:S02]  /*3160*/  SHF.R.U32.HI R97, RZ, 0x10, R47 ;  /* 0x00000010ff617819 */ /* 0x000fe4000001162f */
[----:B------:R-:W-:-:S02]  /*3170*/  LOP3.LUT R47, R47, 0xff0000ff, RZ, 0xc0, !PT ;  /* 0xff0000ff2f2f7812 */ /* 0x000fc400078ec0ff */
[----:B------:R-:W-:Y:S02]  /*3180*/  SHF.L.U32 R46, R46, 0x8, RZ ;  /* 0x000000082e2e7819 */ /* 0x000fe400000006ff */
        /* <DEDUP_REMOVED lines=9> */
[--C-:B------:R-:W-:Y:S01]  /*3220*/  HADD2.F32 R15, -RZ, R4.reuse.H1_H1 ;  /* 0x30000004ff0f7230 */ /* 0x100fe20000004100 */
[----:B------:R-:W-:Y:S01]  /*3230*/  F2FP.F16.E4M3.UNPACK_B R96, R114.H1 ;  /* 0x00000072ff60723e */ /* 0x000fe200030006ff */
[----:B------:R-:W-:Y:S01]  /*3240*/  HADD2.F32 R4, -RZ, R4.H0_H0 ;  /* 0x20000004ff047230 */ /* 0x000fe20000004100 */
[----:B------:R-:W-:Y:S01]  /*3250*/  F2FP.F16.E4M3.UNPACK_B R5, R5.H1 ;  /* 0x00000005ff05723e */ /* 0x000fe200030006ff */
[----:B------:R-:W-:-:S02]  /*3260*/  HADD2.F32 R116, -RZ, R46.H1_H1 ;  /* 0x3000002eff747230 */ /* 0x000fc40000004100 */
[-C--:B------:R-:W-:Y:S01]  /*3270*/  FMUL.FTZ R119, R15, R115.reuse ;  /* 0x000000730f777220 */ /* 0x080fe20000410000 */
[--C-:B------:R-:W-:Y:S02]  /*3280*/  HADD2.F32 R97, -RZ, R96.reuse.H0_H0 ;  /* 0x20000060ff617230 */ /* 0x100fe40000004100 */
[C---:B------:R-:W-:Y:S01]  /*3290*/  FMUL.FTZ R118, R4.reuse, R115 ;  /* 0x0000007304767220 */ /* 0x040fe20000410000 */
[--C-:B------:R-:W-:Y:S01]  /*32a0*/  HADD2.F32 R47, -RZ, R5.reuse.H1_H1 ;  /* 0x30000005ff2f7230 */ /* 0x100fe20000004100 */
[----:B------:R-:W-:Y:S01]  /*32b0*/  F2FP.F16.E4M3.UNPACK_B R115, R120 ;  /* 0x00000078ff73723e */ /* 0x000fe200020006ff */
[----:B------:R-:W-:Y:S02]  /*32c0*/  HADD2.F32 R46, -RZ, R5.H0_H0 ;  /* 0x20000005ff2e7230 */ /* 0x000fe40000004100 */
[-C--:B------:R-:W-:Y:S01]  /*32d0*/  FFMA.FTZ R4, R4, R97.reuse, -R119 ;  /* 0x0000006104047223 */ /* 0x080fe20000010877 */
[----:B------:R-:W-:Y:S02]  /*32e0*/  HADD2.F32 R96, -RZ, R96.H1_H1 ;  /* 0x30000060ff607230 */ /* 0x000fe40000004100 */
[-C--:B------:R-:W-:Y:S01]  /*32f0*/  FMUL.FTZ R119, R47, R116.reuse ;  /* 0x000000742f777220 */ /* 0x080fe20000410000 */
[----:B------:R-:W-:Y:S01]  /*3300*/  FFMA.FTZ R5, R15, R97, R118 ;  /* 0x000000610f057223 */ /* 0x000fe20000010076 */
[C---:B------:R-:W-:Y:S01]  /*3310*/  FMUL.FTZ R116, R46.reuse, R116 ;  /* 0x000000742e747220 */ /* 0x040fe20000410000 */
[-C--:B------:R-:W-:Y:S01]  /*3320*/  F2FP.F16.E4M3.UNPACK_B R15, R13.reuse.H1 ;  /* 0x0000000dff0f723e */ /* 0x080fe200030006ff */
[----:B------:R-:W-:Y:S01]  /*3330*/  FFMA.FTZ R121, R46, R96, -R119 ;  /* 0x000000602e797223 */ /* 0x000fe20000010877 */
[----:B------:R-:W-:Y:S01]  /*3340*/  F2FP.F16.E4M3.UNPACK_B R114, R114 ;  /* 0x00000072ff72723e */ /* 0x000fe200020006ff */
[----:B------:R-:W-:Y:S01]  /*3350*/  FFMA.FTZ R122, R47, R96, R116 ;  /* 0x000000602f7a7223 */ /* 0x000fe20000010074 */
[----:B------:R-:W-:Y:S01]  /*3360*/  HADD2.F32 R97, -RZ, R115.H1_H1 ;  /* 0x30000073ff617230 */ /* 0x000fe20000004100 */
[----:B------:R-:W-:Y:S01]  /*3370*/  F2FP.F16.E4M3.UNPACK_B R13, R13 ;  /* 0x0000000dff0d723e */ /* 0x000fe200020006ff */
[----:B------:R-:W-:-:S02]  /*3380*/  HADD2.F32 R47, -RZ, R15.H1_H1 ;  /* 0x3000000fff2f7230 */ /* 0x000fc40000004100 */
[----:B------:R-:W-:Y:S01]  /*3390*/  HADD2.F32 R46, -RZ, R15.H0_H0 ;  /* 0x2000000fff2e7230 */ /* 0x000fe20000004100 */
[----:B------:R-:W-:Y:S01]  /*33a0*/  F2FP.SATFINITE.E4M3.F32.PACK_AB_MERGE_C R123, R122, R121, RZ ;  /* 0x000000797a7b723e */ /* 0x000fe200048070ff */
[----:B------:R-:W-:Y:S02]  /*33b0*/  HADD2.F32 R116, -RZ, R115.H0_H0 ;  /* 0x20000073ff747230 */ /* 0x000fe40000004100 */
[-C--:B------:R-:W-:Y:S01]  /*33c0*/  FMUL.FTZ R115, R47, R97.reuse ;  /* 0x000000612f737220 */ /* 0x080fe20000410000 */
[----:B------:R-:W-:Y:S02]  /*33d0*/  HADD2.F32 R96, -RZ, R114.H1_H1 ;  /* 0x30000072ff607230 */ /* 0x000fe40000004100 */
[----:B------:R-:W-:Y:S01]  /*33e0*/  FMUL.FTZ R120, R46, R97 ;  /* 0x000000612e787220 */ /* 0x000fe20000410000 */
[--C-:B------:R-:W-:Y:S01]  /*33f0*/  HADD2.F32 R15, -RZ, R13.reuse.H0_H0 ;  /* 0x2000000dff0f7230 */ /* 0x100fe20000004100 */
[----:B------:R-:W-:Y:S01]  /*3400*/  F2FP.F16.E4M3.UNPACK_B R97, R12.H1 ;  /* 0x0000000cff61723e */ /* 0x000fe200030006ff */
[----:B------:R-:W-:-:S02]  /*3410*/  HADD2.F32 R13, -RZ, R13.H1_H1 ;  /* 0x3000000dff0d7230 */ /* 0x000fc40000004100 */
[-C--:B------:R-:W-:Y:S01]  /*3420*/  FFMA.FTZ R115, R46, R96.reuse, -R115 ;  /* 0x000000602e737223 */ /* 0x080fe20000010873 */
[----:B------:R-:W-:Y:S02]  /*3430*/  HADD2.F32 R114, -RZ, R114.H0_H0 ;  /* 0x20000072ff727230 */ /* 0x000fe40000004100 */
[----:B------:R-:W-:Y:S01]  /*3440*/  FFMA.FTZ R96, R47, R96, R120 ;  /* 0x000000602f607223 */ /* 0x000fe20000010078 */
[----:B------:R-:W-:Y:S01]  /*3450*/  F2FP.SATFINITE.E4M3.F32.PACK_AB_MERGE_C R5, R5, R4, R123 ;  /* 0x000000040505723e */ /* 0x000fe2000480707b */
[-C--:B------:R-:W-:Y:S01]  /*3460*/  FMUL.FTZ R118, R13, R116.reuse ;  /* 0x000000740d767220 */ /* 0x080fe20000410000 */
[C---:B------:R-:W-:Y:S02]  /*3470*/  FMUL.FTZ R116, R15.reuse, R116 ;  /* 0x000000740f747220 */ /* 0x040fe40000410000 */
[----:B------:R-:W-:Y:S01]  /*3480*/  F2FP.SATFINITE.E4M3.F32.PACK_AB_MERGE_C R122, R96, R115, RZ ;  /* 0x00000073607a723e */ /* 0x000fe200048070ff */
[-C--:B------:R-:W-:Y:S01]  /*3490*/  FFMA.FTZ R119, R15, R114.reuse, -R118 ;  /* 0x000000720f777223 */ /* 0x080fe20000010876 */
        /* <DEDUP_REMOVED lines=21> */
[----:B------:R-:W-:Y:S01]  /*35f0*/  FFMA.FTZ R118, R47, R114, R118 ;  /* 0x000000722f767223 */ /* 0x000fe20000010076 */
[----:B------:R-:W-:Y:S01]  /*3600*/  FFMA.FTZ R47, R13, R12, -R46 ;  /* 0x0000000c0d2f7223 */ /* 0x000fe2000001082e */
[----:B------:R-:W-:-:S02]  /*3610*/  HADD2.F32 R13, -RZ, R7.H1_H1 ;  /* 0x30000007ff0d7230 */ /* 0x000fc40000004100 */
[----:B------:R-:W-:Y:S01]  /*3620*/  FFMA.FTZ R116, R15, R12, R116 ;  /* 0x0000000c0f747223 */ /* 0x000fe20000010074 */
[----:B------:R-:W-:Y:S01]  /*3630*/  HADD2.F32 R12, -RZ, R7.H0_H0 ;  /* 0x20000007ff0c7230 */ /* 0x000fe20000004100 */
[----:B------:R-:W-:Y:S01]  /*3640*/  F2FP.SATFINITE.E4M3.F32.PACK_AB_MERGE_C R118, R118, R121, RZ ;  /* 0x000000797676723e */ /* 0x000fe200048070ff */
[--C-:B------:R-:W-:Y:S01]  /*3650*/  HADD2.F32 R7, -RZ, R6.reuse.H0_H0 ;  /* 0x20000006ff077230 */ /* 0x100fe20000004100 */
[----:B------:R-:W-:Y:S01]  /*3660*/  F2FP.SATFINITE.E4M3.F32.PACK_AB_MERGE_C R4, R120, R119, R122 ;  /* 0x000000777804723e */ /* 0x000fe2000480707a */
[----:B------:R-:W-:Y:S01]  /*3670*/  HADD2.F32 R6, -RZ, R6.H1_H1 ;  /* 0x30000006ff067230 */ /* 0x000fe20000004100 */
[----:B------:R-:W-:Y:S01]  /*3680*/  F2FP.SATFINITE.E4M3.F32.PACK_AB_MERGE_C R47, R116, R47, RZ ;  /* 0x0000002f742f723e */ /* 0x000fe200048070ff */
[----:B------:R-:W-:Y:S02]  /*3690*/  HADD2.F32 R117, -RZ, R117.H0_H0 ;  /* 0x20000075ff757230 */ /* 0x000fe40000004100 */
[----:B------:R-:W-:Y:S02]  /*36a0*/  HADD2.F32 R115, -RZ, R115.H0_H0 ;  /* 0x20000073ff737230 */ /* 0x000fe40000004100 */
        /* <DEDUP_REMOVED lines=12> */
.L_x_3105:
[----:B------:R-:W-:Y:S05]  /*3770*/  BSYNC B3 ;  /* 0x0000000000037941 */ /* 0x000fea0003800000 */
.L_x_3104:
[----:B------:R-:W-:Y:S02]  /*3780*/  ULDC.64 UR4, c[0x0][0x208] ;  /* 0x0000820000047ab9 */ /* 0x000fe40000000a00 */
[----:B0-----:R4:W-:Y:S03]  /*3790*/  ST.E.128 desc[UR4][R10.64], R4 ;  /* 0x000000040a007985 */ /* 0x0019e6000c101d04 */
.L_x_3103:
[----:B------:R-:W-:Y:S05]  /*37a0*/  BSYNC B2 ;  /* 0x0000000000027941 */ /* 0x000fea0003800000 */
.L_x_3102:
        /* <DEDUP_REMOVED lines=8> */
[----:B------:R-:W-:Y:S02]  /*3830*/  SHF.R.U32.HI R14, RZ, 0x8, R45 ;  /* 0x00000008ff0e7819 */ /* 0x000fe4000001162d */
[----:B------:R-:W-:Y:S02]  /*3840*/  SHF.R.U32.HI R42, RZ, 0x8, R43 ;  /* 0x00000008ff2a7819 */ /* 0x000fe4000001162b */
[----:B------:R-:W-:Y:S01]  /*3850*/  LOP3.LUT R15, R43, 0xff0000ff, RZ, 0xc0, !PT ;  /* 0xff0000ff2b0f7812 */ /* 0x000fe200078ec0ff */
[----:B------:R-:W-:Y:S01]  /*3860*/  IMAD.SHL.U32 R14, R14, 0x100, RZ ;  /* 0x000001000e0e7824 */ /* 0x000fe200078e00ff */
[----:B------:R-:W-:Y:S01]  /*3870*/  LOP3.LUT R13, R45, 0xff0000ff, RZ, 0xc0, !PT ;  /* 0xff0000ff2d0d7812 */ /* 0x000fe200078ec0ff */
[----:B------:R-:W-:Y:S01]  /*3880*/  IMAD.SHL.U32 R42, R42, 0x100, RZ ;  /* 0x000001002a2a7824 */ /* 0x000fe200078e00ff */
[----:B------:R-:W-:Y:S02]  /*3890*/  SHF.R.U32.HI R44, RZ, 0x10, R45 ;  /* 0x00000010ff2c7819 */ /* 0x000fe4000001162d */
[----:B------:R-:W-:-:S02]  /*38a0*/  SHF.R.U32.HI R43, RZ, 0x10, R43 ;  /* 0x00000010ff2b7819 */ /* 0x000fc4000001162b */
[----:B------:R-:W-:Y:S01]  /*38b0*/  LOP3.LUT R13, R13, 0xff00, R14, 0xf8, !PT ;  /* 0x0000ff000d0d7812 */ /* 0x000fe200078ef80e */
[----:B------:R-:W-:Y:S01]  /*38c0*/  IMAD.U32 R14, R44, 0x10000, RZ ;  /* 0x000100002c0e7824 */ /* 0x000fe200078e00ff */
[----:B0-----:R-:W-:Y:S01]  /*38d0*/  MOV R12, R4 ;  /* 0x00000004000c7202 */ /* 0x001fe20000000f00 */
        /* <DEDUP_REMOVED lines=51> */
[-C--:B------:R-:W-:Y:S01]  /*3c10*/  F2FP.F16.E4M3.UNPACK_B R45, R47.reuse.H1 ;  /* 0x0000002fff2d723e */ /* 0x080fe200030006ff */
[----:B------:R-:W-:Y:S01]  /*3c20*/  HADD2.F32 R42, -RZ, R42.H0_H0 ;  /* 0x2000002aff2a7230 */ /* 0x000fe20000004100 */
[-C--:B------:R-:W-:Y:S01]  /*3c30*/  F2FP.F16.E4M3.UNPACK_B R12, R6.reuse.H1 ;  /* 0x00000006ff0c723e */ /* 0x080fe200030006ff */
        /* <DEDUP_REMOVED lines=16> */
[----:B------:R-:W-:Y:S02]  /*3d40*/  HADD2.F32 R45, -RZ, R45.H0_H0 ;  /* 0x2000002dff2d7230 */ /* 0x000fe40000004100 */
[-C--:B------:R-:W-:Y:S01]  /*3d50*/  FFMA.FTZ R103, R12, R14.reuse, -R103 ;  /* 0x0000000e0c677223 */ /* 0x080fe20000010867 */
[--C-:B------:R-:W-:Y:S02]  /*3d60*/  HADD2.F32 R12, -RZ, R7.reuse.H0_H0 ;  /* 0x20000007ff0c7230 */ /* 0x100fe40000004100 */
[----:B------:R-:W-:Y:S01]  /*3d70*/  FFMA.FTZ R46, R13, R14, R46 ;  /* 0x0000000e0d2e7223 */ /* 0x000fe2000001002e */
[----:B------:R-:W-:Y:S02]  /*3d80*/  HADD2.F32 R13, -RZ, R7.H1_H1 ;  /* 0x30000007ff0d7230 */ /* 0x000fe40000004100 */
[----:B------:R-:W-:Y:S01]  /*3d90*/  FFMA.FTZ R114, R15, R43, R96 ;  /* 0x0000002b0f727223 */ /* 0x000fe20000010060 */
[----:B------:R-:W-:-:S02]  /*3da0*/  HADD2.F32 R7, -RZ, R6.H0_H0 ;  /* 0x20000006ff077230 */ /* 0x000fc40000004100 */
[-C--:B------:R-:W-:Y:S01]  /*3db0*/  FMUL.FTZ R96, R12, R45.reuse ;  /* 0x0000002d0c607220 */ /* 0x080fe20000410000 */
[----:B------:R-:W-:Y:S02]  /*3dc0*/  HADD2.F32 R6, -RZ, R6.H1_H1 ;  /* 0x30000006ff067230 */ /* 0x000fe40000004100 */
[C---:B------:R-:W-:Y:S01]  /*3dd0*/  FMUL.FTZ R15, R13.reuse, R45 ;  /* 0x0000002d0d0f7220 */ /* 0x040fe20000410000 */
[----:B------:R-:W-:Y:S02]  /*3de0*/  HADD2.F32 R44, -RZ, R44.H0_H0 ;  /* 0x2000002cff2c7230 */ /* 0x000fe40000004100 */
[-C--:B------:R-:W-:Y:S01]  /*3df0*/  FFMA.FTZ R96, R13, R42.reuse, R96 ;  /* 0x0000002a0d607223 */ /* 0x080fe20000010060 */
[----:B------:R-:W-:Y:S01]  /*3e00*/  F2FP.SATFINITE.E4M3.F32.PACK_AB_MERGE_C R46, R46, R103, RZ ;  /* 0x000000672e2e723e */ /* 0x000fe200048070ff */
[-C--:B------:R-:W-:Y:S01]  /*3e10*/  FMUL.FTZ R14, R6, R47.reuse ;  /* 0x0000002f060e7220 */ /* 0x080fe20000410000 */
[C---:B------:R-:W-:Y:S01]  /*3e20*/  FMUL.FTZ R47, R7.reuse, R47 ;  /* 0x0000002f072f7220 */ /* 0x040fe20000410000 */
[----:B------:R-:W-:Y:S01]  /*3e30*/  FFMA.FTZ R15, R12, R42, -R15 ;  /* 0x0000002a0c0f7223 */ /* 0x000fe2000001080f */
[----:B------:R-:W-:Y:S01]  /*3e40*/  F2FP.SATFINITE.E4M3.F32.PACK_AB_MERGE_C R113, R114, R113, RZ ;  /* 0x000000717271723e */ /* 0x000fe200048070ff */
[-C--:B------:R-:W-:Y:S01]  /*3e50*/  FFMA.FTZ R14, R7, R44.reuse, -R14 ;  /* 0x0000002c070e7223 */ /* 0x080fe2000001080e */
[----:B------:R-:W-:Y:S01]  /*3e60*/  FFMA.FTZ R47, R6, R44, R47 ;  /* 0x0000002c062f7223 */ /* 0x000fe2000001002f */
[----:B------:R-:W-:-:S02]  /*3e70*/  F2FP.SATFINITE.E4M3.F32.PACK_AB_MERGE_C R4, R110, R97, R115 ;  /* 0x000000616e04723e */ /* 0x000fc40004807073 */
[----:B------:R-:W-:Y:S02]  /*3e80*/  F2FP.SATFINITE.E4M3.F32.PACK_AB_MERGE_C R7, R96, R15, R113 ;  /* 0x0000000f6007723e */ /* 0x000fe40004807071 */
[----:B------:R-:W-:-:S07]  /*3e90*/  F2FP.SATFINITE.E4M3.F32.PACK_AB_MERGE_C R6, R47, R14, R46 ;  /* 0x0000000e2f06723e */ /* 0x000fce000480702e */
.L_x_3107:
[----:B------:R-:W-:Y:S05]  /*3ea0*/  BSYNC B2 ;  /* 0x0000000000027941 */ /* 0x000fea0003800000 */
.L_x_3106:
[----:B------:R-:W-:Y:S02]  /*3eb0*/  ULDC.64 UR4, c[0x0][0x208] ;  /* 0x0000820000047ab9 */ /* 0x000fe40000000a00 */
[----:B0-----:R0:W-:Y:S03]  /*3ec0*/  ST.E.128 desc[UR4][R10.64], R4 ;  /* 0x000000040a007985 */ /* 0x0011e6000c101d04 */
.L_x_3101:
[----:B------:R-:W-:Y:S05]  /*3ed0*/  BSYNC B1 ;  /* 0x0000000000017941 */ /* 0x000fea0003800000 */
.L_x_3100:
[----:B------:R-:W-:-:S03]  /*3ee0*/  UMOV UR4, 0xffffffff ;  /* 0xffffffff00047882 */ /* 0x000fc60000000000 */
[----:B------:R-:W-:Y:S05]  /*3ef0*/  BRA.DIV UR4, `(.L_x_3108) ;  /* 0x0000025204347947 */ /* 0x000fea000b800000 */
[----:B------:R0:W0:Y:S04]  /*3f00*/  SHFL.IDX PT, R43, R101, 0x1, 0x1c1f ;  /* 0x003c1f00652b7f89 */ /* 0x00002800000e0000 */
[----:B---3--:R3:W0:Y:S02]  /*3f10*/  SHFL.IDX PT, R14, R100, 0x1, 0x1c1f ;  /* 0x003c1f00640e7f89 */ /* 0x00862400000e0000 */
.L_x_3414:
        /* <DEDUP_REMOVED lines=24> */
[----:B------:R-:W-:Y:S02]  /*40a0*/  F2FP.F16.E4M3.UNPACK_B R4, R5 ;  /* 0x00000005ff04723e */ /* 0x000fe400020006ff */
[----:B------:R-:W-:Y:S01]  /*40b0*/  LOP3.LUT R41, R13, 0xff0000, R38, 0xf8, !PT ;  /* 0x00ff00000d297812 */ /* 0x000fe200078ef826 */
[--C-:B------:R-:W-:Y:S01]  /*40c0*/  HADD2.F32 R42, -RZ, R15.reuse.H0_H0 ;  /* 0x2000000fff2a7230 */ /* 0x100fe20000004100 */
[----:B------:R-:W-:Y:S01]  /*40d0*/  LOP3.LUT R45, R40, 0xff0000, R39, 0xf8, !PT ;  /* 0x00ff0000282d7812 */ /* 0x000fe200078ef827 */
[--C-:B------:R-:W-:Y:S01]  /*40e0*/  HADD2.F32 R13, -RZ, R4.reuse.H1_H1 ;  /* 0x30000004ff0d7230 */ /* 0x100fe20000004100 */
[----:B------:R-:W-:Y:S01]  /*40f0*/  F2FP.F16.E4M3.UNPACK_B R39, R111.H1 ;  /* 0x0000006fff27723e */ /* 0x000fe200030006ff */
[----:B------:R-:W-:Y:S01]  /*4100*/  HADD2.F32 R4, -RZ, R4.H0_H0 ;  /* 0x20000004ff047230 */ /* 0x000fe20000004100 */
[----:B------:R-:W-:Y:S01]  /*4110*/  F2FP.F16.E4M3.UNPACK_B R5, R5.H1 ;  /* 0x00000005ff05723e */ /* 0x000fe200030006ff */
[----:B------:R-:W-:-:S02]  /*4120*/  HADD2.F32 R44, -RZ, R15.H1_H1 ;  /* 0x3000000fff2c7230 */ /* 0x000fc40000004100 */
[CC--:B------:R-:W-:Y:S01]  /*4130*/  FMUL.FTZ R47, R13.reuse, R42.reuse ;  /* 0x0000002a0d2f7220 */ /* 0x0c0fe20000410000 */
[----:B------:R-:W-:Y:S02]  /*4140*/  HADD2.F32 R40, -RZ, R39.H0_H0 ;  /* 0x20000027ff287230 */ /* 0x000fe40000004100 */
[C---:B------:R-:W-:Y:S01]  /*4150*/  FMUL.FTZ R42, R4.reuse, R42 ;  /* 0x0000002a042a7220 */ /* 0x040fe20000410000 */
[--C-:B------:R-:W-:Y:S01]  /*4160*/  HADD2.F32 R15, -RZ, R5.reuse.H0_H0 ;  /* 0x20000005ff0f7230 */ /* 0x100fe20000004100 */
[----:B------:R-:W-:Y:S01]  /*4170*/  F2FP.F16.E4M3.UNPACK_B R112, R112 ;  /* 0x00000070ff70723e */ /* 0x000fe200020006ff */
[----:B------:R-:W-:Y:S02]  /*4180*/  HADD2.F32 R38, -RZ, R5.H1_H1 ;  /* 0x30000005ff267230 */ /* 0x000fe40000004100 */
[-C--:B------:R-:W-:Y:S01]  /*4190*/  FFMA.FTZ R4, R4, R40.reuse, -R47 ;  /* 0x0000002804047223 */ /* 0x080fe2000001082f */
[----:B------:R-:W-:Y:S02]  /*41a0*/  HADD2.F32 R39, -RZ, R39.H1_H1 ;  /* 0x30000027ff277230 */ /* 0x000fe40000004100 */
[----:B------:R-:W-:Y:S01]  /*41b0*/  FFMA.FTZ R5, R13, R40, R42 ;  /* 0x000000280d057223 */ /* 0x000fe2000001002a */
[C---:B------:R-:W-:Y:S01]  /*41c0*/  FMUL.FTZ R47, R15.reuse, R44 ;  /* 0x0000002c0f2f7220 */ /* 0x040fe20000410000 */
[----:B------:R-:W-:Y:S01]  /*41d0*/  F2FP.F16.E4M3.UNPACK_B R13, R12.H1 ;  /* 0x0000000cff0d723e */ /* 0x000fe200030006ff */
[C---:B------:R-:W-:Y:S01]  /*41e0*/  FMUL.FTZ R46, R38.reuse, R44 ;  /* 0x0000002c262e7220 */ /* 0x040fe20000410000 */
[----:B------:R-:W-:Y:S01]  /*41f0*/  F2FP.F16.E4M3.UNPACK_B R12, R12 ;  /* 0x0000000cff0c723e */ /* 0x000fe200020006ff */
[----:B--2---:R-:W-:Y:S01]  /*4200*/  FFMA.FTZ R103, R38, R39, R47 ;  /* 0x0000002726677223 */ /* 0x004fe2000001002f */
[----:B------:R-:W-:Y:S01]  /*4210*/  F2FP.F16.E4M3.UNPACK_B R111, R111 ;  /* 0x0000006fff6f723e */ /* 0x000fe200020006ff */
[----:B------:R-:W-:Y:S01]  /*4220*/  FFMA.FTZ R46, R15, R39, -R46 ;  /* 0x000000270f2e7223 */ /* 0x000fe2000001082e */
[----:B------:R-:W-:-:S02]  /*4230*/  HADD2.F32 R40, -RZ, R112.H1_H1 ;  /* 0x30000070ff287230 */ /* 0x000fc40000004100 */
[--C-:B------:R-:W-:Y:S02]  /*4240*/  HADD2.F32 R38, -RZ, R13.reuse.H1_H1 ;  /* 0x3000000dff267230 */ /* 0x100fe40000004100 */
[----:B------:R-:W-:Y:S02]  /*4250*/  HADD2.F32 R15, -RZ, R13.H0_H0 ;  /* 0x2000000dff0f7230 */ /* 0x000fe40000004100 */
        /* <DEDUP_REMOVED lines=8> */
[-C--:B------:R-:W-:Y:S01]  /*42e0*/  FMUL.FTZ R97, R13, R112.reuse ;  /* 0x000000700d617220 */ /* 0x080fe20000410000 */
[----:B------:R-:W-:Y:S01]  /*42f0*/  FFMA.FTZ R39, R38, R39, R47 ;  /* 0x0000002726277223 */ /* 0x000fe2000001002f */
[C---:B------:R-:W-:Y:S01]  /*4300*/  FMUL.FTZ R40, R12.reuse, R112 ;  /* 0x000000700c287220 */ /* 0x040fe20000410000 */
[----:B------:R-:W-:Y:S01]  /*4310*/  F2FP.SATFINITE.E4M3.F32.PACK_AB_MERGE_C R112, R103, R46, RZ ;  /* 0x0000002e6770723e */ /* 0x000fe200048070ff */
[-C--:B------:R-:W-:Y:S01]  /*4320*/  FFMA.FTZ R96, R12, R111.reuse, R97 ;  /* 0x0000006f0c607223 */ /* 0x080fe20000010061 */
[----:B------:R-:W-:Y:S01]  /*4330*/  F2FP.F16.E4M3.UNPACK_B R12, R6.H1 ;  /* 0x00000006ff0c723e */ /* 0x000fe200030006ff */
[----:B------:R-:W-:Y:S01]  /*4340*/  FFMA.FTZ R47, R13, R111, -R40 ;  /* 0x0000006f0d2f7223 */ /* 0x000fe20000010828 */
[----:B------:R-:W-:-:S02]  /*4350*/  F2FP.SATFINITE.E4M3.F32.PACK_AB_MERGE_C R111, R39, R42, RZ ;  /* 0x0000002a276f723e */ /* 0x000fc400048070ff */
[----:B------:R-:W-:Y:S02]  /*4360*/  F2FP.F16.E4M3.UNPACK_B R13, R7.H1 ;  /* 0x00000007ff0d723e */ /* 0x000fe400030006ff */
[----:B------:R-:W-:Y:S02]  /*4370*/  F2FP.F16.E4M3.UNPACK_B R42, R45.H1 ;  /* 0x0000002dff2a723e */ /* 0x000fe400030006ff */
[----:B------:R-:W-:Y:S01]  /*4380*/  F2FP.F16.E4M3.UNPACK_B R39, R41.H1 ;  /* 0x00000029ff27723e */ /* 0x000fe200030006ff */
[--C-:B------:R-:W-:Y:S01]  /*4390*/  HADD2.F32 R38, -RZ, R13.reuse.H1_H1 ;  /* 0x3000000dff267230 */ /* 0x100fe20000004100 */
        /* <DEDUP_REMOVED lines=9> */
[----:B------:R-:W-:Y:S02]  /*4430*/  HADD2.F32 R44, -RZ, R45.H1_H1 ;  /* 0x3000002dff2c7230 */ /* 0x000fe40000004100 */
[----:B------:R-:W-:Y:S01]  /*4440*/  FFMA.FTZ R110, R15, R40, -R110 ;  /* 0x000000280f6e7223 */ /* 0x000fe2000001086e */
[----:B------:R-:W-:Y:S01]  /*4450*/  HADD2.F32 R12, -RZ, R12.H0_H0 ;  /* 0x2000000cff0c7230 */ /* 0x000fe20000004100 */
[----:B------:R-:W-:Y:S01]  /*4460*/  F2FP.F16.E4M3.UNPACK_B R6, R6 ;  /* 0x00000006ff06723e */ /* 0x000fe200020006ff */
        /* <DEDUP_REMOVED lines=10> */
[--C-:B------:R-:W-:Y:S01]  /*4510*/  HADD2.F32 R7, -RZ, R6.reuse.H0_H0 ;  /* 0x20000006ff077230 */ /* 0x100fe20000004100 */
        /* <DEDUP_REMOVED lines=16> */
[----:B------:R-:W-:-:S07]  /*4620*/  F2FP.SATFINITE.E4M3.F32.PACK_AB_MERGE_C R7, R42, R15, R103 ;  /* 0x0000000f2a07723e */ /* 0x000fce0004807067 */
.L_x_3114:
[----:B------:R-:W-:Y:S05]  /*4630*/  BSYNC B3 ;  /* 0x0000000000037941 */ /* 0x000fea0003800000 */
.L_x_3113:
[----:B------:R-:W-:Y:S02]  /*4640*/  ULDC.64 UR4, c[0x0][0x208] ;  /* 0x0000820000047ab9 */ /* 0x000fe40000000a00 */
[----:B----4-:R0:W-:Y:S03]  /*4650*/  ST.E.128 desc[UR4][R10.64], R4 ;  /* 0x000000040a007985 */ /* 0x0101e6000c101d04 */
.L_x_3112:
[----:B------:R-:W-:Y:S05]  /*4660*/  BSYNC B2 ;  /* 0x0000000000027941 */ /* 0x000fea0003800000 */
.L_x_3111:
        /* <DEDUP_REMOVED lines=21> */
[----:B------:R-:W-:Y:S02]  /*47c0*/  F2FP.F16.E4M3.UNPACK_B R34, R109.H1 ;  /* 0x0000006dff22723e */ /* 0x000fe400030006ff */
[-C--:B------:R-:W-:Y:S02]  /*47d0*/  F2FP.F16.E4M3.UNPACK_B R4, R5.reuse ;  /* 0x00000005ff04723e */ /* 0x080fe400020006ff */
[----:B------:R-:W-:Y:S01]  /*47e0*/  F2FP.F16.E4M3.UNPACK_B R5, R5.H1 ;  /* 0x00000005ff05723e */ /* 0x000fe200030006ff */
[--C-:B------:R-:W-:Y:S01]  /*47f0*/  HADD2.F32 R37, -RZ, R34.reuse.H1_H1 ;  /* 0x30000022ff257230 */ /* 0x100fe20000004100 */
[----:B------:R-:W-:Y:S01]  /*4800*/  LOP3.LUT R38, R36, 0xff0000, R15, 0xf8, !PT ;  /* 0x00ff000024267812 */ /* 0x000fe200078ef80f */
[----:B------:R-:W-:Y:S01]  /*4810*/  HADD2.F32 R36, -RZ, R34.H0_H0 ;  /* 0x20000022ff247230 */ /* 0x000fe20000004100 */
[----:B------:R-:W-:Y:S01]  /*4820*/  LOP3.LUT R35, R14, 0xff0000, R13, 0xf8, !PT ;  /* 0x00ff00000e237812 */ /* 0x000fe200078ef80d */
[--C-:B------:R-:W-:Y:S01]  /*4830*/  HADD2.F32 R13, -RZ, R4.reuse.H1_H1 ;  /* 0x30000004ff0d7230 */ /* 0x100fe20000004100 */
[----:B------:R-:W-:Y:S01]  /*4840*/  F2FP.F16.E4M3.UNPACK_B R15, R108.H1 ;  /* 0x0000006cff0f723e */ /* 0x000fe200030006ff */
[----:B------:R-:W-:Y:S01]  /*4850*/  HADD2.F32 R14, -RZ, R5.H1_H1 ;  /* 0x30000005ff0e7230 */ /* 0x000fe20000004100 */
[----:B------:R-:W-:Y:S01]  /*4860*/  F2FP.F16.E4M3.UNPACK_B R109, R109 ;  /* 0x0000006dff6d723e */ /* 0x000fe200020006ff */
[----:B------:R-:W-:-:S02]  /*4870*/  HADD2.F32 R4, -RZ, R4.H0_H0 ;  /* 0x20000004ff047230 */ /* 0x000fc40000004100 */
[-C--:B------:R-:W-:Y:S01]  /*4880*/  FMUL.FTZ R39, R13, R36.reuse ;  /* 0x000000240d277220 */ /* 0x080fe20000410000 */
[----:B------:R-:W-:Y:S02]  /*4890*/  HADD2.F32 R34, -RZ, R15.H0_H0 ;  /* 0x2000000fff227230 */ /* 0x000fe40000004100 */
[-C--:B------:R-:W-:Y:S01]  /*48a0*/  FMUL.FTZ R40, R14, R37.reuse ;  /* 0x000000250e287220 */ /* 0x080fe20000410000 */
[----:B------:R-:W-:Y:S02]  /*48b0*/  HADD2.F32 R5, -RZ, R5.H0_H0 ;  /* 0x20000005ff057230 */ /* 0x000fe40000004100 */
[C---:B------:R-:W-:Y:S01]  /*48c0*/  FMUL.FTZ R36, R4.reuse, R36 ;  /* 0x0000002404247220 */ /* 0x040fe20000410000 */
[----:B------:R-:W-:Y:S02]  /*48d0*/  HADD2.F32 R15, -RZ, R15.H1_H1 ;  /* 0x3000000fff0f7230 */ /* 0x000fe40000004100 */
[----:B------:R-:W-:Y:S01]  /*48e0*/  FFMA.FTZ R4, R4, R34, -R39 ;  /* 0x0000002204047223 */ /* 0x000fe20000010827 */
[----:B------:R-:W-:Y:S01]  /*48f0*/  F2FP.F16.E4M3.UNPACK_B R108, R108 ;  /* 0x0000006cff6c723e */ /* 0x000fe200020006ff */
[----:B------:R-:W-:Y:S01]  /*4900*/  FMUL.FTZ R37, R5, R37 ;  /* 0x0000002505257220 */ /* 0x000fe20000410000 */
[----:B------:R-:W-:Y:S01]  /*4910*/  FFMA.FTZ R41, R13, R34, R36 ;  /* 0x000000220d297223 */ /* 0x000fe20000010024 */
        /* <DEDUP_REMOVED lines=19> */
[-C--:B------:R-:W-:Y:S01]  /*4a50*/  FFMA.FTZ R40, R5, R108.reuse, -R34 ;  /* 0x0000006c05287223 */ /* 0x080fe20000010822 */
[----:B------:R-:W-:Y:S01]  /*4a60*/  FFMA.FTZ R109, R12, R108, R109 ;  /* 0x0000006c0c6d7223 */ /* 0x000fe2000001006d */
[----:B------:R-:W-:-:S02]  /*4a70*/  F2FP.F16.E4M3.UNPACK_B R12, R7.H1 ;  /* 0x00000007ff0c723e */ /* 0x000fc400030006ff */
[----:B------:R-:W-:Y:S02]  /*4a80*/  F2FP.SATFINITE.E4M3.F32.PACK_AB_MERGE_C R44, R37, R36, RZ ;  /* 0x00000024252c723e */ /* 0x000fe400048070ff */
        /* <DEDUP_REMOVED lines=25> */
[----:B------:R-:W-:Y:S02]  /*4c20*/  HADD2.F32 R7, -RZ, R7.H1_H1 ;  /* 0x30000007ff077230 */ /* 0x000fe40000004100 */
[--C-:B------:R-:W-:Y:S01]  /*4c30*/  HADD2.F32 R5, -RZ, R6.reuse.H0_H0 ;  /* 0x20000006ff057230 */ /* 0x100fe20000004100 */
[----:B------:R-:W-:Y:S01]  /*4c40*/  F2FP.SATFINITE.E4M3.F32.PACK_AB_MERGE_C R37, R37, R42, RZ ;  /* 0x0000002a2525723e */ /* 0x000fe200048070ff */
        /* <DEDUP_REMOVED lines=17> */
.L_x_3116:
[----:B------:R-:W-:Y:S05]  /*4d60*/  BSYNC B2 ;  /* 0x0000000000027941 */ /* 0x000fea0003800000 */
.L_x_3115:
[----:B------:R-:W-:Y:S02]  /*4d70*/  ULDC.64 UR4, c[0x0][0x208] ;  /* 0x0000820000047ab9 */ /* 0x000fe40000000a00 */
[----:B----4-:R0:W-:Y:S03]  /*4d80*/  ST.E.128 desc[UR4][R10.64], R4 ;  /* 0x000000040a007985 */ /* 0x0101e6000c101d04 */
.L_x_3110:
[----:B------:R-:W-:Y:S05]  /*4d90*/  BSYNC B1 ;  /* 0x0000000000017941 */ /* 0x000fea0003800000 */
.L_x_3109:
[----:B------:R-:W-:-:S03]  /*4da0*/  UMOV UR4, 0xffffffff ;  /* 0xffffffff00047882 */ /* 0x000fc60000000000 */
[----:B------:R-:W-:Y:S05]  /*4db0*/  BRA.DIV UR4, `(.L_x_3117) ;  /* 0x0000024204cc7947 */ /* 0x000fea000b800000 */
[----:B01----:R-:W0:Y:S04]  /*4dc0*/  SHFL.IDX PT, R101, R101, 0x2, 0x1c1f ;  /* 0x005c1f0065657f89 */ /* 0x003e2800000e0000 */
[----:B------:R1:W0:Y:S02]  /*4dd0*/  SHFL.IDX PT, R14, R100, 0x2, 0x1c1f ;  /* 0x005c1f00640e7f89 */ /* 0x00022400000e0000 */
.L_x_3418:
        /* <DEDUP_REMOVED lines=11> */
[--C-:B------:R-:W-:Y:S01]  /*4e90*/  SHF.R.U32.HI R34, RZ, 0x8, R31.reuse ;  /* 0x00000008ff227819 */ /* 0x100fe2000001161f */
[----:B------:R-:W-:Y:S01]  /*4ea0*/  IMAD.MOV.U32 R13, RZ, RZ, R6 ;  /* 0x000000ffff0d7224 */ /* 0x000fe200078e0006 */
        /* <DEDUP_REMOVED lines=100> */
.L_x_3122:
[----:B------:R-:W-:Y:S05]  /*54f0*/  BSYNC B2 ;  /* 0x0000000000027941 */ /* 0x000fea0003800000 */
.L_x_3121:
[----:B------:R-:W-:Y:S02]  /*5500*/  ULDC.64 UR4, c[0x0][0x208] ;  /* 0x0000820000047ab9 */ /* 0x000fe40000000a00 */
[----:B-1----:R0:W-:Y:S03]  /*5510*/  ST.E.128 desc[UR4][R10.64], R4 ;  /* 0x000000040a007985 */ /* 0x0021e6000c101d04 */
.L_x_3120:
[----:B------:R-:W-:Y:S05]  /*5520*/  BSYNC B1 ;  /* 0x0000000000017941 */ /* 0x000fea0003800000 */
.L_x_3119:
        /* <DEDUP_REMOVED lines=15> */
[----:B------:R-:W-:Y:S01]  /*5620*/  LOP3.LUT R13, R29, 0xff0000ff, RZ, 0xc0, !PT ;  /* 0xff0000ff1d0d7812 */ /* 0x000fe200078ec0ff */
[----:B------:R-:W-:Y:S01]  /*5630*/  IMAD.SHL.U32 R6, R14, 0x100, RZ ;  /* 0x000001000e067824 */ /* 0x000fe200078e00ff */
        /* <DEDUP_REMOVED lines=96> */
.L_x_3124:
[----:B------:R-:W-:Y:S05]  /*5c40*/  BSYNC B1 ;  /* 0x0000000000017941 */ /* 0x000fea0003800000 */
.L_x_3123:
[----:B------:R-:W-:Y:S02]  /*5c50*/  ULDC.64 UR4, c[0x0][0x208] ;  /* 0x0000820000047ab9 */ /* 0x000fe40000000a00 */
[----:B----4-:R0:W-:Y:S01]  /*5c60*/  ST.E.128 desc[UR4][R10.64], R4 ;  /* 0x000000040a007985 */ /* 0x0101e2000c101d04 */
[----:B------:R-:W-:Y:S05]  /*5c70*/  BRA `(.L_x_3118) ;  /* 0x0000003800207947 */ /* 0x000fea0003800000 */
.L_x_3089:
[----:B------:R-:W2:Y:S01]  /*5c80*/  LDL R9, [R1+0x4] ;  /* 0x0000040001097983 */ /* 0x000ea20000100800 */
[C---:B------:R-:W-:Y:S01]  /*5c90*/  VIADD R8, R191.reuse, 0x40 ;  /* 0x00000040bf087836 */ /* 0x040fe20000000000 */
[----:B------:R-:W-:Y:S02]  /*5ca0*/  CS2R R30, SRZ ;  /* 0x00000000001e7805 */ /* 0x000fe4000001ff00 */
[----:B------:R-:W-:Y:S01]  /*5cb0*/  CS2R R28, SRZ ;  /* 0x00000000001c7805 */ /* 0x000fe2000001ff00 */
[----:B------:R-:W-:Y:S01]  /*5cc0*/  ULDC.64 UR6, c[0x0][0x208] ;  /* 0x0000820000067ab9 */ /* 0x000fe20000000a00 */
        /* <DEDUP_REMOVED lines=14> */
[----:B------:R-:W-:Y:S02]  /*5db0*/  ISETP.GE.AND P2, PT, R8, R95, PT ;  /* 0x0000005f0800720c */ /* 0x000fe40003f46270 */
[----:B------:R-:W-:Y:S02]  /*5dc0*/  CS2R R38, SRZ ;  /* 0x0000000000267805 */ /* 0x000fe4000001ff00 */
[----:B------:R-:W-:Y:S01]  /*5dd0*/  CS2R R36, SRZ ;  /* 0x0000000000247805 */ /* 0x000fe2000001ff00 */
[----:B------:R1:W3:Y:S01]  /*5de0*/  @!P4 LDG.E.128 R28, desc[UR6][R34.64] ;  /* 0x00000006221cc981 */ /* 0x0002e2000c1e1d00 */
[----:B------:R-:W-:-:S13]  /*5df0*/  ISETP.GE.OR P2, PT, R16, R102, P2 ;  /* 0x000000661000720c */ /* 0x000fda0001746670 */
[----:B------:R-:W-:-:S04]  /*5e00*/  @!P2 IADD3 R5, P5, P6, R48, R80, R4 ;  /* 0x000000503005a210 */ /* 0x000fc80007ebe004 */
[----:B------:R-:W-:Y:S02]  /*5e10*/  @!P2 IADD3.X R10, R66, R82, R86, P5, P6 ;  /* 0x00000052420aa210 */ /* 0x000fe40002fec456 */
[----:B-1----:R-:W-:Y:S02]  /*5e20*/  CS2R R34, SRZ ;  /* 0x0000000000227805 */ /* 0x002fe4000001ff00 */
[----:B------:R-:W-:Y:S02]  /*5e30*/  CS2R R42, SRZ ;  /* 0x00000000002a7805 */ /* 0x000fe4000001ff00 */
[----:B------:R-:W-:Y:S02]  /*5e40*/  CS2R R40, SRZ ;  /* 0x0000000000287805 */ /* 0x000fe4000001ff00 */
[----:B------:R-:W-:Y:S02]  /*5e50*/  CS2R R46, SRZ ;  /* 0x00000000002e7805 */ /* 0x000fe4000001ff00 */
[----:B------:R-:W-:-:S02]  /*5e60*/  CS2R R44, SRZ ;  /* 0x00000000002c7805 */ /* 0x000fc4000001ff00 */
[----:B--2---:R-:W-:Y:S02]  /*5e70*/  R2UR UR4, R9 ;  /* 0x00000000090472ca */ /* 0x004fe400000e0000 */
        /* <DEDUP_REMOVED lines=9> */
[----:B------:R-:W0:Y:S03]  /*5f10*/  @!P2 LDC.64 R8, c[0x0][0x3e8] ;  /* 0x0000fa00ff08ab82 */ /* 0x000e260000000a00 */
[----:B------:R-:W2:Y:S01]  /*5f20*/  @!P3 LDG.E.128 R36, desc[UR6][R14.64] ;  /* 0x000000060e24b981 */ /* 0x000ea2000c1e1d00 */
        /* <DEDUP_REMOVED lines=13> */
[----:B------:R-:W-:Y:S01]  /*6000*/  PLOP3.LUT P5, PT, PT, PT, UP0, 0x80, 0x0 ;  /* 0x000000000000781c */ /* 0x000fe20003faf008 */
[----:B---3--:R-:W-:Y:S01]  /*6010*/  IMAD.MOV.U32 R116, RZ, RZ, R30 ;  /* 0x000000ffff747224 */ /* 0x008fe200078e001e */
[----:B------:R-:W-:Y:S01]  /*6020*/  ISETP.GE.AND P2, PT, R16, R102, PT ;  /* 0x000000661000720c */ /* 0x000fe20003f46270 */
[----:B------:R-:W-:Y:S01]  /*6030*/  IMAD.MOV.U32 R118, RZ, RZ, R28 ;  /* 0x000000ffff767224 */ /* 0x000fe200078e001c */
[----:B--2---:R-:W-:Y:S01]  /*6040*/  MOV R112, R38 ;  /* 0x0000002600707202 */ /* 0x004fe20000000f00 */
[----:B------:R-:W-:Y:S02]  /*6050*/  IMAD.MOV.U32 R113, RZ, RZ, R36 ;  /* 0x000000ffff717224 */ /* 0x000fe400078e0024 */
[----:B----4-:R-:W-:Y:S02]  /*6060*/  IMAD.MOV.U32 R102, RZ, RZ, R42 ;  /* 0x000000ffff667224 */ /* 0x010fe400078e002a */
[----:B------:R-:W-:Y:S02]  /*6070*/  IMAD.MOV.U32 R104, RZ, RZ, R40 ;  /* 0x000000ffff687224 */ /* 0x000fe400078e0028 */
[----:B-----5:R-:W-:-:S02]  /*6080*/  IMAD.MOV.U32 R106, RZ, RZ, R46 ;  /* 0x000000ffff6a7224 */ /* 0x020fc400078e002e */
[----:B------:R-:W-:Y:S02]  /*6090*/  IMAD.MOV.U32 R107, RZ, RZ, R44 ;  /* 0x000000ffff6b7224 */ /* 0x000fe400078e002c */
[----:B------:R-:W-:Y:S02]  /*60a0*/  IMAD.MOV.U32 R115, RZ, RZ, R6 ;  /* 0x000000ffff737224 */ /* 0x000fe400078e0006 */
[----:B------:R-:W-:Y:S02]  /*60b0*/  IMAD.MOV.U32 R117, RZ, RZ, R4 ;  /* 0x000000ffff757224 */ /* 0x000fe400078e0004 */
[----:B------:R-:W-:Y:S02]  /*60c0*/  IMAD.MOV.U32 R109, RZ, RZ, R34 ;  /* 0x000000ffff6d7224 */ /* 0x000fe400078e0022 */
[----:B------:R-:W-:Y:S01]  /*60d0*/  IMAD.MOV.U32 R111, RZ, RZ, R32 ;  /* 0x000000ffff6f7224 */ /* 0x000fe200078e0020 */
[----:B------:R-:W-:Y:S06]  /*60e0*/  @!P5 BRA `(.L_x_3125) ;  /* 0x000000000004d947 */ /* 0x000fec0003800000 */
[----:B------:R-:W-:Y:S01]  /*60f0*/  BPT.TRAP 0x1 ;  /* 0x000000040000795c */ /* 0x000fe20000300000 */
.L_x_3125:
[----:B------:R-:W-:Y:S01]  /*6100*/  IMAD R86, R188, 0x8, R18 ;  /* 0x00000008bc567824 */ /* 0x000fe200078e0212 */
[----:B------:R-:W-:Y:S01]  /*6110*/  SHF.L.U32 R98, R195, 0x1f, RZ ;  /* 0x0000001fc3627819 */ /* 0x000fe200000006ff */
[----:B------:R-:W0:Y:S01]  /*6120*/  LDC R108, c[0x0][0x2f4] ;  /* 0x0000bd00ff6c7b82 */ /* 0x000e220000000800 */
[----:B------:R-:W-:Y:S02]  /*6130*/  BSSY B1, `(.L_x_3126) ;  /* 0x0000003000017945 */ /* 0x000fe40003800000 */
[----:B------:R-:W1:Y:S02]  /*6140*/  SYNCS.PHASECHK.TRANS64.TRYWAIT P3, [R86+URZ+0x22890], R98 ;  /* 0x02289062560075a7 */ /* 0x000e64000806017f */
[----:B-1----:R-:W-:Y:S05]  /*6150*/  @!P3 BRA `(.L_x_3127) ;  /* 0x00000230002cb947 */ /* 0x002fea0003800000 */
.L_x_3419:
[----:B------:R-:W-:Y:S05]  /*6160*/  BSYNC B1 ;  /* 0x0000000000017941 */ /* 0x000fea0003800000 */
.L_x_3126:
[----:B------:R-:W-:Y:S01]  /*6170*/  UMOV UR4, 0xffffffff ;  /* 0xffffffff00047882 */ /* 0x000fe20000000000 */
[----:B0-----:R-:W-:Y:S02]  /*6180*/  IADD3 R110, -R71, R108, RZ ;  /* 0x0000006c476e7210 */ /* 0x001fe40007ffe1ff */
[----:B------:R-:W-:Y:S05]  /*6190*/  BRA.DIV UR4, `(.L_x_3128) ;  /* 0x0000023204307947 */ /* 0x000fea000b800000 */
[----:B------:R0:W2:Y:S04]  /*61a0*/  SHFL.IDX PT, R103, R101, RZ, 0x1c1f ;  /* 0x001c1fff65677589 */ /* 0x0000a800000e0000 */
[----:B------:R0:W3:Y:S02]  /*61b0*/  SHFL.IDX PT, R105, R100, RZ, 0x1c1f ;  /* 0x001c1fff64697589 */ /* 0x0000e400000e0000 */
.L_x_3423:
        /* <DEDUP_REMOVED lines=21> */
[--C-:B------:R-:W-:Y:S01]  /*6310*/  SHF.R.U32.HI R127, RZ, 0x8, R5.reuse ;  /* 0x00000008ff7f7819 */ /* 0x100fe20000011605 */
[----:B--2---:R-:W-:Y:S01]  /*6320*/  IMAD.MOV.U32 R28, RZ, RZ, R8 ;  /* 0x000000ffff1c7224 */ /* 0x004fe200078e0008 */
[----:B------:R-:W-:Y:S02]  /*6330*/  LOP3.LUT R4, R5, 0xff0000ff, RZ, 0xc0, !PT ;  /* 0xff0000ff05047812 */ /* 0x000fe400078ec0ff */
[----:B------:R-:W-:Y:S01]  /*6340*/  SHF.R.U32.HI R126, RZ, 0x10, R5 ;  /* 0x00000010ff7e7819 */ /* 0x000fe20000011605 */
[----:B------:R-:W-:Y:S01]  /*6350*/  IMAD.SHL.U32 R5, R127, 0x100, RZ ;  /* 0x000001007f057824 */ /* 0x000fe200078e00ff */
[----:B------:R-:W-:Y:S02]  /*6360*/  SHF.R.U32.HI R123, RZ, 0x8, R7 ;  /* 0x00000008ff7b7819 */ /* 0x000fe40000011607 */
[----:B------:R-:W-:Y:S02]  /*6370*/  SHF.R.U32.HI R120, RZ, 0x8, R31 ;  /* 0x00000008ff787819 */ /* 0x000fe4000001161f */
[----:B------:R-:W-:-:S02]  /*6380*/  LOP3.LUT R6, R7, 0xff0000ff, RZ, 0xc0, !PT ;  /* 0xff0000ff07067812 */ /* 0x000fc400078ec0ff */
[----:B------:R-:W-:Y:S01]  /*6390*/  SHF.R.U32.HI R125, RZ, 0x10, R7 ;  /* 0x00000010ff7d7819 */ /* 0x000fe20000011607 */
[----:B------:R-:W-:Y:S01]  /*63a0*/  IMAD.SHL.U32 R7, R123, 0x100, RZ ;  /* 0x000001007b077824 */ /* 0x000fe200078e00ff */
[----:B---3--:R-:W-:Y:S01]  /*63b0*/  MOV R30, R12 ;  /* 0x0000000c001e7202 */ /* 0x008fe20000000f00 */
[----:B------:R-:W-:Y:S01]  /*63c0*/  IMAD.SHL.U32 R12, R120, 0x100, RZ ;  /* 0x00000100780c7824 */ /* 0x000fe200078e00ff */
[--C-:B------:R-:W-:Y:S02]  /*63d0*/  SHF.R.U32.HI R122, RZ, 0x8, R29.reuse ;  /* 0x00000008ff7a7819 */ /* 0x100fe4000001161d */
[----:B------:R-:W-:Y:S02]  /*63e0*/  LOP3.LUT R119, R29, 0xff0000ff, RZ, 0xc0, !PT ;  /* 0xff0000ff1d777812 */ /* 0x000fe400078ec0ff */
[----:B------:R-:W-:Y:S01]  /*63f0*/  SHF.R.U32.HI R121, RZ, 0x10, R29 ;  /* 0x00000010ff797819 */ /* 0x000fe2000001161d */
[----:B------:R-:W-:Y:S01]  /*6400*/  IMAD.SHL.U32 R8, R122, 0x100, RZ ;  /* 0x000001007a087824 */ /* 0x000fe200078e00ff */
[----:B------:R-:W-:Y:S01]  /*6410*/  LOP3.LUT R4, R4, 0xff00, R5, 0xf8, !PT ;  /* 0x0000ff0004047812 */ /* 0x000fe200078ef805 */
[----:B------:R-:W-:Y:S01]  /*6420*/  IMAD.U32 R5, R126, 0x10000, RZ ;  /* 0x000100007e057824 */ /* 0x000fe200078e00ff */
[----:B------:R-:W-:-:S02]  /*6430*/  LOP3.LUT R29, R31, 0xff0000ff, RZ, 0xc0, !PT ;  /* 0xff0000ff1f1d7812 */ /* 0x000fc400078ec0ff */
[----:B------:R-:W-:Y:S02]  /*6440*/  SHF.R.U32.HI R124, RZ, 0x10, R31 ;  /* 0x00000010ff7c7819 */ /* 0x000fe4000001161f */
[----:B------:R-:W-:Y:S02]  /*6450*/  LOP3.LUT R7, R6, 0xff00, R7, 0xf8, !PT ;  /* 0x0000ff0006077812 */ /* 0x000fe400078ef807 */
[----:B------:R-:W-:Y:S01]  /*6460*/  LOP3.LUT R123, R29, 0xff00, R12, 0xf8, !PT ;  /* 0x0000ff001d7b7812 */ /* 0x000fe200078ef80c */
[----:B------:R-:W-:Y:S01]  /*6470*/  IMAD.U32 R124, R124, 0x10000, RZ ;  /* 0x000100007c7c7824 */ /* 0x000fe200078e00ff */
[----:B------:R-:W-:Y:S01]  /*6480*/  LOP3.LUT R6, R4, 0xff0000, R5, 0xf8, !PT ;  /* 0x00ff000004067812 */ /* 0x000fe200078ef805 */
[----:B------:R-:W-:Y:S01]  /*6490*/  IMAD.U32 R4, R125, 0x10000, RZ ;  /* 0x000100007d047824 */ /* 0x000fe200078e00ff */
[----:B------:R-:W-:Y:S02]  /*64a0*/  F2FP.F16.E4M3.UNPACK_B R120, R118.H1 ;  /* 0x00000076ff78723e */ /* 0x000fe400030006ff */
[----:B------:R-:W-:-:S02]  /*64b0*/  F2FP.F16.E4M3.UNPACK_B R31, R30.H1 ;  /* 0x0000001eff1f723e */ /* 0x000fc400030006ff */
[----:B------:R-:W-:Y:S01]  /*64c0*/  F2FP.F16.E4M3.UNPACK_B R29, R28.H1 ;  /* 0x0000001cff1d723e */ /* 0x000fe200030006ff */
[--C-:B------:R-:W-:Y:S01]  /*64d0*/  HADD2.F32 R5, -RZ, R120.reuse.H0_H0 ;  /* 0x20000078ff057230 */ /* 0x100fe20000004100 */
[----:B------:R-:W-:Y:S01]  /*64e0*/  LOP3.LUT R122, R119, 0xff00, R8, 0xf8, !PT ;  /* 0x0000ff00777a7812 */ /* 0x000fe200078ef808 */
[----:B------:R-:W-:Y:S01]  /*64f0*/  HADD2.F32 R12, -RZ, R31.H0_H0 ;  /* 0x2000001fff0c7230 */ /* 0x000fe20000004100 */
[----:B------:R-:W-:Y:S01]  /*6500*/  LOP3.LUT R4, R7, 0xff0000, R4, 0xf8, !PT ;  /* 0x00ff000007047812 */ /* 0x000fe200078ef804 */
[----:B------:R-:W-:Y:S01]  /*6510*/  HADD2.F32 R8, -RZ, R29.H0_H0 ;  /* 0x2000001dff087230 */ /* 0x000fe20000004100 */
[----:B------:R-:W-:Y:S01]  /*6520*/  F2FP.F16.E4M3.UNPACK_B R119, R117.H1 ;  /* 0x00000075ff77723e */ /* 0x000fe200030006ff */
[----:B------:R-:W-:Y:S01]  /*6530*/  HADD2.F32 R31, -RZ, R31.H1_H1 ;  /* 0x3000001fff1f7230 */ /* 0x000fe20000004100 */
[----:B------:R-:W-:Y:S01]  /*6540*/  SHF.L.U32 R7, R121, 0x10, RZ ;  /* 0x0000001079077819 */ /* 0x000fe200000006ff */
[-C--:B------:R-:W-:Y:S01]  /*6550*/  FMUL.FTZ R125, R12, R5.reuse ;  /* 0x000000050c7d7220 */ /* 0x080fe20000410000 */
[----:B------:R-:W-:Y:S01]  /*6560*/  FMUL.FTZ R127, R8, R5 ;  /* 0x00000005087f7220 */ /* 0x000fe20000410000 */
[----:B------:R-:W-:Y:S01]  /*6570*/  LOP3.LUT R5, R123, 0xff0000, R124, 0xf8, !PT ;  /* 0x00ff00007b057812 */ /* 0x000fe200078ef87c */
[--C-:B------:R-:W-:Y:S01]  /*6580*/  HADD2.F32 R121, -RZ, R119.reuse.H0_H0 ;  /* 0x20000077ff797230 */ /* 0x100fe20000004100 */
[----:B------:R-:W-:Y:S01]  /*6590*/  LOP3.LUT R7, R122, 0xff0000, R7, 0xf8, !PT ;  /* 0x00ff00007a077812 */ /* 0x000fe200078ef807 */
[----:B------:R-:W-:Y:S01]  /*65a0*/  HADD2.F32 R122, -RZ, R119.H1_H1 ;  /* 0x30000077ff7a7230 */ /* 0x000fe20000004100 */
[----:B------:R-:W-:Y:S01]  /*65b0*/  F2FP.F16.E4M3.UNPACK_B R119, R118 ;  /* 0x00000076ff77723e */ /* 0x000fe200020006ff */
[----:B------:R-:W-:Y:S01]  /*65c0*/  HADD2.F32 R124, -RZ, R120.H1_H1 ;  /* 0x30000078ff7c7230 */ /* 0x000fe20000004100 */
[----:B------:R-:W-:Y:S01]  /*65d0*/  F2FP.F16.E4M3.UNPACK_B R120, R117 ;  /* 0x00000075ff78723e */ /* 0x000fe200020006ff */
[----:B------:R-:W-:Y:S01]  /*65e0*/  HADD2.F32 R29, -RZ, R29.H1_H1 ;  /* 0x3000001dff1d7230 */ /* 0x000fe20000004100 */
[----:B------:R-:W-:Y:S01]  /*65f0*/  F2FP.F16.E4M3.UNPACK_B R30, R30 ;  /* 0x0000001eff1e723e */ /* 0x000fe200020006ff */
[----:B------:R-:W-:Y:S01]  /*6600*/  HADD2.F32 R123, -RZ, R119.H0_H0 ;  /* 0x20000077ff7b7230 */ /* 0x000fe20000004100 */
[----:B------:R-:W-:Y:S01]  /*6610*/  F2FP.F16.E4M3.UNPACK_B R117, R28 ;  /* 0x0000001cff75723e */ /* 0x000fe200020006ff */
[-C--:B------:R-:W-:Y:S01]  /*6620*/  FMUL.FTZ R126, R31, R124.reuse ;  /* 0x0000007c1f7e7220 */ /* 0x080fe20000410000 */
[----:B------:R-:W-:Y:S01]  /*6630*/  FMUL.FTZ R124, R29, R124 ;  /* 0x0000007c1d7c7220 */ /* 0x000fe20000410000 */
[----:B------:R-:W-:-:S02]  /*6640*/  HADD2.F32 R118, -RZ, R30.H0_H0 ;  /* 0x2000001eff767230 */ /* 0x000fc40000004100 */
[-C--:B------:R-:W-:Y:S01]  /*6650*/  FFMA.FTZ R8, R8, R121.reuse, -R125 ;  /* 0x0000007908087223 */ /* 0x080fe2000001087d */
[----:B------:R-:W-:Y:S02]  /*6660*/  HADD2.F32 R28, -RZ, R117.H0_H0 ;  /* 0x20000075ff1c7230 */ /* 0x000fe40000004100 */
[----:B------:R-:W-:Y:S01]  /*6670*/  FFMA.FTZ R12, R12, R121, R127 ;  /* 0x000000790c0c7223 */ /* 0x000fe2000001007f */
[-C--:B------:R-:W-:Y:S01]  /*6680*/  FFMA.FTZ R29, R29, R122.reuse, -R126 ;  /* 0x0000007a1d1d7223 */ /* 0x080fe2000001087e */
        /* <DEDUP_REMOVED lines=25> */
[----:B------:R-:W-:Y:S01]  /*6820*/  F2FP.SATFINITE.E4M3.F32.PACK_AB_MERGE_C R8, R29, R8, RZ ;  /* 0x000000081d08723e */ /* 0x000fe200048070ff */
[----:B------:R-:W-:Y:S02]  /*6830*/  HADD2.F32 R121, -RZ, R121.H1_H1 ;  /* 0x30000079ff797230 */ /* 0x000fe40000004100 */
[----:B------:R-:W-:Y:S01]  /*6840*/  FMUL.FTZ R127, R120, R127 ;  /* 0x0000007f787f7220 */ /* 0x000fe20000410000 */
[----:B------:R-:W-:-:S02]  /*6850*/  HADD2.F32 R118, -RZ, R118.H1_H1 ;  /* 0x30000076ff767230 */ /* 0x000fc40000004100 */
[----:B------:R-:W-:Y:S01]  /*6860*/  FFMA.FTZ R129, R120, R125, -R129 ;  /* 0x0000007d78817223 */ /* 0x000fe20000010881 */
[----:B------:R-:W-:Y:S02]  /*6870*/  HADD2.F32 R123, -RZ, R123.H1_H1 ;  /* 0x3000007bff7b7230 */ /* 0x000fe40000004100 */
[----:B------:R-:W-:Y:S01]  /*6880*/  FMUL.FTZ R131, R121, R124 ;  /* 0x0000007c79837220 */ /* 0x000fe20000410000 */
[----:B------:R-:W-:Y:S01]  /*6890*/  F2FP.F16.E4M3.UNPACK_B R120, R116 ;  /* 0x00000074ff78723e */ /* 0x000fe200020006ff */
[C---:B------:R-:W-:Y:S01]  /*68a0*/  FMUL.FTZ R128, R118.reuse, R124 ;  /* 0x0000007c76807220 */ /* 0x040fe20000410000 */
[----:B------:R-:W-:Y:S01]  /*68b0*/  F2FP.F16.E4M3.UNPACK_B R116, R14 ;  /* 0x0000000eff74723e */ /* 0x000fe200020006ff */
[----:B------:R-:W-:Y:S01]  /*68c0*/  FFMA.FTZ R126, R118, R123, -R131 ;  /* 0x0000007b767e7223 */ /* 0x000fe20000010883 */
[----:B------:R-:W-:Y:S01]  /*68d0*/  FFMA.FTZ R124, R122, R125, R127 ;  /* 0x0000007d7a7c7223 */ /* 0x000fe2000001007f */
[----:B------:R-:W-:Y:S01]  /*68e0*/  F2FP.F16.E4M3.UNPACK_B R118, R115 ;  /* 0x00000073ff76723e */ /* 0x000fe200020006ff */
[----:B------:R-:W-:-:S02]  /*68f0*/  HADD2.F32 R122, -RZ, R120.H0_H0 ;  /* 0x20000078ff7a7230 */ /* 0x000fc40000004100 */
[----:B------:R-:W-:Y:S01]  /*6900*/  FFMA.FTZ R131, R121, R123, R128 ;  /* 0x0000007b79837223 */ /* 0x000fe20000010080 */
[----:B------:R-:W-:Y:S01]  /*6910*/  HADD2.F32 R115, -RZ, R116.H0_H0 ;  /* 0x20000074ff737230 */ /* 0x000fe20000004100 */
        /* <DEDUP_REMOVED lines=11> */
[----:B------:R-:W-:Y:S01]  /*69d0*/  FFMA.FTZ R14, R115, R120, R122 ;  /* 0x00000078730e7223 */ /* 0x000fe2000001007a */
[----:B------:R-:W-:Y:S01]  /*69e0*/  F2FP.F16.E4M3.UNPACK_B R120, R7 ;  /* 0x00000007ff78723e */ /* 0x000fe200020006ff */
[----:B------:R-:W-:Y:S01]  /*69f0*/  HADD2.F32 R121, -RZ, R118.H1_H1 ;  /* 0x30000076ff797230 */ /* 0x000fe20000004100 */
[----:B------:R-:W-:Y:S01]  /*6a00*/  F2FP.SATFINITE.E4M3.F32.PACK_AB_MERGE_C R8, R117, R28, R8 ;  /* 0x0000001c7508723e */ /* 0x000fe20004807008 */
[-C--:B------:R-:W-:Y:S01]  /*6a10*/  FMUL.FTZ R127, R116, R123.reuse ;  /* 0x0000007b747f7220 */ /* 0x080fe20000410000 */
[----:B------:R-:W-:Y:S01]  /*6a20*/  F2FP.SATFINITE.E4M3.F32.PACK_AB_MERGE_C R12, R119, R30, R12 ;  /* 0x0000001e770c723e */ /* 0x000fe2000480700c */
[C---:B------:R-:W-:Y:S01]  /*6a30*/  FMUL.FTZ R123, R10.reuse, R123 ;  /* 0x0000007b0a7b7220 */ /* 0x040fe20000410000 */
[----:B------:R-:W-:Y:S01]  /*6a40*/  F2FP.F16.E4M3.UNPACK_B R117, R6 ;  /* 0x00000006ff75723e */ /* 0x000fe200020006ff */
[----:B------:R-:W-:Y:S02]  /*6a50*/  HADD2.F32 R115, -RZ, R31.H0_H0 ;  /* 0x2000001fff737230 */ /* 0x000fe40000004100 */
[----:B------:R-:W-:Y:S01]  /*6a60*/  FFMA.FTZ R10, R10, R121, -R127 ;  /* 0x000000790a0a7223 */ /* 0x000fe2000001087f */
[----:B------:R-:W-:-:S02]  /*6a70*/  HADD2.F32 R30, -RZ, R120.H0_H0 ;  /* 0x20000078ff1e7230 */ /* 0x000fc40000004100 */
[----:B------:R-:W-:Y:S01]  /*6a80*/  FFMA.FTZ R123, R116, R121, R123 ;  /* 0x00000079747b7223 */ /* 0x000fe2000001007b */
[----:B------:R-:W-:Y:S01]  /*6a90*/  HADD2.F32 R28, -RZ, R29.H0_H0 ;  /* 0x2000001dff1c7230 */ /* 0x000fe20000004100 */
[----:B------:R-:W-:Y:S01]  /*6aa0*/  F2FP.F16.E4M3.UNPACK_B R13, R13.H1 ;  /* 0x0000000dff0d723e */ /* 0x000fe200030006ff */
[----:B------:R-:W-:Y:S02]  /*6ab0*/  HADD2.F32 R118, -RZ, R117.H0_H0 ;  /* 0x20000075ff767230 */ /* 0x000fe40000004100 */
[-C--:B------:R-:W-:Y:S01]  /*6ac0*/  FMUL.FTZ R121, R115, R30.reuse ;  /* 0x0000001e73797220 */ /* 0x080fe20000410000 */
[----:B------:R-:W-:Y:S02]  /*6ad0*/  HADD2.F32 R116, -RZ, R31.H1_H1 ;  /* 0x3000001fff747230 */ /* 0x000fe40000004100 */
[C---:B------:R-:W-:Y:S01]  /*6ae0*/  FMUL.FTZ R122, R28.reuse, R30 ;  /* 0x0000001e1c7a7220 */ /* 0x040fe20000410000 */
[----:B------:R-:W-:Y:S02]  /*6af0*/  HADD2.F32 R119, -RZ, R120.H1_H1 ;  /* 0x30000078ff777230 */ /* 0x000fe40000004100 */
[----:B------:R-:W-:Y:S01]  /*6b00*/  FFMA.FTZ R28, R28, R118, -R121 ;  /* 0x000000761c1c7223 */ /* 0x000fe20000010879 */
[----:B------:R-:W-:-:S02]  /*6b10*/  HADD2.F32 R30, -RZ, R29.H1_H1 ;  /* 0x3000001dff1e7230 */ /* 0x000fc40000004100 */
        /* <DEDUP_REMOVED lines=9> */
[----:B------:R-:W-:Y:S01]  /*6bb0*/  F2FP.SATFINITE.E4M3.F32.PACK_AB_MERGE_C R124, R131, R124, RZ ;  /* 0x0000007c837c723e */ /* 0x000fe200048070ff */
[----:B------:R-:W-:Y:S01]  /*6bc0*/  HADD2.F32 R120, -RZ, R118.H0_H0 ;  /* 0x20000076ff787230 */ /* 0x000fe20000004100 */
[----:B------:R-:W-:Y:S01]  /*6bd0*/  F2FP.SATFINITE.E4M3.F32.PACK_AB_MERGE_C R126, R126, R129, RZ ;  /* 0x000000817e7e723e */ /* 0x000fe200048070ff */
[----:B------:R-:W-:-:S02]  /*6be0*/  HADD2.F32 R7, -RZ, R31.H0_H0 ;  /* 0x2000001fff077230 */ /* 0x000fc40000004100 */
[----:B------:R-:W-:Y:S01]  /*6bf0*/  FFMA.FTZ R30, R116, R117, R119 ;  /* 0x00000075741e7223 */ /* 0x000fe20000010077 */
[----:B------:R-:W-:Y:S01]  /*6c00*/  HADD2.F32 R13, -RZ, R13.H1_H1 ;  /* 0x3000000dff0d7230 */ /* 0x000fe20000004100 */
[----:B------:R-:W-:Y:S01]  /*6c10*/  F2FP.SATFINITE.E4M3.F32.PACK_AB_MERGE_C R14, R123, R14, R124 ;  /* 0x0000000e7b0e723e */ /* 0x000fe2000480707c */
[----:B------:R-:W-:Y:S01]  /*6c20*/  HADD2.F32 R122, -RZ, R118.H1_H1 ;  /* 0x30000076ff7a7230 */ /* 0x000fe20000004100 */
[----:B------:R-:W-:Y:S01]  /*6c30*/  F2FP.SATFINITE.E4M3.F32.PACK_AB_MERGE_C R10, R10, R125, R126 ;  /* 0x0000007d0a0a723e */ /* 0x000fe2000480707e */
[--C-:B------:R-:W-:Y:S02]  /*6c40*/  HADD2.F32 R116, -RZ, R6.reuse.H0_H0 ;  /* 0x20000006ff747230 */ /* 0x100fe40000004100 */
[-C--:B------:R-:W-:Y:S01]  /*6c50*/  FMUL.FTZ R124, R115, R120.reuse ;  /* 0x00000078737c7220 */ /* 0x080fe20000410000 */
[----:B------:R-:W-:Y:S02]  /*6c60*/  HADD2.F32 R31, -RZ, R31.H1_H1 ;  /* 0x3000001fff1f7230 */ /* 0x000fe40000004100 */
[----:B------:R-:W-:Y:S01]  /*6c70*/  FMUL.FTZ R120, R7, R120 ;  /* 0x0000007807787220 */ /* 0x000fe20000410000 */
[----:B------:R-:W-:-:S02]  /*6c80*/  HADD2.F32 R118, -RZ, R6.H1_H1 ;  /* 0x30000006ff767230 */ /* 0x000fc40000004100 */
[----:B------:R-:W-:Y:S01]  /*6c90*/  FMUL.FTZ R126, R13, R122 ;  /* 0x0000007a0d7e7220 */ /* 0x000fe20000410000 */
[-C--:B------:R-:W-:Y:S01]  /*6ca0*/  FFMA.FTZ R6, R7, R116.reuse, -R124 ;  /* 0x0000007407067223 */ /* 0x080fe2000001087c */
[----:B------:R-:W-:Y:S01]  /*6cb0*/  FFMA.FTZ R124, R115, R116, R120 ;  /* 0x00000074737c7223 */ /* 0x000fe20000010078 */
[C---:B------:R-:W-:Y:S01]  /*6cc0*/  FMUL.FTZ R122, R31.reuse, R122 ;  /* 0x0000007a1f7a7220 */ /* 0x040fe20000410000 */
[-C--:B------:R-:W-:Y:S01]  /*6cd0*/  FFMA.FTZ R125, R31, R118.reuse, -R126 ;  /* 0x000000761f7d7223 */ /* 0x080fe2000001087e */
[----:B------:R-:W-:Y:S02]  /*6ce0*/  F2FP.F16.E4M3.UNPACK_B R7, R11 ;  /* 0x0000000bff07723e */ /* 0x000fe400020006ff */
[----:B------:R-:W-:Y:S01]  /*6cf0*/  F2FP.F16.E4M3.UNPACK_B R31, R15 ;  /* 0x0000000fff1f723e */ /* 0x000fe200020006ff */
[----:B------:R-:W-:Y:S01]  /*6d00*/  FFMA.FTZ R127, R13, R118, R122 ;  /* 0x000000760d7f7223 */ /* 0x000fe2000001007a */
[-C--:B------:R-:W-:Y:S01]  /*6d10*/  F2FP.F16.E4M3.UNPACK_B R120, R5.reuse ;  /* 0x00000005ff78723e */ /* 0x080fe200020006ff */
[----:B------:R-:W-:Y:S01]  /*6d20*/  HADD2.F32 R13, -RZ, R7.H0_H0 ;  /* 0x20000007ff0d7230 */ /* 0x000fe20000004100 */
[----:B------:R-:W-:Y:S01]  /*6d30*/  F2FP.F16.E4M3.UNPACK_B R121, R5.H1 ;  /* 0x00000005ff79723e */ /* 0x000fe200030006ff */
[----:B------:R-:W-:Y:S01]  /*6d40*/  HADD2.F32 R116, -RZ, R31.H0_H0 ;  /* 0x2000001fff747230 */ /* 0x000fe20000004100 */
[----:B------:R-:W-:Y:S01]  /*6d50*/  F2FP.F16.E4M3.UNPACK_B R5, R4 ;  /* 0x00000004ff05723e */ /* 0x000fe200020006ff */
[----:B------:R-:W-:Y:S01]  /*6d60*/  HADD2.F32 R122, -RZ, R120.H0_H0 ;  /* 0x20000078ff7a7230 */ /* 0x000fe20000004100 */
[----:B------:R-:W-:Y:S01]  /*6d70*/  F2FP.F16.E4M3.UNPACK_B R115, R15.H1 ;  /* 0x0000000fff73723e */ /* 0x000fe200030006ff */
[----:B------:R-:W-:Y:S01]  /*6d80*/  HADD2.F32 R123, -RZ, R121.H0_H0 ;  /* 0x20000079ff7b7230 */ /* 0x000fe20000004100 */
[----:B------:R-:W-:Y:S01]  /*6d90*/  F2FP.F16.E4M3.UNPACK_B R11, R11.H1 ;  /* 0x0000000bff0b723e */ /* 0x000fe200030006ff */
[----:B------:R-:W-:-:S02]  /*6da0*/  HADD2.F32 R118, -RZ, R5.H0_H0 ;  /* 0x20000005ff767230 */ /* 0x000fc40000004100 */
[CC--:B------:R-:W-:Y:S01]  /*6db0*/  FMUL.FTZ R126, R116.reuse, R122.reuse ;  /* 0x0000007a747e7220 */ /* 0x0c0fe20000410000 */
[C---:B------:R-:W-:Y:S01]  /*6dc0*/  FMUL.FTZ R129, R13.reuse, R122 ;  /* 0x0000007a0d817220 */ /* 0x040fe20000410000 */
[----:B------:R-:W-:Y:S01]  /*6dd0*/  F2FP.F16.E4M3.UNPACK_B R117, R4.H1 ;  /* 0x00000004ff75723e */ /* 0x000fe200030006ff */
[----:B------:R-:W-:Y:S02]  /*6de0*/  HADD2.F32 R4, -RZ, R115.H0_H0 ;  /* 0x20000073ff047230 */ /* 0x000fe40000004100 */
[-C--:B------:R-:W-:Y:S01]  /*6df0*/  FFMA.FTZ R126, R13, R118.reuse, -R126 ;  /* 0x000000760d7e7223 */ /* 0x080fe2000001087e */
[----:B------:R-:W-:Y:S02]  /*6e00*/  HADD2.F32 R15, -RZ, R11.H0_H0 ;  /* 0x2000000bff0f7230 */ /* 0x000fe40000004100 */
[----:B------:R-:W-:Y:S01]  /*6e10*/  FFMA.FTZ R129, R116, R118, R129 ;  /* 0x0000007674817223 */ /* 0x000fe20000010081 */
[----:B------:R-:W-:Y:S02]  /*6e20*/  HADD2.F32 R115, -RZ, R115.H1_H1 ;  /* 0x30000073ff737230 */ /* 0x000fe40000004100 */
[----:B------:R-:W-:Y:S01]  /*6e30*/  FMUL.FTZ R122, R4, R123 ;  /* 0x0000007b047a7220 */ /* 0x000fe20000410000 */
        /* <DEDUP_REMOVED lines=21> */
[----:B------:R-:W-:-:S02]  /*6f90*/  F2FP.SATFINITE.E4M3.F32.PACK_AB_MERGE_C R9, R9, R28, R6 ;  /* 0x0000001c0909723e */ /* 0x000fc40004807006 */
[----:B------:R-:W-:Y:S02]  /*6fa0*/  F2FP.SATFINITE.E4M3.F32.PACK_AB_MERGE_C R11, R11, R122, RZ ;  /* 0x0000007a0b0b723e */ /* 0x000fe400048070ff */
[----:B------:R-:W-:Y:S02]  /*6fb0*/  F2FP.SATFINITE.E4M3.F32.PACK_AB_MERGE_C R123, R130, R123, RZ ;  /* 0x0000007b827b723e */ /* 0x000fe400048070ff */
[----:B------:R-:W-:Y:S02]  /*6fc0*/  F2FP.SATFINITE.E4M3.F32.PACK_AB_MERGE_C R11, R7, R126, R11 ;  /* 0x0000007e070b723e */ /* 0x000fe4000480700b */
[----:B------:R-:W-:Y:S02]  /*6fd0*/  F2FP.SATFINITE.E4M3.F32.PACK_AB_MERGE_C R13, R30, R29, R124 ;  /* 0x0000001d1e0d723e */ /* 0x000fe4000480707c */
[----:B------:R-:W-:-:S07]  /*6fe0*/  F2FP.SATFINITE.E4M3.F32.PACK_AB_MERGE_C R15, R120, R129, R123 ;  /* 0x00000081780f723e */ /* 0x000fce000480707b */
.L_x_3132:
[----:B------:R-:W-:Y:S05]  /*6ff0*/  BSYNC B2 ;  /* 0x0000000000027941 */ /* 0x000fea0003800000 */
.L_x_3131:
[----:B------:R-:W-:Y:S01]  /*7000*/  ISETP.GE.AND P3, PT, R114, R108, PT ;  /* 0x0000006c7200720c */ /* 0x000fe20003f66270 */
[----:B------:R-:W-:Y:S02]  /*7010*/  ULDC.64 UR4, c[0x0][0x208] ;  /* 0x0000820000047ab9 */ /* 0x000fe40000000a00 */
[----:B--2---:R4:W-:Y:S10]  /*7020*/  ST.E.128 desc[UR4][R96.64], R8 ;  /* 0x0000000860007985 */ /* 0x0049f4000c101d04 */
[----:B------:R-:W-:-:S04]  /*7030*/  @!P3 IADD3 R4, P4, R105, R114, RZ ;  /* 0x000000726904b210 */ /* 0x000fc80007f9e0ff */
[----:B------:R-:W-:-:S05]  /*7040*/  @!P3 LEA.HI.X.SX32 R5, R114, R103, 0x1, P4 ;  /* 0x000000677205b211 */ /* 0x000fca00020f0eff */
[----:B---3--:R4:W-:Y:S04]  /*7050*/  @!P3 ST.E.128 desc[UR4][R4.64], R12 ;  /* 0x0000000c0400b985 */ /* 0x0089e8000c101d04 */
.L_x_3130:
[----:B------:R-:W-:Y:S05]  /*7060*/  BSYNC B1 ;  /* 0x0000000000017941 */ /* 0x000fea0003800000 */
.L_x_3129:
[----:B------:R-:W-:-:S03]  /*7070*/  UMOV UR4, 0xffffffff ;  /* 0xffffffff00047882 */ /* 0x000fc60000000000 */
[----:B------:R-:W-:Y:S05]  /*7080*/  BRA.DIV UR4, `(.L_x_3133) ;  /* 0x0000022204c07947 */ /* 0x000fea000b800000 */
[----:B------:R0:W0:Y:S04]  /*7090*/  SHFL.IDX PT, R29, R101, 0x1, 0x1c1f ;  /* 0x003c1f00651d7f89 */ /* 0x00002800000e0000 */
[----:B----4-:R4:W0:Y:S02]  /*70a0*/  SHFL.IDX PT, R14, R100, 0x1, 0x1c1f ;  /* 0x003c1f00640e7f89 */ /* 0x01082400000e0000 */
.L_x_3427:
        /* <DEDUP_REMOVED lines=28> */
[----:B--2---:R-:W-:Y:S01]  /*7270*/  SHF.R.U32.HI R103, RZ, 0x8, R35 ;  /* 0x00000008ff677819 */ /* 0x004fe20000011623 */
[----:B------:R-:W-:Y:S01]  /*7280*/  IMAD.SHL.U32 R4, R30, 0x100, RZ ;  /* 0x000001001e047824 */ /* 0x000fe200078e00ff */
[----:B------:R-:W-:Y:S01]  /*7290*/  SHF.R.U32.HI R34, RZ, 0x8, R39 ;  /* 0x00000008ff227819 */ /* 0x000fe20000011627 */
[----:B------:R-:W-:Y:S01]  /*72a0*/  IMAD.MOV.U32 R30, RZ, RZ, R6 ;  /* 0x000000ffff1e7224 */ /* 0x000fe200078e0006 */
[----:B------:R-:W-:Y:S01]  /*72b0*/  SHF.R.U32.HI R114, RZ, 0x10, R35 ;  /* 0x00000010ff727819 */ /* 0x000fe20000011623 */
[----:B------:R-:W-:Y:S01]  /*72c0*/  IMAD.U32 R6, R105, 0x10000, RZ ;  /* 0x0001000069067824 */ /* 0x000fe200078e00ff */
[----:B------:R-:W-:Y:S01]  /*72d0*/  LOP3.LUT R97, R35, 0xff0000ff, RZ, 0xc0, !PT ;  /* 0xff0000ff23617812 */ /* 0x000fe200078ec0ff */
[----:B------:R-:W-:Y:S01]  /*72e0*/  IMAD.MOV.U32 R35, RZ, RZ, R8 ;  /* 0x000000ffff237224 */ /* 0x000fe200078e0008 */
[--C-:B------:R-:W-:Y:S01]  /*72f0*/  SHF.R.U32.HI R36, RZ, 0x8, R37.reuse ;  /* 0x00000008ff247819 */ /* 0x100fe20000011625 */
[----:B------:R-:W-:Y:S01]  /*7300*/  IMAD.SHL.U32 R8, R34, 0x100, RZ ;  /* 0x0000010022087824 */ /* 0x000fe200078e00ff */
[----:B------:R-:W-:Y:S01]  /*7310*/  LOP3.LUT R31, R31, 0xff00, R4, 0xf8, !PT ;  /* 0x0000ff001f1f7812 */ /* 0x000fe200078ef804 */
[----:B------:R-:W-:Y:S01]  /*7320*/  IMAD.SHL.U32 R4, R103, 0x100, RZ ;  /* 0x0000010067047824 */ /* 0x000fe200078e00ff */
[----:B------:R-:W-:-:S02]  /*7330*/  SHF.R.U32.HI R38, RZ, 0x10, R37 ;  /* 0x00000010ff267819 */ /* 0x000fc40000011625 */
[----:B------:R-:W-:Y:S02]  /*7340*/  LOP3.LUT R32, R37, 0xff0000ff, RZ, 0xc0, !PT ;  /* 0xff0000ff25207812 */ /* 0x000fe400078ec0ff */
[----:B------:R-:W-:Y:S02]  /*7350*/  SHF.R.U32.HI R96, RZ, 0x10, R39 ;  /* 0x00000010ff607819 */ /* 0x000fe40000011627 */
[----:B------:R-:W-:Y:S02]  /*7360*/  LOP3.LUT R37, R39, 0xff0000ff, RZ, 0xc0, !PT ;  /* 0xff0000ff27257812 */ /* 0x000fe400078ec0ff */
[----:B------:R-:W-:Y:S01]  /*7370*/  SHF.L.U32 R5, R36, 0x8, RZ ;  /* 0x0000000824057819 */ /* 0x000fe200000006ff */
[----:B------:R-:W-:Y:S01]  /*7380*/  IMAD.U32 R96, R96, 0x10000, RZ ;  /* 0x0001000060607824 */ /* 0x000fe200078e00ff */
[----:B------:R-:W-:Y:S02]  /*7390*/  F2FP.F16.E4M3.UNPACK_B R39, R113.H1 ;  /* 0x00000071ff27723e */ /* 0x000fe400030006ff */
[----:B------:R-:W-:-:S02]  /*73a0*/  F2FP.F16.E4M3.UNPACK_B R36, R35.H1 ;  /* 0x00000023ff24723e */ /* 0x000fc400030006ff */
[----:B------:R-:W-:Y:S02]  /*73b0*/  F2FP.F16.E4M3.UNPACK_B R34, R33.H1 ;  /* 0x00000021ff22723e */ /* 0x000fe400030006ff */
[----:B------:R-:W-:Y:S01]  /*73c0*/  LOP3.LUT R97, R97, 0xff00, R4, 0xf8, !PT ;  /* 0x0000ff0061617812 */ /* 0x000fe200078ef804 */
[----:B------:R-:W-:Y:S01]  /*73d0*/  IMAD.U32 R4, R114, 0x10000, RZ ;  /* 0x0001000072047824 */ /* 0x000fe200078e00ff */
[----:B------:R-:W-:Y:S01]  /*73e0*/  LOP3.LUT R105, R37, 0xff00, R8, 0xf8, !PT ;  /* 0x0000ff0025697812 */ /* 0x000fe200078ef808 */
[----:B------:R-:W-:Y:S01]  /*73f0*/  IMAD.U32 R8, R38, 0x10000, RZ ;  /* 0x0001000026087824 */ /* 0x000fe200078e00ff */
[----:B------:R-:W-:Y:S01]  /*7400*/  LOP3.LUT R103, R32, 0xff00, R5, 0xf8, !PT ;  /* 0x0000ff0020677812 */ /* 0x000fe200078ef805 */
[----:B------:R-:W-:Y:S01]  /*7410*/  HADD2.F32 R5, -RZ, R39.H0_H0 ;  /* 0x20000027ff057230 */ /* 0x000fe20000004100 */
[----:B------:R-:W-:Y:S01]  /*7420*/  LOP3.LUT R6, R31, 0xff0000, R6, 0xf8, !PT ;  /* 0x00ff00001f067812 */ /* 0x000fe200078ef806 */
[----:B------:R-:W-:Y:S01]  /*7430*/  HADD2.F32 R32, -RZ, R36.H0_H0 ;  /* 0x20000024ff207230 */ /* 0x000fe20000004100 */
[----:B------:R-:W-:Y:S01]  /*7440*/  F2FP.F16.E4M3.UNPACK_B R37, R111.H1 ;  /* 0x0000006fff25723e */ /* 0x000fe200030006ff */
[--C-:B------:R-:W-:Y:S01]  /*7450*/  HADD2.F32 R31, -RZ, R34.reuse.H0_H0 ;  /* 0x20000022ff1f7230 */ /* 0x100fe20000004100 */
[----:B------:R-:W-:Y:S01]  /*7460*/  LOP3.LUT R4, R97, 0xff0000, R4, 0xf8, !PT ;  /* 0x00ff000061047812 */ /* 0x000fe200078ef804 */
[----:B------:R-:W-:-:S02]  /*7470*/  HADD2.F32 R34, -RZ, R34.H1_H1 ;  /* 0x30000022ff227230 */ /* 0x000fc40000004100 */
[CC--:B------:R-:W-:Y:S01]  /*7480*/  FMUL.FTZ R114, R32.reuse, R5.reuse ;  /* 0x0000000520727220 */ /* 0x0c0fe20000410000 */
[--C-:B------:R-:W-:Y:S02]  /*7490*/  HADD2.F32 R38, -RZ, R37.reuse.H0_H0 ;  /* 0x20000025ff267230 */ /* 0x100fe40000004100 */
[----:B------:R-:W-:Y:S01]  /*74a0*/  FMUL.FTZ R97, R31, R5 ;  /* 0x000000051f617220 */ /* 0x000fe20000410000 */
[----:B------:R-:W-:Y:S01]  /*74b0*/  LOP3.LUT R5, R105, 0xff0000, R96, 0xf8, !PT ;  /* 0x00ff000069057812 */ /* 0x000fe200078ef860 */
[----:B------:R-:W-:Y:S01]  /*74c0*/  HADD2.F32 R96, -RZ, R37.H1_H1 ;  /* 0x30000025ff607230 */ /* 0x000fe20000004100 */
[----:B------:R-:W-:Y:S01]  /*74d0*/  F2FP.F16.E4M3.UNPACK_B R113, R113 ;  /* 0x00000071ff71723e */ /* 0x000fe200020006ff */
[-C--:B------:R-:W-:Y:S01]  /*74e0*/  FFMA.FTZ R31, R31, R38.reuse, -R114 ;  /* 0x000000261f1f7223 */ /* 0x080fe20000010872 */
[----:B------:R-:W-:Y:S01]  /*74f0*/  FFMA.FTZ R32, R32, R38, R97 ;  /* 0x0000002620207223 */ /* 0x000fe20000010061 */
        /* <DEDUP_REMOVED lines=8> */
[----:B------:R-:W-:Y:S01]  /*7580*/  HADD2.F32 R38, -RZ, R37.H0_H0 ;  /* 0x20000025ff267230 */ /* 0x000fe20000004100 */
[----:B------:R-:W-:Y:S01]  /*7590*/  LOP3.LUT R8, R103, 0xff0000, R8, 0xf8, !PT ;  /* 0x00ff000067087812 */ /* 0x000fe200078ef808 */
[----:B------:R-:W-:-:S02]  /*75a0*/  HADD2.F32 R36, -RZ, R35.H0_H0 ;  /* 0x20000023ff247230 */ /* 0x000fc40000004100 */
[-C--:B------:R-:W-:Y:S01]  /*75b0*/  FFMA.FTZ R34, R34, R96.reuse, -R33 ;  /* 0x0000006022227223 */ /* 0x080fe20000010821 */
[----:B------:R-:W-:Y:S01]  /*75c0*/  FFMA.FTZ R33, R39, R96, R114 ;  /* 0x0000006027217223 */ /* 0x000fe20000010072 */
        /* <DEDUP_REMOVED lines=34> */
[----:B------:R-:W-:Y:S01]  /*77f0*/  FFMA.FTZ R120, R35, R96, -R36 ;  /* 0x0000006023787223 */ /* 0x000fe20000010824 */
        /* <DEDUP_REMOVED lines=24> */
[----:B------:R-:W-:Y:S01]  /*7980*/  F2FP.SATFINITE.E4M3.F32.PACK_AB_MERGE_C R111, R120, R111, RZ ;  /* 0x0000006f786f723e */ /* 0x000fe200048070ff */
[--C-:B------:R-:W-:Y:S01]  /*7990*/  HADD2.F32 R37, -RZ, R35.reuse.H0_H0 ;  /* 0x20000023ff257230 */ /* 0x100fe20000004100 */
[----:B------:R-:W-:Y:S01]  /*79a0*/  F2FP.SATFINITE.E4M3.F32.PACK_AB_MERGE_C R31, R116, R113, R33 ;  /* 0x00000071741f723e */ /* 0x000fe20004807021 */
[----:B------:R-:W-:Y:S01]  /*79b0*/  HADD2.F32 R112, -RZ, R36.H0_H0 ;  /* 0x20000024ff707230 */ /* 0x000fe20000004100 */
[----:B------:R-:W-:Y:S01]  /*79c0*/  F2FP.F16.E4M3.UNPACK_B R39, R6 ;  /* 0x00000006ff27723e */ /* 0x000fe200020006ff */
[----:B------:R-:W-:Y:S01]  /*79d0*/  HADD2.F32 R33, -RZ, R34.H0_H0 ;  /* 0x20000022ff217230 */ /* 0x000fe20000004100 */
[----:B------:R-:W-:Y:S01]  /*79e0*/  F2FP.SATFINITE.E4M3.F32.PACK_AB_MERGE_C R30, R30, R97, R111 ;  /* 0x000000611e1e723e */ /* 0x000fe2000480706f */
[----:B------:R-:W-:Y:S02]  /*79f0*/  HADD2.F32 R38, -RZ, R35.H1_H1 ;  /* 0x30000023ff267230 */ /* 0x000fe40000004100 */
[----:B------:R-:W-:Y:S01]  /*7a00*/  FMUL.FTZ R114, R37, R112 ;  /* 0x0000007025727220 */ /* 0x000fe20000410000 */
[----:B------:R-:W-:-:S02]  /*7a10*/  HADD2.F32 R96, -RZ, R39.H0_H0 ;  /* 0x20000027ff607230 */ /* 0x000fc40000004100 */
[C---:B------:R-:W-:Y:S01]  /*7a20*/  FMUL.FTZ R112, R33.reuse, R112 ;  /* 0x0000007021707220 */ /* 0x040fe20000410000 */
[----:B------:R-:W-:Y:S01]  /*7a30*/  HADD2.F32 R97, -RZ, R36.H1_H1 ;  /* 0x30000024ff617230 */ /* 0x000fe20000004100 */
[----:B------:R-:W-:Y:S01]  /*7a40*/  F2FP.F16.E4M3.UNPACK_B R35, R28.H1 ;  /* 0x0000001cff23723e */ /* 0x000fe200030006ff */
        /* <DEDUP_REMOVED lines=8> */
[-C--:B------:R-:W-:Y:S01]  /*7ad0*/  FFMA.FTZ R28, R36, R39.reuse, -R103 ;  /* 0x00000027241c7223 */ /* 0x080fe20000010867 */
[----:B------:R-:W-:Y:S01]  /*7ae0*/  FFMA.FTZ R9, R38, R39, R97 ;  /* 0x0000002726097223 */ /* 0x000fe20000010061 */
[----:B------:R-:W-:Y:S01]  /*7af0*/  HADD2.F32 R36, -RZ, R37.H0_H0 ;  /* 0x20000025ff247230 */ /* 0x000fe20000004100 */
[----:B------:R-:W-:Y:S01]  /*7b00*/  F2FP.F16.E4M3.UNPACK_B R6, R6.H1 ;  /* 0x00000006ff06723e */ /* 0x000fe200030006ff */
[--C-:B------:R-:W-:Y:S01]  /*7b10*/  HADD2.F32 R97, -RZ, R96.reuse.H0_H0 ;  /* 0x20000060ff617230 */ /* 0x100fe20000004100 */
[----:B------:R-:W-:Y:S01]  /*7b20*/  F2FP.SATFINITE.E4M3.F32.PACK_AB_MERGE_C R115, R115, R118, RZ ;  /* 0x000000767373723e */ /* 0x000fe200048070ff */
[----:B------:R-:W-:Y:S02]  /*7b30*/  HADD2.F32 R8, -RZ, R35.H0_H0 ;  /* 0x20000023ff087230 */ /* 0x000fe40000004100 */
[----:B------:R-:W-:Y:S02]  /*7b40*/  HADD2.F32 R37, -RZ, R37.H1_H1 ;  /* 0x30000025ff257230 */ /* 0x000fe40000004100 */
[----:B------:R-:W-:Y:S01]  /*7b50*/  FMUL.FTZ R103, R36, R97 ;  /* 0x0000006124677220 */ /* 0x000fe20000410000 */
[----:B------:R-:W-:-:S02]  /*7b60*/  HADD2.F32 R96, -RZ, R96.H1_H1 ;  /* 0x30000060ff607230 */ /* 0x000fc40000004100 */
[----:B------:R-:W-:Y:S01]  /*7b70*/  FMUL.FTZ R97, R8, R97 ;  /* 0x0000006108617220 */ /* 0x000fe20000410000 */
[----:B------:R-:W-:Y:S01]  /*7b80*/  HADD2.F32 R35, -RZ, R35.H1_H1 ;  /* 0x30000023ff237230 */ /* 0x000fe20000004100 */
[----:B------:R-:W-:Y:S01]  /*7b90*/  F2FP.SATFINITE.E4M3.F32.PACK_AB_MERGE_C R10, R109, R10, R115 ;  /* 0x0000000a6d0a723e */ /* 0x000fe20004807073 */
        /* <DEDUP_REMOVED lines=49> */
[----:B------:R-:W-:Y:S01]  /*7eb0*/  F2FP.SATFINITE.E4M3.F32.PACK_AB_MERGE_C R112, R113, R112, RZ ;  /* 0x000000707170723e */ /* 0x000fe200048070ff */
[----:B------:R-:W-:Y:S01]  /*7ec0*/  IMAD.MOV.U32 R4, RZ, RZ, R32 ;  /* 0x000000ffff047224 */ /* 0x000fe200078e0020 */
[----:B------:R-:W-:Y:S01]  /*7ed0*/  F2FP.SATFINITE.E4M3.F32.PACK_AB_MERGE_C R7, R7, R118, RZ ;  /* 0x000000760707723e */ /* 0x000fe200048070ff */
[----:B------:R-:W-:Y:S01]  /*7ee0*/  IMAD.MOV.U32 R8, RZ, RZ, R31 ;  /* 0x000000ffff087224 */ /* 0x000fe200078e001f */
[----:B------:R-:W-:-:S02]  /*7ef0*/  F2FP.SATFINITE.E4M3.F32.PACK_AB_MERGE_C R36, R36, R109, RZ ;  /* 0x0000006d2424723e */ /* 0x000fc400048070ff */
[----:B------:R-:W-:Y:S02]  /*7f00*/  F2FP.SATFINITE.E4M3.F32.PACK_AB_MERGE_C R33, R28, R33, R111 ;  /* 0x000000211c21723e */ /* 0x000fe4000480706f */
[----:B------:R-:W-:Y:S01]  /*7f10*/  F2FP.SATFINITE.E4M3.F32.PACK_AB_MERGE_C R7, R6, R115, R7 ;  /* 0x000000730607723e */ /* 0x000fe20004807007 */
[----:B------:R-:W-:Y:S01]  /*7f20*/  IMAD.MOV.U32 R6, RZ, RZ, R30 ;  /* 0x000000ffff067224 */ /* 0x000fe200078e001e */
[----:B------:R-:W-:Y:S02]  /*7f30*/  F2FP.SATFINITE.E4M3.F32.PACK_AB_MERGE_C R11, R5, R116, R36 ;  /* 0x00000074050b723e */ /* 0x000fe40004807024 */
[----:B------:R-:W-:Y:S02]  /*7f40*/  F2FP.SATFINITE.E4M3.F32.PACK_AB_MERGE_C R9, R9, R34, R112 ;  /* 0x000000220909723e */ /* 0x000fe40004807070 */
[----:B------:R-:W-:-:S07]  /*7f50*/  MOV R5, R33 ;  /* 0x0000002100057202 */ /* 0x000fce0000000f00 */
.L_x_3137:
[----:B------:R-:W-:Y:S05]  /*7f60*/  BSYNC B2 ;  /* 0x0000000000027941 */ /* 0x000fea0003800000 */
.L_x_3136:
[C---:B------:R-:W-:Y:S01]  /*7f70*/  ISETP.GE.AND P3, PT, R15.reuse, R108, PT ;  /* 0x0000006c0f00720c */ /* 0x040fe20003f66270 */
[----:B------:R-:W-:Y:S02]  /*7f80*/  ULDC.64 UR4, c[0x0][0x208] ;  /* 0x0000820000047ab9 */ /* 0x000fe40000000a00 */
[----:B0-----:R0:W-:Y:S10]  /*7f90*/  ST.E.128 desc[UR4][R12.64], R4 ;  /* 0x000000040c007985 */ /* 0x0011f4000c101d04 */
[----:B------:R-:W-:-:S04]  /*7fa0*/  @!P3 IADD3 R14, P4, R15, R14, RZ ;  /* 0x0000000e0f0eb210 */ /* 0x000fc80007f9e0ff */
[----:B------:R-:W-:-:S05]  /*7fb0*/  @!P3 LEA.HI.X.SX32 R15, R15, R29, 0x1, P4 ;  /* 0x0000001d0f0fb211 */ /* 0x000fca00020f0eff */
[----:B------:R0:W-:Y:S04]  /*7fc0*/  @!P3 ST.E.128 desc[UR4][R14.64], R8 ;  /* 0x000000080e00b985 */ /* 0x0001e8000c101d04 */
.L_x_3135:
[----:B------:R-:W-:Y:S05]  /*7fd0*/  BSYNC B1 ;  /* 0x0000000000017941 */ /* 0x000fea0003800000 */
.L_x_3134:
[----:B------:R-:W-:-:S03]  /*7fe0*/  UMOV UR4, 0xffffffff ;  /* 0xffffffff00047882 */ /* 0x000fc60000000000 */
[----:B------:R-:W-:Y:S05]  /*7ff0*/  BRA.DIV UR4, `(.L_x_3138) ;  /* 0x00000216042c7947 */ /* 0x000fea000b800000 */
[----:B0-----:R-:W0:Y:S04]  /*8000*/  SHFL.IDX PT, R101, R101, 0x2, 0x1c1f ;  /* 0x005c1f0065657f89 */ /* 0x001e2800000e0000 */
[----:B------:R0:W0:Y:S02]  /*8010*/  SHFL.IDX PT, R14, R100, 0x2, 0x1c1f ;  /* 0x005c1f00640e7f89 */ /* 0x00002400000e0000 */
.L_x_3431:
        /* <DEDUP_REMOVED lines=8> */
[----:B------:R-:W-:Y:S01]  /*80a0*/  LEA.HI R110, R5, R110, RZ, 0x5 ;  /* 0x0000006e056e7211 */ /* 0x000fe200078f28ff */
[----:B------:R-:W-:-:S03]  /*80b0*/  IMAD R5, R188, 0x5000, R0 ;  /* 0x00005000bc057824 */ /* 0x000fc600078e0200 */
[----:B------:R-:W-:Y:S02]  /*80c0*/  LEA.HI.SX32 R15, R110, R63, 0x1b ;  /* 0x0000003f6e0f7211 */ /* 0x000fe400078fdaff */
[----:B------:R-:W-:-:S03]  /*80d0*/  IADD3 R5, R18, R5, RZ ;  /* 0x0000000512057210 */ /* 0x000fc60007ffe0ff */
[----:B------:R-:W-:-:S05]  /*80e0*/  IMAD.SHL.U32 R15, R15, 0x10, RZ ;  /* 0x000000100f0f7824 */ /* 0x000fca00078e00ff */
[----:B------:R-:W-:-:S04]  /*80f0*/  LOP3.LUT R4, R202, 0x70, R15, 0xf8, !PT ;  /* 0x00000070ca047812 */ /* 0x000fc800078ef80f */
[----:B------:R-:W-:-:S05]  /*8100*/  LOP3.LUT R4, R4, R99, RZ, 0x3c, !PT ;  /* 0x0000006304047212 */ /* 0x000fca00078e3cff */
[----:B------:R-:W-:-:S04]  /*8110*/  IMAD.IADD R7, R209, 0x1, R4 ;  /* 0x00000001d1077824 */ /* 0x000fc800078e0204 */
[----:B------:R-:W-:-:S04]  /*8120*/  IMAD R7, R188, 0x5000, R7 ;  /* 0x00005000bc077824 */ /* 0x000fc800078e0207 */
[----:B------:R-:W-:Y:S02]  /*8130*/  IMAD.IADD R8, R18, 0x1, R7 ;  /* 0x0000000112087824 */ /* 0x000fe400078e0207 */
        /* <DEDUP_REMOVED lines=15> */
[----:B------:R-:W-:Y:S01]  /*8230*/  LOP3.LUT R32, R43, 0xff0000ff, RZ, 0xc0, !PT ;  /* 0xff0000ff2b207812 */ /* 0x000fe200078ec0ff */
[----:B------:R-:W-:Y:S01]  /*8240*/  IMAD.SHL.U32 R39, R39, 0x100, RZ ;  /* 0x0000010027277824 */ /* 0x000fe200078e00ff */
[----:B------:R-:W-:-:S02]  /*8250*/  SHF.R.U32.HI R37, RZ, 0x8, R45 ;  /* 0x00000008ff257819 */ /* 0x000fc4000001162d */
[----:B------:R-:W-:Y:S02]  /*8260*/  SHF.R.U32.HI R43, RZ, 0x10, R43 ;  /* 0x00000010ff2b7819 */ /* 0x000fe4000001162b */
[----:B------:R-:W-:Y:S01]  /*8270*/  LOP3.LUT R38, R47, 0xff0000ff, RZ, 0xc0, !PT ;  /* 0xff0000ff2f267812 */ /* 0x000fe200078ec0ff */
[----:B------:R-:W-:Y:S01]  /*8280*/  IMAD.SHL.U32 R37, R37, 0x100, RZ ;  /* 0x0000010025257824 */ /* 0x000fe200078e00ff */
[----:B------:R-:W-:Y:S02]  /*8290*/  SHF.L.U32 R35, R35, 0x8, RZ ;  /* 0x0000000823237819 */ /* 0x000fe400000006ff */
[----:B------:R-:W-:Y:S01]  /*82a0*/  LOP3.LUT R8, R8, 0xff0000, R33, 0xf8, !PT ;  /* 0x00ff000008087812 */ /* 0x000fe200078ef821 */
[----:B------:R-:W-:Y:S01]  /*82b0*/  IMAD.U32 R33, R43, 0x10000, RZ ;  /* 0x000100002b217824 */ /* 0x000fe200078e00ff */
[----:B------:R-:W-:Y:S02]  /*82c0*/  LOP3.LUT R36, R45, 0xff0000ff, RZ, 0xc0, !PT ;  /* 0xff0000ff2d247812 */ /* 0x000fe400078ec0ff */
[----:B------:R-:W-:-:S02]  /*82d0*/  LOP3.LUT R4, R32, 0xff00, R35, 0xf8, !PT ;  /* 0x0000ff0020047812 */ /* 0x000fc400078ef823 */
[----:B------:R-:W-:Y:S02]  /*82e0*/  LOP3.LUT R40, R38, 0xff00, R39, 0xf8, !PT ;  /* 0x0000ff0026287812 */ /* 0x000fe400078ef827 */
[----:B------:R-:W-:Y:S02]  /*82f0*/  F2FP.F16.E4M3.UNPACK_B R38, R107.H1 ;  /* 0x0000006bff26723e */ /* 0x000fe400030006ff */
[----:B------:R-:W-:Y:S02]  /*8300*/  F2FP.F16.E4M3.UNPACK_B R35, R34.H1 ;  /* 0x00000022ff23723e */ /* 0x000fe400030006ff */
[----:B------:R-:W-:Y:S01]  /*8310*/  F2FP.F16.E4M3.UNPACK_B R32, R31.H1 ;  /* 0x0000001fff20723e */ /* 0x000fe200030006ff */
[----:B------:R-:W-:Y:S01]  /*8320*/  HADD2.F32 R6, -RZ, R38.H0_H0 ;  /* 0x20000026ff067230 */ /* 0x000fe20000004100 */
[----:B------:R-:W-:Y:S02]  /*8330*/  SHF.R.U32.HI R41, RZ, 0x10, R47 ;  /* 0x00000010ff297819 */ /* 0x000fe4000001162f */
[----:B------:R-:W-:Y:S01]  /*8340*/  LOP3.LUT R10, R36, 0xff00, R37, 0xf8, !PT ;  /* 0x0000ff00240a7812 */ /* 0x000fe200078ef825 */
[----:B------:R-:W-:Y:S01]  /*8350*/  HADD2.F32 R30, -RZ, R32.H0_H0 ;  /* 0x20000020ff1e7230 */ /* 0x000fe20000004100 */
[----:B------:R-:W-:Y:S01]  /*8360*/  SHF.R.U32.HI R42, RZ, 0x10, R45 ;  /* 0x00000010ff2a7819 */ /* 0x000fe2000001162d */
[----:B------:R-:W-:Y:S01]  /*8370*/  IMAD.U32 R41, R41, 0x10000, RZ ;  /* 0x0001000029297824 */ /* 0x000fe200078e00ff */
[----:B------:R-:W-:Y:S01]  /*8380*/  LOP3.LUT R4, R4, 0xff0000, R33, 0xf8, !PT ;  /* 0x00ff000004047812 */ /* 0x000fe200078ef821 */
[----:B------:R-:W-:Y:S01]  /*8390*/  HADD2.F32 R33, -RZ, R35.H0_H0 ;  /* 0x20000023ff217230 */ /* 0x000fe20000004100 */
[----:B------:R-:W-:Y:S01]  /*83a0*/  F2FP.F16.E4M3.UNPACK_B R36, R104.H1 ;  /* 0x00000068ff24723e */ /* 0x000fe200030006ff */
[----:B------:R-:W-:-:S02]  /*83b0*/  IMAD.U32 R39, R42, 0x10000, RZ ;  /* 0x000100002a277824 */ /* 0x000fc400078e00ff */
[-C--:B------:R-:W-:Y:S01]  /*83c0*/  FMUL.FTZ R42, R30, R6.reuse ;  /* 0x000000061e2a7220 */ /* 0x080fe20000410000 */
[----:B------:R-:W-:Y:S01]  /*83d0*/  F2FP.F16.E4M3.UNPACK_B R107, R107 ;  /* 0x0000006bff6b723e */ /* 0x000fe200020006ff */
[C---:B------:R-:W-:Y:S01]  /*83e0*/  FMUL.FTZ R43, R33.reuse, R6 ;  /* 0x00000006212b7220 */ /* 0x040fe20000410000 */
[----:B------:R-:W-:Y:S01]  /*83f0*/  HADD2.F32 R37, -RZ, R36.H0_H0 ;  /* 0x20000024ff257230 */ /* 0x000fe20000004100 */
[----:B------:R-:W-:Y:S02]  /*8400*/  LOP3.LUT R6, R40, 0xff0000, R41, 0xf8, !PT ;  /* 0x00ff000028067812 */ /* 0x000fe400078ef829 */
[----:B------:R-:W-:Y:S01]  /*8410*/  LOP3.LUT R10, R10, 0xff0000, R39, 0xf8, !PT ;  /* 0x00ff00000a0a7812 */ /* 0x000fe200078ef827 */
[----:B------:R-:W-:Y:S02]  /*8420*/  HADD2.F32 R39, -RZ, R38.H1_H1 ;  /* 0x30000026ff277230 */ /* 0x000fe40000004100 */
[-C--:B------:R-:W-:Y:S01]  /*8430*/  FFMA.FTZ R30, R30, R37.reuse, -R43 ;  /* 0x000000251e1e7223 */ /* 0x080fe2000001082b */
[----:B------:R-:W-:Y:S01]  /*8440*/  FFMA.FTZ R41, R33, R37, R42 ;  /* 0x0000002521297223 */ /* 0x000fe2000001002a */
[----:B------:R-:W-:Y:S01]  /*8450*/  HADD2.F32 R37, -RZ, R36.H1_H1 ;  /* 0x30000024ff257230 */ /* 0x000fe20000004100 */
[----:B------:R-:W-:Y:S01]  /*8460*/  F2FP.F16.E4M3.UNPACK_B R34, R34 ;  /* 0x00000022ff22723e */ /* 0x000fe200020006ff */
[----:B------:R-:W-:Y:S01]  /*8470*/  HADD2.F32 R36, -RZ, R35.H1_H1 ;  /* 0x30000023ff247230 */ /* 0x000fe20000004100 */
[----:B------:R-:W-:Y:S01]  /*8480*/  F2FP.F16.E4M3.UNPACK_B R31, R31 ;  /* 0x0000001fff1f723e */ /* 0x000fe200020006ff */
[----:B------:R-:W-:Y:S01]  /*8490*/  HADD2.F32 R33, -RZ, R32.H1_H1 ;  /* 0x30000020ff217230 */ /* 0x000fe20000004100 */
[----:B------:R-:W-:Y:S01]  /*84a0*/  F2FP.F16.E4M3.UNPACK_B R104, R104 ;  /* 0x00000068ff68723e */ /* 0x000fe200020006ff */
[----:B------:R-:W-:-:S02]  /*84b0*/  HADD2.F32 R38, -RZ, R107.H0_H0 ;  /* 0x2000006bff267230 */ /* 0x000fc40000004100 */
[CC--:B------:R-:W-:Y:S01]  /*84c0*/  FMUL.FTZ R40, R36.reuse, R39.reuse ;  /* 0x0000002724287220 */ /* 0x0c0fe20000410000 */
[----:B------:R-:W-:Y:S02]  /*84d0*/  HADD2.F32 R35, -RZ, R34.H0_H0 ;  /* 0x20000022ff237230 */ /* 0x000fe40000004100 */
[C---:B------:R-:W-:Y:S01]  /*84e0*/  FMUL.FTZ R39, R33.reuse, R39 ;  /* 0x0000002721277220 */ /* 0x040fe20000410000 */
[----:B------:R-:W-:Y:S02]  /*84f0*/  HADD2.F32 R32, -RZ, R31.H0_H0 ;  /* 0x2000001fff207230 */ /* 0x000fe40000004100 */
[-C--:B------:R-:W-:Y:S01]  /*8500*/  FFMA.FTZ R43, R33, R37.reuse, -R40 ;  /* 0x00000025212b7223 */ /* 0x080fe20000010828 */
[----:B------:R-:W-:Y:S02]  /*8510*/  HADD2.F32 R33, -RZ, R104.H0_H0 ;  /* 0x20000068ff217230 */ /* 0x000fe40000004100 */
[----:B------:R-:W-:Y:S01]  /*8520*/  FFMA.FTZ R44, R36, R37, R39 ;  /* 0x00000025242c7223 */ /* 0x000fe20000010027 */
        /* <DEDUP_REMOVED lines=21> */
[-C--:B------:R-:W-:Y:S01]  /*8680*/  FMUL.FTZ R45, R35, R37.reuse ;  /* 0x00000025232d7220 */ /* 0x080fe20000410000 */
        /* <DEDUP_REMOVED lines=19> */
[----:B------:R-:W-:Y:S01]  /*87c0*/  HADD2.F32 R31, -RZ, R31.H1_H1 ;  /* 0x3000001fff1f7230 */ /* 0x000fe20000004100 */
[----:B------:R-:W-:Y:S01]  /*87d0*/  F2FP.SATFINITE.E4M3.F32.PACK_AB_MERGE_C R46, R47, R46, RZ ;  /* 0x0000002e2f2e723e */ /* 0x000fe200048070ff */
[----:B------:R-:W-:-:S02]  /*87e0*/  HADD2.F32 R29, -RZ, R28.H0_H0 ;  /* 0x2000001cff1d7230 */ /* 0x000fc40000004100 */
[----:B------:R-:W-:Y:S01]  /*87f0*/  FMUL.FTZ R36, R32, R34 ;  /* 0x0000002220247220 */ /* 0x000fe20000410000 */
[----:B------:R-:W-:Y:S02]  /*8800*/  HADD2.F32 R28, -RZ, R28.H1_H1 ;  /* 0x3000001cff1c7230 */ /* 0x000fe40000004100 */
[----:B------:R-:W-:Y:S01]  /*8810*/  FMUL.FTZ R37, R31, R106 ;  /* 0x0000006a1f257220 */ /* 0x000fe20000410000 */
[--C-:B------:R-:W-:Y:S02]  /*8820*/  HADD2.F32 R33, -RZ, R102.reuse.H0_H0 ;  /* 0x20000066ff217230 */ /* 0x100fe40000004100 */
[----:B------:R-:W-:Y:S01]  /*8830*/  FMUL.FTZ R35, R29, R34 ;  /* 0x000000221d237220 */ /* 0x000fe20000410000 */
[----:B------:R-:W-:Y:S02]  /*8840*/  HADD2.F32 R102, -RZ, R102.H1_H1 ;  /* 0x30000066ff667230 */ /* 0x000fe40000004100 */
[----:B------:R-:W-:Y:S01]  /*8850*/  FMUL.FTZ R106, R28, R106 ;  /* 0x0000006a1c6a7220 */ /* 0x000fe20000410000 */
[----:B------:R-:W-:Y:S01]  /*8860*/  F2FP.F16.E4M3.UNPACK_B R34, R9 ;  /* 0x00000009ff22723e */ /* 0x000fe200020006ff */
[----:B------:R-:W-:Y:S01]  /*8870*/  FFMA.FTZ R38, R32, R33, R35 ;  /* 0x0000002120267223 */ /* 0x000fe20000010023 */
[----:B------:R-:W-:Y:S01]  /*8880*/  F2FP.F16.E4M3.UNPACK_B R32, R5 ;  /* 0x00000005ff20723e */ /* 0x000fe200020006ff */
[----:B------:R-:W-:Y:S01]  /*8890*/  FFMA.FTZ R28, R28, R102, -R37 ;  /* 0x000000661c1c7223 */ /* 0x000fe20000010825 */
[----:B------:R-:W-:Y:S01]  /*88a0*/  F2FP.F16.E4M3.UNPACK_B R37, R10 ;  /* 0x0000000aff25723e */ /* 0x000fe200020006ff */
[----:B------:R-:W-:Y:S01]  /*88b0*/  FFMA.FTZ R45, R31, R102, R106 ;  /* 0x000000661f2d7223 */ /* 0x000fe2000001006a */
[----:B------:R-:W-:Y:S01]  /*88c0*/  FFMA.FTZ R29, R29, R33, -R36 ;  /* 0x000000211d1d7223 */ /* 0x000fe20000010824 */
[----:B------:R-:W-:Y:S01]  /*88d0*/  F2FP.SATFINITE.E4M3.F32.PACK_AB_MERGE_C R31, R42, R39, R30 ;  /* 0x000000272a1f723e */ /* 0x000fe2000480701e */
[----:B------:R-:W-:Y:S01]  /*88e0*/  HADD2.F32 R35, -RZ, R34.H0_H0 ;  /* 0x20000022ff237230 */ /* 0x000fe20000004100 */
[----:B------:R-:W-:Y:S01]  /*88f0*/  F2FP.SATFINITE.E4M3.F32.PACK_AB_MERGE_C R30, R107, R40, R41 ;  /* 0x000000286b1e723e */ /* 0x000fe20004807029 */
[----:B------:R-:W-:Y:S01]  /*8900*/  HADD2.F32 R40, -RZ, R37.H0_H0 ;  /* 0x20000025ff287230 */ /* 0x000fe20000004100 */
[----:B------:R-:W-:Y:S01]  /*8910*/  F2FP.SATFINITE.E4M3.F32.PACK_AB_MERGE_C R96, R97, R96, RZ ;  /* 0x000000606160723e */ /* 0x000fe200048070ff */
[----:B------:R-:W-:Y:S01]  /*8920*/  HADD2.F32 R33, -RZ, R32.H0_H0 ;  /* 0x20000020ff217230 */ /* 0x000fe20000004100 */
[----:B------:R-:W-:Y:S01]  /*8930*/  F2FP.F16.E4M3.UNPACK_B R36, R8 ;  /* 0x00000008ff24723e */ /* 0x000fe200020006ff */
[----:B------:R-:W-:Y:S01]  /*8940*/  HADD2.F32 R34, -RZ, R34.H1_H1 ;  /* 0x30000022ff227230 */ /* 0x000fe20000004100 */
[----:B------:R-:W-:Y:S01]  /*8950*/  F2FP.SATFINITE.E4M3.F32.PACK_AB_MERGE_C R29, R28, R29, R46 ;  /* 0x0000001d1c1d723e */ /* 0x000fe2000480702e */
[----:B------:R-:W-:Y:S01]  /*8960*/  FMUL.FTZ R42, R35, R40 ;  /* 0x00000028232a7220 */ /* 0x000fe20000410000 */
[----:B------:R-:W-:Y:S01]  /*8970*/  F2FP.SATFINITE.E4M3.F32.PACK_AB_MERGE_C R28, R45, R38, R96 ;  /* 0x000000262d1c723e */ /* 0x000fe20004807060 */
[----:B------:R-:W-:-:S02]  /*8980*/  HADD2.F32 R38, -RZ, R36.H0_H0 ;  /* 0x20000024ff267230 */ /* 0x000fc40000004100 */
[----:B------:R-:W-:Y:S01]  /*8990*/  FMUL.FTZ R40, R33, R40 ;  /* 0x0000002821287220 */ /* 0x000fe20000410000 */
[----:B------:R-:W-:Y:S01]  /*89a0*/  HADD2.F32 R37, -RZ, R37.H1_H1 ;  /* 0x30000025ff257230 */ /* 0x000fe20000004100 */
[----:B------:R-:W-:Y:S01]  /*89b0*/  F2FP.F16.E4M3.UNPACK_B R5, R5.H1 ;  /* 0x00000005ff05723e */ /* 0x000fe200030006ff */
[----:B------:R-:W-:Y:S02]  /*89c0*/  HADD2.F32 R32, -RZ, R32.H1_H1 ;  /* 0x30000020ff207230 */ /* 0x000fe40000004100 */
[-C--:B------:R-:W-:Y:S01]  /*89d0*/  FFMA.FTZ R40, R35, R38.reuse, R40 ;  /* 0x0000002623287223 */ /* 0x080fe20000010028 */
[----:B------:R-:W-:Y:S02]  /*89e0*/  HADD2.F32 R35, -RZ, R36.H1_H1 ;  /* 0x30000024ff237230 */ /* 0x000fe40000004100 */
[-C--:B------:R-:W-:Y:S01]  /*89f0*/  FMUL.FTZ R39, R34, R37.reuse ;  /* 0x0000002522277220 */ /* 0x080fe20000410000 */
[----:B------:R-:W-:Y:S01]  /*8a00*/  FFMA.FTZ R42, R33, R38, -R42 ;  /* 0x00000026212a7223 */ /* 0x000fe2000001082a */
[C---:B------:R-:W-:Y:S01]  /*8a10*/  FMUL.FTZ R37, R32.reuse, R37 ;  /* 0x0000002520257220 */ /* 0x040fe20000410000 */
[----:B------:R-:W-:Y:S01]  /*8a20*/  F2FP.F16.E4M3.UNPACK_B R33, R9.H1 ;  /* 0x00000009ff21723e */ /* 0x000fe200030006ff */
[-C--:B------:R-:W-:Y:S01]  /*8a30*/  FFMA.FTZ R41, R32, R35.reuse, -R39 ;  /* 0x0000002320297223 */ /* 0x080fe20000010827 */
[----:B------:R-:W-:Y:S01]  /*8a40*/  F2FP.F16.E4M3.UNPACK_B R32, R10.H1 ;  /* 0x0000000aff20723e */ /* 0x000fe200030006ff */
[----:B------:R-:W-:Y:S01]  /*8a50*/  FFMA.FTZ R43, R34, R35, R37 ;  /* 0x00000023222b7223 */ /* 0x000fe20000010025 */
[----:B------:R-:W-:Y:S01]  /*8a60*/  HADD2.F32 R9, -RZ, R5.H0_H0 ;  /* 0x20000005ff097230 */ /* 0x000fe20000004100 */
[----:B------:R-:W-:Y:S01]  /*8a70*/  F2FP.F16.E4M3.UNPACK_B R8, R8.H1 ;  /* 0x00000008ff08723e */ /* 0x000fe200030006ff */
[----:B------:R-:W-:Y:S01]  /*8a80*/  HADD2.F32 R10, -RZ, R33.H0_H0 ;  /* 0x20000021ff0a7230 */ /* 0x000fe20000004100 */
[----:B------:R-:W-:Y:S01]  /*8a90*/  F2FP.F16.E4M3.UNPACK_B R37, R6.H1 ;  /* 0x00000006ff25723e */ /* 0x000fe200030006ff */
[----:B------:R-:W-:-:S02]  /*8aa0*/  HADD2.F32 R34, -RZ, R32.H0_H0 ;  /* 0x20000020ff227230 */ /* 0x000fc40000004100 */
[----:B------:R-:W-:Y:S02]  /*8ab0*/  HADD2.F32 R33, -RZ, R33.H1_H1 ;  /* 0x30000021ff217230 */ /* 0x000fe40000004100 */
        /* <DEDUP_REMOVED lines=8> */
[----:B------:R-:W-:Y:S01]  /*8b40*/  FFMA.FTZ R45, R10, R32, R35 ;  /* 0x000000200a2d7223 */ /* 0x000fe20000010023 */
[----:B------:R-:W-:Y:S02]  /*8b50*/  F2FP.F16.E4M3.UNPACK_B R10, R11 ;  /* 0x0000000bff0a723e */ /* 0x000fe400020006ff */
[----:B------:R-:W-:Y:S01]  /*8b60*/  FFMA.FTZ R46, R33, R8, R36 ;  /* 0x00000008212e7223 */ /* 0x000fe20000010024 */
[----:B------:R-:W-:Y:S01]  /*8b70*/  F2FP.F16.E4M3.UNPACK_B R36, R6 ;  /* 0x00000006ff24723e */ /* 0x000fe200020006ff */
[----:B------:R-:W-:Y:S01]  /*8b80*/  FFMA.FTZ R47, R5, R8, -R34 ;  /* 0x00000008052f7223 */ /* 0x000fe20000010822 */
[-C--:B------:R-:W-:Y:S01]  /*8b90*/  F2FP.F16.E4M3.UNPACK_B R5, R7.reuse ;  /* 0x00000007ff05723e */ /* 0x080fe200020006ff */
[----:B------:R-:W-:Y:S01]  /*8ba0*/  FFMA.FTZ R44, R9, R32, -R38 ;  /* 0x00000020092c7223 */ /* 0x000fe20000010826 */
        /* <DEDUP_REMOVED lines=10> */
[C---:B------:R-:W-:Y:S01]  /*8c50*/  FMUL.FTZ R39, R8.reuse, R39 ;  /* 0x0000002708277220 */ /* 0x040fe20000410000 */
[----:B------:R-:W-:Y:S01]  /*8c60*/  HADD2.F32 R35, -RZ, R6.H0_H0 ;  /* 0x20000006ff237230 */ /* 0x000fe20000004100 */
[----:B------:R-:W-:Y:S01]  /*8c70*/  F2FP.SATFINITE.E4M3.F32.PACK_AB_MERGE_C R44, R47, R44, RZ ;  /* 0x0000002c2f2c723e */ /* 0x000fe200048070ff */
[----:B------:R-:W-:Y:S02]  /*8c80*/  HADD2.F32 R4, -RZ, R11.H0_H0 ;  /* 0x2000000bff047230 */ /* 0x000fe40000004100 */
[----:B--2---:R-:W-:Y:S01]  /*8c90*/  FMUL.FTZ R103, R9, R38 ;  /* 0x0000002609677220 */ /* 0x004fe20000410000 */
[----:B------:R-:W-:Y:S02]  /*8ca0*/  HADD2.F32 R34, -RZ, R33.H0_H0 ;  /* 0x20000021ff227230 */ /* 0x000fe40000004100 */
[----:B------:R-:W-:Y:S01]  /*8cb0*/  FFMA.FTZ R97, R8, R35, -R97 ;  /* 0x0000002308617223 */ /* 0x000fe20000010861 */
[----:B------:R-:W-:-:S02]  /*8cc0*/  HADD2.F32 R11, -RZ, R11.H1_H1 ;  /* 0x3000000bff0b7230 */ /* 0x000fc40000004100 */
[C---:B------:R-:W-:Y:S01]  /*8cd0*/  FMUL.FTZ R96, R4.reuse, R38 ;  /* 0x0000002604607220 */ /* 0x040fe20000410000 */
[----:B------:R-:W-:Y:S02]  /*8ce0*/  HADD2.F32 R8, -RZ, R37.H1_H1 ;  /* 0x30000025ff087230 */ /* 0x000fe40000004100 */
[-C--:B------:R-:W-:Y:S01]  /*8cf0*/  FFMA.FTZ R103, R4, R34.reuse, R103 ;  /* 0x0000002204677223 */ /* 0x080fe20000010067 */
[----:B------:R-:W-:Y:S02]  /*8d00*/  HADD2.F32 R7, -RZ, R7.H1_H1 ;  /* 0x30000007ff077230 */ /* 0x000fe40000004100 */
[----:B------:R-:W-:Y:S01]  /*8d10*/  FFMA.FTZ R39, R32, R35, R39 ;  /* 0x0000002320277223 */ /* 0x000fe20000010027 */
[----:B------:R-:W-:Y:S02]  /*8d20*/  HADD2.F32 R10, -RZ, R10.H1_H1 ;  /* 0x3000000aff0a7230 */ /* 0x000fe40000004100 */
[----:B------:R-:W-:Y:S01]  /*8d30*/  FFMA.FTZ R96, R9, R34, -R96 ;  /* 0x0000002209607223 */ /* 0x000fe20000010860 */
[----:B------:R-:W-:-:S02]  /*8d40*/  HADD2.F32 R36, -RZ, R36.H1_H1 ;  /* 0x30000024ff247230 */ /* 0x000fc40000004100 */
[-C--:B------:R-:W-:Y:S01]  /*8d50*/  FMUL.FTZ R32, R11, R8.reuse ;  /* 0x000000080b207220 */ /* 0x080fe20000410000 */
[----:B------:R-:W-:Y:S02]  /*8d60*/  HADD2.F32 R5, -RZ, R5.H1_H1 ;  /* 0x30000005ff057230 */ /* 0x000fe40000004100 */
[----:B------:R-:W-:Y:S01]  /*8d70*/  FMUL.FTZ R34, R7, R8 ;  /* 0x0000000807227220 */ /* 0x000fe20000410000 */
        /* <DEDUP_REMOVED lines=13> */
[----:B------:R-:W-:Y:S01]  /*8e50*/  F2FP.SATFINITE.E4M3.F32.PACK_AB_MERGE_C R7, R8, R97, R7 ;  /* 0x000000610807723e */ /* 0x000fe20004807007 */
[----:B------:R-:W-:Y:S01]  /*8e60*/  IMAD.MOV.U32 R8, RZ, RZ, R30 ;  /* 0x000000ffff087224 */ /* 0x000fe200078e001e */
[----:B------:R-:W-:Y:S01]  /*8e70*/  F2FP.SATFINITE.E4M3.F32.PACK_AB_MERGE_C R11, R6, R39, R34 ;  /* 0x00000027060b723e */ /* 0x000fe20004807022 */
[----:B------:R-:W-:Y:S01]  /*8e80*/  IMAD.MOV.U32 R6, RZ, RZ, R29 ;  /* 0x000000ffff067224 */ /* 0x000fe200078e001d */
[----:B------:R-:W-:Y:S02]  /*8e90*/  F2FP.SATFINITE.E4M3.F32.PACK_AB_MERGE_C R9, R43, R40, R45 ;  /* 0x000000282b09723e */ /* 0x000fe4000480702d */
[----:B------:R-:W-:-:S07]  /*8ea0*/  MOV R4, R31 ;  /* 0x0000001f00047202 */ /* 0x000fce0000000f00 */
.L_x_3140:
[----:B------:R-:W-:Y:S05]  /*8eb0*/  BSYNC B1 ;  /* 0x0000000000017941 */ /* 0x000fea0003800000 */
.L_x_3139:
[----:B------:R-:W-:Y:S01]  /*8ec0*/  ISETP.GE.AND P2, PT, R15, R108, PT ;  /* 0x0000006c0f00720c */ /* 0x000fe20003f46270 */
[----:B------:R-:W-:Y:S02]  /*8ed0*/  ULDC.64 UR4, c[0x0][0x208] ;  /* 0x0000820000047ab9 */ /* 0x000fe40000000a00 */
[----:B0-----:R0:W-:Y:S10]  /*8ee0*/  ST.E.128 desc[UR4][R12.64], R4 ;  /* 0x000000040c007985 */ /* 0x0011f4000c101d04 */
[----:B------:R-:W-:Y:S05]  /*8ef0*/  @P2 BRA `(.L_x_3118) ;  /* 0x0000000400802947 */ /* 0x000fea0003800000 */
[----:B0-----:R-:W-:Y:S01]  /*8f00*/  IADD3 R4, P2, R15, R14, RZ ;  /* 0x0000000e0f047210 */ /* 0x001fe20007f5e0ff */
[----:B------:R-:W-:-:S03]  /*8f10*/  ULDC.64 UR4, c[0x0][0x208] ;  /* 0x0000820000047ab9 */ /* 0x000fc60000000a00 */
[----:B------:R-:W-:-:S05]  /*8f20*/  LEA.HI.X.SX32 R5, R15, R101, 0x1, P2 ;  /* 0x000000650f057211 */ /* 0x000fca00010f0eff */
[----:B------:R0:W-:Y:S01]  /*8f30*/  ST.E.128 desc[UR4][R4.64], R8 ;  /* 0x0000000804007985 */ /* 0x0001e2000c101d04 */
[----:B------:R-:W-:Y:S05]  /*8f40*/  BRA `(.L_x_3118) ;  /* 0x00000004006c7947 */ /* 0x000fea0003800000 */
.L_x_3088:
[----:B------:R-:W2:Y:S02]  /*8f50*/  LDL R4, [R1+0x4] ;  /* 0x0000040001047983 */ /* 0x000ea40000100800 */
[----:B--2---:R-:W-:-:S13]  /*8f60*/  R2UR UR4, R4 ;  /* 0x00000000040472ca */ /* 0x004fda00000e0000 */
[----:B------:R-:W-:-:S06]  /*8f70*/  UISETP.NE.AND UP0, UPT, UR4, 0x3, UPT ;  /* 0x000000030400788c */ /* 0x000fcc000bf05270 */
[----:B------:R-:W-:-:S13]  /*8f80*/  PLOP3.LUT P5, PT, PT, PT, UP0, 0x80, 0x0 ;  /* 0x000000000000781c */ /* 0x000fda0003faf008 */
[----:B------:R-:W-:Y:S05]  /*8f90*/  @!P5 BRA `(.L_x_3141) ;  /* 0x000000000004d947 */ /* 0x000fea0003800000 */
[----:B------:R-:W-:Y:S01]  /*8fa0*/  BPT.TRAP 0x1 ;  /* 0x000000040000795c */ /* 0x000fe20000300000 */
.L_x_3141:
[----:B------:R-:W-:Y:S01]  /*8fb0*/  IMAD R86, R188, 0x8, R18 ;  /* 0x00000008bc567824 */ /* 0x000fe200078e0212 */
[----:B------:R-:W-:Y:S01]  /*8fc0*/  SHF.L.U32 R98, R195, 0x1f, RZ ;  /* 0x0000001fc3627819 */ /* 0x000fe200000006ff */
[----:B------:R-:W-:Y:S01]  /*8fd0*/  BSSY B1, `(.L_x_3142) ;  /* 0x0000004000017945 */ /* 0x000fe20003800000 */
[----:B------:R-:W-:Y:S02]  /*8fe0*/  SHF.R.S32.HI R93, RZ, 0x1f, R92 ;  /* 0x0000001fff5d7819 */ /* 0x000fe4000001145c */
[----:B------:R-:W0:Y:S02]  /*8ff0*/  SYNCS.PHASECHK.TRANS64.TRYWAIT P2, [R86+URZ+0x22890], R98 ;  /* 0x02289062560075a7 */ /* 0x000e24000804017f */
[----:B0-----:R-:W-:Y:S05]  /*9000*/  @!P2 BRA `(.L_x_3143) ;  /* 0x000002040070a947 */ /* 0x001fea0003800000 */
.L_x_3432:
[----:B------:R-:W-:Y:S05]  /*9010*/  BSYNC B1 ;  /* 0x0000000000017941 */ /* 0x000fea0003800000 */
.L_x_3142:
        /* <DEDUP_REMOVED lines=13> */
[----:B------:R-:W-:Y:S01]  /*90f0*/  ULDC.64 UR4, c[0x0][0x308] ;  /* 0x0000c20000047ab9 */ /* 0x000fe20000000a00 */
[----:B------:R-:W-:-:S02]  /*9100*/  IADD3 R30, -R191, R95, RZ ;  /* 0x0000005fbf1e7210 */ /* 0x000fc40007ffe1ff */
[----:B------:R-:W-:Y:S02]  /*9110*/  IMAD.IADD R5, R5, 0x1, R7 ;  /* 0x0000000105057824 */ /* 0x000fe400078e0207 */
        /* <DEDUP_REMOVED lines=9> */
.L_x_3436:
        /* <DEDUP_REMOVED lines=14> */
.L_x_3146:
[----:B------:R-:W-:Y:S05]  /*9290*/  BSYNC B1 ;  /* 0x0000000000017941 */ /* 0x000fea0003800000 */
.L_x_3145:
[----:B------:R-:W-:-:S03]  /*92a0*/  UMOV UR4, 0xffffffff ;  /* 0xffffffff00047882 */ /* 0x000fc60000000000 */
[----:B------:R-:W-:Y:S05]  /*92b0*/  BRA.DIV UR4, `(.L_x_3147) ;  /* 0x0000020604207947 */ /* 0x000fea000b800000 */
[----:B--2-4-:R2:W4:Y:S04]  /*92c0*/  SHFL.IDX PT, R5, R29, 0x1, 0x1c1f ;  /* 0x003c1f001d057f89 */ /* 0x01452800000e0000 */
[----:B---3--:R2:W3:Y:S02]  /*92d0*/  SHFL.IDX PT, R14, R28, 0x1, 0x1c1f ;  /* 0x003c1f001c0e7f89 */ /* 0x0084e400000e0000 */
.L_x_3440:
        /* <DEDUP_REMOVED lines=15> */
.L_x_3149:
[----:B------:R-:W-:Y:S05]  /*93d0*/  BSYNC B1 ;  /* 0x0000000000017941 */ /* 0x000fea0003800000 */
.L_x_3148:
[----:B------:R-:W-:-:S03]  /*93e0*/  UMOV UR4, 0xffffffff ;  /* 0xffffffff00047882 */ /* 0x000fc60000000000 */
[----:B------:R-:W-:Y:S05]  /*93f0*/  BRA.DIV UR4, `(.L_x_3150) ;  /* 0x0000020604187947 */ /* 0x000fea000b800000 */
[----:B---34-:R3:W4:Y:S04]  /*9400*/  SHFL.IDX PT, R5, R29, 0x2, 0x1c1f ;  /* 0x005c1f001d057f89 */ /* 0x01872800000e0000 */
[----:B------:R3:W0:Y:S02]  /*9410*/  SHFL.IDX PT, R14, R28, 0x2, 0x1c1f ;  /* 0x005c1f001c0e7f89 */ /* 0x00062400000e0000 */
.L_x_3444:
[----:B------:R-:W-:-:S13]  /*9420*/  ISETP.GE.AND P2, PT, R30, 0x81, PT ;  /* 0x000000811e00780c */ /* 0x000fda0003f46270 */
[----:B------:R-:W-:Y:S05]  /*9430*/  @!P2 BRA `(.L_x_3118) ;  /* 0x000000000030a947 */ /* 0x000fea0003800000 */
[----:B------:R-:W-:Y:S01]  /*9440*/  ULDC UR4, c[0x0][0x2f4] ;  /* 0x0000bd0000047ab9 */ /* 0x000fe20000000800 */
[----:B------:R-:W-:Y:S01]  /*9450*/  ULDC.64 UR6, c[0x0][0x208] ;  /* 0x0000820000067ab9 */ /* 0x000fe20000000a00 */
        /* <DEDUP_REMOVED lines=10> */
.L_x_3118:
[----:B------:R-:W-:Y:S05]  /*9500*/  BSYNC B0 ;  /* 0x0000000000007941 */ /* 0x000fea0003800000 */
.L_x_3087:
        /* <DEDUP_REMOVED lines=11> */
[----:B------:R-:W-:-:S04]  /*95c0*/  @!P2 IADD3 R4, R86, 0x228a0, RZ ;  /* 0x000228a05604a810 */ /* 0x000fc80007ffe0ff */
[----:B------:R-:W-:-:S04]  /*95d0*/  @!P2 PRMT R4, RZ, 0x654, R4 ;  /* 0x00000654ff04a816 */ /* 0x000fc80000000004 */
[----:B------:R4:W-:Y:S01]  /*95e0*/  @!P2 SYNCS.ARRIVE.TRANS64.RED.A1T0 RZ, [R4+URZ], RZ ;  /* 0x000000ff04ffa9a7 */ /* 0x0009e2000810043f */
[----:B------:R-:W-:Y:S05]  /*95f0*/  @!P5 BRA `(.L_x_3152) ;  /* 0x000000000004d947 */ /* 0x000fea0003800000 */
[----:B------:R-:W-:Y:S01]  /*9600*/  BPT.TRAP 0x1 ;  /* 0x000000040000795c */ /* 0x000fe20000300000 */
.L_x_3152:
[----:B------:R-:W-:Y:S05]  /*9610*/  BSYNC B0 ;  /* 0x0000000000007941 */ /* 0x000fea0003800000 */
.L_x_3151:
[----:B------:R-:W0:Y:S01]  /*9620*/  SYNCS.PHASECHK.TRANS64.TRYWAIT P3, [R86+URZ+0x228b0], R98 ;  /* 0x0228b062560075a7 */ /* 0x000e22000806017f */
[----:B------:R-:W-:Y:S04]  /*9630*/  BSSY B0, `(.L_x_3153) ;  /* 0x0000002000007945 */ /* 0x000fe80003800000 */
[----:B0-----:R-:W-:Y:S05]  /*9640*/  @!P3 BRA `(.L_x_3154) ;  /* 0x0000020000ccb947 */ /* 0x001fea0003800000 */
.L_x_3445:
[----:B------:R-:W-:Y:S05]  /*9650*/  BSYNC B0 ;  /* 0x0000000000007941 */ /* 0x000fea0003800000 */
.L_x_3153:
        /* <DEDUP_REMOVED lines=24> */
[----:B----4-:R-:W-:-:S05]  /*97e0*/  @!P3 IADD3 R10, P4, R16, R8, RZ ;  /* 0x00000008100ab210 */ /* 0x010fca0007f9e0ff */
        /* <DEDUP_REMOVED lines=9> */
.L_x_3156:
[----:B------:R-:W-:Y:S05]  /*9880*/  BSYNC B0 ;  /* 0x0000000000007941 */ /* 0x000fea0003800000 */
.L_x_3155:
[----:B------:R-:W-:Y:S01]  /*9890*/  ISETP.GE.AND P3, PT, R95, 0x41, PT ;  /* 0x000000415f00780c */ /* 0x000fe20003f66270 */
[----:B0-----:R0:W0:Y:S01]  /*98a0*/  SHFL.IDX PT, R5, R13, 0x1, 0x1c1f ;  /* 0x003c1f000d057f89 */ /* 0x00102200000e0000 */
[----:B------:R-:W-:Y:S03]  /*98b0*/  BSSY B0, `(.L_x_3157) ;  /* 0x000000f000007945 */ /* 0x000fe60003800000 */
[----:B----4-:R4:W0:Y:S08]  /*98c0*/  SHFL.IDX PT, R8, R12, 0x1, 0x1c1f ;  /* 0x003c1f000c087f89 */ /* 0x01083000000e0000 */
[----:B----4-:R-:W-:Y:S05]  /*98d0*/  @!P3 BRA `(.L_x_3158) ;  /* 0x000000000030b947 */ /* 0x010fea0003800000 */
[----:B------:R-:W-:Y:S02]  /*98e0*/  ULDC UR4, c[0x0][0x2f4] ;  /* 0x0000bd0000047ab9 */ /* 0x000fe40000000800 */
[----:B------:R-:W-:-:S13]  /*98f0*/  ISETP.GE.AND P3, PT, R16, UR4, PT ;  /* 0x0000000410007c0c */ /* 0x000fda000bf66270 */
[----:B0-----:R-:W-:-:S05]  /*9900*/  @!P3 IADD3 R10, P4, R16, R8, RZ ;  /* 0x00000008100ab210 */ /* 0x001fca0007f9e0ff */
[----:B------:R-:W-:Y:S01]  /*9910*/  @!P3 IMAD.X R11, R5, 0x1, R17, P4 ;  /* 0x00000001050bb824 */ /* 0x000fe200020e0611 */
[----:B------:R-:W-:Y:S01]  /*9920*/  ISETP.GE.AND P4, PT, R19, UR4, PT ;  /* 0x0000000413007c0c */ /* 0x000fe2000bf86270 */
[----:B------:R-:W-:-:S12]  /*9930*/  ULDC.64 UR4, c[0x0][0x208] ;  /* 0x0000820000047ab9 */ /* 0x000fd80000000a00 */
[----:B------:R-:W-:-:S04]  /*9940*/  @!P4 IADD3 R8, P5, R19, R8, RZ ;  /* 0x000000081308c210 */ /* 0x000fc80007fbe0ff */
[----:B------:R-:W-:Y:S02]  /*9950*/  @!P4 IADD3.X R9, R5, R190, RZ, P5, !PT ;  /* 0x000000be0509c210 */ /* 0x000fe40002ffe4ff */
[----:B------:R-:W0:Y:S04]  /*9960*/  @!P3 LDS.128 R4, [R90+0xc400] ;  /* 0x00c400005a04b984 */ /* 0x000e280000000c00 */
[----:B0-----:R-:W-:Y:S04]  /*9970*/  @!P3 ST.E.128 desc[UR4][R10.64], R4 ;  /* 0x000000040a00b985 */ /* 0x001fe8000c101d04 */
[----:B------:R-:W0:Y:S04]  /*9980*/  @!P4 LDS.128 R4, [R89+0xc400] ;  /* 0x00c400005904c984 */ /* 0x000e280000000c00 */
[----:B0-----:R4:W-:Y:S02]  /*9990*/  @!P4 ST.E.128 desc[UR4][R8.64], R4 ;  /* 0x000000040800c985 */ /* 0x0019e4000c101d04 */
.L_x_3158:
[----:B------:R-:W-:Y:S05]  /*99a0*/  BSYNC B0 ;  /* 0x0000000000007941 */ /* 0x000fea0003800000 */
.L_x_3157:
        /* <DEDUP_REMOVED lines=8> */
[----:B0-----:R-:W-:-:S05]  /*9a30*/  @!P3 IADD3 R10, P4, R16, R8, RZ ;  /* 0x00000008100ab210 */ /* 0x001fca0007f9e0ff */
        /* <DEDUP_REMOVED lines=8> */
.L_x_3160:
[----:B------:R-:W-:Y:S05]  /*9ac0*/  BSYNC B0 ;  /* 0x0000000000007941 */ /* 0x000fea0003800000 */
.L_x_3159:
        /* <DEDUP_REMOVED lines=22> */
.L_x_3082:
[----:B------:R-:W1:Y:S01]  /*9c30*/  LDC R0, c[0x0][0x448] ;  /* 0x00011200ff007b82 */ /* 0x000e620000000800 */
[----:B------:R-:W-:Y:S02]  /*9c40*/  MOV R217, RZ ;  /* 0x000000ff00d97202 */ /* 0x000fe40000000f00 */
[----:B-1----:R-:W-:Y:S01]  /*9c50*/  ISETP.NE.AND P1, PT, R0, 0x1, PT ;  /* 0x000000010000780c */ /* 0x002fe20003f25270 */
[----:B------:R-:W-:-:S12]  /*9c60*/  VIADD R0, R197, 0x7f ;  /* 0x0000007fc5007836 */ /* 0x000fd80000000000 */
[----:B------:R-:W1:Y:S08]  /*9c70*/  @P1 LDC R3, c[0x0][0x44c] ;  /* 0x00011300ff031b82 */ /* 0x000e700000000800 */
[----:B------:R-:W4:Y:S01]  /*9c80*/  @P1 LDC R2, c[0x0][0x450] ;  /* 0x00011400ff021b82 */ /* 0x000f220000000800 */
[----:B-1----:R-:W-:-:S05]  /*9c90*/  @P1 IMAD.HI.U32 R3, R0, R3, RZ ;  /* 0x0000000300031227 */ /* 0x002fca00078e00ff */
[----:B----4-:R-:W-:-:S05]  /*9ca0*/  @P1 SHF.R.U32.HI R0, RZ, R2, R3 ;  /* 0x00000002ff001219 */ /* 0x010fca0000011603 */
[----:B------:R-:W-:-:S04]  /*9cb0*/  IMAD.IADD R0, R27, 0x1, R0 ;  /* 0x000000011b007824 */ /* 0x000fc800078e0200 */
[----:B------:R-:W-:-:S05]  /*9cc0*/  IMAD.HI R0, R0, 0x66666667, RZ ;  /* 0x6666666700007827 */ /* 0x000fca00078e02ff */
[----:B------:R-:W-:-:S04]  /*9cd0*/  SHF.R.U32.HI R3, RZ, 0x1f, R0 ;  /* 0x0000001fff037819 */ /* 0x000fc80000011600 */
[----:B------:R-:W-:-:S04]  /*9ce0*/  LEA.HI.SX32 R3, R0, R3, 0x1a ;  /* 0x0000000300037211 */ /* 0x000fc800078fd2ff */
[----:B------:R-:W-:-:S04]  /*9cf0*/  VIMNMX R26, R26, R3, PT ;  /* 0x000000031a1a7248 */ /* 0x000fc80003fe0100 */
[----:B------:R-:W-:Y:S01]  /*9d00*/  ISETP.GE.AND P1, PT, R26, 0x1, PT ;  /* 0x000000011a00780c */ /* 0x000fe20003f26270 */
[----:B------:R-:W-:-:S12]  /*9d10*/  @P0 BRA `(.L_x_3162) ;  /* 0x00000000000c0947 */ /* 0x000fd80003800000 */
[----:B------:R-:W1:Y:S01]  /*9d20*/  FENCE.VIEW.ASYNC.G ;  /* 0x00000000000073c6 */ /* 0x000e620000000100 */
[----:B------:R-:W-:Y:S05]  /*9d30*/  WARPSYNC.ALL ;  /* 0x0000000000007948 */ /* 0x000fea0003800000 */
[----:B-1----:R-:W-:Y:S06]  /*9d40*/  BAR.ARV 0xc, 0x180 ;  /* 0x0306000000007b1d */ /* 0x002fec0000002000 */
.L_x_3162:
[----:B------:R-:W-:Y:S04]  /*9d50*/  BSSY B0, `(.L_x_3163) ;  /* 0x0000020000007945 */ /* 0x000fe80003800000 */
[----:B------:R-:W-:Y:S05]  /*9d60*/  @!P1 BRA `(.L_x_3164) ;  /* 0x0000000000789947 */ /* 0x000fea0003800000 */
[----:B------:R-:W-:Y:S01]  /*9d70*/  ISETP.NE.AND P0, PT, R213, RZ, PT ;  /* 0x000000ffd500720c */ /* 0x000fe20003f05270 */
[----:B------:R-:W-:-:S03]  /*9d80*/  ULDC UR4, c[0x0][0x9f0] ;  /* 0x00027c0000047ab9 */ /* 0x000fc60000000800 */
[----:B------:R-:W-:-:S04]  /*9d90*/  SEL R9, R213, UR4, P0 ;  /* 0x00000004d5097c07 */ /* 0x000fc80008000000 */
[-C--:B------:R-:W-:Y:S02]  /*9da0*/  IABS R5, R9.reuse ;  /* 0x0000000900057213 */ /* 0x080fe40000000000 */
[----:B------:R-:W-:Y:S02]  /*9db0*/  IADD3 R0, R9, -0x1, R26 ;  /* 0xffffffff09007810 */ /* 0x000fe40007ffe01a */
[----:B------:R-:W1:Y:S01]  /*9dc0*/  I2F.RP R4, R5 ;  /* 0x0000000500047306 */ /* 0x000e620000209400 */
[----:B0-----:R-:W-:-:S05]  /*9dd0*/  IABS R8, R9 ;  /* 0x0000000900087213 */ /* 0x001fca0000000000 */
[----:B------:R-:W-:Y:S02]  /*9de0*/  IMAD.MOV R8, RZ, RZ, -R8 ;  /* 0x000000ffff087224 */ /* 0x000fe400078e0a08 */
[----:B-1----:R-:W0:Y:S02]  /*9df0*/  MUFU.RCP R4, R4 ;  /* 0x0000000400047308 */ /* 0x002e240000001000 */
        /* <DEDUP_REMOVED lines=18> */
[----:B------:R-:W-:Y:S01]  /*9f20*/  @!P2 IMAD.MOV R3, RZ, RZ, -R3 ;  /* 0x000000ffff03a224 */ /* 0x000fe200078e0a03 */
[----:B------:R-:W-:-:S05]  /*9f30*/  @!P1 LOP3.LUT R3, RZ, R9, RZ, 0x33, !PT ;  /* 0x00000009ff039212 */ /* 0x000fca00078e33ff */
[----:B------:R-:W-:-:S07]  /*9f40*/  IMAD.MOV.U32 R217, RZ, RZ, R3 ;  /* 0x000000ffffd97224 */ /* 0x000fce00078e0003 */
.L_x_3164:
[----:B------:R-:W-:Y:S05]  /*9f50*/  BSYNC B0 ;  /* 0x0000000000007941 */ /* 0x000fea0003800000 */
.L_x_3163:
[-C--:B------:R-:W-:Y:S01]  /*9f60*/  IMAD R204, R226, R217.reuse, RZ ;  /* 0x000000d9e2cc7224 */ /* 0x080fe200078e02ff */
        /* <DEDUP_REMOVED lines=9> */
[----:B------:R-:W-:Y:S02]  /*a000*/  CS2R R92, SRZ ;  /* 0x00000000005c7805 */ /* 0x000fe4000001ff00 */
[----:B------:R-:W-:Y:S01]  /*a010*/  CS2R R124, SRZ ;  /* 0x00000000007c7805 */ /* 0x000fe2000001ff00 */
[----:B------:R-:W-:Y:S01]  /*a020*/  IMAD.MOV.U32 R102, RZ, RZ, RZ ;  /* 0x000000ffff667224 */ /* 0x000fe200078e00ff */
[----:B------:R-:W-:Y:S02]  /*a030*/  CS2R R116, SRZ ;  /* 0x0000000000747805 */ /* 0x000fe4000001ff00 */
[----:B------:R-:W-:Y:S02]  /*a040*/  CS2R R44, SRZ ;  /* 0x00000000002c7805 */ /* 0x000fe4000001ff00 */
[----:B------:R-:W-:Y:S02]  /*a050*/  CS2R R122, SRZ ;  /* 0x00000000007a7805 */ /* 0x000fe4000001ff00 */
[----:B------:R-:W-:-:S02]  /*a060*/  CS2R R68, SRZ ;  /* 0x0000000000447805 */ /* 0x000fc4000001ff00 */
[----:B------:R-:W-:Y:S01]  /*a070*/  MOV R58, RZ ;  /* 0x000000ff003a7202 */ /* 0x000fe20000000f00 */
[----:B------:R-:W-:Y:S01]  /*a080*/  IMAD.MOV.U32 R77, RZ, RZ, RZ ;  /* 0x000000ffff4d7224 */ /* 0x000fe200078e00ff */
[----:B------:R-:W-:Y:S01]  /*a090*/  CS2R R120, SRZ ;  /* 0x0000000000787805 */ /* 0x000fe2000001ff00 */
[----:B------:R-:W-:Y:S01]  /*a0a0*/  IMAD.MOV.U32 R111, RZ, RZ, RZ ;  /* 0x000000ffff6f7224 */ /* 0x000fe200078e00ff */
[----:B------:R-:W-:Y:S02]  /*a0b0*/  CS2R R118, SRZ ;  /* 0x0000000000767805 */ /* 0x000fe4000001ff00 */
[----:B------:R-:W-:Y:S01]  /*a0c0*/  CS2R R52, SRZ ;  /* 0x0000000000347805 */ /* 0x000fe2000001ff00 */
[----:B------:R-:W-:Y:S01]  /*a0d0*/  IMAD.MOV.U32 R85, RZ, RZ, RZ ;  /* 0x000000ffff557224 */ /* 0x000fe200078e00ff */
        /* <DEDUP_REMOVED lines=10> */
[----:B------:R-:W-:Y:S01]  /*a180*/  CS2R R10, SRZ ;  /* 0x00000000000a7805 */ /* 0x000fe2000001ff00 */
[----:B------:R-:W-:Y:S01]  /*a190*/  IMAD.MOV.U32 R101, RZ, RZ, RZ ;  /* 0x000000ffff657224 */ /* 0x000fe200078e00ff */
[----:B------:R-:W-:Y:S01]  /*a1a0*/  CS2R R64, SRZ ;  /* 0x0000000000407805 */ /* 0x000fe2000001ff00 */
[----:B------:R-:W-:Y:S01]  /*a1b0*/  IMAD.MOV.U32 R61, RZ, RZ, RZ ;  /* 0x000000ffff3d7224 */ /* 0x000fe200078e00ff */
[----:B------:R-:W-:Y:S01]  /*a1c0*/  CS2R R26, SRZ ;  /* 0x00000000001a7805 */ /* 0x000fe2000001ff00 */
[----:B------:R-:W-:Y:S01]  /*a1d0*/  IMAD.MOV.U32 R66, RZ, RZ, RZ ;  /* 0x000000ffff427224 */ /* 0x000fe200078e00ff */
[----:B------:R-:W-:Y:S01]  /*a1e0*/  MOV R73, RZ ;  /* 0x000000ff00497202 */ /* 0x000fe20000000f00 */
[----:B------:R-:W-:Y:S01]  /*a1f0*/  IMAD.MOV.U32 R20, RZ, RZ, RZ ;  /* 0x000000ffff147224 */ /* 0x000fe200078e00ff */
[----:B--23--:R-:W-:Y:S01]  /*a200*/  CS2R R28, SRZ ;  /* 0x00000000001c7805 */ /* 0x00cfe2000001ff00 */
[----:B------:R-:W-:Y:S01]  /*a210*/  IMAD.MOV.U32 R0, RZ, RZ, RZ ;  /* 0x000000ffff007224 */ /* 0x000fe200078e00ff */
[----:B------:R-:W-:Y:S01]  /*a220*/  CS2R R80, SRZ ;  /* 0x0000000000507805 */ /* 0x000fe2000001ff00 */
[----:B------:R-:W-:-:S02]  /*a230*/  IMAD.MOV.U32 R42, RZ, RZ, RZ ;  /* 0x000000ffff2a7224 */ /* 0x000fc400078e00ff */
[----:B------:R-:W-:Y:S01]  /*a240*/  IMAD.MOV.U32 R91, RZ, RZ, RZ ;  /* 0x000000ffff5b7224 */ /* 0x000fe200078e00ff */
[----:B------:R-:W-:Y:S06]  /*a250*/  @!P1 BRA `(.L_x_3165) ;  /* 0x0000011800b49947 */ /* 0x000fec0003800000 */
[----:B------:R-:W-:-:S03]  /*a260*/  UMOV UR4, 0xffffffff ;  /* 0xffffffff00047882 */ /* 0x000fc60000000000 */
[----:B------:R-:W-:Y:S05]  /*a270*/  BRA.DIV UR4, `(.L_x_3166) ;  /* 0x000001f604d47947 */ /* 0x000fea000b800000 */
[----:B------:R-:W1:Y:S02]  /*a280*/  S2R R0, SR_TID.X ;  /* 0x0000000000007919 */ /* 0x000e640000002100 */
[----:B-1----:R-:W-:-:S05]  /*a290*/  VIADD R2, R0, 0xffffff80 ;  /* 0xffffff8000027836 */ /* 0x002fca0000000000 */
[----:B------:R-:W-:-:S04]  /*a2a0*/  SHF.R.S32.HI R0, RZ, 0x1f, R2 ;  /* 0x0000001fff007819 */ /* 0x000fc80000011402 */
[----:B------:R-:W-:-:S04]  /*a2b0*/  LEA.HI R0, R0, R2, RZ, 0x7 ;  /* 0x0000000200007211 */ /* 0x000fc800078f38ff */
[----:B------:R-:W-:-:S05]  /*a2c0*/  SHF.R.S32.HI R0, RZ, 0x7, R0 ;  /* 0x00000007ff007819 */ /* 0x000fca0000011400 */
[----:B------:R1:W2:Y:S02]  /*a2d0*/  SHFL.IDX PT, R196, R0, RZ, 0x1f ;  /* 0x00001fff00c47589 */ /* 0x0002a400000e0000 */
.L_x_3448:
[----:B-12---:R-:W-:Y:S01]  /*a2e0*/  LEA.HI R0, R196, R196, RZ, 0x1 ;  /* 0x000000c4c4007211 */ /* 0x006fe200078f08ff */
        /* <DEDUP_REMOVED lines=12> */
[----:B------:R-:W-:Y:S01]  /*a3b0*/  MOV R4, UR4 ;  /* 0x0000000400047c02 */ /* 0x000fe20008000f00 */
[----:B------:R1:W2:Y:S01]  /*a3c0*/  LDC.64 R2, c[0x4][R0] ;  /* 0x0100000000027b82 */ /* 0x0002a20000000a00 */
[----:B------:R-:W-:Y:S01]  /*a3d0*/  IMAD.U32 R5, RZ, RZ, UR5 ;  /* 0x00000005ff057e24 */ /* 0x000fe2000f8e00ff */
[----:B------:R-:W-:Y:S01]  /*a3e0*/  ULDC.64 UR4, c[0x4][0x30] ;  /* 0x01000c0000047ab9 */ /* 0x000fe20000000a00 */
[----:B------:R-:W-:Y:S01]  /*a3f0*/  IMAD.U32 R6, RZ, RZ, UR6 ;  /* 0x00000006ff067e24 */ /* 0x000fe2000f8e00ff */
[----:B------:R-:W-:Y:S01]  /*a400*/  MOV R12, 0x1 ;  /* 0x00000001000c7802 */ /* 0x000fe20000000f00 */
[----:B------:R-:W-:Y:S02]  /*a410*/  IMAD.U32 R7, RZ, RZ, UR7 ;  /* 0x00000007ff077e24 */ /* 0x000fe4000f8e00ff */
[----:B------:R-:W-:-:S02]  /*a420*/  IMAD.U32 R10, RZ, RZ, UR4 ;  /* 0x00000004ff0a7e24 */ /* 0x000fc4000f8e00ff */
[----:B------:R-:W-:Y:S02]  /*a430*/  IMAD.U32 R11, RZ, RZ, UR5 ;  /* 0x00000005ff0b7e24 */ /* 0x000fe4000f8e00ff */
[----:B0-----:R-:W-:Y:S02]  /*a440*/  IMAD.MOV.U32 R8, RZ, RZ, 0x70 ;  /* 0x00000070ff087424 */ /* 0x001fe400078e00ff */
[----:B-1----:R-:W-:-:S07]  /*a450*/  IMAD.MOV.U32 R13, RZ, RZ, RZ ;  /* 0x000000ffff0d7224 */ /* 0x002fce00078e00ff */
[----:B------:R-:W-:-:S07]  /*a460*/  LEPC R20, `(.L_x_3168) ;  /* 0x000000001014794e */ /* 0x000fce0000000000 */
[----:B--2--5:R-:W-:Y:S05]  /*a470*/  CALL.ABS.NOINC R2 ;  /* 0x0000000002007343 */ /* 0x024fea0003c00000 */
.L_x_3168:
[----:B------:R-:W-:Y:S05]  /*a480*/  BSYNC B6 ;  /* 0x0000000000067941 */ /* 0x000fea0003800000 */
.L_x_3167:
[----:B------:R-:W-:Y:S01]  /*a490*/  ULDC.64 UR6, c[0x0][0x998] ;  /* 0x0002660000067ab9 */ /* 0x000fe20000000a00 */
[----:B------:R-:W-:Y:S01]  /*a4a0*/  ULDC.64 UR4, c[0x0][0x990] ;  /* 0x0002640000047ab9 */ /* 0x000fe20000000a00 */
[----:B------:R-:W-:Y:S01]  /*a4b0*/  ISETP.NE.U32.AND P1, PT, RZ, UR6, PT ;  /* 0x00000006ff007c0c */ /* 0x000fe2000bf25070 */
[----:B------:R-:W-:Y:S01]  /*a4c0*/  ULDC.64 UR8, c[0x0][0x208] ;  /* 0x0000820000087ab9 */ /* 0x000fe20000000a00 */
[----:B------:R-:W-:Y:S02]  /*a4d0*/  ISETP.NE.U32.AND P0, PT, RZ, UR4, PT ;  /* 0x00000004ff007c0c */ /* 0x000fe4000bf05070 */
[----:B------:R-:W-:Y:S02]  /*a4e0*/  ISETP.NE.AND.EX P1, PT, RZ, UR7, PT, P1 ;  /* 0x00000007ff007c0c */ /* 0x000fe4000bf25310 */
[----:B------:R-:W-:-:S11]  /*a4f0*/  ISETP.NE.AND.EX P0, PT, RZ, UR5, PT, P0 ;  /* 0x00000005ff007c0c */ /* 0x000fd6000bf05300 */
[----:B0-----:R-:W0:Y:S08]  /*a500*/  @P1 LDC.64 R8, c[0x0][0x9b8] ;  /* 0x00026e00ff081b82 */ /* 0x001e300000000a00 */
        /* <DEDUP_REMOVED lines=13> */
[----:B---3--:R-:W-:Y:S01]  /*a5e0*/  @P1 IMAD.WIDE.U32 R6, R192, R12, R4 ;  /* 0x0000000cc0061225 */ /* 0x008fe200078e0004 */
[----:B------:R-:W-:Y:S01]  /*a5f0*/  @P0 LEA R4, P2, R2, UR4, 0x2 ;  /* 0x0000000402040c11 */ /* 0x000fe2000f8410ff */
[----:B------:R-:W-:Y:S02]  /*a600*/  ULDC UR4, c[0x0][0x3f4] ;  /* 0x0000fd0000047ab9 */ /* 0x000fe40000000800 */
[----:B------:R-:W-:Y:S01]  /*a610*/  @P0 IMAD R5, R192, R11, R3 ;  /* 0x0000000bc0050224 */ /* 0x000fe200078e0203 */
        /* <DEDUP_REMOVED lines=24> */
.L_x_3172:
[----:B-1----:R1:W2:Y:S02]  /*a7a0*/  SYNCS.PHASECHK.TRANS64.TRYWAIT P0, [R18+URZ+0x22800], R3 ;  /* 0x02280003120075a7 */ /* 0x0022a4000800017f */
[----:B--2---:R-:W-:Y:S05]  /*a7b0*/  @!P0 NANOSLEEP.SYNCS 0x989680 ;  /* 0x009896800000895d */ /* 0x004fea0003900000 */
[----:B------:R-:W2:Y:S02]  /*a7c0*/  @!P0 SYNCS.PHASECHK.TRANS64 P0, [R18+URZ+0x22800], R3 ;  /* 0x02280003120085a7 */ /* 0x000ea4000800007f */
[----:B--2---:R-:W-:Y:S05]  /*a7d0*/  @!P0 BRA `(.L_x_3172) ;  /* 0xfffffffc00f08947 */ /* 0x004fea000383ffff */
.L_x_3171:
[----:B------:R-:W-:Y:S05]  /*a7e0*/  BSYNC B0 ;  /* 0x0000000000007941 */ /* 0x000fea0003800000 */
.L_x_3170:
[----:B------:R-:W-:Y:S05]  /*a7f0*/  BRA `(.L_x_3173) ;  /* 0x0000004c00f47947 */ /* 0x000fea0003800000 */
.L_x_3169:
        /* <DEDUP_REMOVED lines=10> */
[----:B------:R-:W-:Y:S01]  /*a8a0*/  IMAD.WIDE.U32 R24, R24, UR6, RZ ;  /* 0x0000000618187c25 */ /* 0x000fe2000f8e00ff */
[----:B------:R-:W-:-:S03]  /*a8b0*/  IADD3 R29, R3, R27, RZ ;  /* 0x0000001b031d7210 */ /* 0x000fc60007ffe0ff */
        /* <DEDUP_REMOVED lines=18> */
.L_x_3175:
[----:B------:R-:W-:Y:S05]  /*a9e0*/  BSYNC B6 ;  /* 0x0000000000067941 */ /* 0x000fea0003800000 */
.L_x_3174:
[----:B------:R-:W-:Y:S01]  /*a9f0*/  ULDC.U8 UR4, c[0x0][0x410] ;  /* 0x0001040000047ab9 */ /* 0x000fe20000000000 */
[----:B------:R-:W-:Y:S01]  /*aa00*/  BSSY B0, `(.L_x_3176) ;  /* 0x00004d4000007945 */ /* 0x000fe20003800000 */
[----:B------:R-:W-:Y:S01]  /*aa10*/  ISETP.NE.AND P0, PT, RZ, UR4, PT ;  /* 0x00000004ff007c0c */ /* 0x000fe2000bf05270 */
[----:B------:R-:W-:-:S12]  /*aa20*/  IMAD.IADD R41, R191, 0x1, R197 ;  /* 0x00000001bf297824 */ /* 0x000fd800078e02c5 */
[----:B------:R-:W-:Y:S05]  /*aa30*/  @!P0 BRA `(.L_x_3177) ;  /* 0x0000002400d48947 */ /* 0x000fea0003800000 */
[----:B------:R-:W0:Y:S01]  /*aa40*/  LDC R21, c[0x0][0x448] ;  /* 0x00011200ff157b82 */ /* 0x000e220000000800 */
[----:B------:R-:W1:Y:S01]  /*aa50*/  S2R R20, SR_TID.X ;  /* 0x0000000000147919 */ /* 0x000e620000002100 */
[----:B------:R-:W-:Y:S01]  /*aa60*/  IMAD.MOV.U32 R8, RZ, RZ, R26 ;  /* 0x000000ffff087224 */ /* 0x000fe200078e001a */
[----:B------:R-:W-:Y:S01]  /*aa70*/  ULDC.64 UR4, c[0x0][0x3f8] ;  /* 0x0000fe0000047ab9 */ /* 0x000fe20000000a00 */
[----:B------:R-:W-:Y:S01]  /*aa80*/  IMAD.MOV.U32 R9, RZ, RZ, R29 ;  /* 0x000000ffff097224 */ /* 0x000fe200078e001d */
[----:B------:R-:W-:Y:S01]  /*aa90*/  ULDC.64 UR6, c[0x0][0x408] ;  /* 0x0001020000067ab9 */ /* 0x000fe20000000a00 */
[----:B------:R-:W-:Y:S01]  /*aaa0*/  IMAD.MOV.U32 R10, RZ, RZ, R24 ;  /* 0x000000ffff0a7224 */ /* 0x000fe200078e0018 */
[----:B------:R-:W-:Y:S01]  /*aab0*/  ULDC.64 UR8, c[0x0][0x400] ;  /* 0x0001000000087ab9 */ /* 0x000fe20000000a00 */
[----:B------:R-:W-:Y:S01]  /*aac0*/  IMAD.MOV.U32 R11, RZ, RZ, R31 ;  /* 0x000000ffff0b7224 */ /* 0x000fe200078e001f */
[----:B------:R-:W-:Y:S02]  /*aad0*/  SHF.R.S32.HI R35, RZ, 0x1f, R193 ;  /* 0x0000001fff237819 */ /* 0x000fe400000114c1 */
[----:B0-----:R-:W-:Y:S01]  /*aae0*/  ISETP.NE.AND P0, PT, R21, 0x1, PT ;  /* 0x000000011500780c */ /* 0x001fe20003f05270 */
[----:B-1----:R-:W-:-:S12]  /*aaf0*/  VIADD R28, R20, 0xffffff80 ;  /* 0xffffff80141c7836 */ /* 0x002fd80000000000 */
[----:B------:R-:W0:Y:S01]  /*ab00*/  @P0 LDC R0, c[0x0][0x44c] ;  /* 0x00011300ff000b82 */ /* 0x000e220000000800 */
[----:B------:R-:W-:-:S04]  /*ab10*/  SHF.R.S32.HI R20, RZ, 0x1f, R28 ;  /* 0x0000001fff147819 */ /* 0x000fc8000001141c */
[----:B------:R-:W-:-:S03]  /*ab20*/  LEA.HI R20, R20, R28, RZ, 0x2 ;  /* 0x0000001c14147211 */ /* 0x000fc600078f10ff */
[----:B------:R-:W1:Y:S01]  /*ab30*/  @P0 LDC R5, c[0x0][0x450] ;  /* 0x00011400ff050b82 */ /* 0x000e620000000800 */
[----:B------:R-:W-:-:S05]  /*ab40*/  LOP3.LUT R20, R20, 0xfffffffc, RZ, 0xc0, !PT ;  /* 0xfffffffc14147812 */ /* 0x000fca00078ec0ff */
[----:B------:R-:W-:-:S05]  /*ab50*/  IMAD.IADD R20, R28, 0x1, -R20 ;  /* 0x000000011c147824 */ /* 0x000fca00078e0a14 */
[----:B------:R-:W-:-:S05]  /*ab60*/  LEA R3, R20, R41, 0x6 ;  /* 0x0000002914037211 */ /* 0x000fca00078e30ff */
        /* <DEDUP_REMOVED lines=20> */
.L_x_3454:
        /* <DEDUP_REMOVED lines=17> */
[C---:B------:R-:W-:Y:S02]  /*adc0*/  @!P5 IADD3 R12, P2, R193.reuse, R3, RZ ;  /* 0x00000003c10cd210 */ /* 0x040fe40007f5e0ff */
[-C--:B----4-:R-:W-:Y:S02]  /*add0*/  @!P4 IADD3 R26, P1, R22, R14.reuse, RZ ;  /* 0x0000000e161ac210 */ /* 0x090fe40007f3e0ff */
[----:B------:R-:W-:Y:S01]  /*ade0*/  @!P4 SHF.R.S32.HI R3, RZ, 0x1f, R22 ;  /* 0x0000001fff03c819 */ /* 0x000fe20000011416 */
[----:B-1----:R-:W-:Y:S01]  /*adf0*/  @!P5 IMAD.X R13, R0, 0x1, R35, P2 ;  /* 0x00000001000dd824 */ /* 0x002fe200010e0623 */
[----:B------:R-:W-:Y:S02]  /*ae00*/  @!P5 IADD3 R14, P3, R193, R14, RZ ;  /* 0x0000000ec10ed210 */ /* 0x000fe40007f7e0ff */
[----:B---3--:R-:W-:Y:S01]  /*ae10*/  @!P4 IADD3.X R27, R4, R3, RZ, P1, !PT ;  /* 0x00000003041bc210 */ /* 0x008fe20000ffe4ff */
[----:B------:R-:W-:Y:S01]  /*ae20*/  @!P4 IMAD.X R11, R0, 0x1, R3, P0 ;  /* 0x00000001000bc824 */ /* 0x000fe200000e0603 */
[----:B------:R1:W5:Y:S01]  /*ae30*/  @!P5 LD.E.64 R24, desc[UR6][R12.64] ;  /* 0x000000060c18d980 */ /* 0x000362000c101b00 */
[----:B------:R-:W-:-:S03]  /*ae40*/  @!P5 IMAD.X R15, R4, 0x1, R35, P3 ;  /* 0x00000001040fd824 */ /* 0x000fc600018e0623 */
[----:B------:R1:W5:Y:S04]  /*ae50*/  @!P4 LD.E.64 R30, desc[UR6][R10.64] ;  /* 0x000000060a1ec980 */ /* 0x000368000c101b00 */
[----:B------:R1:W5:Y:S04]  /*ae60*/  @!P5 LD.E.64 R20, desc[UR6][R14.64] ;  /* 0x000000060e14d980 */ /* 0x000368000c101b00 */
[----:B------:R1:W5:Y:S02]  /*ae70*/  @!P4 LD.E.64 R28, desc[UR6][R26.64] ;  /* 0x000000061a1cc980 */ /* 0x000364000c101b00 */
.L_x_3180:
[----:B------:R-:W-:Y:S05]  /*ae80*/  BSYNC B1 ;  /* 0x0000000000017941 */ /* 0x000fea0003800000 */
.L_x_3179:
[----:B------:R-:W-:Y:S01]  /*ae90*/  UMOV UR4, 0xffffffff ;  /* 0xffffffff00047882 */ /* 0x000fe20000000000 */
[----:B-1----:R-:W-:Y:S02]  /*aea0*/  CS2R R26, SRZ ;  /* 0x00000000001a7805 */ /* 0x002fe4000001ff00 */
[----:B------:R-:W-:Y:S05]  /*aeb0*/  BRA.DIV UR4, `(.L_x_3181) ;  /* 0x000001ee04747947 */ /* 0x000fea000b800000 */
[----:B------:R1:W0:Y:S04]  /*aec0*/  SHFL.IDX PT, R0, R6, 0x1, 0x1c1f ;  /* 0x003c1f0006007f89 */ /* 0x00022800000e0000 */
[----:B--2---:R1:W2:Y:S04]  /*aed0*/  SHFL.IDX PT, R3, R5, 0x1, 0x1c1f ;  /* 0x003c1f0005037f89 */ /* 0x0042a800000e0000 */
[----:B---3--:R1:W3:Y:S04]  /*aee0*/  SHFL.IDX PT, R4, R8, 0x1, 0x1c1f ;  /* 0x003c1f0008047f89 */ /* 0x0082e800000e0000 */
[----:B----4-:R1:W4:Y:S02]  /*aef0*/  SHFL.IDX PT, R14, R7, 0x1, 0x1c1f ;  /* 0x003c1f00070e7f89 */ /* 0x01032400000e0000 */
.L_x_3460:
        /* <DEDUP_REMOVED lines=28> */
.L_x_3183:
[----:B------:R-:W-:Y:S05]  /*b0c0*/  BSYNC B1 ;  /* 0x0000000000017941 */ /* 0x000fea0003800000 */
.L_x_3182:
[----:B------:R-:W2:Y:S01]  /*b0d0*/  LDL R0, [R1+0x28] ;  /* 0x0000280001007983 */ /* 0x000ea20000100800 */
[----:B0---4-:R-:W-:Y:S01]  /*b0e0*/  VIADDMNMX R14, R34, -R197, 0x80, PT ;  /* 0x00000080220e7446 */ /* 0x011fe200038009c5 */
[----:B------:R-:W-:Y:S01]  /*b0f0*/  BSSY B1, `(.L_x_3184) ;  /* 0x0000013000017945 */ /* 0x000fe20003800000 */
[----:B------:R-:W-:Y:S02]  /*b100*/  LOP3.LUT P2, RZ, R206, 0x4, RZ, 0xc0, !PT ;  /* 0x00000004ceff7812 */ /* 0x000fe4000784c0ff */
        /* <DEDUP_REMOVED lines=12> */
[----:B------:R-:W-:Y:S01]  /*b1d0*/  MOV R5, UR4 ;  /* 0x0000000400057c02 */ /* 0x000fe20008000f00 */
[----:B------:R-:W-:-:S03]  /*b1e0*/  VIADD R0, R3, 0x14440 ;  /* 0x0001444003007836 */ /* 0x000fc60000000000 */
[----:B------:R-:W-:-:S04]  /*b1f0*/  SHF.L.U32 R5, R5, 0x1f, RZ ;  /* 0x0000001f05057819 */ /* 0x000fc800000006ff */
[----:B------:R-:W0:Y:S02]  /*b200*/  SYNCS.PHASECHK.TRANS64.TRYWAIT P0, [R18+URZ+0x22800], R5 ;  /* 0x02280005120075a7 */ /* 0x000e24000800017f */
[----:B0-----:R-:W-:Y:S05]  /*b210*/  @!P0 BRA `(.L_x_3185) ;  /* 0x000001ec000c8947 */ /* 0x001fea0003800000 */
.L_x_3461:
[----:B------:R-:W-:Y:S05]  /*b220*/  BSYNC B1 ;  /* 0x0000000000017941 */ /* 0x000fea0003800000 */
.L_x_3184:
        /* <DEDUP_REMOVED lines=20> */
[----:B------:R-:W-:-:S02]  /*b370*/  LOP3.LUT R37, R29, 0xff, RZ, 0xc0, !PT ;  /* 0x000000ff1d257812 */ /* 0x000fc400078ec0ff */
        /* <DEDUP_REMOVED lines=10> */
[----:B------:R-:W-:Y:S02]  /*b420*/  LOP3.LUT R35, R35, 0xff000000, R31, 0xf8, !PT ;  /* 0xff00000023237812 */ /* 0x000fe400078ef81f */
[----:B------:R-:W-:Y:S02]  /*b430*/  LOP3.LUT R39, R39, 0xff000000, R29, 0xf8, !PT ;  /* 0xff00000027277812 */ /* 0x000fe400078ef81d */
[----:B------:R-:W-:Y:S02]  /*b440*/  LOP3.LUT R33, R15, 0xff0000, R30, 0xf8, !PT ;  /* 0x00ff00000f217812 */ /* 0x000fe400078ef81e */
[----:B0-----:R-:W-:-:S02]  /*b450*/  F2FP.F16.E4M3.UNPACK_B R15, R6.H1 ;  /* 0x00000006ff0f723e */ /* 0x001fc400030006ff */
[----:B------:R-:W-:Y:S02]  /*b460*/  F2FP.F16.E4M3.UNPACK_B R38, R39 ;  /* 0x00000027ff26723e */ /* 0x000fe400020006ff */
[----:B------:R-:W-:Y:S02]  /*b470*/  F2FP.F16.E4M3.UNPACK_B R32, R35 ;  /* 0x00000023ff20723e */ /* 0x000fe400020006ff */
[----:B------:R-:W-:Y:S01]  /*b480*/  LOP3.LUT R33, R33, 0xff000000, R30, 0xf8, !PT ;  /* 0xff00000021217812 */ /* 0x000fe200078ef81e */
[--C-:B------:R-:W-:Y:S01]  /*b490*/  HADD2.F32 R30, -RZ, R15.reuse.H0_H0 ;  /* 0x2000000fff1e7230 */ /* 0x100fe20000004100 */
[--C-:B------:R-:W-:Y:S01]  /*b4a0*/  LOP3.LUT R37, R37, 0xff0000, R28.reuse, 0xf8, !PT ;  /* 0x00ff000025257812 */ /* 0x100fe200078ef81c */
[----:B------:R-:W-:Y:S01]  /*b4b0*/  HADD2.F32 R15, -RZ, R15.H1_H1 ;  /* 0x3000000fff0f7230 */ /* 0x000fe20000004100 */
[----:B------:R-:W-:Y:S01]  /*b4c0*/  F2FP.F16.E4M3.UNPACK_B R29, R6 ;  /* 0x00000006ff1d723e */ /* 0x000fe200020006ff */
[----:B------:R-:W-:Y:S01]  /*b4d0*/  HADD2.F32 R40, -RZ, R38.H1_H1 ;  /* 0x30000026ff287230 */ /* 0x000fe20000004100 */
[----:B------:R-:W-:Y:S01]  /*b4e0*/  LOP3.LUT R37, R37, 0xff000000, R28, 0xf8, !PT ;  /* 0xff00000025257812 */ /* 0x000fe200078ef81c */
[----:B------:R-:W-:Y:S01]  /*b4f0*/  HADD2.F32 R34, -RZ, R32.H1_H1 ;  /* 0x30000020ff227230 */ /* 0x000fe20000004100 */
[----:B------:R-:W-:Y:S01]  /*b500*/  F2FP.F16.E4M3.UNPACK_B R28, R5.H1 ;  /* 0x00000005ff1c723e */ /* 0x000fe200030006ff */
[----:B------:R-:W-:-:S02]  /*b510*/  HADD2.F32 R38, -RZ, R38.H0_H0 ;  /* 0x20000026ff267230 */ /* 0x000fc40000004100 */
[C---:B------:R-:W-:Y:S01]  /*b520*/  FMUL.FTZ R41, R15.reuse, R40 ;  /* 0x000000280f297220 */ /* 0x040fe20000410000 */
[----:B------:R-:W-:Y:S02]  /*b530*/  HADD2.F32 R32, -RZ, R32.H0_H0 ;  /* 0x20000020ff207230 */ /* 0x000fe40000004100 */
[-C--:B------:R-:W-:Y:S01]  /*b540*/  FMUL.FTZ R43, R15, R34.reuse ;  /* 0x000000220f2b7220 */ /* 0x080fe20000410000 */
[----:B------:R-:W-:Y:S01]  /*b550*/  F2FP.F16.E4M3.UNPACK_B R15, R5 ;  /* 0x00000005ff0f723e */ /* 0x000fe200020006ff */
[--C-:B------:R-:W-:Y:S01]  /*b560*/  HADD2.F32 R5, -RZ, R29.reuse.H1_H1 ;  /* 0x3000001dff057230 */ /* 0x100fe20000004100 */
[----:B------:R-:W-:Y:S01]  /*b570*/  F2FP.F16.E4M3.UNPACK_B R31, R7 ;  /* 0x00000007ff1f723e */ /* 0x000fe200020006ff */
[C---:B------:R-:W-:Y:S01]  /*b580*/  FFMA.FTZ R42, R30.reuse, R34, -R41 ;  /* 0x000000221e2a7223 */ /* 0x040fe20000010829 */
[----:B------:R-:W-:Y:S01]  /*b590*/  F2FP.F16.E4M3.UNPACK_B R39, R39.H1 ;  /* 0x00000027ff27723e */ /* 0x000fe200030006ff */
        /* <DEDUP_REMOVED lines=52> */
[----:B------:R-:W-:Y:S02]  /*b8e0*/  HADD2.F32 R4, -RZ, R15.H1_H1 ;  /* 0x3000000fff047230 */ /* 0x000fe40000004100 */
[-C--:B------:R-:W-:Y:S01]  /*b8f0*/  FMUL.FTZ R38, R5, R6.reuse ;  /* 0x0000000605267220 */ /* 0x080fe20000410000 */
[----:B------:R-:W-:Y:S02]  /*b900*/  HADD2.F32 R33, -RZ, R33.H0_H0 ;  /* 0x20000021ff217230 */ /* 0x000fe40000004100 */
[----:B------:R-:W-:Y:S01]  /*b910*/  FFMA.FTZ R31, R28, R6, -R31 ;  /* 0x000000061c1f7223 */ /* 0x000fe2000001081f */
[----:B------:R-:W-:Y:S02]  /*b920*/  HADD2.F32 R15, -RZ, R15.H0_H0 ;  /* 0x2000000fff0f7230 */ /* 0x000fe40000004100 */
[----:B------:R-:W-:Y:S01]  /*b930*/  FMUL.FTZ R32, R4, R37 ;  /* 0x0000002504207220 */ /* 0x000fe20000410000 */
[----:B------:R-:W-:Y:S01]  /*b940*/  FFMA.FTZ R38, R28, R7, R38 ;  /* 0x000000071c267223 */ /* 0x000fe20000010026 */
[-C--:B------:R-:W-:Y:S01]  /*b950*/  FMUL.FTZ R4, R4, R33.reuse ;  /* 0x0000002104047220 */ /* 0x080fe20000410000 */
[----:B------:R-:W-:Y:S01]  /*b960*/  F2FP.SATFINITE.E4M3.F32.PACK_AB_MERGE_C R6, R43, R42, RZ ;  /* 0x0000002a2b06723e */ /* 0x000fe200048070ff */
[C---:B------:R-:W-:Y:S01]  /*b970*/  FFMA.FTZ R5, R15.reuse, R33, -R32 ;  /* 0x000000210f057223 */ /* 0x040fe20000010820 */
[----:B------:R-:W-:Y:S01]  /*b980*/  F2FP.SATFINITE.E4M3.F32.PACK_AB_MERGE_C R7, R46, R45, RZ ;  /* 0x0000002d2e07723e */ /* 0x000fe200048070ff */
[----:B------:R-:W-:Y:S01]  /*b990*/  FFMA.FTZ R28, R15, R37, R4 ;  /* 0x000000250f1c7223 */ /* 0x000fe20000010004 */
[----:B------:R-:W-:-:S02]  /*b9a0*/  F2FP.SATFINITE.E4M3.F32.PACK_AB_MERGE_C R4, R35, R34, RZ ;  /* 0x000000222304723e */ /* 0x000fc400048070ff */
[----:B------:R-:W-:Y:S02]  /*b9b0*/  F2FP.SATFINITE.E4M3.F32.PACK_AB_MERGE_C R31, R38, R31, RZ ;  /* 0x0000001f261f723e */ /* 0x000fe400048070ff */
[----:B------:R-:W-:Y:S02]  /*b9c0*/  F2FP.SATFINITE.E4M3.F32.PACK_AB_MERGE_C R6, R41, R40, R6 ;  /* 0x000000282906723e */ /* 0x000fe40004807006 */
[----:B------:R-:W-:Y:S02]  /*b9d0*/  F2FP.SATFINITE.E4M3.F32.PACK_AB_MERGE_C R7, R44, R39, R7 ;  /* 0x000000272c07723e */ /* 0x000fe40004807007 */
[----:B------:R-:W-:Y:S02]  /*b9e0*/  F2FP.SATFINITE.E4M3.F32.PACK_AB_MERGE_C R4, R30, R29, R4 ;  /* 0x0000001d1e04723e */ /* 0x000fe40004807004 */
[----:B------:R-:W-:-:S05]  /*b9f0*/  F2FP.SATFINITE.E4M3.F32.PACK_AB_MERGE_C R5, R28, R5, R31 ;  /* 0x000000051c05723e */ /* 0x000fca000480701f */
[----:B------:R1:W-:Y:S02]  /*ba00*/  STS.128 [R3+0x14400], R4 ;  /* 0x0144000403007388 */ /* 0x0003e40000000c00 */
.L_x_3189:
[----:B------:R-:W-:Y:S05]  /*ba10*/  BSYNC B2 ;  /* 0x0000000000027941 */ /* 0x000fea0003800000 */
.L_x_3188:
[----:B------:R-:W-:Y:S05]  /*ba20*/  @P1 BRA `(.L_x_3187) ;  /* 0x0000000400e81947 */ /* 0x000fea0003800000 */
[----:B01----:R-:W0:Y:S01]  /*ba30*/  LDS.128 R4, [R0] ;  /* 0x0000000000047984 */ /* 0x003e220000000c00 */
[----:B-----5:R-:W-:Y:S02]  /*ba40*/  SHF.R.U32.HI R29, RZ, 0x8, R25 ;  /* 0x00000008ff1d7819 */ /* 0x020fe40000011619 */
[----:B------:R-:W-:Y:S02]  /*ba50*/  SHF.R.U32.HI R34, RZ, 0x8, R21 ;  /* 0x00000008ff227819 */ /* 0x000fe40000011615 */
[----:B------:R-:W-:Y:S02]  /*ba60*/  SHF.R.U32.HI R31, RZ, 0x8, R20 ;  /* 0x00000008ff1f7819 */ /* 0x000fe40000011614 */
[----:B------:R-:W-:Y:S02]  /*ba70*/  LOP3.LUT R30, R25, 0xff, RZ, 0xc0, !PT ;  /* 0x000000ff191e7812 */ /* 0x000fe400078ec0ff */
[----:B------:R-:W-:Y:S02]  /*ba80*/  LOP3.LUT R35, R21, 0xff, RZ, 0xc0, !PT ;  /* 0x000000ff15237812 */ /* 0x000fe400078ec0ff */
[----:B------:R-:W-:-:S02]  /*ba90*/  LOP3.LUT R29, R29, 0xff, RZ, 0xc0, !PT ;  /* 0x000000ff1d1d7812 */ /* 0x000fc400078ec0ff */
[----:B------:R-:W-:Y:S02]  /*baa0*/  LOP3.LUT R34, R34, 0xff, RZ, 0xc0, !PT ;  /* 0x000000ff22227812 */ /* 0x000fe400078ec0ff */
[----:B------:R-:W-:Y:S02]  /*bab0*/  SHF.R.U32.HI R15, RZ, 0x8, R24 ;  /* 0x00000008ff0f7819 */ /* 0x000fe40000011618 */
[----:B------:R-:W-:Y:S02]  /*bac0*/  LOP3.LUT R32, R31, 0xff, RZ, 0xc0, !PT ;  /* 0x000000ff1f207812 */ /* 0x000fe400078ec0ff */
[----:B------:R-:W-:Y:S02]  /*bad0*/  PRMT R31, R29, 0x7604, R30 ;  /* 0x000076041d1f7816 */ /* 0x000fe4000000001e */
[----:B------:R-:W-:Y:S02]  /*bae0*/  PRMT R35, R34, 0x7604, R35 ;  /* 0x0000760422237816 */ /* 0x000fe40000000023 */
[----:B------:R-:W-:-:S02]  /*baf0*/  SHF.R.U32.HI R30, RZ, 0x10, R25 ;  /* 0x00000010ff1e7819 */ /* 0x000fc40000011619 */
[----:B------:R-:W-:Y:S02]  /*bb00*/  SHF.R.U32.HI R34, RZ, 0x10, R21 ;  /* 0x00000010ff227819 */ /* 0x000fe40000011615 */
[----:B------:R-:W-:Y:S02]  /*bb10*/  LOP3.LUT R28, R24, 0xff, RZ, 0xc0, !PT ;  /* 0x000000ff181c7812 */ /* 0x000fe400078ec0ff */
[----:B------:R-:W-:Y:S02]  /*bb20*/  LOP3.LUT R15, R15, 0xff, RZ, 0xc0, !PT ;  /* 0x000000ff0f0f7812 */ /* 0x000fe400078ec0ff */
[----:B------:R-:W-:Y:S02]  /*bb30*/  LOP3.LUT R30, R30, 0xff, RZ, 0xc0, !PT ;  /* 0x000000ff1e1e7812 */ /* 0x000fe400078ec0ff */
[----:B------:R-:W-:Y:S02]  /*bb40*/  LOP3.LUT R34, R34, 0xff, RZ, 0xc0, !PT ;  /* 0x000000ff22227812 */ /* 0x000fe400078ec0ff */
[----:B------:R-:W-:-:S02]  /*bb50*/  PRMT R28, R15, 0x7604, R28 ;  /* 0x000076040f1c7816 */ /* 0x000fc4000000001c */
[----:B------:R-:W-:Y:S02]  /*bb60*/  LOP3.LUT R33, R20, 0xff, RZ, 0xc0, !PT ;  /* 0x000000ff14217812 */ /* 0x000fe400078ec0ff */
[----:B------:R-:W-:Y:S02]  /*bb70*/  SHF.R.U32.HI R15, RZ, 0x10, R24 ;  /* 0x00000010ff0f7819 */ /* 0x000fe40000011618 */
[----:B------:R-:W-:Y:S02]  /*bb80*/  SHF.R.U32.HI R29, RZ, 0x10, R20 ;  /* 0x00000010ff1d7819 */ /* 0x000fe40000011614 */
[----:B------:R-:W-:Y:S02]  /*bb90*/  PRMT R31, R30, 0x7054, R31 ;  /* 0x000070541e1f7816 */ /* 0x000fe4000000001f */
        /* <DEDUP_REMOVED lines=23> */
[-C--:B------:R-:W-:Y:S01]  /*bd10*/  FMUL.FTZ R39, R15, R30.reuse ;  /* 0x0000001e0f277220 */ /* 0x080fe20000410000 */
        /* <DEDUP_REMOVED lines=74> */
[----:B------:R2:W-:Y:S02]  /*c1c0*/  STS.128 [R0], R4 ;  /* 0x0000000400007388 */ /* 0x0005e40000000c00 */
.L_x_3187:
[----:B------:R-:W-:Y:S05]  /*c1d0*/  BSYNC B1 ;  /* 0x0000000000017941 */ /* 0x000fea0003800000 */
.L_x_3186:
[----:B-12---:R-:W-:-:S04]  /*c1e0*/  IADD3 R4, R191, 0x40, RZ ;  /* 0x00000040bf047810 */ /* 0x006fc80007ffe0ff */
        /* <DEDUP_REMOVED lines=14> */
[----:B------:R-:W-:Y:S02]  /*c2d0*/  SHF.R.U32.HI R14, RZ, 0x8, R12 ;  /* 0x00000008ff0e7819 */ /* 0x000fe4000001160c */
        /* <DEDUP_REMOVED lines=27> */
[----:B------:R-:W-:Y:S01]  /*c490*/  HADD2.F32 R12, -RZ, R14.H1_H1 ;  /* 0x3000000eff0c7230 */ /* 0x000fe20000004100 */
[----:B------:R-:W-:Y:S01]  /*c4a0*/  LOP3.LUT R29, R29, 0xff000000, R26, 0xf8, !PT ;  /* 0xff0000001d1d7812 */ /* 0x000fe200078ef81a */
[--C-:B------:R-:W-:Y:S01]  /*c4b0*/  HADD2.F32 R28, -RZ, R27.reuse.H1_H1 ;  /* 0x3000001bff1c7230 */ /* 0x100fe20000004100 */
[----:B------:R-:W-:Y:S01]  /*c4c0*/  F2FP.F16.E4M3.UNPACK_B R13, R5.H1 ;  /* 0x00000005ff0d723e */ /* 0x000fe200030006ff */
[----:B------:R-:W-:Y:S01]  /*c4d0*/  HADD2.F32 R26, -RZ, R24.H1_H1 ;  /* 0x30000018ff1a7230 */ /* 0x000fe20000004100 */
[----:B------:R-:W-:Y:S01]  /*c4e0*/  F2FP.F16.E4M3.UNPACK_B R20, R7 ;  /* 0x00000007ff14723e */ /* 0x000fe200020006ff */
[----:B------:R-:W-:Y:S01]  /*c4f0*/  HADD2.F32 R15, -RZ, R14.H0_H0 ;  /* 0x2000000eff0f7230 */ /* 0x000fe20000004100 */
[----:B------:R-:W-:Y:S01]  /*c500*/  F2FP.F16.E4M3.UNPACK_B R14, R6 ;  /* 0x00000006ff0e723e */ /* 0x000fe200020006ff */
[C---:B------:R-:W-:Y:S01]  /*c510*/  FMUL.FTZ R30, R12.reuse, R28 ;  /* 0x0000001c0c1e7220 */ /* 0x040fe20000410000 */
[----:B------:R-:W-:Y:S01]  /*c520*/  FMUL.FTZ R33, R12, R26 ;  /* 0x0000001a0c217220 */ /* 0x000fe20000410000 */
[----:B------:R-:W-:Y:S01]  /*c530*/  F2FP.F16.E4M3.UNPACK_B R12, R5 ;  /* 0x00000005ff0c723e */ /* 0x000fe200020006ff */
[----:B------:R-:W-:-:S02]  /*c540*/  HADD2.F32 R27, -RZ, R27.H0_H0 ;  /* 0x2000001bff1b7230 */ /* 0x000fc40000004100 */
[C---:B------:R-:W-:Y:S01]  /*c550*/  FFMA.FTZ R32, R15.reuse, R26, -R30 ;  /* 0x0000001a0f207223 */ /* 0x040fe2000001081e */
[----:B------:R-:W-:Y:S02]  /*c560*/  HADD2.F32 R5, -RZ, R14.H1_H1 ;  /* 0x3000000eff057230 */ /* 0x000fe40000004100 */
[----:B------:R-:W-:Y:S01]  /*c570*/  FFMA.FTZ R35, R15, R28, R33 ;  /* 0x0000001c0f237223 */ /* 0x000fe20000010021 */
[----:B------:R-:W-:Y:S01]  /*c580*/  HADD2.F32 R24, -RZ, R24.H0_H0 ;  /* 0x20000018ff187230 */ /* 0x000fe20000004100 */
[----:B------:R-:W-:Y:S01]  /*c590*/  F2FP.F16.E4M3.UNPACK_B R31, R31.H1 ;  /* 0x0000001fff1f723e */ /* 0x000fe200030006ff */
[----:B------:R-:W-:Y:S01]  /*c5a0*/  HADD2.F32 R14, -RZ, R14.H0_H0 ;  /* 0x2000000eff0e7230 */ /* 0x000fe20000004100 */
[----:B------:R-:W-:Y:S01]  /*c5b0*/  F2FP.F16.E4M3.UNPACK_B R25, R25.H1 ;  /* 0x00000019ff19723e */ /* 0x000fe200030006ff */
[C---:B------:R-:W-:Y:S01]  /*c5c0*/  FMUL.FTZ R15, R5.reuse, R27 ;  /* 0x0000001b050f7220 */ /* 0x040fe20000410000 */
[----:B------:R-:W-:Y:S01]  /*c5d0*/  FMUL.FTZ R30, R5, R24 ;  /* 0x00000018051e7220 */ /* 0x000fe20000410000 */
[----:B------:R-:W-:Y:S01]  /*c5e0*/  F2FP.F16.E4M3.UNPACK_B R7, R7.H1 ;  /* 0x00000007ff07723e */ /* 0x000fe200030006ff */
        /* <DEDUP_REMOVED lines=16> */
[----:B------:R-:W-:Y:S01]  /*c6f0*/  F2FP.F16.E4M3.UNPACK_B R4, R4.H1 ;  /* 0x00000004ff04723e */ /* 0x000fe200030006ff */
[----:B------:R-:W-:Y:S01]  /*c700*/  FMUL.FTZ R20, R14, R25 ;  /* 0x000000190e147220 */ /* 0x000fe20000410000 */
[----:B------:R-:W-:Y:S01]  /*c710*/  F2FP.F16.E4M3.UNPACK_B R15, R29 ;  /* 0x0000001dff0f723e */ /* 0x000fe200020006ff */
[C---:B------:R-:W-:Y:S01]  /*c720*/  FFMA.FTZ R34, R5.reuse, R25, -R24 ;  /* 0x0000001905227223 */ /* 0x040fe20000010818 */
[----:B------:R-:W-:Y:S01]  /*c730*/  F2FP.F16.E4M3.UNPACK_B R14, R21 ;  /* 0x00000015ff0e723e */ /* 0x000fe200020006ff */
[----:B------:R-:W-:Y:S01]  /*c740*/  FFMA.FTZ R31, R5, R31, R20 ;  /* 0x0000001f051f7223 */ /* 0x000fe20000010014 */
[----:B------:R-:W-:Y:S01]  /*c750*/  HADD2.F32 R7, -RZ, R4.H1_H1 ;  /* 0x30000004ff077230 */ /* 0x000fe20000004100 */
[----:B------:R-:W-:Y:S01]  /*c760*/  F2FP.F16.E4M3.UNPACK_B R21, R21.H1 ;  /* 0x00000015ff15723e */ /* 0x000fe200030006ff */
[----:B------:R-:W-:Y:S01]  /*c770*/  HADD2.F32 R24, -RZ, R15.H1_H1 ;  /* 0x3000000fff187230 */ /* 0x000fe20000004100 */
[----:B------:R-:W-:Y:S01]  /*c780*/  F2FP.F16.E4M3.UNPACK_B R29, R29.H1 ;  /* 0x0000001dff1d723e */ /* 0x000fe200030006ff */
[----:B------:R-:W-:Y:S01]  /*c790*/  HADD2.F32 R20, -RZ, R14.H1_H1 ;  /* 0x3000000eff147230 */ /* 0x000fe20000004100 */
[----:B------:R-:W-:Y:S01]  /*c7a0*/  F2FP.SATFINITE.E4M3.F32.PACK_AB_MERGE_C R31, R31, R34, RZ ;  /* 0x000000221f1f723e */ /* 0x000fe200048070ff */
[----:B------:R-:W-:-:S02]  /*c7b0*/  HADD2.F32 R5, -RZ, R4.H0_H0 ;  /* 0x20000004ff057230 */ /* 0x000fc40000004100 */
[----:B------:R-:W-:Y:S01]  /*c7c0*/  FMUL.FTZ R26, R7, R24 ;  /* 0x00000018071a7220 */ /* 0x000fe20000410000 */
[----:B------:R-:W-:Y:S02]  /*c7d0*/  HADD2.F32 R25, -RZ, R15.H0_H0 ;  /* 0x2000000fff197230 */ /* 0x000fe40000004100 */
[----:B------:R-:W-:Y:S02]  /*c7e0*/  HADD2.F32 R4, -RZ, R6.H1_H1 ;  /* 0x30000006ff047230 */ /* 0x000fe40000004100 */
[-C--:B------:R-:W-:Y:S01]  /*c7f0*/  FFMA.FTZ R26, R5, R20.reuse, -R26 ;  /* 0x00000014051a7223 */ /* 0x080fe2000001081a */
[----:B------:R-:W-:Y:S02]  /*c800*/  HADD2.F32 R15, -RZ, R14.H0_H0 ;  /* 0x2000000eff0f7230 */ /* 0x000fe40000004100 */
[----:B------:R-:W-:Y:S01]  /*c810*/  FMUL.FTZ R14, R7, R20 ;  /* 0x00000014070e7220 */ /* 0x000fe20000410000 */
[----:B------:R-:W-:Y:S02]  /*c820*/  HADD2.F32 R6, -RZ, R6.H0_H0 ;  /* 0x20000006ff067230 */ /* 0x000fe40000004100 */
[C---:B------:R-:W-:Y:S01]  /*c830*/  FMUL.FTZ R7, R4.reuse, R25 ;  /* 0x0000001904077220 */ /* 0x040fe20000410000 */
[----:B------:R-:W-:Y:S01]  /*c840*/  FMUL.FTZ R4, R4, R15 ;  /* 0x0000000f04047220 */ /* 0x000fe20000410000 */
[----:B------:R-:W-:-:S02]  /*c850*/  FFMA.FTZ R27, R5, R24, R14 ;  /* 0x00000018051b7223 */ /* 0x000fc4000001000e */
[C---:B------:R-:W-:Y:S01]  /*c860*/  FFMA.FTZ R15, R6.reuse, R15, -R7 ;  /* 0x0000000f060f7223 */ /* 0x040fe20000010807 */
[----:B------:R-:W-:Y:S02]  /*c870*/  HADD2.F32 R5, -RZ, R13.H1_H1 ;  /* 0x3000000dff057230 */ /* 0x000fe40000004100 */
[----:B------:R-:W-:Y:S01]  /*c880*/  FFMA.FTZ R20, R6, R25, R4 ;  /* 0x0000001906147223 */ /* 0x000fe20000010004 */
[----:B------:R-:W-:Y:S02]  /*c890*/  HADD2.F32 R6, -RZ, R21.H1_H1 ;  /* 0x30000015ff067230 */ /* 0x000fe40000004100 */
[--C-:B------:R-:W-:Y:S02]  /*c8a0*/  HADD2.F32 R14, -RZ, R29.reuse.H1_H1 ;  /* 0x3000001dff0e7230 */ /* 0x100fe40000004100 */
[----:B------:R-:W-:Y:S02]  /*c8b0*/  HADD2.F32 R29, -RZ, R29.H0_H0 ;  /* 0x2000001dff1d7230 */ /* 0x000fe40000004100 */
[----:B------:R-:W-:Y:S01]  /*c8c0*/  FMUL.FTZ R7, R5, R6 ;  /* 0x0000000605077220 */ /* 0x000fe20000410000 */
[----:B------:R-:W-:-:S02]  /*c8d0*/  HADD2.F32 R4, -RZ, R12.H1_H1 ;  /* 0x3000000cff047230 */ /* 0x000fc40000004100 */
[----:B------:R-:W-:Y:S01]  /*c8e0*/  FMUL.FTZ R24, R5, R14 ;  /* 0x0000000e05187220 */ /* 0x000fe20000410000 */
[----:B------:R-:W-:Y:S02]  /*c8f0*/  HADD2.F32 R21, -RZ, R21.H0_H0 ;  /* 0x20000015ff157230 */ /* 0x000fe40000004100 */
        /* <DEDUP_REMOVED lines=15> */
[----:B------:R1:W-:Y:S02]  /*c9f0*/  STS.128 [R3+0x16400], R4 ;  /* 0x0164000403007388 */ /* 0x0003e40000000c00 */
.L_x_3192:
[----:B------:R-:W-:Y:S05]  /*ca00*/  BSYNC B1 ;  /* 0x0000000000017941 */ /* 0x000fea0003800000 */
.L_x_3191:
        /* <DEDUP_REMOVED lines=36> */
[----:B------:R-:W-:Y:S01]  /*cc50*/  LOP3.LUT R13, R13, 0xff000000, R10, 0xf8, !PT ;  /* 0xff0000000d0d7812 */ /* 0x000fe200078ef80a */
[----:B------:R-:W-:Y:S01]  /*cc60*/  HADD2.F32 R14, -RZ, R12.H1_H1 ;  /* 0x3000000cff0e7230 */ /* 0x000fe20000004100 */
[-C--:B------:R-:W-:Y:S01]  /*cc70*/  F2FP.F16.E4M3.UNPACK_B R10, R7.reuse ;  /* 0x00000007ff0a723e */ /* 0x080fe200020006ff */
[----:B------:R-:W-:Y:S01]  /*cc80*/  HADD2.F32 R20, -RZ, R20.H0_H0 ;  /* 0x20000014ff147230 */ /* 0x000fe20000004100 */
[----:B------:R-:W-:Y:S01]  /*cc90*/  F2FP.F16.E4M3.UNPACK_B R11, R7.H1 ;  /* 0x00000007ff0b723e */ /* 0x000fe200030006ff */
[C---:B------:R-:W-:Y:S01]  /*cca0*/  FMUL.FTZ R26, R8.reuse, R24 ;  /* 0x00000018081a7220 */ /* 0x040fe20000410000 */
[----:B------:R-:W-:Y:S01]  /*ccb0*/  FMUL.FTZ R27, R8, R14 ;  /* 0x0000000e081b7220 */ /* 0x000fe20000410000 */
[-C--:B------:R-:W-:Y:S01]  /*ccc0*/  F2FP.F16.E4M3.UNPACK_B R7, R5.reuse ;  /* 0x00000005ff07723e */ /* 0x080fe200020006ff */
[----:B------:R-:W-:Y:S01]  /*ccd0*/  HADD2.F32 R12, -RZ, R12.H0_H0 ;  /* 0x2000000cff0c7230 */ /* 0x000fe20000004100 */
[----:B------:R-:W-:Y:S01]  /*cce0*/  F2FP.F16.E4M3.UNPACK_B R8, R5.H1 ;  /* 0x00000005ff08723e */ /* 0x000fe200030006ff */
[----:B------:R-:W-:-:S02]  /*ccf0*/  HADD2.F32 R5, -RZ, R6.H1_H1 ;  /* 0x30000006ff057230 */ /* 0x000fc40000004100 */
[C---:B------:R-:W-:Y:S01]  /*cd00*/  FFMA.FTZ R26, R9.reuse, R14, -R26 ;  /* 0x0000000e091a7223 */ /* 0x040fe2000001081a */
[----:B------:R-:W-:Y:S01]  /*cd10*/  FFMA.FTZ R29, R9, R24, R27 ;  /* 0x00000018091d7223 */ /* 0x000fe2000001001b */
[----:B------:R-:W-:Y:S01]  /*cd20*/  HADD2.F32 R6, -RZ, R6.H0_H0 ;  /* 0x20000006ff067230 */ /* 0x000fe20000004100 */
[----:B------:R-:W-:Y:S01]  /*cd30*/  F2FP.F16.E4M3.UNPACK_B R25, R25.H1 ;  /* 0x00000019ff19723e */ /* 0x000fe200030006ff */
[C---:B------:R-:W-:Y:S01]  /*cd40*/  FMUL.FTZ R9, R5.reuse, R20 ;  /* 0x0000001405097220 */ /* 0x040fe20000410000 */
[----:B------:R-:W-:Y:S01]  /*cd50*/  F2FP.F16.E4M3.UNPACK_B R15, R15.H1 ;  /* 0x0000000fff0f723e */ /* 0x000fe200030006ff */
[-C--:B------:R-:W-:Y:S01]  /*cd60*/  FMUL.FTZ R27, R5, R12.reuse ;  /* 0x0000000c051b7220 */ /* 0x080fe20000410000 */
[----:B------:R-:W-:Y:S02]  /*cd70*/  HADD2.F32 R5, -RZ, R10.H1_H1 ;  /* 0x3000000aff057230 */ /* 0x000fe40000004100 */
        /* <DEDUP_REMOVED lines=13> */
[----:B------:R-:W-:Y:S02]  /*ce50*/  HADD2.F32 R11, -RZ, R11.H0_H0 ;  /* 0x2000000bff0b7230 */ /* 0x000fe40000004100 */
[C---:B------:R-:W-:Y:S01]  /*ce60*/  FMUL.FTZ R12, R6.reuse, R25 ;  /* 0x00000019060c7220 */ /* 0x040fe20000410000 */
[----:B------:R-:W-:Y:S01]  /*ce70*/  F2FP.F16.E4M3.UNPACK_B R5, R21 ;  /* 0x00000015ff05723e */ /* 0x000fe200020006ff */
[-C--:B------:R-:W-:Y:S01]  /*ce80*/  FMUL.FTZ R10, R6, R15.reuse ;  /* 0x0000000f060a7220 */ /* 0x080fe20000410000 */
[----:B------:R-:W-:Y:S01]  /*ce90*/  F2FP.F16.E4M3.UNPACK_B R4, R4.H1 ;  /* 0x00000004ff04723e */ /* 0x000fe200030006ff */
[C---:B------:R-:W-:Y:S01]  /*cea0*/  FFMA.FTZ R30, R11.reuse, R15, -R12 ;  /* 0x0000000f0b1e7223 */ /* 0x040fe2000001080c */
[----:B------:R-:W-:Y:S01]  /*ceb0*/  F2FP.F16.E4M3.UNPACK_B R9, R13 ;  /* 0x0000000dff09723e */ /* 0x000fe200020006ff */
[----:B------:R-:W-:Y:S01]  /*cec0*/  FFMA.FTZ R25, R11, R25, R10 ;  /* 0x000000190b197223 */ /* 0x000fe2000001000a */
[--C-:B------:R-:W-:Y:S01]  /*ced0*/  HADD2.F32 R12, -RZ, R5.reuse.H1_H1 ;  /* 0x30000005ff0c7230 */ /* 0x100fe20000004100 */
[----:B------:R-:W-:Y:S01]  /*cee0*/  F2FP.F16.E4M3.UNPACK_B R13, R13.H1 ;  /* 0x0000000dff0d723e */ /* 0x000fe200030006ff */
[----:B------:R-:W-:Y:S01]  /*cef0*/  HADD2.F32 R11, -RZ, R5.H0_H0 ;  /* 0x20000005ff0b7230 */ /* 0x000fe20000004100 */
[----:B------:R-:W-:Y:S01]  /*cf00*/  F2FP.F16.E4M3.UNPACK_B R21, R21.H1 ;  /* 0x00000015ff15723e */ /* 0x000fe200030006ff */
[----:B------:R-:W-:-:S02]  /*cf10*/  HADD2.F32 R6, -RZ, R4.H1_H1 ;  /* 0x30000004ff067230 */ /* 0x000fc40000004100 */
[----:B------:R-:W-:Y:S02]  /*cf20*/  HADD2.F32 R10, -RZ, R9.H1_H1 ;  /* 0x30000009ff0a7230 */ /* 0x000fe40000004100 */
[----:B------:R-:W-:Y:S02]  /*cf30*/  HADD2.F32 R5, -RZ, R4.H0_H0 ;  /* 0x20000004ff057230 */ /* 0x000fe40000004100 */
[C---:B------:R-:W-:Y:S01]  /*cf40*/  FMUL.FTZ R14, R6.reuse, R12 ;  /* 0x0000000c060e7220 */ /* 0x040fe20000410000 */
[----:B------:R-:W-:Y:S02]  /*cf50*/  HADD2.F32 R4, -RZ, R3.H1_H1 ;  /* 0x30000003ff047230 */ /* 0x000fe40000004100 */
[-C--:B------:R-:W-:Y:S01]  /*cf60*/  FMUL.FTZ R20, R6, R10.reuse ;  /* 0x0000000a06147220 */ /* 0x080fe20000410000 */
[----:B------:R-:W-:Y:S02]  /*cf70*/  HADD2.F32 R9, -RZ, R9.H0_H0 ;  /* 0x20000009ff097230 */ /* 0x000fe40000004100 */
[----:B------:R-:W-:Y:S01]  /*cf80*/  FFMA.FTZ R14, R5, R10, -R14 ;  /* 0x0000000a050e7223 */ /* 0x000fe2000001080e */
[----:B------:R-:W-:-:S02]  /*cf90*/  HADD2.F32 R3, -RZ, R3.H0_H0 ;  /* 0x20000003ff037230 */ /* 0x000fc40000004100 */
[C---:B------:R-:W-:Y:S01]  /*cfa0*/  FMUL.FTZ R6, R4.reuse, R11 ;  /* 0x0000000b04067220 */ /* 0x040fe20000410000 */
[----:B------:R-:W-:Y:S01]  /*cfb0*/  FFMA.FTZ R15, R5, R12, R20 ;  /* 0x0000000c050f7223 */ /* 0x000fe20000010014 */
[-C--:B------:R-:W-:Y:S01]  /*cfc0*/  FMUL.FTZ R4, R4, R9.reuse ;  /* 0x0000000904047220 */ /* 0x080fe20000410000 */
[----:B------:R-:W-:Y:S02]  /*cfd0*/  HADD2.F32 R5, -RZ, R13.H1_H1 ;  /* 0x3000000dff057230 */ /* 0x000fe40000004100 */
[C---:B------:R-:W-:Y:S01]  /*cfe0*/  FFMA.FTZ R12, R3.reuse, R9, -R6 ;  /* 0x00000009030c7223 */ /* 0x040fe20000010806 */
[--C-:B------:R-:W-:Y:S02]  /*cff0*/  HADD2.F32 R9, -RZ, R21.reuse.H1_H1 ;  /* 0x30000015ff097230 */ /* 0x100fe40000004100 */
[----:B------:R-:W-:Y:S01]  /*d000*/  FFMA.FTZ R11, R3, R11, R4 ;  /* 0x0000000b030b7223 */ /* 0x000fe20000010004 */
[----:B------:R-:W-:Y:S02]  /*d010*/  HADD2.F32 R4, -RZ, R8.H1_H1 ;  /* 0x30000008ff047230 */ /* 0x000fe40000004100 */
[----:B------:R-:W-:-:S02]  /*d020*/  HADD2.F32 R10, -RZ, R21.H0_H0 ;  /* 0x20000015ff0a7230 */ /* 0x000fc40000004100 */
[----:B------:R-:W-:Y:S02]  /*d030*/  HADD2.F32 R3, -RZ, R7.H1_H1 ;  /* 0x30000007ff037230 */ /* 0x000fe40000004100 */
[C---:B------:R-:W-:Y:S01]  /*d040*/  FMUL.FTZ R20, R4.reuse, R5 ;  /* 0x0000000504147220 */ /* 0x040fe20000410000 */
[----:B------:R-:W-:Y:S02]  /*d050*/  HADD2.F32 R6, -RZ, R13.H0_H0 ;  /* 0x2000000dff067230 */ /* 0x000fe40000004100 */
[----:B------:R-:W-:Y:S01]  /*d060*/  FMUL.FTZ R13, R4, R9 ;  /* 0x00000009040d7220 */ /* 0x000fe20000410000 */
        /* <DEDUP_REMOVED lines=12> */
[----:B------:R-:W-:Y:S02]  /*d130*/  F2FP.SATFINITE.E4M3.F32.PACK_AB_MERGE_C R6, R27, R24, R6 ;  /* 0x000000181b06723e */ /* 0x000fe40004807006 */
[----:B------:R-:W-:Y:S02]  /*d140*/  F2FP.SATFINITE.E4M3.F32.PACK_AB_MERGE_C R7, R28, R31, R7 ;  /* 0x0000001f1c07723e */ /* 0x000fe40004807007 */
[----:B------:R-:W-:-:S02]  /*d150*/  F2FP.SATFINITE.E4M3.F32.PACK_AB_MERGE_C R4, R11, R12, R4 ;  /* 0x0000000c0b04723e */ /* 0x000fc40004807004 */
[----:B------:R-:W-:-:S05]  /*d160*/  F2FP.SATFINITE.E4M3.F32.PACK_AB_MERGE_C R5, R10, R5, R13 ;  /* 0x000000050a05723e */ /* 0x000fca000480700d */
[----:B------:R2:W-:Y:S01]  /*d170*/  STS.128 [R0+0x2000], R4 ;  /* 0x0020000400007388 */ /* 0x0005e20000000c00 */
[----:B------:R-:W-:Y:S05]  /*d180*/  BRA `(.L_x_3190) ;  /* 0x00000024006c7947 */ /* 0x000fea0003800000 */
.L_x_3177:
[----:B------:R-:W0:Y:S01]  /*d190*/  S2R R0, SR_TID.X ;  /* 0x0000000000007919 */ /* 0x000e220000002100 */
[----:B------:R-:W1:Y:S01]  /*d1a0*/  LDC R21, c[0x0][0x448] ;  /* 0x00011200ff157b82 */ /* 0x000e620000000800 */
[----:B------:R-:W-:Y:S01]  /*d1b0*/  IMAD.MOV.U32 R4, RZ, RZ, R26 ;  /* 0x000000ffff047224 */ /* 0x000fe200078e001a */
[----:B------:R-:W-:Y:S01]  /*d1c0*/  ULDC.64 UR4, c[0x0][0x3f8] ;  /* 0x0000fe0000047ab9 */ /* 0x000fe20000000a00 */
[----:B------:R-:W-:Y:S01]  /*d1d0*/  IMAD.MOV.U32 R6, RZ, RZ, R24 ;  /* 0x000000ffff067224 */ /* 0x000fe200078e0018 */
[----:B------:R-:W-:Y:S01]  /*d1e0*/  ULDC.64 UR6, c[0x0][0x408] ;  /* 0x0001020000067ab9 */ /* 0x000fe20000000a00 */
[----:B------:R-:W-:Y:S01]  /*d1f0*/  IMAD.MOV.U32 R7, RZ, RZ, R31 ;  /* 0x000000ffff077224 */ /* 0x000fe200078e001f */
[----:B------:R-:W-:Y:S01]  /*d200*/  ULDC.64 UR8, c[0x0][0x400] ;  /* 0x0001000000087ab9 */ /* 0x000fe20000000a00 */
[----:B-1----:R-:W-:Y:S01]  /*d210*/  ISETP.NE.AND P0, PT, R21, 0x1, PT ;  /* 0x000000011500780c */ /* 0x002fe20003f05270 */
[----:B0-----:R-:W-:-:S05]  /*d220*/  VIADD R0, R0, 0xffffff80 ;  /* 0xffffff8000007836 */ /* 0x001fca0000000000 */
[----:B------:R-:W-:-:S07]  /*d230*/  SHF.R.S32.HI R3, RZ, 0x1f, R0 ;  /* 0x0000001fff037819 */ /* 0x000fce0000011400 */
[----:B------:R-:W0:Y:S01]  /*d240*/  @P0 LDC R5, c[0x0][0x450] ;  /* 0x00011400ff050b82 */ /* 0x000e220000000800 */
[----:B------:R-:W-:-:S04]  /*d250*/  LEA.HI R3, R3, R0, RZ, 0x2 ;  /* 0x0000000003037211 */ /* 0x000fc800078f10ff */
[----:B------:R-:W-:-:S05]  /*d260*/  LOP3.LUT R3, R3, 0xfffffffc, RZ, 0xc0, !PT ;  /* 0xfffffffc03037812 */ /* 0x000fca00078ec0ff */
[----:B------:R-:W-:Y:S02]  /*d270*/  IMAD.IADD R3, R0, 0x1, -R3 ;  /* 0x0000000100037824 */ /* 0x000fe400078e0a03 */
[----:B------:R-:W1:Y:S02]  /*d280*/  @P0 LDC R0, c[0x0][0x44c] ;  /* 0x00011300ff000b82 */ /* 0x000e640000000800 */
[----:B------:R-:W-:-:S04]  /*d290*/  IMAD R3, R3, 0x40, R41 ;  /* 0x0000004003037824 */ /* 0x000fc800078e0229 */
[----:B-1----:R-:W-:-:S05]  /*d2a0*/  @P0 IMAD.HI.U32 R0, R3, R0, RZ ;  /* 0x0000000003000227 */ /* 0x002fca00078e00ff */
[----:B0-----:R-:W-:Y:S02]  /*d2b0*/  @P0 SHF.R.U32.HI R3, RZ, R5, R0 ;  /* 0x00000005ff030219 */ /* 0x001fe40000011600 */
[----:B------:R-:W-:Y:S02]  /*d2c0*/  MOV R5, R29 ;  /* 0x0000001d00057202 */ /* 0x000fe40000000f00 */
[----:B------:R-:W-:Y:S01]  /*d2d0*/  SHF.R.S32.HI R0, RZ, 0x1f, R3 ;  /* 0x0000001fff007819 */ /* 0x000fe20000011403 */
[----:B------:R-:W-:-:S04]  /*d2e0*/  IMAD.WIDE.U32 R6, R3, UR6, R6 ;  /* 0x0000000603067c25 */ /* 0x000fc8000f8e0006 */
[----:B------:R-:W-:Y:S01]  /*d2f0*/  IMAD R8, R0, UR4, RZ ;  /* 0x0000000400087c24 */ /* 0x000fe2000f8e02ff */
[----:B------:R-:W-:Y:S01]  /*d300*/  IADD3 R9, P1, R6, UR8, RZ ;  /* 0x0000000806097c10 */ /* 0x000fe2000ff3e0ff */
[----:B------:R-:W-:-:S04]  /*d310*/  IMAD.WIDE.U32 R4, R3, UR4, R4 ;  /* 0x0000000403047c25 */ /* 0x000fc8000f8e0004 */
[----:B------:R-:W-:Y:S02]  /*d320*/  IMAD R0, R0, UR6, RZ ;  /* 0x0000000600007c24 */ /* 0x000fe4000f8e02ff */
        /* <DEDUP_REMOVED lines=22> */
[----:B------:R-:W-:Y:S01]  /*d490*/  @!P1 IMAD.MOV.U32 R24, RZ, RZ, R14 ;  /* 0x000000ffff189224 */ /* 0x000fe200078e000e */
[----:B------:R-:W-:-:S03]  /*d4a0*/  @!P1 MOV R25, R3 ;  /* 0x0000000300199202 */ /* 0x000fc60000000f00 */
[----:B------:R-:W2:Y:S04]  /*d4b0*/  @!P1 LD.E.128 R4, desc[UR4][R4.64] ;  /* 0x0000000404049980 */ /* 0x000ea8000c101d00 */
[----:B------:R-:W3:Y:S01]  /*d4c0*/  @!P1 LD.E.128 R24, desc[UR4][R24.64] ;  /* 0x0000000418189980 */ /* 0x000ee2000c101d00 */
[----:B------:R-:W-:Y:S02]  /*d4d0*/  CS2R R32, SRZ ;  /* 0x0000000000207805 */ /* 0x000fe4000001ff00 */
        /* <DEDUP_REMOVED lines=10> */
[----:B------:R-:W-:Y:S01]  /*d580*/  @!P1 IMAD.MOV.U32 R30, RZ, RZ, R6 ;  /* 0x000000ffff1e9224 */ /* 0x000fe200078e0006 */
[----:B---3--:R-:W-:Y:S01]  /*d590*/  @!P1 MOV R20, R26 ;  /* 0x0000001a00149202 */ /* 0x008fe20000000f00 */
[----:B------:R-:W-:-:S02]  /*d5a0*/  @!P1 IMAD.MOV.U32 R31, RZ, RZ, R7 ;  /* 0x000000ffff1f9224 */ /* 0x000fc400078e0007 */
[----:B------:R-:W-:Y:S02]  /*d5b0*/  @!P1 IMAD.MOV.U32 R28, RZ, RZ, R24 ;  /* 0x000000ffff1c9224 */ /* 0x000fe400078e0018 */
[----:B------:R-:W-:Y:S02]  /*d5c0*/  @!P1 IMAD.MOV.U32 R29, RZ, RZ, R25 ;  /* 0x000000ffff1d9224 */ /* 0x000fe400078e0019 */
[----:B01--4-:R-:W-:-:S07]  /*d5d0*/  @!P1 IMAD.MOV.U32 R21, RZ, RZ, R27 ;  /* 0x000000ffff159224 */ /* 0x013fce00078e001b */
.L_x_3471:
[----:B------:R-:W-:Y:S01]  /*d5e0*/  VIADD R41, R41, 0x40 ;  /* 0x0000004029297836 */ /* 0x000fe20000000000 */
[----:B------:R-:W-:Y:S01]  /*d5f0*/  BSSY B1, `(.L_x_3194) ;  /* 0x0000011000017945 */ /* 0x000fe20003800000 */
[----:B------:R-:W-:Y:S02]  /*d600*/  CS2R R6, SRZ ;  /* 0x0000000000067805 */ /* 0x000fe4000001ff00 */
[----:B------:R-:W-:Y:S02]  /*d610*/  CS2R R8, SRZ ;  /* 0x0000000000087805 */ /* 0x000fe4000001ff00 */
[----:B------:R-:W-:Y:S02]  /*d620*/  CS2R R10, SRZ ;  /* 0x00000000000a7805 */ /* 0x000fe4000001ff00 */
[----:B------:R-:W-:-:S13]  /*d630*/  ISETP.GE.AND P1, PT, R41, R34, PT ;  /* 0x000000222900720c */ /* 0x000fda0003f26270 */
        /* <DEDUP_REMOVED lines=12> */
.L_x_3195:
[----:B------:R-:W-:Y:S05]  /*d700*/  BSYNC B1 ;  /* 0x0000000000017941 */ /* 0x000fea0003800000 */
.L_x_3194:
[----:B------:R-:W2:Y:S01]  /*d710*/  LDL R0, [R1+0x28] ;  /* 0x0000280001007983 */ /* 0x000ea20000100800 */
[----:B------:R-:W-:Y:S01]  /*d720*/  VIADDMNMX R34, R34, -R197, 0x80, PT ;  /* 0x0000008022227446 */ /* 0x000fe200038009c5 */
[----:B------:R-:W-:Y:S03]  /*d730*/  BSSY B1, `(.L_x_3196) ;  /* 0x000000c000017945 */ /* 0x000fe60003800000 */
[C---:B------:R-:W-:Y:S02]  /*d740*/  ISETP.GE.OR P2, PT, R191.reuse, R34, P0 ;  /* 0x00000022bf00720c */ /* 0x040fe40000746670 */
[----:B--2---:R-:W-:Y:S01]  /*d750*/  R2UR UR5, R0 ;  /* 0x00000000000572ca */ /* 0x004fe200000e0000 */
[----:B------:R-:W-:-:S05]  /*d760*/  VIADD R0, R191, 0x40 ;  /* 0x00000040bf007836 */ /* 0x000fca0000000000 */
[----:B------:R-:W-:-:S07]  /*d770*/  ISETP.GE.OR P0, PT, R0, R34, P0 ;  /* 0x000000220000720c */ /* 0x000fce0000706670 */
[----:B------:R-:W-:-:S04]  /*d780*/  ULEA.HI UR4, UR5, UR5, URZ, 0x1 ;  /* 0x0000000505047291 */ /* 0x000fc8000f8f083f */
[----:B------:R-:W-:-:S04]  /*d790*/  ULOP3.LUT UR4, UR4, 0xfffffffe, URZ, 0xc0, !UPT ;  /* 0xfffffffe04047892 */ /* 0x000fc8000f8ec03f */
[----:B------:R-:W-:-:S06]  /*d7a0*/  UIADD3 UR4, UR5, -UR4, URZ ;  /* 0x8000000405047290 */ /* 0x000fcc000fffe03f */
[----:B------:R-:W-:-:S05]  /*d7b0*/  IMAD.U32 R3, RZ, RZ, UR4 ;  /* 0x00000004ff037e24 */ /* 0x000fca000f8e00ff */
[----:B------:R-:W-:-:S04]  /*d7c0*/  SHF.L.U32 R3, R3, 0x1f, RZ ;  /* 0x0000001f03037819 */ /* 0x000fc800000006ff */
[----:B------:R-:W0:Y:S02]  /*d7d0*/  SYNCS.PHASECHK.TRANS64.TRYWAIT P1, [R18+URZ+0x22800], R3 ;  /* 0x02280003120075a7 */ /* 0x000e24000802017f */
[----:B0-----:R-:W-:Y:S05]  /*d7e0*/  @!P1 BRA `(.L_x_3197) ;  /* 0x000001c800d89947 */ /* 0x001fea0003800000 */
.L_x_3472:
[----:B------:R-:W-:Y:S05]  /*d7f0*/  BSYNC B1 ;  /* 0x0000000000017941 */ /* 0x000fea0003800000 */
.L_x_3196:
[----:B------:R-:W-:Y:S04]  /*d800*/  BSSY B1, `(.L_x_3198) ;  /* 0x0000100000017945 */ /* 0x000fe80003800000 */
[----:B------:R-:W-:Y:S05]  /*d810*/  @P2 BRA `(.L_x_3199) ;  /* 0x0000000c00f82947 */ /* 0x000fea0003800000 */
[----:B------:R-:W-:Y:S02]  /*d820*/  SHF.R.U32.HI R0, RZ, 0x8, R32 ;  /* 0x00000008ff007819 */ /* 0x000fe40000011620 */
[----:B0-----:R-:W-:Y:S02]  /*d830*/  LOP3.LUT R3, R32, 0xff, RZ, 0xc0, !PT ;  /* 0x000000ff20037812 */ /* 0x001fe400078ec0ff */
[----:B------:R-:W-:Y:S02]  /*d840*/  SHF.R.U32.HI R12, RZ, 0x8, R33 ;  /* 0x00000008ff0c7819 */ /* 0x000fe40000011621 */
[----:B------:R-:W-:Y:S02]  /*d850*/  LOP3.LUT R0, R0, 0xff, RZ, 0xc0, !PT ;  /* 0x000000ff00007812 */ /* 0x000fe400078ec0ff */
[----:B------:R-:W-:Y:S02]  /*d860*/  LOP3.LUT R13, R33, 0xff, RZ, 0xc0, !PT ;  /* 0x000000ff210d7812 */ /* 0x000fe400078ec0ff */
[----:B------:R-:W-:-:S02]  /*d870*/  LOP3.LUT R12, R12, 0xff, RZ, 0xc0, !PT ;  /* 0x000000ff0c0c7812 */ /* 0x000fc400078ec0ff */
[----:B------:R-:W-:Y:S02]  /*d880*/  PRMT R35, R0, 0x7604, R3 ;  /* 0x0000760400237816 */ /* 0x000fe40000000003 */
[----:B------:R-:W-:Y:S02]  /*d890*/  SHF.L.U32 R3, R206, 0x7, RZ ;  /* 0x00000007ce037819 */ /* 0x000fe400000006ff */
        /* <DEDUP_REMOVED lines=24> */
[--C-:B------:R-:W-:Y:S02]  /*da20*/  IADD3 R3, R18, R3, R205.reuse ;  /* 0x0000000312037210 */ /* 0x100fe40007ffe0cd */
        /* <DEDUP_REMOVED lines=15> */
[----:B------:R-:W-:Y:S02]  /*db20*/  SHF.R.U32.HI R42, RZ, 0x10, R31 ;  /* 0x00000010ff2a7819 */ /* 0x000fe4000001161f */
[----:B------:R-:W-:Y:S02]  /*db30*/  LOP3.LUT R34, R34, 0xff, RZ, 0xc0, !PT ;  /* 0x000000ff22227812 */ /* 0x000fe400078ec0ff */
[----:B------:R-:W-:Y:S02]  /*db40*/  PRMT R37, R37, 0x7054, R38 ;  /* 0x0000705425257816 */ /* 0x000fe40000000026 */
[----:B------:R-:W-:-:S02]  /*db50*/  SHF.R.U32.HI R38, RZ, 0x10, R29 ;  /* 0x00000010ff267819 */ /* 0x000fc4000001161d */
[----:B------:R-:W-:Y:S02]  /*db60*/  LOP3.LUT R40, R40, 0xff, RZ, 0xc0, !PT ;  /* 0x000000ff28287812 */ /* 0x000fe400078ec0ff */
[----:B------:R-:W-:Y:S02]  /*db70*/  LOP3.LUT R42, R42, 0xff, RZ, 0xc0, !PT ;  /* 0x000000ff2a2a7812 */ /* 0x000fe400078ec0ff */
[----:B------:R-:W-:Y:S02]  /*db80*/  PRMT R35, R34, 0x7054, R35 ;  /* 0x0000705422237816 */ /* 0x000fe40000000023 */
[----:B------:R-:W-:Y:S02]  /*db90*/  SHF.R.U32.HI R34, RZ, 0x10, R28 ;  /* 0x00000010ff227819 */ /* 0x000fe4000001161c */
[----:B------:R-:W-:Y:S02]  /*dba0*/  LOP3.LUT R38, R38, 0xff, RZ, 0xc0, !PT ;  /* 0x000000ff26267812 */ /* 0x000fe400078ec0ff */
[----:B------:R-:W-:-:S02]  /*dbb0*/  PRMT R41, R40, 0x7054, R41 ;  /* 0x0000705428297816 */ /* 0x000fc40000000029 */
[----:B------:R-:W-:Y:S02]  /*dbc0*/  PRMT R43, R42, 0x7054, R43 ;  /* 0x000070542a2b7816 */ /* 0x000fe4000000002b */
[----:B------:R-:W-:Y:S02]  /*dbd0*/  SHF.R.U32.HI R40, RZ, 0x10, R20 ;  /* 0x00000010ff287819 */ /* 0x000fe40000011614 */
[----:B------:R-:W-:Y:S02]  /*dbe0*/  SHF.R.U32.HI R42, RZ, 0x10, R21 ;  /* 0x00000010ff2a7819 */ /* 0x000fe40000011615 */
[----:B------:R-:W-:Y:S02]  /*dbf0*/  LOP3.LUT R34, R34, 0xff, RZ, 0xc0, !PT ;  /* 0x000000ff22227812 */ /* 0x000fe400078ec0ff */
[----:B------:R-:W-:Y:S02]  /*dc00*/  PRMT R51, R38, 0x7054, R49 ;  /* 0x0000705426337816 */ /* 0x000fe40000000031 */
[----:B------:R-:W-:-:S02]  /*dc10*/  LOP3.LUT R40, R40, 0xff, RZ, 0xc0, !PT ;  /* 0x000000ff28287812 */ /* 0x000fc400078ec0ff */
[----:B------:R-:W-:Y:S02]  /*dc20*/  LOP3.LUT R42, R42, 0xff, RZ, 0xc0, !PT ;  /* 0x000000ff2a2a7812 */ /* 0x000fe400078ec0ff */
[----:B------:R-:W-:Y:S02]  /*dc30*/  PRMT R47, R34, 0x7054, R45 ;  /* 0x00007054222f7816 */ /* 0x000fe4000000002d */
[----:B------:R-:W-:Y:S02]  /*dc40*/  LOP3.LUT R51, R51, 0xff000000, R29, 0xf8, !PT ;  /* 0xff00000033337812 */ /* 0x000fe400078ef81d */
[----:B------:R-:W-:Y:S02]  /*dc50*/  LOP3.LUT R45, R37, 0xff000000, R33, 0xf8, !PT ;  /* 0xff000000252d7812 */ /* 0x000fe400078ef821 */
[----:B------:R-:W-:Y:S02]  /*dc60*/  PRMT R53, R40, 0x7054, R53 ;  /* 0x0000705428357816 */ /* 0x000fe40000000035 */
[----:B------:R-:W-:-:S02]  /*dc70*/  PRMT R55, R42, 0x7054, R55 ;  /* 0x000070542a377816 */ /* 0x000fc40000000037 */
[----:B------:R-:W-:Y:S02]  /*dc80*/  F2FP.F16.E4M3.UNPACK_B R50, R51.H1 ;  /* 0x00000033ff32723e */ /* 0x000fe400030006ff */
[----:B0-----:R-:W-:Y:S02]  /*dc90*/  F2FP.F16.E4M3.UNPACK_B R40, R25.H1 ;  /* 0x00000019ff28723e */ /* 0x001fe400030006ff */
[----:B------:R-:W-:Y:S02]  /*dca0*/  F2FP.F16.E4M3.UNPACK_B R46, R45.H1 ;  /* 0x0000002dff2e723e */ /* 0x000fe400030006ff */
[----:B------:R-:W-:Y:S02]  /*dcb0*/  LOP3.LUT R44, R35, 0xff000000, R32, 0xf8, !PT ;  /* 0xff000000232c7812 */ /* 0x000fe400078ef820 */
[----:B------:R-:W-:Y:S02]  /*dcc0*/  LOP3.LUT R48, R43, 0xff000000, R31, 0xf8, !PT ;  /* 0xff0000002b307812 */ /* 0x000fe400078ef81f */
[----:B------:R-:W-:-:S02]  /*dcd0*/  LOP3.LUT R55, R55, 0xff000000, R21, 0xf8, !PT ;  /* 0xff00000037377812 */ /* 0x000fc400078ef815 */
[----:B------:R-:W-:Y:S01]  /*dce0*/  LOP3.LUT R20, R53, 0xff000000, R20, 0xf8, !PT ;  /* 0xff00000035147812 */ /* 0x000fe200078ef814 */
[--C-:B------:R-:W-:Y:S01]  /*dcf0*/  HADD2.F32 R53, -RZ, R50.reuse.H0_H0 ;  /* 0x20000032ff357230 */ /* 0x100fe20000004100 */
[-C--:B-1----:R-:W-:Y:S01]  /*dd00*/  F2FP.F16.E4M3.UNPACK_B R21, R13.reuse.H1 ;  /* 0x0000000dff15723e */ /* 0x082fe200030006ff */
[----:B------:R-:W-:Y:S01]  /*dd10*/  HADD2.F32 R50, -RZ, R50.H1_H1 ;  /* 0x30000032ff327230 */ /* 0x000fe20000004100 */
[-C--:B------:R-:W-:Y:S02]  /*dd20*/  F2FP.F16.E4M3.UNPACK_B R31, R12.reuse ;  /* 0x0000000cff1f723e */ /* 0x080fe400020006ff */
[----:B------:R-:W-:Y:S01]  /*dd30*/  F2FP.F16.E4M3.UNPACK_B R32, R12.H1 ;  /* 0x0000000cff20723e */ /* 0x000fe200030006ff */
[----:B------:R-:W-:Y:S01]  /*dd40*/  HADD2.F32 R12, -RZ, R40.H0_H0 ;  /* 0x20000028ff0c7230 */ /* 0x000fe20000004100 */
[----:B------:R-:W-:Y:S01]  /*dd50*/  LOP3.LUT R49, R47, 0xff000000, R28, 0xf8, !PT ;  /* 0xff0000002f317812 */ /* 0x000fe200078ef81c */
[----:B------:R-:W-:Y:S01]  /*dd60*/  HADD2.F32 R47, -RZ, R46.H0_H0 ;  /* 0x2000002eff2f7230 */ /* 0x000fe20000004100 */
[----:B------:R-:W-:Y:S01]  /*dd70*/  F2FP.F16.E4M3.UNPACK_B R29, R13 ;  /* 0x0000000dff1d723e */ /* 0x000fe200020006ff */
[----:B------:R-:W-:Y:S01]  /*dd80*/  HADD2.F32 R40, -RZ, R40.H1_H1 ;  /* 0x30000028ff287230 */ /* 0x000fe20000004100 */
[-C--:B------:R-:W-:Y:S01]  /*dd90*/  F2FP.F16.E4M3.UNPACK_B R13, R14.reuse ;  /* 0x0000000eff0d723e */ /* 0x080fe200020006ff */
[----:B------:R-:W-:Y:S01]  /*dda0*/  HADD2.F32 R46, -RZ, R46.H1_H1 ;  /* 0x3000002eff2e7230 */ /* 0x000fe20000004100 */
[----:B------:R-:W-:Y:S01]  /*ddb0*/  F2FP.F16.E4M3.UNPACK_B R28, R14.H1 ;  /* 0x0000000eff1c723e */ /* 0x000fe200030006ff */
[--C-:B------:R-:W-:Y:S01]  /*ddc0*/  HADD2.F32 R14, -RZ, R21.reuse.H0_H0 ;  /* 0x20000015ff0e7230 */ /* 0x100fe20000004100 */
[----:B------:R-:W-:Y:S01]  /*ddd0*/  F2FP.F16.E4M3.UNPACK_B R35, R25 ;  /* 0x00000019ff23723e */ /* 0x000fe200020006ff */
[----:B------:R-:W-:Y:S01]  /*dde0*/  FMUL.FTZ R25, R12, R53 ;  /* 0x000000350c197220 */ /* 0x000fe20000410000 */
[----:B------:R-:W-:Y:S01]  /*ddf0*/  F2FP.F16.E4M3.UNPACK_B R37, R24 ;  /* 0x00000018ff25723e */ /* 0x000fe200020006ff */
[----:B------:R-:W-:Y:S01]  /*de00*/  FMUL.FTZ R52, R40, R50 ;  /* 0x0000003228347220 */ /* 0x000fe20000410000 */
[----:B------:R-:W-:Y:S01]  /*de10*/  F2FP.F16.E4M3.UNPACK_B R38, R24.H1 ;  /* 0x00000018ff26723e */ /* 0x000fe200030006ff */
[----:B------:R-:W-:Y:S01]  /*de20*/  FMUL.FTZ R24, R12, R47 ;  /* 0x0000002f0c187220 */ /* 0x000fe20000410000 */
[----:B------:R-:W-:Y:S01]  /*de30*/  F2FP.F16.E4M3.UNPACK_B R51, R51 ;  /* 0x00000033ff33723e */ /* 0x000fe200020006ff */
[C---:B------:R-:W-:Y:S01]  /*de40*/  FFMA.FTZ R12, R14.reuse, R47, -R25 ;  /* 0x0000002f0e0c7223 */ /* 0x040fe20000010819 */
[----:B------:R-:W-:Y:S01]  /*de50*/  F2FP.F16.E4M3.UNPACK_B R45, R45 ;  /* 0x0000002dff2d723e */ /* 0x000fe200020006ff */
[----:B------:R-:W-:Y:S01]  /*de60*/  FFMA.FTZ R14, R14, R53, R24 ;  /* 0x000000350e0e7223 */ /* 0x000fe20000010018 */
[-C--:B------:R-:W-:Y:S01]  /*de70*/  F2FP.F16.E4M3.UNPACK_B R42, R27.reuse ;  /* 0x0000001bff2a723e */ /* 0x080fe200020006ff */
[----:B------:R-:W-:Y:S01]  /*de80*/  HADD2.F32 R25, -RZ, R21.H1_H1 ;  /* 0x30000015ff197230 */ /* 0x000fe20000004100 */
[----:B------:R-:W-:Y:S01]  /*de90*/  F2FP.F16.E4M3.UNPACK_B R43, R27.H1 ;  /* 0x0000001bff2b723e */ /* 0x000fe200030006ff */
[----:B------:R-:W-:Y:S01]  /*dea0*/  HADD2.F32 R27, -RZ, R51.H0_H0 ;  /* 0x20000033ff1b7230 */ /* 0x000fe20000004100 */
[----:B------:R-:W-:Y:S01]  /*deb0*/  LOP3.LUT R30, R41, 0xff000000, R30, 0xf8, !PT ;  /* 0xff000000291e7812 */ /* 0x000fe200078ef81e */
[----:B------:R-:W-:Y:S01]  /*dec0*/  HADD2.F32 R21, -RZ, R35.H0_H0 ;  /* 0x20000023ff157230 */ /* 0x000fe20000004100 */
[-C--:B------:R-:W-:Y:S01]  /*ded0*/  F2FP.F16.E4M3.UNPACK_B R33, R15.reuse ;  /* 0x0000000fff21723e */ /* 0x080fe200020006ff */
[----:B------:R-:W-:Y:S01]  /*dee0*/  HADD2.F32 R24, -RZ, R45.H0_H0 ;  /* 0x2000002dff187230 */ /* 0x000fe20000004100 */
[----:B------:R-:W-:Y:S01]  /*def0*/  F2FP.F16.E4M3.UNPACK_B R34, R15.H1 ;  /* 0x0000000fff22723e */ /* 0x000fe200030006ff */
[----:B------:R-:W-:Y:S01]  /*df00*/  FMUL.FTZ R53, R40, R46 ;  /* 0x0000002e28357220 */ /* 0x000fe20000410000 */
[-C--:B------:R-:W-:Y:S01]  /*df10*/  F2FP.F16.E4M3.UNPACK_B R15, R26.reuse ;  /* 0x0000001aff0f723e */ /* 0x080fe200020006ff */
[----:B------:R-:W-:Y:S01]  /*df20*/  FMUL.FTZ R47, R21, R27 ;  /* 0x0000001b152f7220 */ /* 0x000fe20000410000 */
[----:B------:R-:W-:Y:S01]  /*df30*/  F2FP.F16.E4M3.UNPACK_B R41, R26.H1 ;  /* 0x0000001aff29723e */ /* 0x000fe200030006ff */
[----:B------:R-:W-:-:S02]  /*df40*/  HADD2.F32 R26, -RZ, R29.H0_H0 ;  /* 0x2000001dff1a7230 */ /* 0x000fc40000004100 */
[----:B------:R-:W-:Y:S01]  /*df50*/  FMUL.FTZ R40, R21, R24 ;  /* 0x0000001815287220 */ /* 0x000fe20000410000 */
[C---:B------:R-:W-:Y:S01]  /*df60*/  FFMA.FTZ R21, R25.reuse, R46, -R52 ;  /* 0x0000002e19157223 */ /* 0x040fe20000010834 */
[----:B------:R-:W-:Y:S01]  /*df70*/  HADD2.F32 R46, -RZ, R45.H1_H1 ;  /* 0x3000002dff2e7230 */ /* 0x000fe20000004100 */
[----:B------:R-:W-:Y:S01]  /*df80*/  F2FP.F16.E4M3.UNPACK_B R52, R55.H1 ;  /* 0x00000037ff34723e */ /* 0x000fe200030006ff */
[----:B------:R-:W-:Y:S01]  /*df90*/  FFMA.FTZ R25, R25, R50, R53 ;  /* 0x0000003219197223 */ /* 0x000fe20000010035 */
[----:B------:R-:W-:Y:S01]  /*dfa0*/  F2FP.F16.E4M3.UNPACK_B R45, R48.H1 ;  /* 0x00000030ff2d723e */ /* 0x000fe200030006ff */
[C---:B------:R-:W-:Y:S01]  /*dfb0*/  FFMA.FTZ R24, R26.reuse, R24, -R47 ;  /* 0x000000181a187223 */ /* 0x040fe2000001082f */
        /* <DEDUP_REMOVED lines=8> */
[C---:B------:R-:W-:Y:S01]  /*e040*/  FMUL.FTZ R54, R27.reuse, R50 ;  /* 0x000000321b367220 */ /* 0x040fe20000410000 */
[----:B------:R-:W-:Y:S02]  /*e050*/  HADD2.F32 R47, -RZ, R45.H0_H0 ;  /* 0x2000002dff2f7230 */ /* 0x000fe40000004100 */
[----:B------:R-:W-:Y:S01]  /*e060*/  FMUL.FTZ R53, R27, R46 ;  /* 0x0000002e1b357220 */ /* 0x000fe20000410000 */
[----:B------:R-:W-:Y:S02]  /*e070*/  HADD2.F32 R29, -RZ, R29.H1_H1 ;  /* 0x3000001dff1d7230 */ /* 0x000fe40000004100 */
[C---:B------:R-:W-:Y:S01]  /*e080*/  FMUL.FTZ R56, R40.reuse, R51 ;  /* 0x0000003328387220 */ /* 0x040fe20000410000 */
[----:B------:R-:W-:Y:S02]  /*e090*/  HADD2.F32 R35, -RZ, R34.H0_H0 ;  /* 0x20000022ff237230 */ /* 0x000fe40000004100 */
[----:B------:R-:W-:Y:S01]  /*e0a0*/  FMUL.FTZ R40, R40, R47 ;  /* 0x0000002f28287220 */ /* 0x000fe20000410000 */
[----:B------:R-:W-:-:S02]  /*e0b0*/  HADD2.F32 R52, -RZ, R52.H1_H1 ;  /* 0x30000034ff347230 */ /* 0x000fc40000004100 */
[----:B------:R-:W-:Y:S01]  /*e0c0*/  FFMA.FTZ R27, R29, R46, -R54 ;  /* 0x0000002e1d1b7223 */ /* 0x000fe20000010836 */
[----:B------:R-:W-:Y:S02]  /*e0d0*/  HADD2.F32 R46, -RZ, R45.H1_H1 ;  /* 0x3000002dff2e7230 */ /* 0x000fe40000004100 */
[C---:B------:R-:W-:Y:S01]  /*e0e0*/  FFMA.FTZ R56, R35.reuse, R47, -R56 ;  /* 0x0000002f23387223 */ /* 0x040fe20000010838 */
[----:B------:R-:W-:Y:S01]  /*e0f0*/  FFMA.FTZ R58, R35, R51, R40 ;  /* 0x00000033233a7223 */ /* 0x000fe20000010028 */
[----:B------:R-:W-:Y:S02]  /*e100*/  HADD2.F32 R43, -RZ, R43.H1_H1 ;  /* 0x3000002bff2b7230 */ /* 0x000fe40000004100 */
[----:B------:R-:W-:Y:S01]  /*e110*/  FFMA.FTZ R29, R29, R50, R53 ;  /* 0x000000321d1d7223 */ /* 0x000fe20000010035 */
[----:B------:R-:W-:Y:S02]  /*e120*/  HADD2.F32 R47, -RZ, R55.H0_H0 ;  /* 0x20000037ff2f7230 */ /* 0x000fe40000004100 */
        /* <DEDUP_REMOVED lines=9> */
[C---:B------:R-:W-:Y:S01]  /*e1c0*/  FFMA.FTZ R61, R35.reuse, R52, R51 ;  /* 0x00000034233d7223 */ /* 0x040fe20000010033 */
[----:B------:R-:W-:Y:S01]  /*e1d0*/  FFMA.FTZ R59, R35, R46, -R50 ;  /* 0x0000002e233b7223 */ /* 0x000fe20000010832 */
[C---:B------:R-:W-:Y:S01]  /*e1e0*/  FFMA.FTZ R52, R34.reuse, R45, -R43 ;  /* 0x0000002d22347223 */ /* 0x040fe2000001082b */
[----:B------:R-:W-:Y:S01]  /*e1f0*/  FFMA.FTZ R53, R34, R47, R40 ;  /* 0x0000002f22357223 */ /* 0x000fe20000010028 */
[-C--:B------:R-:W-:Y:S01]  /*e200*/  F2FP.F16.E4M3.UNPACK_B R45, R49.reuse.H1 ;  /* 0x00000031ff2d723e */ /* 0x080fe200030006ff */
[----:B------:R-:W-:Y:S01]  /*e210*/  HADD2.F32 R43, -RZ, R48.H1_H1 ;  /* 0x30000030ff2b7230 */ /* 0x000fe20000004100 */
[-C--:B------:R-:W-:Y:S01]  /*e220*/  F2FP.F16.E4M3.UNPACK_B R40, R44.reuse.H1 ;  /* 0x0000002cff28723e */ /* 0x080fe200030006ff */
[----:B------:R-:W-:Y:S01]  /*e230*/  HADD2.F32 R42, -RZ, R42.H1_H1 ;  /* 0x3000002aff2a7230 */ /* 0x000fe20000004100 */
[----:B------:R-:W-:Y:S01]  /*e240*/  F2FP.F16.E4M3.UNPACK_B R49, R49 ;  /* 0x00000031ff31723e */ /* 0x000fe200020006ff */
[----:B------:R-:W-:Y:S01]  /*e250*/  HADD2.F32 R48, -RZ, R45.H0_H0 ;  /* 0x2000002dff307230 */ /* 0x000fe20000004100 */
[----:B------:R-:W-:Y:S01]  /*e260*/  F2FP.F16.E4M3.UNPACK_B R44, R44 ;  /* 0x0000002cff2c723e */ /* 0x000fe200020006ff */
        /* <DEDUP_REMOVED lines=9> */
[C---:B------:R-:W-:Y:S01]  /*e300*/  FFMA.FTZ R57, R34.reuse, R43, -R47 ;  /* 0x0000002b22397223 */ /* 0x040fe2000001082f */
[----:B------:R-:W-:Y:S02]  /*e310*/  HADD2.F32 R45, -RZ, R45.H1_H1 ;  /* 0x3000002dff2d7230 */ /* 0x000fe40000004100 */
[C---:B------:R-:W-:Y:S01]  /*e320*/  FFMA.FTZ R48, R33.reuse, R48, R35 ;  /* 0x0000003021307223 */ /* 0x040fe20000010023 */
[----:B------:R-:W-:Y:S02]  /*e330*/  HADD2.F32 R35, -RZ, R40.H1_H1 ;  /* 0x30000028ff237230 */ /* 0x000fe40000004100 */
[----:B------:R-:W-:Y:S01]  /*e340*/  FFMA.FTZ R54, R34, R55, R50 ;  /* 0x0000003722367223 */ /* 0x000fe20000010032 */
[----:B------:R-:W-:Y:S02]  /*e350*/  HADD2.F32 R32, -RZ, R32.H1_H1 ;  /* 0x30000020ff207230 */ /* 0x000fe40000004100 */
[----:B------:R-:W-:Y:S01]  /*e360*/  FFMA.FTZ R46, R33, R46, -R42 ;  /* 0x0000002e212e7223 */ /* 0x000fe2000001082a */
[C---:B------:R-:W-:Y:S01]  /*e370*/  FMUL.FTZ R43, R38.reuse, R45 ;  /* 0x0000002d262b7220 */ /* 0x040fe20000410000 */
[----:B------:R-:W-:Y:S01]  /*e380*/  FMUL.FTZ R34, R38, R35 ;  /* 0x0000002326227220 */ /* 0x000fe20000410000 */
[----:B------:R-:W-:Y:S01]  /*e390*/  HADD2.F32 R38, -RZ, R49.H0_H0 ;  /* 0x20000031ff267230 */ /* 0x000fe20000004100 */
[----:B------:R-:W-:Y:S01]  /*e3a0*/  F2FP.SATFINITE.E4M3.F32.PACK_AB_MERGE_C R58, R61, R58, RZ ;  /* 0x0000003a3d3a723e */ /* 0x000fe200048070ff */
[----:B------:R-:W-:-:S02]  /*e3b0*/  HADD2.F32 R33, -RZ, R37.H0_H0 ;  /* 0x20000025ff217230 */ /* 0x000fc40000004100 */
[C---:B------:R-:W-:Y:S01]  /*e3c0*/  FFMA.FTZ R51, R32.reuse, R45, R34 ;  /* 0x0000002d20337223 */ /* 0x040fe20000010022 */
[----:B------:R-:W-:Y:S02]  /*e3d0*/  HADD2.F32 R34, -RZ, R44.H0_H0 ;  /* 0x2000002cff227230 */ /* 0x000fe40000004100 */
[----:B------:R-:W-:Y:S01]  /*e3e0*/  FFMA.FTZ R47, R32, R35, -R43 ;  /* 0x00000023202f7223 */ /* 0x000fe2000001082b */
        /* <DEDUP_REMOVED lines=29> */
[----:B------:R-:W-:Y:S01]  /*e5c0*/  F2FP.F16.E4M3.UNPACK_B R32, R20 ;  /* 0x00000014ff20723e */ /* 0x000fe200020006ff */
[-C--:B------:R-:W-:Y:S01]  /*e5d0*/  FMUL.FTZ R34, R41, R33.reuse ;  /* 0x0000002129227220 */ /* 0x080fe20000410000 */
[----:B------:R-:W-:Y:S02]  /*e5e0*/  HADD2.F32 R31, -RZ, R30.H0_H0 ;  /* 0x2000001eff1f7230 */ /* 0x000fe40000004100 */
[C---:B------:R-:W-:Y:S01]  /*e5f0*/  FFMA.FTZ R49, R28.reuse, R33, -R49 ;  /* 0x000000211c317223 */ /* 0x040fe20000010831 */
[----:B------:R-:W-:Y:S02]  /*e600*/  HADD2.F32 R20, -RZ, R15.H0_H0 ;  /* 0x2000000fff147230 */ /* 0x000fe40000004100 */
[----:B------:R-:W-:Y:S01]  /*e610*/  FFMA.FTZ R50, R28, R35, R34 ;  /* 0x000000231c327223 */ /* 0x000fe20000010022 */
[----:B------:R-:W-:Y:S01]  /*e620*/  HADD2.F32 R33, -RZ, R32.H0_H0 ;  /* 0x20000020ff217230 */ /* 0x000fe20000004100 */
[----:B------:R-:W-:Y:S01]  /*e630*/  F2FP.SATFINITE.E4M3.F32.PACK_AB_MERGE_C R48, R51, R48, RZ ;  /* 0x000000303330723e */ /* 0x000fe200048070ff */
[----:B------:R-:W-:Y:S01]  /*e640*/  HADD2.F32 R30, -RZ, R30.H1_H1 ;  /* 0x3000001eff1e7230 */ /* 0x000fe20000004100 */
[----:B------:R-:W-:Y:S01]  /*e650*/  F2FP.SATFINITE.E4M3.F32.PACK_AB_MERGE_C R14, R49, R44, RZ ;  /* 0x0000002c310e723e */ /* 0x000fe200048070ff */
[----:B------:R-:W-:-:S02]  /*e660*/  HADD2.F32 R32, -RZ, R32.H1_H1 ;  /* 0x30000020ff207230 */ /* 0x000fc40000004100 */
[C---:B------:R-:W-:Y:S01]  /*e670*/  FMUL.FTZ R34, R20.reuse, R33 ;  /* 0x0000002114227220 */ /* 0x040fe20000410000 */
[----:B------:R-:W-:Y:S02]  /*e680*/  HADD2.F32 R28, -RZ, R15.H1_H1 ;  /* 0x3000000fff1c7230 */ /* 0x000fe40000004100 */
[----:B------:R-:W-:Y:S01]  /*e690*/  FMUL.FTZ R20, R20, R31 ;  /* 0x0000001f14147220 */ /* 0x000fe20000410000 */
[--C-:B------:R-:W-:Y:S01]  /*e6a0*/  HADD2.F32 R15, -RZ, R13.reuse.H0_H0 ;  /* 0x2000000dff0f7230 */ /* 0x100fe20000004100 */
[----:B------:R-:W-:Y:S01]  /*e6b0*/  F2FP.SATFINITE.E4M3.F32.PACK_AB_MERGE_C R37, R50, R37, RZ ;  /* 0x000000253225723e */ /* 0x000fe200048070ff */
[----:B------:R-:W-:Y:S02]  /*e6c0*/  HADD2.F32 R13, -RZ, R13.H1_H1 ;  /* 0x3000000dff0d7230 */ /* 0x000fe40000004100 */
[C---:B------:R-:W-:Y:S01]  /*e6d0*/  FMUL.FTZ R40, R28.reuse, R32 ;  /* 0x000000201c287220 */ /* 0x040fe20000410000 */
        /* <DEDUP_REMOVED lines=11> */
[----:B------:R-:W-:-:S02]  /*e790*/  F2FP.SATFINITE.E4M3.F32.PACK_AB_MERGE_C R12, R43, R42, R12 ;  /* 0x0000002a2b0c723e */ /* 0x000fc4000480700c */
[----:B------:R-:W-:Y:S02]  /*e7a0*/  F2FP.SATFINITE.E4M3.F32.PACK_AB_MERGE_C R14, R31, R34, R14 ;  /* 0x000000221f0e723e */ /* 0x000fe4000480700e */
[----:B------:R-:W-:Y:S02]  /*e7b0*/  F2FP.SATFINITE.E4M3.F32.PACK_AB_MERGE_C R27, R54, R53, R58 ;  /* 0x00000035361b723e */ /* 0x000fe4000480703a */
[----:B------:R-:W-:Y:S01]  /*e7c0*/  F2FP.SATFINITE.E4M3.F32.PACK_AB_MERGE_C R24, R45, R38, R48 ;  /* 0x000000262d18723e */ /* 0x000fe20004807030 */
[----:B------:R1:W-:Y:S01]  /*e7d0*/  STS.128 [R0+0x14400], R12 ;  /* 0x0144000c00007388 */ /* 0x0003e20000000c00 */
[----:B------:R-:W-:-:S05]  /*e7e0*/  F2FP.SATFINITE.E4M3.F32.PACK_AB_MERGE_C R26, R35, R20, R37 ;  /* 0x00000014231a723e */ /* 0x000fca0004807025 */
[----:B------:R1:W-:Y:S02]  /*e7f0*/  STS.128 [R3+0x14400], R24 ;  /* 0x0144001803007388 */ /* 0x0003e40000000c00 */
.L_x_3199:
[----:B------:R-:W-:Y:S05]  /*e800*/  BSYNC B1 ;  /* 0x0000000000017941 */ /* 0x000fea0003800000 */
.L_x_3198:
[----:B------:R-:W-:Y:S05]  /*e810*/  @P0 BRA `(.L_x_3190) ;  /* 0x0000000c00c80947 */ /* 0x000fea0003800000 */
[----:B------:R-:W2:Y:S01]  /*e820*/  LDL R51, [R1+0x38] ;  /* 0x0000380001337983 */ /* 0x000ea20000100800 */
[----:B-1---5:R-:W-:Y:S01]  /*e830*/  SHF.R.U32.HI R13, RZ, 0x8, R9 ;  /* 0x00000008ff0d7819 */ /* 0x022fe20000011609 */
[----:B------:R-:W-:Y:S01]  /*e840*/  IMAD.IADD R24, R16, 0x1, R39 ;  /* 0x0000000110187824 */ /* 0x000fe200078e0227 */
[----:B0-----:R-:W-:Y:S02]  /*e850*/  SHF.R.U32.HI R3, RZ, 0x8, R8 ;  /* 0x00000008ff037819 */ /* 0x001fe40000011608 */
[----:B------:R-:W-:Y:S02]  /*e860*/  LOP3.LUT R12, R9, 0xff, RZ, 0xc0, !PT ;  /* 0x000000ff090c7812 */ /* 0x000fe400078ec0ff */
[----:B------:R-:W-:Y:S02]  /*e870*/  LOP3.LUT R13, R13, 0xff, RZ, 0xc0, !PT ;  /* 0x000000ff0d0d7812 */ /* 0x000fe400078ec0ff */
[----:B------:R-:W-:Y:S02]  /*e880*/  LOP3.LUT R0, R8, 0xff, RZ, 0xc0, !PT ;  /* 0x000000ff08007812 */ /* 0x000fe400078ec0ff */
        /* <DEDUP_REMOVED lines=10> */
[----:B------:R-:W-:Y:S02]  /*e930*/  SHF.R.U32.HI R21, RZ, 0x8, R4 ;  /* 0x00000008ff157819 */ /* 0x000fe40000011604 */
[----:B------:R-:W-:Y:S02]  /*e940*/  LOP3.LUT R0, R0, R25, RZ, 0x3c, !PT ;  /* 0x0000001900007212 */ /* 0x000fe400078e3cff */
[----:B------:R-:W-:-:S02]  /*e950*/  LOP3.LUT R14, R11, 0xff, RZ, 0xc0, !PT ;  /* 0x000000ff0b0e7812 */ /* 0x000fc400078ec0ff */
[----:B------:R-:W-:Y:S02]  /*e960*/  LOP3.LUT R12, R4, 0xff, RZ, 0xc0, !PT ;  /* 0x000000ff040c7812 */ /* 0x000fe400078ec0ff */
[----:B------:R-:W-:Y:S02]  /*e970*/  LOP3.LUT R15, R15, 0xff, RZ, 0xc0, !PT ;  /* 0x000000ff0f0f7812 */ /* 0x000fe400078ec0ff */
[----:B------:R-:W-:Y:S02]  /*e980*/  LOP3.LUT R21, R21, 0xff, RZ, 0xc0, !PT ;  /* 0x000000ff15157812 */ /* 0x000fe400078ec0ff */
[----:B------:R-:W-:Y:S02]  /*e990*/  IADD3 R0, R18, R0, R207 ;  /* 0x0000000012007210 */ /* 0x000fe40007ffe0cf */
[----:B------:R-:W-:Y:S02]  /*e9a0*/  PRMT R28, R15, 0x7604, R14 ;  /* 0x000076040f1c7816 */ /* 0x000fe4000000000e */
[----:B------:R-:W-:Y:S01]  /*e9b0*/  PRMT R35, R21, 0x7604, R12 ;  /* 0x0000760415237816 */ /* 0x000fe2000000000c */
[----:B------:R-:W0:Y:S01]  /*e9c0*/  LDS.128 R24, [R0+0x14400] ;  /* 0x0144000000187984 */ /* 0x000e220000000c00 */
[----:B------:R-:W-:-:S02]  /*e9d0*/  SHF.R.U32.HI R30, RZ, 0x8, R5 ;  /* 0x00000008ff1e7819 */ /* 0x000fc40000011605 */
[----:B------:R-:W-:Y:S02]  /*e9e0*/  SHF.R.U32.HI R32, RZ, 0x8, R6 ;  /* 0x00000008ff207819 */ /* 0x000fe40000011606 */
[----:B------:R-:W-:Y:S02]  /*e9f0*/  LOP3.LUT R21, R5, 0xff, RZ, 0xc0, !PT ;  /* 0x000000ff05157812 */ /* 0x000fe400078ec0ff */
[----:B------:R-:W-:Y:S02]  /*ea00*/  LOP3.LUT R30, R30, 0xff, RZ, 0xc0, !PT ;  /* 0x000000ff1e1e7812 */ /* 0x000fe400078ec0ff */
[----:B------:R-:W-:Y:S02]  /*ea10*/  LOP3.LUT R31, R6, 0xff, RZ, 0xc0, !PT ;  /* 0x000000ff061f7812 */ /* 0x000fe400078ec0ff */
[----:B------:R-:W-:Y:S02]  /*ea20*/  LOP3.LUT R32, R32, 0xff, RZ, 0xc0, !PT ;  /* 0x000000ff20207812 */ /* 0x000fe400078ec0ff */
[----:B------:R-:W-:-:S02]  /*ea30*/  PRMT R30, R30, 0x7604, R21 ;  /* 0x000076041e1e7816 */ /* 0x000fc40000000015 */
[----:B------:R-:W-:Y:S02]  /*ea40*/  SHF.R.U32.HI R37, RZ, 0x10, R5 ;  /* 0x00000010ff257819 */ /* 0x000fe40000011605 */
[----:B------:R-:W-:Y:S02]  /*ea50*/  SHF.R.U32.HI R34, RZ, 0x8, R7 ;  /* 0x00000008ff227819 */ /* 0x000fe40000011607 */
[----:B------:R-:W-:Y:S01]  /*ea60*/  SHF.R.U32.HI R21, RZ, 0x10, R9 ;  /* 0x00000010ff157819 */ /* 0x000fe20000011609 */
[----:B------:R-:W-:Y:S01]  /*ea70*/  IMAD.U32 R37, R37, 0x10000, RZ ;  /* 0x0001000025257824 */ /* 0x000fe200078e00ff */
[----:B------:R-:W-:Y:S02]  /*ea80*/  PRMT R41, R32, 0x7604, R31 ;  /* 0x0000760420297816 */ /* 0x000fe4000000001f */
[----:B------:R-:W-:Y:S01]  /*ea90*/  SHF.R.U32.HI R31, RZ, 0x10, R11 ;  /* 0x00000010ff1f7819 */ /* 0x000fe2000001160b */
[----:B------:R-:W-:Y:S01]  /*eaa0*/  IMAD.U32 R21, R21, 0x10000, RZ ;  /* 0x0001000015157824 */ /* 0x000fe200078e00ff */
[----:B------:R-:W-:-:S02]  /*eab0*/  SHF.R.U32.HI R43, RZ, 0x10, R7 ;  /* 0x00000010ff2b7819 */ /* 0x000fc40000011607 */
[----:B------:R-:W-:Y:S01]  /*eac0*/  LOP3.LUT R33, R7, 0xff, RZ, 0xc0, !PT ;  /* 0x000000ff07217812 */ /* 0x000fe200078ec0ff */
[----:B------:R-:W-:Y:S01]  /*ead0*/  IMAD.U32 R31, R31, 0x10000, RZ ;  /* 0x000100001f1f7824 */ /* 0x000fe200078e00ff */
[----:B------:R-:W-:Y:S01]  /*eae0*/  LOP3.LUT R34, R34, 0xff, RZ, 0xc0, !PT ;  /* 0x000000ff22227812 */ /* 0x000fe200078ec0ff */
[----:B------:R-:W-:Y:S01]  /*eaf0*/  IMAD.U32 R43, R43, 0x10000, RZ ;  /* 0x000100002b2b7824 */ /* 0x000fe200078e00ff */
[----:B------:R-:W-:Y:S02]  /*eb00*/  LOP3.LUT R39, R30, 0xff0000, R37, 0xf8, !PT ;  /* 0x00ff00001e277812 */ /* 0x000fe400078ef825 */
[----:B------:R-:W-:Y:S02]  /*eb10*/  PRMT R34, R34, 0x7604, R33 ;  /* 0x0000760422227816 */ /* 0x000fe40000000021 */
[----:B------:R-:W-:Y:S02]  /*eb20*/  LOP3.LUT R21, R20, 0xff0000, R21, 0xf8, !PT ;  /* 0x00ff000014157812 */ /* 0x000fe400078ef815 */
[----:B------:R-:W-:-:S02]  /*eb30*/  LOP3.LUT R3, R3, 0xff0000, R8, 0xf8, !PT ;  /* 0x00ff000003037812 */ /* 0x000fc400078ef808 */
        /* <DEDUP_REMOVED lines=9> */
[----:B------:R-:W-:Y:S02]  /*ebd0*/  LOP3.LUT R42, R43, 0xff000000, R7, 0xf8, !PT ;  /* 0xff0000002b2a7812 */ /* 0x000fe400078ef807 */
[----:B------:R-:W-:Y:S02]  /*ebe0*/  F2FP.F16.E4M3.UNPACK_B R35, R39 ;  /* 0x00000027ff23723e */ /* 0x000fe400020006ff */
[----:B------:R-:W-:-:S02]  /*ebf0*/  LOP3.LUT R8, R29, 0xff000000, R10, 0xf8, !PT ;  /* 0xff0000001d087812 */ /* 0x000fc400078ef80a */
[--C-:B------:R-:W-:Y:S01]  /*ec00*/  LOP3.LUT R41, R41, 0xff0000, R6.reuse, 0xf8, !PT ;  /* 0x00ff000029297812 */ /* 0x100fe200078ef806 */
[--C-:B------:R-:W-:Y:S01]  /*ec10*/  HADD2.F32 R40, -RZ, R35.reuse.H0_H0 ;  /* 0x20000023ff287230 */ /* 0x100fe20000004100 */
[----:B0-----:R-:W-:Y:S02]  /*ec20*/  F2FP.F16.E4M3.UNPACK_B R28, R25.H1 ;  /* 0x00000019ff1c723e */ /* 0x001fe400030006ff */
[----:B------:R-:W-:Y:S01]  /*ec30*/  LOP3.LUT R4, R41, 0xff000000, R6, 0xf8, !PT ;  /* 0xff00000029047812 */ /* 0x000fe200078ef806 */
[----:B------:R-:W-:Y:S01]  /*ec40*/  HADD2.F32 R41, -RZ, R35.H1_H1 ;  /* 0x30000023ff297230 */ /* 0x000fe20000004100 */
[----:B------:R-:W-:Y:S02]  /*ec50*/  F2FP.F16.E4M3.UNPACK_B R39, R39.H1 ;  /* 0x00000027ff27723e */ /* 0x000fe400030006ff */
[-C--:B------:R-:W-:Y:S02]  /*ec60*/  F2FP.F16.E4M3.UNPACK_B R29, R27.reuse ;  /* 0x0000001bff1d723e */ /* 0x080fe400020006ff */
[----:B------:R-:W-:Y:S01]  /*ec70*/  F2FP.F16.E4M3.UNPACK_B R30, R27.H1 ;  /* 0x0000001bff1e723e */ /* 0x000fe200030006ff */
[--C-:B------:R-:W-:Y:S01]  /*ec80*/  HADD2.F32 R43, -RZ, R39.reuse.H0_H0 ;  /* 0x20000027ff2b7230 */ /* 0x100fe20000004100 */
[-C--:B------:R-:W-:Y:S01]  /*ec90*/  F2FP.F16.E4M3.UNPACK_B R6, R26.reuse ;  /* 0x0000001aff06723e */ /* 0x080fe200020006ff */
[----:B------:R-:W-:Y:S01]  /*eca0*/  HADD2.F32 R39, -RZ, R39.H1_H1 ;  /* 0x30000027ff277230 */ /* 0x000fe20000004100 */
[----:B------:R-:W-:Y:S01]  /*ecb0*/  F2FP.F16.E4M3.UNPACK_B R27, R26.H1 ;  /* 0x0000001aff1b723e */ /* 0x000fe200030006ff */
[----:B------:R-:W-:-:S02]  /*ecc0*/  HADD2.F32 R26, -RZ, R28.H0_H0 ;  /* 0x2000001cff1a7230 */ /* 0x000fc40000004100 */
[----:B------:R-:W-:-:S03]  /*ecd0*/  HADD2.F32 R28, -RZ, R28.H1_H1 ;  /* 0x3000001cff1c7230 */ /* 0x000fc60000004100 */
[----:B------:R-:W-:Y:S01]  /*ece0*/  FMUL.FTZ R47, R26, R43 ;  /* 0x0000002b1a2f7220 */ /* 0x000fe20000410000 */
[----:B--2---:R-:W0:Y:S02]  /*ecf0*/  LDS.128 R12, [R51+0x14400] ;  /* 0x01440000330c7984 */ /* 0x004e240000000c00 */
[-C--:B0-----:R-:W-:Y:S02]  /*ed00*/  F2FP.F16.E4M3.UNPACK_B R20, R15.reuse ;  /* 0x0000000fff14723e */ /* 0x081fe400020006ff */
[----:B------:R-:W-:Y:S02]  /*ed10*/  F2FP.F16.E4M3.UNPACK_B R21, R15.H1 ;  /* 0x0000000fff15723e */ /* 0x000fe400030006ff */
[-C--:B------:R-:W-:Y:S02]  /*ed20*/  F2FP.F16.E4M3.UNPACK_B R3, R14.reuse ;  /* 0x0000000eff03723e */ /* 0x080fe400020006ff */
[----:B------:R-:W-:Y:S02]  /*ed30*/  F2FP.F16.E4M3.UNPACK_B R15, R14.H1 ;  /* 0x0000000eff0f723e */ /* 0x000fe400030006ff */
[----:B------:R-:W-:-:S02]  /*ed40*/  F2FP.F16.E4M3.UNPACK_B R7, R12 ;  /* 0x0000000cff07723e */ /* 0x000fc400020006ff */
[----:B------:R-:W-:Y:S02]  /*ed50*/  F2FP.F16.E4M3.UNPACK_B R11, R12.H1 ;  /* 0x0000000cff0b723e */ /* 0x000fe400030006ff */
[----:B------:R-:W-:Y:S02]  /*ed60*/  F2FP.F16.E4M3.UNPACK_B R14, R25 ;  /* 0x00000019ff0e723e */ /* 0x000fe400020006ff */
[-C--:B------:R-:W-:Y:S02]  /*ed70*/  F2FP.F16.E4M3.UNPACK_B R12, R32.reuse ;  /* 0x00000020ff0c723e */ /* 0x080fe400020006ff */
[-C--:B------:R-:W-:Y:S01]  /*ed80*/  F2FP.F16.E4M3.UNPACK_B R10, R13.reuse ;  /* 0x0000000dff0a723e */ /* 0x080fe200020006ff */
[----:B------:R-:W-:Y:S01]  /*ed90*/  HADD2.F32 R5, -RZ, R14.H0_H0 ;  /* 0x2000000eff057230 */ /* 0x000fe20000004100 */
[----:B------:R-:W-:Y:S01]  /*eda0*/  F2FP.F16.E4M3.UNPACK_B R32, R32.H1 ;  /* 0x00000020ff20723e */ /* 0x000fe200030006ff */
[----:B------:R-:W-:Y:S01]  /*edb0*/  HADD2.F32 R34, -RZ, R12.H0_H0 ;  /* 0x2000000cff227230 */ /* 0x000fe20000004100 */
[----:B------:R-:W-:Y:S01]  /*edc0*/  F2FP.F16.E4M3.UNPACK_B R13, R13.H1 ;  /* 0x0000000dff0d723e */ /* 0x000fe200030006ff */
[----:B------:R-:W-:-:S02]  /*edd0*/  HADD2.F32 R9, -RZ, R10.H0_H0 ;  /* 0x2000000aff097230 */ /* 0x000fc40000004100 */
[C---:B------:R-:W-:Y:S01]  /*ede0*/  FMUL.FTZ R44, R5.reuse, R40 ;  /* 0x00000028052c7220 */ /* 0x040fe20000410000 */
[--C-:B------:R-:W-:Y:S02]  /*edf0*/  HADD2.F32 R35, -RZ, R32.reuse.H0_H0 ;  /* 0x20000020ff237230 */ /* 0x100fe40000004100 */
[-C--:B------:R-:W-:Y:S01]  /*ee00*/  FMUL.FTZ R33, R5, R34.reuse ;  /* 0x0000002205217220 */ /* 0x080fe20000410000 */
[----:B------:R-:W-:Y:S02]  /*ee10*/  HADD2.F32 R32, -RZ, R32.H1_H1 ;  /* 0x30000020ff207230 */ /* 0x000fe40000004100 */
[C---:B------:R-:W-:Y:S01]  /*ee20*/  FFMA.FTZ R5, R9.reuse, R34, -R44 ;  /* 0x0000002209057223 */ /* 0x040fe2000001082c */
[----:B------:R-:W-:Y:S01]  /*ee30*/  F2FP.F16.E4M3.UNPACK_B R25, R24 ;  /* 0x00000018ff19723e */ /* 0x000fe200020006ff */
[----:B------:R-:W-:Y:S01]  /*ee40*/  FFMA.FTZ R9, R9, R40, R33 ;  /* 0x0000002809097223 */ /* 0x000fe20000010021 */
[----:B------:R-:W-:Y:S02]  /*ee50*/  HADD2.F32 R33, -RZ, R12.H1_H1 ;  /* 0x3000000cff217230 */ /* 0x000fe40000004100 */
[----:B------:R-:W-:Y:S01]  /*ee60*/  FMUL.FTZ R26, R26, R35 ;  /* 0x000000231a1a7220 */ /* 0x000fe20000410000 */
[----:B------:R-:W-:-:S02]  /*ee70*/  HADD2.F32 R12, -RZ, R10.H1_H1 ;  /* 0x3000000aff0c7230 */ /* 0x000fc40000004100 */
[C---:B------:R-:W-:Y:S01]  /*ee80*/  FMUL.FTZ R40, R28.reuse, R39 ;  /* 0x000000271c287220 */ /* 0x040fe20000410000 */
[----:B------:R-:W-:Y:S02]  /*ee90*/  HADD2.F32 R10, -RZ, R14.H1_H1 ;  /* 0x3000000eff0a7230 */ /* 0x000fe40000004100 */
[----:B------:R-:W-:Y:S01]  /*eea0*/  FMUL.FTZ R28, R28, R32 ;  /* 0x000000201c1c7220 */ /* 0x000fe20000410000 */
[--C-:B------:R-:W-:Y:S01]  /*eeb0*/  HADD2.F32 R14, -RZ, R13.reuse.H0_H0 ;  /* 0x2000000dff0e7230 */ /* 0x100fe20000004100 */
[----:B------:R-:W-:Y:S01]  /*eec0*/  F2FP.F16.E4M3.UNPACK_B R24, R24.H1 ;  /* 0x00000018ff18723e */ /* 0x000fe200030006ff */
[----:B------:R-:W-:Y:S02]  /*eed0*/  HADD2.F32 R13, -RZ, R13.H1_H1 ;  /* 0x3000000dff0d7230 */ /* 0x000fe40000004100 */
[C---:B------:R-:W-:Y:S01]  /*eee0*/  FMUL.FTZ R45, R10.reuse, R41 ;  /* 0x000000290a2d7220 */ /* 0x040fe20000410000 */
[----:B------:R-:W-:Y:S01]  /*eef0*/  FMUL.FTZ R34, R10, R33 ;  /* 0x000000210a227220 */ /* 0x000fe20000410000 */
[C---:B------:R-:W-:Y:S01]  /*ef00*/  FFMA.FTZ R43, R14.reuse, R43, R26 ;  /* 0x0000002b0e2b7223 */ /* 0x040fe2000001001a */
[----:B------:R-:W-:Y:S01]  /*ef10*/  FFMA.FTZ R47, R14, R35, -R47 ;  /* 0x000000230e2f7223 */ /* 0x000fe2000001082f */
[C---:B------:R-:W-:Y:S01]  /*ef20*/  FFMA.FTZ R10, R12.reuse, R33, -R45 ;  /* 0x000000210c0a7223 */ /* 0x040fe2000001082d */
[----:B------:R-:W-:Y:S01]  /*ef30*/  FFMA.FTZ R12, R12, R41, R34 ;  /* 0x000000290c0c7223 */ /* 0x000fe20000010022 */
[-C--:B------:R-:W-:Y:S01]  /*ef40*/  F2FP.F16.E4M3.UNPACK_B R34, R42.reuse ;  /* 0x0000002aff22723e */ /* 0x080fe200020006ff */
[----:B------:R-:W-:Y:S01]  /*ef50*/  HADD2.F32 R26, -RZ, R29.H0_H0 ;  /* 0x2000001dff1a7230 */ /* 0x000fe20000004100 */
[-C--:B------:R-:W-:Y:S01]  /*ef60*/  F2FP.F16.E4M3.UNPACK_B R33, R37.reuse ;  /* 0x00000025ff21723e */ /* 0x080fe200020006ff */
[----:B------:R-:W-:Y:S01]  /*ef70*/  HADD2.F32 R14, -RZ, R20.H0_H0 ;  /* 0x20000014ff0e7230 */ /* 0x000fe20000004100 */
[----:B------:R-:W-:Y:S01]  /*ef80*/  F2FP.F16.E4M3.UNPACK_B R37, R37.H1 ;  /* 0x00000025ff25723e */ /* 0x000fe200030006ff */
[----:B------:R-:W-:Y:S01]  /*ef90*/  HADD2.F32 R41, -RZ, R34.H0_H0 ;  /* 0x20000022ff297230 */ /* 0x000fe20000004100 */
[----:B------:R-:W-:Y:S01]  /*efa0*/  F2FP.F16.E4M3.UNPACK_B R42, R42.H1 ;  /* 0x0000002aff2a723e */ /* 0x000fe200030006ff */
[----:B------:R-:W-:-:S02]  /*efb0*/  HADD2.F32 R35, -RZ, R33.H0_H0 ;  /* 0x20000021ff237230 */ /* 0x000fc40000004100 */
[C---:B------:R-:W-:Y:S01]  /*efc0*/  FFMA.FTZ R40, R13.reuse, R32, -R40 ;  /* 0x000000200d287223 */ /* 0x040fe20000010828 */
[----:B------:R-:W-:Y:S02]  /*efd0*/  HADD2.F32 R34, -RZ, R34.H1_H1 ;  /* 0x30000022ff227230 */ /* 0x000fe40000004100 */
[C---:B------:R-:W-:Y:S01]  /*efe0*/  FMUL.FTZ R45, R26.reuse, R41 ;  /* 0x000000291a2d7220 */ /* 0x040fe20000410000 */
[----:B------:R-:W-:Y:S02]  /*eff0*/  HADD2.F32 R29, -RZ, R29.H1_H1 ;  /* 0x3000001dff1d7230 */ /* 0x000fe40000004100 */
[-C--:B------:R-:W-:Y:S01]  /*f000*/  FMUL.FTZ R26, R26, R35.reuse ;  /* 0x000000231a1a7220 */ /* 0x080fe20000410000 */
[----:B------:R-:W-:Y:S02]  /*f010*/  HADD2.F32 R33, -RZ, R33.H1_H1 ;  /* 0x30000021ff217230 */ /* 0x000fe40000004100 */
[C---:B------:R-:W-:Y:S01]  /*f020*/  FFMA.FTZ R45, R14.reuse, R35, -R45 ;  /* 0x000000230e2d7223 */ /* 0x040fe2000001082d */
[----:B------:R-:W-:Y:S01]  /*f030*/  FFMA.FTZ R44, R13, R39, R28 ;  /* 0x000000270d2c7223 */ /* 0x000fe2000001001c */
[----:B------:R-:W-:Y:S01]  /*f040*/  FFMA.FTZ R41, R14, R41, R26 ;  /* 0x000000290e297223 */ /* 0x000fe2000001001a */
[----:B------:R-:W-:-:S02]  /*f050*/  HADD2.F32 R14, -RZ, R30.H0_H0 ;  /* 0x2000001eff0e7230 */ /* 0x000fc40000004100 */
[C---:B------:R-:W-:Y:S01]  /*f060*/  FMUL.FTZ R35, R29.reuse, R34 ;  /* 0x000000221d237220 */ /* 0x040fe20000410000 */
[----:B------:R-:W-:Y:S02]  /*f070*/  HADD2.F32 R26, -RZ, R37.H0_H0 ;  /* 0x20000025ff1a7230 */ /* 0x000fe40000004100 */
[----:B------:R-:W-:Y:S01]  /*f080*/  FMUL.FTZ R29, R29, R33 ;  /* 0x000000211d1d7220 */ /* 0x000fe20000410000 */
[----:B------:R-:W-:Y:S01]  /*f090*/  HADD2.F32 R28, -RZ, R42.H0_H0 ;  /* 0x2000002aff1c7230 */ /* 0x000fe20000004100 */
[----:B------:R-:W-:Y:S01]  /*f0a0*/  F2FP.SATFINITE.E4M3.F32.PACK_AB_MERGE_C R40, R40, R47, RZ ;  /* 0x0000002f2828723e */ /* 0x000fe200048070ff */
[----:B------:R-:W-:Y:S02]  /*f0b0*/  HADD2.F32 R13, -RZ, R21.H0_H0 ;  /* 0x20000015ff0d7230 */ /* 0x000fe40000004100 */
[C---:B------:R-:W-:Y:S01]  /*f0c0*/  FMUL.FTZ R49, R14.reuse, R26 ;  /* 0x0000001a0e317220 */ /* 0x040fe20000410000 */
[----:B------:R-:W-:Y:S02]  /*f0d0*/  HADD2.F32 R20, -RZ, R20.H1_H1 ;  /* 0x30000014ff147230 */ /* 0x000fe40000004100 */
[----:B------:R-:W-:Y:S01]  /*f0e0*/  FMUL.FTZ R32, R14, R28 ;  /* 0x0000001c0e207220 */ /* 0x000fe20000410000 */
[----:B------:R-:W-:-:S02]  /*f0f0*/  HADD2.F32 R37, -RZ, R37.H1_H1 ;  /* 0x30000025ff257230 */ /* 0x000fc40000004100 */
[C---:B------:R-:W-:Y:S01]  /*f100*/  FFMA.FTZ R49, R13.reuse, R28, R49 ;  /* 0x0000001c0d317223 */ /* 0x040fe20000010031 */
[----:B------:R-:W-:Y:S01]  /*f110*/  F2FP.F16.E4M3.UNPACK_B R28, R38.H1 ;  /* 0x00000026ff1c723e */ /* 0x000fe200030006ff */
[C---:B------:R-:W-:Y:S01]  /*f120*/  FFMA.FTZ R46, R20.reuse, R33, -R35 ;  /* 0x00000021142e7223 */ /* 0x040fe20000010823 */
[----:B------:R-:W-:Y:S01]  /*f130*/  FFMA.FTZ R48, R20, R34, R29 ;  /* 0x0000002214307223 */ /* 0x000fe2000001001d */
[-C--:B------:R-:W-:Y:S01]  /*f140*/  F2FP.F16.E4M3.UNPACK_B R20, R31.reuse.H1 ;  /* 0x0000001fff14723e */ /* 0x080fe200030006ff */
[----:B------:R-:W-:Y:S02]  /*f150*/  HADD2.F32 R42, -RZ, R42.H1_H1 ;  /* 0x3000002aff2a7230 */ /* 0x000fe40000004100 */
[----:B------:R-:W-:Y:S01]  /*f160*/  FFMA.FTZ R39, R13, R26, -R32 ;  /* 0x0000001a0d277223 */ /* 0x000fe20000010820 */
        /* <DEDUP_REMOVED lines=23> */
[----:B------:R-:W-:Y:S01]  /*f2e0*/  F2FP.SATFINITE.E4M3.F32.PACK_AB_MERGE_C R43, R44, R43, RZ ;  /* 0x0000002b2c2b723e */ /* 0x000fe200048070ff */
[----:B------:R-:W-:-:S02]  /*f2f0*/  HADD2.F32 R13, -RZ, R25.H0_H0 ;  /* 0x20000019ff0d7230 */ /* 0x000fc40000004100 */
[C---:B------:R-:W-:Y:S01]  /*f300*/  FFMA.FTZ R33, R11.reuse, R20, -R14 ;  /* 0x000000140b217223 */ /* 0x040fe2000001080e */
[----:B------:R-:W-:Y:S01]  /*f310*/  FFMA.FTZ R35, R11, R28, R21 ;  /* 0x0000001c0b237223 */ /* 0x000fe20000010015 */
[----:B------:R-:W-:Y:S01]  /*f320*/  HADD2.F32 R14, -RZ, R31.H0_H0 ;  /* 0x2000001fff0e7230 */ /* 0x000fe20000004100 */
[----:B------:R-:W-:Y:S01]  /*f330*/  F2FP.F16.E4M3.UNPACK_B R21, R4.H1 ;  /* 0x00000004ff15723e */ /* 0x000fe200030006ff */
        /* <DEDUP_REMOVED lines=24> */
[----:B------:R-:W-:Y:S01]  /*f4c0*/  HADD2.F32 R20, -RZ, R13.H1_H1 ;  /* 0x3000000dff147230 */ /* 0x000fe20000004100 */
[----:B------:R-:W-:Y:S01]  /*f4d0*/  F2FP.F16.E4M3.UNPACK_B R4, R4 ;  /* 0x00000004ff04723e */ /* 0x000fe200020006ff */
[----:B------:R-:W-:-:S02]  /*f4e0*/  HADD2.F32 R15, -RZ, R15.H1_H1 ;  /* 0x3000000fff0f7230 */ /* 0x000fc40000004100 */
[----:B------:R-:W-:Y:S01]  /*f4f0*/  FMUL.FTZ R14, R27, R26 ;  /* 0x0000001a1b0e7220 */ /* 0x000fe20000410000 */
[----:B------:R-:W-:Y:S01]  /*f500*/  FFMA.FTZ R42, R7, R24, R42 ;  /* 0x00000018072a7223 */ /* 0x000fe2000001002a */
[----:B------:R-:W-:Y:S02]  /*f510*/  HADD2.F32 R11, -RZ, R8.H0_H0 ;  /* 0x20000008ff0b7230 */ /* 0x000fe40000004100 */
[-C--:B------:R-:W-:Y:S01]  /*f520*/  FMUL.FTZ R27, R27, R20.reuse ;  /* 0x000000141b1b7220 */ /* 0x080fe20000410000 */
[C---:B------:R-:W-:Y:S01]  /*f530*/  FFMA.FTZ R21, R15.reuse, R20, -R14 ;  /* 0x000000140f157223 */ /* 0x040fe2000001080e */
[----:B------:R-:W-:Y:S01]  /*f540*/  HADD2.F32 R7, -RZ, R6.H0_H0 ;  /* 0x20000006ff077230 */ /* 0x000fe20000004100 */
[----:B------:R-:W-:Y:S01]  /*f550*/  F2FP.SATFINITE.E4M3.F32.PACK_AB_MERGE_C R5, R10, R5, R40 ;  /* 0x000000050a05723e */ /* 0x000fe20004807028 */
[--C-:B------:R-:W-:Y:S02]  /*f560*/  HADD2.F32 R13, -RZ, R4.reuse.H0_H0 ;  /* 0x20000004ff0d7230 */ /* 0x100fe40000004100 */
[----:B------:R-:W-:Y:S01]  /*f570*/  FFMA.FTZ R27, R15, R26, R27 ;  /* 0x0000001a0f1b7223 */ /* 0x000fe2000001001b */
[----:B------:R-:W-:-:S02]  /*f580*/  HADD2.F32 R14, -RZ, R4.H1_H1 ;  /* 0x30000004ff0e7230 */ /* 0x000fc40000004100 */
[C---:B------:R-:W-:Y:S01]  /*f590*/  FMUL.FTZ R20, R7.reuse, R11 ;  /* 0x0000000b07147220 */ /* 0x040fe20000410000 */
[----:B------:R-:W-:Y:S02]  /*f5a0*/  HADD2.F32 R6, -RZ, R6.H1_H1 ;  /* 0x30000006ff067230 */ /* 0x000fe40000004100 */
[-C--:B------:R-:W-:Y:S01]  /*f5b0*/  FMUL.FTZ R15, R7, R13.reuse ;  /* 0x0000000d070f7220 */ /* 0x080fe20000410000 */
[----:B------:R-:W-:Y:S01]  /*f5c0*/  HADD2.F32 R8, -RZ, R8.H1_H1 ;  /* 0x30000008ff087230 */ /* 0x000fe20000004100 */
[----:B------:R-:W-:Y:S01]  /*f5d0*/  F2FP.SATFINITE.E4M3.F32.PACK_AB_MERGE_C R21, R21, R34, RZ ;  /* 0x000000221515723e */ /* 0x000fe200048070ff */
[--C-:B------:R-:W-:Y:S02]  /*f5e0*/  HADD2.F32 R4, -RZ, R3.reuse.H0_H0 ;  /* 0x20000003ff047230 */ /* 0x100fe40000004100 */
[C---:B------:R-:W-:Y:S01]  /*f5f0*/  FMUL.FTZ R24, R6.reuse, R14 ;  /* 0x0000000e06187220 */ /* 0x040fe20000410000 */
[----:B------:R-:W-:Y:S02]  /*f600*/  HADD2.F32 R3, -RZ, R3.H1_H1 ;  /* 0x30000003ff037230 */ /* 0x000fe40000004100 */
[----:B------:R-:W-:Y:S01]  /*f610*/  FMUL.FTZ R7, R6, R8 ;  /* 0x0000000806077220 */ /* 0x000fe20000410000 */
[----:B------:R-:W-:Y:S01]  /*f620*/  F2FP.SATFINITE.E4M3.F32.PACK_AB_MERGE_C R27, R27, R42, RZ ;  /* 0x0000002a1b1b723e */ /* 0x000fe200048070ff */
[C---:B------:R-:W-:Y:S01]  /*f630*/  FFMA.FTZ R20, R4.reuse, R13, R20 ;  /* 0x0000000d04147223 */ /* 0x040fe20000010014 */
[----:B------:R-:W-:Y:S01]  /*f640*/  FFMA.FTZ R6, R4, R11, -R15 ;  /* 0x0000000b04067223 */ /* 0x000fe2000001080f */
        /* <DEDUP_REMOVED lines=10> */
[----:B------:R-:W-:Y:S01]  /*f6f0*/  F2FP.SATFINITE.E4M3.F32.PACK_AB_MERGE_C R11, R48, R41, R11 ;  /* 0x00000029300b723e */ /* 0x000fe2000480700b */
[----:B------:R3:W-:Y:S01]  /*f700*/  STS.128 [R51+0x14400], R4 ;  /* 0x0144000433007388 */ /* 0x0007e20000000c00 */
[----:B------:R-:W-:Y:S02]  /*f710*/  F2FP.SATFINITE.E4M3.F32.PACK_AB_MERGE_C R8, R38, R29, R8 ;  /* 0x0000001d2608723e */ /* 0x000fe40004807008 */
[----:B------:R-:W-:-:S05]  /*f720*/  F2FP.SATFINITE.E4M3.F32.PACK_AB_MERGE_C R10, R3, R20, R27 ;  /* 0x00000014030a723e */ /* 0x000fca000480701b */
[----:B------:R3:W-:Y:S02]  /*f730*/  STS.128 [R0+0x14400], R8 ;  /* 0x0144000800007388 */ /* 0x0007e40000000c00 */
.L_x_3190:
[----:B------:R-:W-:Y:S05]  /*f740*/  BSYNC B0 ;  /* 0x0000000000007941 */ /* 0x000fea0003800000 */
.L_x_3176:
        /* <DEDUP_REMOVED lines=8> */
.L_x_3173:
[----:B-123--:R-:W2:Y:S02]  /*f7d0*/  LDL R0, [R1+0x4] ;  /* 0x0000040001007983 */ /* 0x00eea40000100800 */
[----:B--2---:R-:W-:-:S13]  /*f7e0*/  R2UR UR4, R0 ;  /* 0x00000000000472ca */ /* 0x004fda00000e0000 */
[----:B------:R-:W-:-:S04]  /*f7f0*/  MOV R0, UR4 ;  /* 0x0000000400007c02 */ /* 0x000fc80008000f00 */
[----:B------:R-:W-:-:S13]  /*f800*/  ISETP.NE.AND P0, PT, R0, 0x3, PT ;  /* 0x000000030000780c */ /* 0x000fda0003f05270 */
[----:B------:R-:W-:Y:S05]  /*f810*/  @!P0 BRA `(.L_x_3200) ;  /* 0x0000000000048947 */ /* 0x000fea0003800000 */
[----:B------:R-:W-:Y:S01]  /*f820*/  BPT.TRAP 0x1 ;  /* 0x000000040000795c */ /* 0x000fe20000300000 */
.L_x_3200:
[----:B------:R-:W-:Y:S01]  /*f830*/  IMAD R0, R189, 0x8, R18 ;  /* 0x00000008bd007824 */ /* 0x000fe200078e0212 */
[----:B0----5:R-:W-:-:S04]  /*f840*/  SHF.L.U32 R5, R194, 0x1f, RZ ;  /* 0x0000001fc2057819 */ /* 0x021fc800000006ff */
[----:B------:R0:W1:Y:S01]  /*f850*/  SYNCS.PHASECHK.TRANS64.TRYWAIT P1, [R0+URZ+0x22830], R5 ;  /* 0x02283005000075a7 */ /* 0x000062000802017f */
[----:B------:R-:W-:Y:S05]  /*f860*/  @!P0 BRA `(.L_x_3201) ;  /* 0x0000000000048947 */ /* 0x000fea0003800000 */
[----:B------:R-:W-:Y:S01]  /*f870*/  BPT.TRAP 0x1 ;  /* 0x000000040000795c */ /* 0x000fe20000300000 */
.L_x_3201:
        /* <DEDUP_REMOVED lines=8> */
.L_x_3202:
[----:B------:R-:W-:Y:S01]  /*f900*/  IMAD.MOV.U32 R4, RZ, RZ, R20 ;  /* 0x000000ffff047224 */ /* 0x000fe200078e0014 */
[----:B------:R-:W-:Y:S05]  /*f910*/  WARPSYNC.ALL ;  /* 0x0000000000007948 */ /* 0x000fea0003800000 */
[----:B01----:R-:W-:Y:S01]  /*f920*/  IMAD.MOV.U32 R5, RZ, RZ, 0x40000040 ;  /* 0x40000040ff057424 */ /* 0x003fe200078e00ff */
[----:B------:R-:W-:Y:S01]  /*f930*/  R2UR UR6, R4 ;  /* 0x00000000040672ca */ /* 0x000fe200000e0000 */
[----:B------:R-:W-:Y:S01]  /*f940*/  WARPGROUP.ARRIVE ;  /* 0x00000000000079c5 */ /* 0x000fe20000000000 */
[----:B------:R-:W-:Y:S01]  /*f950*/  LOP3.LUT R4, R36, 0x10000, RZ, 0xfc, !PT ;  /* 0x0001000024047812 */ /* 0x000fe200078efcff */
[C---:B------:R-:W-:Y:S01]  /*f960*/  VIADD R6, R20.reuse, 0x100 ;  /* 0x0000010014067836 */ /* 0x040fe20000000000 */
[C---:B------:R-:W-:Y:S01]  /*f970*/  R2UR UR7, R5.reuse ;  /* 0x00000000050772ca */ /* 0x040fe200000e0000 */
[----:B------:R-:W-:Y:S01]  /*f980*/  VIADD R8, R20, 0x200 ;  /* 0x0000020014087836 */ /* 0x000fe20000000000 */
[----:B------:R-:W-:Y:S01]  /*f990*/  R2UR UR4, R4 ;  /* 0x00000000040472ca */ /* 0x000fe200000e0000 */
[----:B------:R-:W-:Y:S01]  /*f9a0*/  IMAD.MOV.U32 R9, RZ, RZ, 0x40000040 ;  /* 0x40000040ff097424 */ /* 0x000fe200078e00ff */
[----:B------:R-:W-:Y:S01]  /*f9b0*/  R2UR UR5, R5 ;  /* 0x00000000050572ca */ /* 0x000fe200000e0000 */
[----:B------:R-:W-:Y:S01]  /*f9c0*/  VIADD R10, R20, 0x400 ;  /* 0x00000400140a7836 */ /* 0x000fe20000000000 */
[----:B------:R-:W-:Y:S01]  /*f9d0*/  MOV R7, 0x40000040 ;  /* 0x4000004000077802 */ /* 0x000fe20000000f00 */
[----:B------:R-:W-:Y:S01]  /*f9e0*/  IMAD.MOV.U32 R11, RZ, RZ, 0x40000040 ;  /* 0x40000040ff0b7424 */ /* 0x000fe200078e00ff */
[----:B------:R-:W-:Y:S01]  /*f9f0*/  R2UR UR10, R6 ;  /* 0x00000000060a72ca */ /* 0x000fe200000e0000 */
[C---:B------:R-:W-:Y:S01]  /*fa00*/  VIADD R6, R20.reuse, 0x300 ;  /* 0x0000030014067836 */ /* 0x040fe20000000000 */
[----:B------:R-:W-:Y:S01]  /*fa10*/  R2UR UR11, R7 ;  /* 0x00000000070b72ca */ /* 0x000fe200000e0000 */
[----:B------:R-:W-:Y:S01]  /*fa20*/  VIADD R14, R20, 0x404 ;  /* 0x00000404140e7836 */ /* 0x000fe20000000000 */
[----:B------:R-:W-:Y:S01]  /*fa30*/  R2UR UR8, R4 ;  /* 0x00000000040872ca */ /* 0x000fe200000e0000 */
[----:B------:R-:W-:Y:S01]  /*fa40*/  IMAD.MOV.U32 R15, RZ, RZ, 0x40000040 ;  /* 0x40000040ff0f7424 */ /* 0x000fe200078e00ff */
[----:B------:R-:W-:Y:S01]  /*fa50*/  R2UR UR9, R5 ;  /* 0x00000000050972ca */ /* 0x000fe200000e0000 */
[----:B------:R-:W-:Y:S01]  /*fa60*/  IMAD.MOV.U32 R21, RZ, RZ, 0x40000040 ;  /* 0x40000040ff157424 */ /* 0x000fe200078e00ff */
[----:B------:R-:W-:Y:S01]  /*fa70*/  R2UR UR14, R8 ;  /* 0x00000000080e72ca */ /* 0x000fe200000e0000 */
[----:B------:R-:W-:Y:S01]  /*fa80*/  QGMMA.64x32x32.F32.E4M3.E4M3 R88, gdesc[UR4], RZ, !UPT, gsb0 ;  /* 0x00600000045879f3 */ /* 0x000fe2000c0008ff */
[----:B------:R-:W-:Y:S01]  /*fa90*/  R2UR UR15, R9 ;  /* 0x00000000090f72ca */ /* 0x000fe200000e0000 */
[----:B------:R-:W-:Y:S01]  /*faa0*/  VIADD R8, R20, 0x2 ;  /* 0x0000000214087836 */ /* 0x000fe20000000000 */
[----:B------:R-:W-:-:S02]  /*fab0*/  R2UR UR12, R4 ;  /* 0x00000000040c72ca */ /* 0x000fc400000e0000 */
[----:B------:R-:W-:Y:S02]  /*fac0*/  R2UR UR13, R5 ;  /* 0x00000000050d72ca */ /* 0x000fe400000e0000 */
[----:B------:R-:W-:Y:S01]  /*fad0*/  R2UR UR18, R6 ;  /* 0x00000000061272ca */ /* 0x000fe200000e0000 */
[----:B------:R-:W-:Y:S01]  /*fae0*/  VIADD R6, R20, 0x102 ;  /* 0x0000010214067836 */ /* 0x000fe20000000000 */
[----:B------:R-:W-:Y:S01]  /*faf0*/  R2UR UR19, R7 ;  /* 0x00000000071372ca */ /* 0x000fe200000e0000 */
[----:B------:R-:W-:Y:S01]  /*fb00*/  IMAD.MOV.U32 R7, RZ, RZ, 0x40000040 ;  /* 0x40000040ff077424 */ /* 0x000fe200078e00ff */
[----:B------:R-:W-:Y:S02]  /*fb10*/  R2UR UR16, R4 ;  /* 0x00000000041072ca */ /* 0x000fe400000e0000 */
[----:B------:R-:W-:Y:S02]  /*fb20*/  R2UR UR17, R5 ;  /* 0x00000000051172ca */ /* 0x000fe400000e0000 */
[----:B------:R-:W-:Y:S01]  /*fb30*/  R2UR UR22, R10 ;  /* 0x000000000a1672ca */ /* 0x000fe200000e0000 */
[----:B------:R-:W-:Y:S01]  /*fb40*/  VIADD R10, R20, 0x202 ;  /* 0x00000202140a7836 */ /* 0x000fe20000000000 */
[----:B------:R-:W-:Y:S01]  /*fb50*/  R2UR UR23, R11 ;  /* 0x000000000b1772ca */ /* 0x000fe200000e0000 */
[----:B------:R-:W-:Y:S01]  /*fb60*/  IMAD.MOV.U32 R11, RZ, RZ, 0x40000040 ;  /* 0x40000040ff0b7424 */ /* 0x000fe200078e00ff */
[----:B------:R-:W-:-:S02]  /*fb70*/  R2UR UR20, R4 ;  /* 0x00000000041472ca */ /* 0x000fc400000e0000 */
[----:B------:R-:W-:Y:S02]  /*fb80*/  R2UR UR21, R5 ;  /* 0x00000000051572ca */ /* 0x000fe400000e0000 */
[----:B------:R-:W-:Y:S02]  /*fb90*/  MOV R9, 0x40000040 ;  /* 0x4000004000097802 */ /* 0x000fe40000000f00 */
        /* <DEDUP_REMOVED lines=8> */
[----:B------:R-:W-:Y:S01]  /*fc20*/  VIADD R6, R20, 0x302 ;  /* 0x0000030214067836 */ /* 0x000fe20000000000 */
[----:B------:R-:W-:Y:S02]  /*fc30*/  R2UR UR11, R7 ;  /* 0x00000000070b72ca */ /* 0x000fe400000e0000 */
[----:B------:R-:W-:Y:S01]  /*fc40*/  MOV R7, 0x40000040 ;  /* 0x4000004000077802 */ /* 0x000fe20000000f00 */
[----:B------:R-:W-:Y:S02]  /*fc50*/  WARPGROUP.DEPBAR.LE gsb0, 0x0 ;  /* 0x00008000000079c5 */ /* 0x000fe40000010000 */
        /* <DEDUP_REMOVED lines=14> */
[----:B------:R-:W-:Y:S01]  /*fd40*/  QGMMA.64x32x32.F32.E4M3.E4M3 R40, gdesc[UR16], RZ, !UPT, gsb0 ;  /* 0x00600000102879f3 */ /* 0x000fe2000c0008ff */
        /* <DEDUP_REMOVED lines=73> */
[----:B------:R-:W-:Y:S01]  /*101e0*/  IMAD.MOV.U32 R15, RZ, RZ, 0x40000040 ;  /* 0x40000040ff0f7424 */ /* 0x000fe200078e00ff */
[----:B------:R-:W-:Y:S01]  /*101f0*/  IADD3 R20, R20, 0x406, RZ ;  /* 0x0000040614147810 */ /* 0x000fe20007ffe0ff */
        /* <DEDUP_REMOVED lines=45> */
.L_x_3204:
[----:B------:R-:W0:Y:S01]  /*104d0*/  LDC R106, c[0x0][0x448] ;  /* 0x00011200ff6a7b82 */ /* 0x000e220000000800 */
[----:B------:R-:W2:Y:S01]  /*104e0*/  LDL.LU R104, [R1] ;  /* 0x0000000001687983 */ /* 0x000ea20000300800 */
        /* <DEDUP_REMOVED lines=16> */
[----:B------:R-:W-:-:S02]  /*105f0*/  IMAD.IADD R94, R208, 0x1, R197 ;  /* 0x00000001d05e7824 */ /* 0x000fc400078e02c5 */
[C---:B------:R-:W-:Y:S01]  /*10600*/  FMUL.FTZ R80, R2.reuse, R82 ;  /* 0x0000005202507220 */ /* 0x040fe20000410000 */
[C---:B------:R-:W-:Y:S01]  /*10610*/  FMUL.FTZ R82, R2.reuse, R86 ;  /* 0x0000005602527220 */ /* 0x040fe20000410000 */
[C---:B------:R-:W-:Y:S01]  /*10620*/  FMUL.FTZ R86, R2.reuse, R62 ;  /* 0x0000003e02567220 */ /* 0x040fe20000410000 */
[C---:B------:R-:W-:Y:S01]  /*10630*/  FMUL.FTZ R13, R2.reuse, R88 ;  /* 0x00000058020d7220 */ /* 0x040fe20000410000 */
[----:B------:R-:W-:Y:S01]  /*10640*/  FMUL.FTZ R88, R2, R100 ;  /* 0x0000006402587220 */ /* 0x000fe20000410000 */
[----:B0-----:R-:W-:Y:S01]  /*10650*/  ISETP.NE.AND P4, PT, R106, 0x1, PT ;  /* 0x000000016a00780c */ /* 0x001fe20003f85270 */
        /* <DEDUP_REMOVED lines=9> */
[C---:B------:R-:W-:Y:S01]  /*106f0*/  FMUL.FTZ R15, R2.reuse, R92 ;  /* 0x0000005c020f7220 */ /* 0x040fe20000410000 */
[----:B------:R-:W0:Y:S01]  /*10700*/  MUFU.TANH R90, R90 ;  /* 0x0000005a005a7308 */ /* 0x000e220000002400 */
[C---:B------:R-:W-:Y:S01]  /*10710*/  FMUL.FTZ R92, R2.reuse, R95 ;  /* 0x0000005f025c7220 */ /* 0x040fe20000410000 */
[----:B------:R-:W1:Y:S01]  /*10720*/  @P4 LDC R63, c[0x0][0x44c] ;  /* 0x00011300ff3f4b82 */ /* 0x000e620000000800 */
[C---:B------:R-:W-:Y:S01]  /*10730*/  FMUL.FTZ R20, R2.reuse, R96 ;  /* 0x0000006002147220 */ /* 0x040fe20000410000 */
[C---:B------:R-:W-:Y:S01]  /*10740*/  FMUL.FTZ R95, R2.reuse, R98 ;  /* 0x00000062025f7220 */ /* 0x040fe20000410000 */
[C---:B------:R-:W-:Y:S01]  /*10750*/  FMUL.FTZ R107, R2.reuse, R102 ;  /* 0x00000066026b7220 */ /* 0x040fe20000410000 */
[C---:B------:R-:W-:Y:S01]  /*10760*/  FMUL.FTZ R98, R2.reuse, R78 ;  /* 0x0000004e02627220 */ /* 0x040fe20000410000 */
[C---:B------:R-:W-:Y:S01]  /*10770*/  FMUL.FTZ R78, R2.reuse, R84 ;  /* 0x00000054024e7220 */ /* 0x040fe20000410000 */
[----:B------:R-:W3:Y:S01]  /*10780*/  MUFU.TANH R91, R91 ;  /* 0x0000005b005b7308 */ /* 0x000ee20000002400 */
[C---:B------:R-:W-:Y:S01]  /*10790*/  FMUL.FTZ R84, R2.reuse, R58 ;  /* 0x0000003a02547220 */ /* 0x040fe20000410000 */
[----:B------:R-:W4:Y:S01]  /*107a0*/  @P4 LDC R101, c[0x0][0x450] ;  /* 0x00011400ff654b82 */ /* 0x000f220000000800 */
[C---:B------:R-:W-:Y:S01]  /*107b0*/  FMUL.FTZ R58, R2.reuse, R60 ;  /* 0x0000003c023a7220 */ /* 0x040fe20000410000 */
[C---:B------:R-:W-:Y:S01]  /*107c0*/  FMUL.FTZ R60, R2.reuse, R64 ;  /* 0x00000040023c7220 */ /* 0x040fe20000410000 */
[C---:B------:R-:W-:Y:S01]  /*107d0*/  FMUL.FTZ R64, R2.reuse, R66 ;  /* 0x0000004202407220 */ /* 0x040fe20000410000 */
[C---:B------:R-:W-:Y:S01]  /*107e0*/  FMUL.FTZ R66, R2.reuse, R70 ;  /* 0x0000004602427220 */ /* 0x040fe20000410000 */
[C---:B------:R-:W-:Y:S01]  /*107f0*/  FMUL.FTZ R43, R2.reuse, R43 ;  /* 0x0000002b022b7220 */ /* 0x040fe20000410000 */
[----:B------:R-:W5:Y:S01]  /*10800*/  MUFU.TANH R93, R93 ;  /* 0x0000005d005d7308 */ /* 0x000f620000002400 */
[C---:B------:R-:W-:Y:S01]  /*10810*/  FMUL.FTZ R50, R2.reuse, R50 ;  /* 0x0000003202327220 */ /* 0x040fe20000410000 */
[C---:B------:R-:W-:Y:S01]  /*10820*/  FMUL.FTZ R46, R2.reuse, R46 ;  /* 0x0000002e022e7220 */ /* 0x040fe20000410000 */
[C---:B------:R-:W-:Y:S01]  /*10830*/  FMUL.FTZ R47, R2.reuse, R47 ;  /* 0x0000002f022f7220 */ /* 0x040fe20000410000 */
[C---:B------:R-:W-:Y:S01]  /*10840*/  FMUL.FTZ R54, R2.reuse, R54 ;  /* 0x0000003602367220 */ /* 0x040fe20000410000 */
[C---:B------:R-:W-:Y:S01]  /*10850*/  FMUL.FTZ R51, R2.reuse, R51 ;  /* 0x0000003302337220 */ /* 0x040fe20000410000 */
[C---:B------:R-:W-:Y:S01]  /*10860*/  FMUL.FTZ R55, R2.reuse, R55 ;  /* 0x0000003702377220 */ /* 0x040fe20000410000 */
[----:B------:R-:W-:Y:S01]  /*10870*/  ULDC UR60, c[0x0][0x988] ;  /* 0x00026200003c7ab9 */ /* 0x000fe20000000800 */
[----:B------:R-:W5:Y:S01]  /*10880*/  MUFU.TANH R92, R92 ;  /* 0x0000005c005c7308 */ /* 0x000f620000002400 */
[----:B------:R-:W-:Y:S01]  /*10890*/  FMUL.FTZ R72, R2, R72 ;  /* 0x0000004802487220 */ /* 0x000fe20000410000 */
[----:B-1----:R-:W-:-:S04]  /*108a0*/  @P4 IMAD.HI.U32 R62, R94, R63, RZ ;  /* 0x0000003f5e3e4227 */ /* 0x002fc800078e00ff */
[C---:B------:R-:W-:Y:S01]  /*108b0*/  FMUL.FTZ R63, R2.reuse, R69 ;  /* 0x00000045023f7220 */ /* 0x040fe20000410000 */
[C---:B------:R-:W-:Y:S01]  /*108c0*/  FMUL.FTZ R73, R2.reuse, R73 ;  /* 0x0000004902497220 */ /* 0x040fe20000410000 */
[C---:B------:R-:W-:Y:S01]  /*108d0*/  FMUL.FTZ R56, R2.reuse, R56 ;  /* 0x0000003802387220 */ /* 0x040fe20000410000 */
[----:B------:R-:W-:Y:S02]  /*108e0*/  IMAD R69, R217, -0xa0, R199 ;  /* 0xffffff60d9457824 */ /* 0x000fe400078e02c7 */
[C---:B------:R-:W-:Y:S01]  /*108f0*/  FMUL.FTZ R57, R2.reuse, R57 ;  /* 0x0000003902397220 */ /* 0x040fe20000410000 */
[----:B------:R-:W1:Y:S01]  /*10900*/  MUFU.TANH R95, R95 ;  /* 0x0000005f005f7308 */ /* 0x000e620000002400 */
[C---:B------:R-:W-:Y:S01]  /*10910*/  FMUL.FTZ R40, R2.reuse, R40 ;  /* 0x0000002802287220 */ /* 0x040fe20000410000 */
[----:B----4-:R-:W-:Y:S01]  /*10920*/  @P4 SHF.R.U32.HI R94, RZ, R101, R62 ;  /* 0x00000065ff5e4219 */ /* 0x010fe2000001163e */
[----:B------:R-:W-:Y:S01]  /*10930*/  FMUL.FTZ R62, R2, R68 ;  /* 0x00000044023e7220 */ /* 0x000fe20000410000 */
[----:B------:R-:W-:Y:S01]  /*10940*/  IADD3 R101, -R200, 0xa1, R67 ;  /* 0x000000a1c8657810 */ /* 0x000fe20007ffe143 */
[----:B------:R-:W-:Y:S01]  /*10950*/  FMUL.FTZ R67, R2, R71 ;  /* 0x0000004702437220 */ /* 0x000fe20000410000 */
[----:B------:R-:W-:Y:S01]  /*10960*/  IADD3 R96, -R200, 0xa0, R69 ;  /* 0x000000a0c8607810 */ /* 0x000fe20007ffe145 */
[----:B------:R-:W4:Y:S01]  /*10970*/  SHFL.IDX PT, R68, R94, 0x1, 0x1c1f ;  /* 0x003c1f005e447f89 */ /* 0x000f2200000e0000 */
[----:B------:R-:W-:Y:S01]  /*10980*/  IADD3 R101, -R198, R101, R199 ;  /* 0x00000065c6657210 */ /* 0x000fe20007ffe1c7 */
[----:B------:R-:W1:Y:S01]  /*10990*/  MUFU.TANH R97, R97 ;  /* 0x0000006100617308 */ /* 0x000e620000002400 */
[C---:B------:R-:W-:Y:S01]  /*109a0*/  FMUL.FTZ R41, R2.reuse, R41 ;  /* 0x0000002902297220 */ /* 0x040fe20000410000 */
[----:B------:R-:W1:Y:S01]  /*109b0*/  SHFL.IDX PT, R102, R94, RZ, 0x1c1f ;  /* 0x001c1fff5e667589 */ /* 0x000e6200000e0000 */
[----:B------:R-:W-:Y:S01]  /*109c0*/  FMUL.FTZ R37, R2, R37 ;  /* 0x0000002502257220 */ /* 0x000fe20000410000 */
[----:B------:R-:W-:-:S02]  /*109d0*/  VIADD R0, R0, 0x22840 ;  /* 0x0002284000007836 */ /* 0x000fc40000000000 */
[----:B------:R-:W-:Y:S02]  /*109e0*/  VIADD R217, R217, 0xfffffffe ;  /* 0xfffffffed9d97836 */ /* 0x000fe40000000000 */
[----:B------:R-:W1:Y:S08]  /*109f0*/  MUFU.TANH R107, R107 ;  /* 0x0000006b006b7308 */ /* 0x000e700000002400 */
[----:B------:R-:W1:Y:S01]  /*10a00*/  MUFU.TANH R105, R105 ;  /* 0x0000006900697308 */ /* 0x000e620000002400 */
[----:B----4-:R-:W-:-:S07]  /*10a10*/  VIADDMNMX R69, R68, R101, R96, PT ;  /* 0x0000006544457246 */ /* 0x010fce0003800160 */
[----:B------:R-:W4:Y:S01]  /*10a20*/  MUFU.TANH R103, R103 ;  /* 0x0000006700677308 */ /* 0x000f220000002400 */
[C---:B------:R-:W-:Y:S02]  /*10a30*/  ISETP.GT.AND P1, PT, R69.reuse, RZ, PT ;  /* 0x000000ff4500720c */ /* 0x040fe40003f24270 */
[C---:B------:R-:W-:Y:S02]  /*10a40*/  ISETP.GT.AND P2, PT, R69.reuse, 0x1, PT ;  /* 0x000000014500780c */ /* 0x040fe40003f44270 */
[----:B------:R-:W-:Y:S02]  /*10a50*/  ISETP.GT.AND P3, PT, R69, 0x8, PT ;  /* 0x000000084500780c */ /* 0x000fe40003f64270 */
[----:B0-----:R-:W-:Y:S01]  /*10a60*/  FSEL R111, R90, -INF , P1 ;  /* 0xff8000005a6f7808 */ /* 0x001fe20000800000 */
[----:B------:R-:W0:Y:S01]  /*10a70*/  MUFU.TANH R99, R99 ;  /* 0x0000006300637308 */ /* 0x000e220000002400 */
[----:B---3--:R-:W-:Y:S02]  /*10a80*/  FSEL R109, R91, -INF , P2 ;  /* 0xff8000005b6d7808 */ /* 0x008fe40001000000 */
[----:B------:R-:W-:-:S02]  /*10a90*/  ISETP.GT.AND P1, PT, R69, 0x9, PT ;  /* 0x000000094500780c */ /* 0x000fc40003f24270 */
[----:B-----5:R-:W-:Y:S02]  /*10aa0*/  FSEL R113, R93, -INF , P3 ;  /* 0xff8000005d717808 */ /* 0x020fe40001800000 */
[----:B------:R-:W-:Y:S01]  /*10ab0*/  FMNMX.FTZ R68, R111, R109, !PT ;  /* 0x0000006d6f447209 */ /* 0x000fe20007810000 */
[----:B------:R-:W3:Y:S01]  /*10ac0*/  MUFU.TANH R98, R98 ;  /* 0x0000006200627308 */ /* 0x000ee20000002400 */
[----:B------:R-:W-:Y:S02]  /*10ad0*/  ISETP.GT.AND P2, PT, R69, 0x10, PT ;  /* 0x000000104500780c */ /* 0x000fe40003f44270 */
[----:B------:R-:W-:Y:S02]  /*10ae0*/  FSEL R117, R92, -INF , P1 ;  /* 0xff8000005c757808 */ /* 0x000fe40000800000 */
[----:B------:R-:W-:Y:S01]  /*10af0*/  FMNMX.FTZ R70, R113, R68, !PT ;  /* 0x0000004471467209 */ /* 0x000fe20007810000 */
[----:B------:R-:W-:Y:S01]  /*10b00*/  FMUL.FTZ R68, R2, R42 ;  /* 0x0000002a02447220 */ /* 0x000fe20000410000 */
[----:B------:R-:W-:Y:S01]  /*10b10*/  ISETP.GT.AND P1, PT, R69, 0x11, PT ;  /* 0x000000114500780c */ /* 0x000fe20003f24270 */
[----:B------:R-:W5:Y:S01]  /*10b20*/  MUFU.TANH R100, R100 ;  /* 0x0000006400647308 */ /* 0x000f620000002400 */
[----:B-1----:R-:W-:-:S02]  /*10b30*/  FSEL R119, R95, -INF , P2 ;  /* 0xff8000005f777808 */ /* 0x002fc40001000000 */
[----:B------:R-:W-:Y:S02]  /*10b40*/  FMNMX.FTZ R70, R117, R70, !PT ;  /* 0x0000004675467209 */ /* 0x000fe40007810000 */
[----:B------:R-:W-:Y:S02]  /*10b50*/  ISETP.GT.AND P2, PT, R69, 0x18, PT ;  /* 0x000000184500780c */ /* 0x000fe40003f44270 */
[----:B------:R-:W-:Y:S01]  /*10b60*/  FSEL R115, R97, -INF , P1 ;  /* 0xff80000061737808 */ /* 0x000fe20000800000 */
[----:B------:R-:W1:Y:S01]  /*10b70*/  MUFU.TANH R80, R80 ;  /* 0x0000005000507308 */ /* 0x000e620000002400 */
[----:B------:R-:W-:Y:S02]  /*10b80*/  FMNMX.FTZ R70, R119, R70, !PT ;  /* 0x0000004677467209 */ /* 0x000fe40007810000 */
[----:B------:R-:W-:Y:S02]  /*10b90*/  ISETP.GT.AND P1, PT, R69, 0x19, PT ;  /* 0x000000194500780c */ /* 0x000fe40003f24270 */
[----:B------:R-:W-:-:S02]  /*10ba0*/  FSEL R107, R107, -INF , P2 ;  /* 0xff8000006b6b7808 */ /* 0x000fc40001000000 */
[----:B------:R-:W-:Y:S01]  /*10bb0*/  FMNMX.FTZ R70, R115, R70, !PT ;  /* 0x0000004673467209 */ /* 0x000fe20007810000 */
[----:B------:R-:W1:Y:S01]  /*10bc0*/  MUFU.TANH R81, R81 ;  /* 0x0000005100517308 */ /* 0x000e620000002400 */
[----:B------:R-:W-:Y:S02]  /*10bd0*/  ISETP.GT.AND P2, PT, R69, 0x20, PT ;  /* 0x000000204500780c */ /* 0x000fe40003f44270 */
[----:B------:R-:W-:Y:S02]  /*10be0*/  FSEL R105, R105, -INF , P1 ;  /* 0xff80000069697808 */ /* 0x000fe40000800000 */
        /* <DEDUP_REMOVED lines=8> */
[----:B------:R-:W-:Y:S02]  /*10c70*/  FMNMX.FTZ R70, R103, R70, !PT ;  /* 0x0000004667467209 */ /* 0x000fe40007810000 */
[----:B------:R-:W-:Y:S02]  /*10c80*/  ISETP.GT.AND P1, PT, R69, 0x29, PT ;  /* 0x000000294500780c */ /* 0x000fe40003f24270 */
[----:B---3--:R-:W-:-:S02]  /*10c90*/  FSEL R97, R98, -INF , P2 ;  /* 0xff80000062617808 */ /* 0x008fc40001000000 */
[----:B------:R-:W-:Y:S01]  /*10ca0*/  FMNMX.FTZ R70, R99, R70, !PT ;  /* 0x0000004663467209 */ /* 0x000fe20007810000 */
[----:B------:R-:W-:Y:S01]  /*10cb0*/  MUFU.TANH R84, R84 ;  /* 0x0000005400547308 */ /* 0x000fe20000002400 */
[----:B------:R-:W-:Y:S02]  /*10cc0*/  ISETP.GT.AND P2, PT, R69, 0x30, PT ;  /* 0x000000304500780c */ /* 0x000fe40003f44270 */
[----:B-----5:R-:W-:Y:S02]  /*10cd0*/  FSEL R95, R100, -INF , P1 ;  /* 0xff800000645f7808 */ /* 0x020fe40000800000 */
[----:B------:R-:W-:Y:S02]  /*10ce0*/  FMNMX.FTZ R70, R97, R70, !PT ;  /* 0x0000004661467209 */ /* 0x000fe40007810000 */
[----:B------:R-:W-:Y:S01]  /*10cf0*/  ISETP.GT.AND P1, PT, R69, 0x31, PT ;  /* 0x000000314500780c */ /* 0x000fe20003f24270 */
[----:B------:R-:W3:Y:S01]  /*10d00*/  MUFU.TANH R85, R85 ;  /* 0x0000005500557308 */ /* 0x000ee20000002400 */
        /* <DEDUP_REMOVED lines=9> */
[----:B------:R-:W4:Y:S01]  /*10da0*/  MUFU.TANH R87, R87 ;  /* 0x0000005700577308 */ /* 0x000f220000002400 */
[----:B------:R-:W-:Y:S02]  /*10db0*/  ISETP.GT.AND P2, PT, R69, 0x40, PT ;  /* 0x000000404500780c */ /* 0x000fe40003f44270 */
[----:B0-----:R-:W-:Y:S02]  /*10dc0*/  FSEL R71, R83, -INF , P1 ;  /* 0xff80000053477808 */ /* 0x001fe40000800000 */
[----:B------:R-:W-:Y:S02]  /*10dd0*/  FMNMX.FTZ R70, R81, R70, !PT ;  /* 0x0000004651467209 */ /* 0x000fe40007810000 */
[----:B------:R-:W-:Y:S01]  /*10de0*/  ISETP.GT.AND P1, PT, R69, 0x41, PT ;  /* 0x000000414500780c */ /* 0x000fe20003f24270 */
[----:B------:R-:W-:Y:S01]  /*10df0*/  MUFU.TANH R64, R64 ;  /* 0x0000004000407308 */ /* 0x000fe20000002400 */
[----:B------:R-:W-:-:S02]  /*10e00*/  VIADDMNMX R102, R102, R101, R96, PT ;  /* 0x0000006566667246 */ /* 0x000fc40003800160 */
[----:B---3--:R-:W-:Y:S02]  /*10e10*/  FSEL R42, R85, -INF , P1 ;  /* 0xff800000552a7808 */ /* 0x008fe40000800000 */
[----:B------:R-:W-:Y:S02]  /*10e20*/  ISETP.GT.AND P1, PT, R69, 0x49, PT ;  /* 0x000000494500780c */ /* 0x000fe40003f24270 */
[----:B------:R-:W-:Y:S01]  /*10e30*/  ISETP.GT.AND P3, PT, R102, 0x8, PT ;  /* 0x000000086600780c */ /* 0x000fe20003f64270 */
[----:B------:R0:W-:Y:S08]  /*10e40*/  MUFU.TANH R90, R43 ;  /* 0x0000002b005a7308 */ /* 0x0001f00000002400 */
[----:B------:R3:W-:Y:S01]  /*10e50*/  MUFU.TANH R80, R50 ;  /* 0x0000003200507308 */ /* 0x0007e20000002400 */
[----:B0-----:R-:W-:-:S07]  /*10e60*/  FMNMX.FTZ R43, R71, R70, !PT ;  /* 0x00000046472b7209 */ /* 0x001fce0007810000 */
[----:B------:R-:W0:Y:S01]  /*10e70*/  MUFU.TANH R65, R65 ;  /* 0x0000004100417308 */ /* 0x000e220000002400 */
[----:B---3--:R-:W-:Y:S02]  /*10e80*/  FSEL R50, R84, -INF , P2 ;  /* 0xff80000054327808 */ /* 0x008fe40001000000 */
[----:B------:R-:W-:Y:S02]  /*10e90*/  ISETP.GT.AND P2, PT, R69, 0x48, PT ;  /* 0x000000484500780c */ /* 0x000fe40003f44270 */
[----:B------:R-:W-:-:S03]  /*10ea0*/  FMNMX.FTZ R43, R50, R43, !PT ;  /* 0x0000002b322b7209 */ /* 0x000fc60007810000 */
[----:B------:R-:W-:Y:S08]  /*10eb0*/  MUFU.TANH R66, R66 ;  /* 0x0000004200427308 */ /* 0x000ff00000002400 */
[----:B------:R1:W-:Y:S08]  /*10ec0*/  MUFU.TANH R92, R46 ;  /* 0x0000002e005c7308 */ /* 0x0003f00000002400 */
[----:B------:R3:W-:Y:S01]  /*10ed0*/  MUFU.TANH R98, R47 ;  /* 0x0000002f00627308 */ /* 0x0007e20000002400 */
[----:B-1----:R-:W-:-:S02]  /*10ee0*/  FSEL R46, R86, -INF , P2 ;  /* 0xff800000562e7808 */ /* 0x002fc40001000000 */
[----:B------:R-:W-:-:S05]  /*10ef0*/  ISETP.GT.AND P2, PT, R69, 0x50, PT ;  /* 0x000000504500780c */ /* 0x000fca0003f44270 */
[----:B------:R-:W1:Y:S01]  /*10f00*/  MUFU.TANH R67, R67 ;  /* 0x0000004300437308 */ /* 0x000e620000002400 */
[----:B---3--:R-:W-:Y:S02]  /*10f10*/  FMNMX.FTZ R47, R42, R43, !PT ;  /* 0x0000002b2a2f7209 */ /* 0x008fe40007810000 */
[----:B----4-:R-:W-:Y:S02]  /*10f20*/  FSEL R43, R87, -INF , P1 ;  /* 0xff800000572b7808 */ /* 0x010fe40000800000 */
[----:B------:R-:W-:Y:S02]  /*10f30*/  FMNMX.FTZ R70, R46, R47, !PT ;  /* 0x0000002f2e467209 */ /* 0x000fe40007810000 */
[----:B------:R-:W-:Y:S01]  /*10f40*/  ISETP.GT.AND P1, PT, R69, 0x51, PT ;  /* 0x000000514500780c */ /* 0x000fe20003f24270 */
[----:B------:R3:W-:Y:S03]  /*10f50*/  MUFU.TANH R84, R54 ;  /* 0x0000003600547308 */ /* 0x0007e60000002400 */
[----:B0-----:R-:W-:-:S02]  /*10f60*/  FSEL R47, R65, -INF , P1 ;  /* 0xff800000412f7808 */ /* 0x001fc40000800000 */
[----:B------:R-:W-:-:S03]  /*10f70*/  ISETP.GT.AND P1, PT, R69, 0x59, PT ;  /* 0x000000594500780c */ /* 0x000fc60003f24270 */
[----:B------:R-:W0:Y:S01]  /*10f80*/  MUFU.TANH R68, R68 ;  /* 0x0000004400447308 */ /* 0x000e220000002400 */
[----:B---3--:R-:W-:Y:S01]  /*10f90*/  FMUL.FTZ R54, R2, R26 ;  /* 0x0000001a02367220 */ /* 0x008fe20000410000 */
[----:B------:R-:W-:Y:S02]  /*10fa0*/  FSEL R26, R64, -INF , P2 ;  /* 0xff800000401a7808 */ /* 0x000fe40001000000 */
[----:B------:R-:W-:-:S04]  /*10fb0*/  ISETP.GT.AND P2, PT, R69, 0x58, PT ;  /* 0x000000584500780c */ /* 0x000fc80003f44270 */
[----:B------:R3:W4:Y:S08]  /*10fc0*/  MUFU.TANH R82, R51 ;  /* 0x0000003300527308 */ /* 0x0007300000002400 */
[----:B------:R5:W2:Y:S01]  /*10fd0*/  MUFU.TANH R85, R55 ;  /* 0x0000003700557308 */ /* 0x000aa20000002400 */
[----:B---3--:R-:W-:Y:S01]  /*10fe0*/  FMNMX.FTZ R51, R43, R70, !PT ;  /* 0x000000462b337209 */ /* 0x008fe20007810000 */
[----:B------:R-:W-:-:S03]  /*10ff0*/  FMUL.FTZ R70, R2, R38 ;  /* 0x0000002602467220 */ /* 0x000fc60000410000 */
[----:B------:R-:W-:Y:S02]  /*11000*/  FMNMX.FTZ R64, R26, R51, !PT ;  /* 0x000000331a407209 */ /* 0x000fe40007810000 */
[----:B-1----:R-:W-:Y:S01]  /*11010*/  FSEL R51, R67, -INF , P1 ;  /* 0xff80000043337808 */ /* 0x002fe20000800000 */
[----:B------:R1:W3:Y:S01]  /*11020*/  MUFU.TANH R86, R54 ;  /* 0x0000003600567308 */ /* 0x0002e20000002400 */
[----:B-----5:R-:W-:Y:S01]  /*11030*/  FMUL.FTZ R55, R2, R27 ;  /* 0x0000001b02377220 */ /* 0x020fe20000410000 */
[----:B------:R-:W-:Y:S02]  /*11040*/  FSEL R27, R66, -INF , P2 ;  /* 0xff800000421b7808 */ /* 0x000fe40001000000 */
[----:B------:R-:W-:Y:S02]  /*11050*/  FMNMX.FTZ R64, R47, R64, !PT ;  /* 0x000000402f407209 */ /* 0x000fe40007810000 */
[C---:B------:R-:W-:Y:S02]  /*11060*/  ISETP.GT.AND P2, PT, R69.reuse, 0x60, PT ;  /* 0x000000604500780c */ /* 0x040fe40003f44270 */
[----:B------:R-:W-:Y:S01]  /*11070*/  ISETP.GT.AND P1, PT, R69, 0x61, PT ;  /* 0x000000614500780c */ /* 0x000fe20003f24270 */
[----:B------:R5:W3:Y:S01]  /*11080*/  MUFU.TANH R87, R55 ;  /* 0x0000003700577308 */ /* 0x000ae20000002400 */
[----:B-1----:R-:W-:Y:S01]  /*11090*/  FMNMX.FTZ R54, R27, R64, !PT ;  /* 0x000000401b367209 */ /* 0x002fe20007810000 */
[----:B------:R-:W-:Y:S01]  /*110a0*/  FMUL.FTZ R64, R2, R30 ;  /* 0x0000001e02407220 */ /* 0x000fe20000410000 */
[----:B0-----:R-:W-:-:S02]  /*110b0*/  FSEL R30, R68, -INF , P2 ;  /* 0xff800000441e7808 */ /* 0x001fc40001000000 */
[----:B------:R-:W-:Y:S02]  /*110c0*/  FMNMX.FTZ R65, R51, R54, !PT ;  /* 0x0000003633417209 */ /* 0x000fe40007810000 */
[C---:B------:R-:W-:Y:S01]  /*110d0*/  ISETP.GT.AND P2, PT, R69.reuse, 0x68, PT ;  /* 0x000000684500780c */ /* 0x040fe20003f44270 */
[----:B------:R0:W1:Y:S01]  /*110e0*/  MUFU.TANH R100, R64 ;  /* 0x0000004000647308 */ /* 0x0000620000002400 */
[----:B------:R-:W-:Y:S02]  /*110f0*/  FSEL R54, R90, -INF , P1 ;  /* 0xff8000005a367808 */ /* 0x000fe40000800000 */
[----:B------:R-:W-:Y:S01]  /*11100*/  FMNMX.FTZ R67, R30, R65, !PT ;  /* 0x000000411e437209 */ /* 0x000fe20007810000 */
[----:B------:R-:W-:Y:S01]  /*11110*/  FMUL.FTZ R65, R2, R31 ;  /* 0x0000001f02417220 */ /* 0x000fe20000410000 */
[----:B------:R-:W-:Y:S02]  /*11120*/  ISETP.GT.AND P1, PT, R69, 0x69, PT ;  /* 0x000000694500780c */ /* 0x000fe40003f24270 */
[----:B-----5:R-:W-:Y:S01]  /*11130*/  FSEL R55, R92, -INF , P2 ;  /* 0xff8000005c377808 */ /* 0x020fe20001000000 */
[----:B------:R5:W1:Y:S01]  /*11140*/  MUFU.TANH R90, R65 ;  /* 0x00000041005a7308 */ /* 0x000a620000002400 */
[----:B------:R-:W-:-:S02]  /*11150*/  FMNMX.FTZ R66, R54, R67, !PT ;  /* 0x0000004336427209 */ /* 0x000fc40007810000 */
[----:B------:R-:W-:Y:S02]  /*11160*/  ISETP.GT.AND P2, PT, R69, 0x70, PT ;  /* 0x000000704500780c */ /* 0x000fe40003f44270 */
[----:B------:R-:W-:Y:S02]  /*11170*/  FSEL R31, R98, -INF , P1 ;  /* 0xff800000621f7808 */ /* 0x000fe40000800000 */
[----:B0-----:R-:W-:Y:S01]  /*11180*/  FMNMX.FTZ R64, R55, R66, !PT ;  /* 0x0000004237407209 */ /* 0x001fe20007810000 */
[----:B------:R-:W-:Y:S01]  /*11190*/  FMUL.FTZ R66, R2, R34 ;  /* 0x0000002202427220 */ /* 0x000fe20000410000 */
[----:B------:R-:W-:Y:S01]  /*111a0*/  ISETP.GT.AND P1, PT, R69, 0x71, PT ;  /* 0x000000714500780c */ /* 0x000fe20003f24270 */
[----:B------:R-:W-:Y:S01]  /*111b0*/  MUFU.TANH R13, R13 ;  /* 0x0000000d000d7308 */ /* 0x000fe20000002400 */
[----:B------:R-:W-:Y:S01]  /*111c0*/  FSEL R34, R80, -INF , P2 ;  /* 0xff80000050227808 */ /* 0x000fe20001000000 */
[----:B------:R-:W-:Y:S01]  /*111d0*/  FMUL.FTZ R80, R2, R39 ;  /* 0x0000002702507220 */ /* 0x000fe20000410000 */
[----:B------:R-:W-:-:S02]  /*111e0*/  FMNMX.FTZ R67, R31, R64, !PT ;  /* 0x000000401f437209 */ /* 0x000fc40007810000 */
[C---:B------:R-:W-:Y:S02]  /*111f0*/  ISETP.GT.AND P2, PT, R69.reuse, 0x78, PT ;  /* 0x000000784500780c */ /* 0x040fe40003f44270 */
[----:B----4-:R-:W-:Y:S01]  /*11200*/  FSEL R64, R82, -INF , P1 ;  /* 0xff80000052407808 */ /* 0x010fe20000800000 */
[----:B------:R3:W0:Y:S01]  /*11210*/  MUFU.TANH R92, R66 ;  /* 0x00000042005c7308 */ /* 0x0006220000002400 */
[----:B------:R-:W-:Y:S01]  /*11220*/  FMNMX.FTZ R83, R34, R67, !PT ;  /* 0x0000004322537209 */ /* 0x000fe20007810000 */
[----:B------:R-:W-:Y:S01]  /*11230*/  FMUL.FTZ R67, R2, R35 ;  /* 0x0000002302437220 */ /* 0x000fe20000410000 */
[C---:B------:R-:W-:Y:S02]  /*11240*/  ISETP.GT.AND P1, PT, R69.reuse, 0x79, PT ;  /* 0x000000794500780c */ /* 0x040fe40003f24270 */
[----:B-----5:R-:W-:Y:S02]  /*11250*/  FSEL R65, R84, -INF , P2 ;  /* 0xff80000054417808 */ /* 0x020fe40001000000 */
[----:B------:R-:W-:Y:S01]  /*11260*/  FMNMX.FTZ R68, R64, R83, !PT ;  /* 0x0000005340447209 */ /* 0x000fe20007810000 */
[----:B------:R1:W4:Y:S01]  /*11270*/  MUFU.TANH R84, R67 ;  /* 0x0000004300547308 */ /* 0x0003220000002400 */
[----:B------:R-:W-:-:S02]  /*11280*/  ISETP.GT.AND P2, PT, R69, 0x80, PT ;  /* 0x000000804500780c */ /* 0x000fc40003f44270 */
[----:B--2---:R-:W-:Y:S02]  /*11290*/  FSEL R35, R85, -INF , P1 ;  /* 0xff80000055237808 */ /* 0x004fe40000800000 */
[----:B------:R-:W-:Y:S02]  /*112a0*/  FMNMX.FTZ R68, R65, R68, !PT ;  /* 0x0000004441447209 */ /* 0x000fe40007810000 */
[----:B------:R-:W-:Y:S01]  /*112b0*/  ISETP.GT.AND P1, PT, R69, 0x81, PT ;  /* 0x000000814500780c */ /* 0x000fe20003f24270 */
[----:B------:R2:W5:Y:S01]  /*112c0*/  MUFU.TANH R85, R70 ;  /* 0x0000004600557308 */ /* 0x0005620000002400 */
[----:B---3--:R-:W-:Y:S01]  /*112d0*/  FSEL R66, R86, -INF , P2 ;  /* 0xff80000056427808 */ /* 0x008fe20001000000 */
[----:B------:R-:W-:Y:S01]  /*112e0*/  FMUL.FTZ R86, R2, R32 ;  /* 0x0000002002567220 */ /* 0x000fe20000410000 */
[----:B------:R-:W-:Y:S02]  /*112f0*/  FMNMX.FTZ R83, R35, R68, !PT ;  /* 0x0000004423537209 */ /* 0x000fe40007810000 */
[----:B------:R-:W-:-:S02]  /*11300*/  ISETP.GT.AND P2, PT, R69, 0x88, PT ;  /* 0x000000884500780c */ /* 0x000fc40003f44270 */
[----:B------:R-:W-:Y:S01]  /*11310*/  FSEL R38, R87, -INF , P1 ;  /* 0xff80000057267808 */ /* 0x000fe20000800000 */
[----:B------:R-:W3:Y:S01]  /*11320*/  MUFU.TANH R80, R80 ;  /* 0x0000005000507308 */ /* 0x000ee20000002400 */
[----:B------:R-:W-:Y:S01]  /*11330*/  FMNMX.FTZ R83, R66, R83, !PT ;  /* 0x0000005342537209 */ /* 0x000fe20007810000 */
[----:B------:R-:W-:Y:S01]  /*11340*/  FMUL.FTZ R87, R2, R33 ;  /* 0x0000002102577220 */ /* 0x000fe20000410000 */
[C---:B------:R-:W-:Y:S02]  /*11350*/  ISETP.GT.AND P1, PT, R69.reuse, 0x89, PT ;  /* 0x000000894500780c */ /* 0x040fe40003f24270 */
[----:B-1----:R-:W-:Y:S02]  /*11360*/  FSEL R67, R100, -INF , P2 ;  /* 0xff80000064437808 */ /* 0x002fe40001000000 */
[----:B------:R-:W-:Y:S01]  /*11370*/  FMNMX.FTZ R82, R38, R83, !PT ;  /* 0x0000005326527209 */ /* 0x000fe20007810000 */
[----:B------:R-:W-:Y:S01]  /*11380*/  MUFU.TANH R3, R3 ;  /* 0x0000000300037308 */ /* 0x000fe20000002400 */
[----:B------:R-:W-:-:S02]  /*11390*/  ISETP.GT.AND P2, PT, R69, 0x90, PT ;  /* 0x000000904500780c */ /* 0x000fc40003f44270 */
[----:B------:R-:W-:Y:S01]  /*113a0*/  FSEL R68, R90, -INF , P1 ;  /* 0xff8000005a447808 */ /* 0x000fe20000800000 */
[C---:B------:R-:W-:Y:S01]  /*113b0*/  FMUL.FTZ R90, R2.reuse, R44 ;  /* 0x0000002c025a7220 */ /* 0x040fe20000410000 */
[----:B------:R-:W-:Y:S01]  /*113c0*/  FMNMX.FTZ R83, R67, R82, !PT ;  /* 0x0000005243537209 */ /* 0x000fe20007810000 */
[----:B------:R-:W-:Y:S01]  /*113d0*/  FMUL.FTZ R82, R2, R28 ;  /* 0x0000001c02527220 */ /* 0x000fe20000410000 */
[C---:B------:R-:W-:Y:S01]  /*113e0*/  ISETP.GT.AND P1, PT, R69.reuse, 0x91, PT ;  /* 0x000000914500780c */ /* 0x040fe20003f24270 */
[----:B------:R-:W1:Y:S01]  /*113f0*/  MUFU.TANH R15, R15 ;  /* 0x0000000f000f7308 */ /* 0x000e620000002400 */
[----:B0-----:R-:W-:Y:S01]  /*11400*/  FSEL R39, R92, -INF , P2 ;  /* 0xff8000005c277808 */ /* 0x001fe20001000000 */
[----:B------:R-:W-:Y:S01]  /*11410*/  FMUL.FTZ R92, R2, R36 ;  /* 0x00000024025c7220 */ /* 0x000fe20000410000 */
[----:B--2---:R-:W-:Y:S02]  /*11420*/  FMNMX.FTZ R70, R68, R83, !PT ;  /* 0x0000005344467209 */ /* 0x004fe40007810000 */
[----:B------:R-:W-:-:S02]  /*11430*/  ISETP.GT.AND P2, PT, R69, 0x98, PT ;  /* 0x000000984500780c */ /* 0x000fc40003f44270 */
[----:B----4-:R-:W-:Y:S01]  /*11440*/  FSEL R44, R84, -INF , P1 ;  /* 0xff800000542c7808 */ /* 0x010fe20000800000 */
[C---:B------:R-:W-:Y:S01]  /*11450*/  FMUL.FTZ R84, R2.reuse, R45 ;  /* 0x0000002d02547220 */ /* 0x040fe20000410000 */
[----:B------:R-:W-:Y:S01]  /*11460*/  FMNMX.FTZ R83, R39, R70, !PT ;  /* 0x0000004627537209 */ /* 0x000fe20007810000 */
[----:B------:R-:W-:Y:S01]  /*11470*/  MUFU.TANH R14, R14 ;  /* 0x0000000e000e7308 */ /* 0x000fe20000002400 */
[----:B------:R-:W-:Y:S02]  /*11480*/  ISETP.GT.AND P1, PT, R69, 0x99, PT ;  /* 0x000000994500780c */ /* 0x000fe40003f24270 */
[----:B-----5:R-:W-:Y:S01]  /*11490*/  FSEL R45, R85, -INF , P2 ;  /* 0xff800000552d7808 */ /* 0x020fe20001000000 */
[----:B------:R-:W-:Y:S01]  /*114a0*/  FMUL.FTZ R85, R2, R48 ;  /* 0x0000003002557220 */ /* 0x000fe20000410000 */
[----:B------:R-:W-:Y:S02]  /*114b0*/  FMNMX.FTZ R70, R44, R83, !PT ;  /* 0x000000532c467209 */ /* 0x000fe40007810000 */
[----:B---3--:R-:W-:Y:S01]  /*114c0*/  FSEL R69, R80, -INF , P1 ;  /* 0xff80000050457808 */ /* 0x008fe20000800000 */
[C---:B------:R-:W-:Y:S01]  /*114d0*/  FMUL.FTZ R80, R2.reuse, R52 ;  /* 0x0000003402507220 */ /* 0x040fe20000410000 */
[----:B------:R-:W-:Y:S01]  /*114e0*/  FMNMX.FTZ R70, R45, R70, !PT ;  /* 0x000000462d467209 */ /* 0x000fe20007810000 */
[----:B------:R-:W-:Y:S01]  /*114f0*/  FMUL.FTZ R52, R2, R24 ;  /* 0x0000001802347220 */ /* 0x000fe20000410000 */
[----:B------:R-:W-:Y:S01]  /*11500*/  LOP3.LUT R104, R104, 0xfffffffe, RZ, 0xc0, !PT ;  /* 0xfffffffe68687812 */ /* 0x000fe200078ec0ff */
[----:B------:R-:W0:Y:S01]  /*11510*/  MUFU.TANH R20, R20 ;  /* 0x0000001400147308 */ /* 0x000e220000002400 */
[----:B------:R-:W-:Y:S01]  /*11520*/  FMNMX.FTZ R48, R69, R70, !PT ;  /* 0x0000004645307209 */ /* 0x000fe20007810000 */
[C---:B------:R-:W-:Y:S01]  /*11530*/  FMUL.FTZ R70, R2.reuse, R49 ;  /* 0x0000003102467220 */ /* 0x040fe20000410000 */
[C---:B------:R-:W-:Y:S01]  /*11540*/  FMUL.FTZ R49, R2.reuse, R53 ;  /* 0x0000003502317220 */ /* 0x040fe20000410000 */
[----:B------:R-:W-:Y:S01]  /*11550*/  FMUL.FTZ R53, R2, R25 ;  /* 0x0000001902357220 */ /* 0x000fe20000410000 */
[----:B------:R-:W-:Y:S01]  /*11560*/  @P4 LOP3.LUT R104, R104, 0x1, RZ, 0xfc, !PT ;  /* 0x0000000168684812 */ /* 0x000fe200078efcff */
[----:B------:R-:W2:Y:S01]  /*11570*/  SHFL.BFLY PT, R83, R48, 0x2, 0x1f ;  /* 0x0c401f0030537f89 */ /* 0x000ea200000e0000 */
[----:B------:R-:W-:Y:S01]  /*11580*/  ISETP.GT.AND P2, PT, R102, 0x1, PT ;  /* 0x000000016600780c */ /* 0x000fe20003f44270 */
[----:B------:R-:W-:Y:S01]  /*11590*/  MUFU.TANH R21, R21 ;  /* 0x0000001500157308 */ /* 0x000fe20000002400 */
[----:B-1----:R-:W-:Y:S01]  /*115a0*/  FSEL R15, R15, -INF , P3 ;  /* 0xff8000000f0f7808 */ /* 0x002fe20001800000 */
[----:B------:R-:W-:Y:S01]  /*115b0*/  STL [R1], R104 ;  /* 0x0000006801007387 */ /* 0x000fe20000100800 */
[----:B------:R-:W-:-:S02]  /*115c0*/  FSEL R36, R3, -INF , P2 ;  /* 0xff80000003247808 */ /* 0x000fc40001000000 */
[----:B------:R-:W-:-:S03]  /*115d0*/  ISETP.GT.AND P2, PT, R102, 0x10, PT ;  /* 0x000000106600780c */ /* 0x000fc60003f44270 */
[----:B------:R-:W1:Y:S01]  /*115e0*/  MUFU.TANH R88, R88 ;  /* 0x0000005800587308 */ /* 0x000e620000002400 */
[----:B0-----:R-:W-:Y:S02]  /*115f0*/  FSEL R20, R20, -INF , P2 ;  /* 0xff80000014147808 */ /* 0x001fe40001000000 */
[----:B------:R-:W-:-:S05]  /*11600*/  ISETP.GT.AND P2, PT, R102, 0x18, PT ;  /* 0x000000186600780c */ /* 0x000fca0003f44270 */
[----:B------:R-:W-:Y:S01]  /*11610*/  MUFU.TANH R89, R89 ;  /* 0x0000005900597308 */ /* 0x000fe20000002400 */
[----:B--2---:R-:W-:Y:S01]  /*11620*/  FMNMX.FTZ R24, R48, R83, !PT ;  /* 0x0000005330187209 */ /* 0x004fe20007810000 */
[----:B------:R-:W-:-:S06]  /*11630*/  FMUL.FTZ R83, R2, R29 ;  /* 0x0000001d02537220 */ /* 0x000fcc0000410000 */
[----:B------:R-:W0:Y:S01]  /*11640*/  MUFU.TANH R72, R72 ;  /* 0x0000004800487308 */ /* 0x000e220000002400 */
[----:B-1----:R-:W-:Y:S01]  /*11650*/  FSEL R88, R88, -INF , P2 ;  /* 0xff80000058587808 */ /* 0x002fe20001000000 */
[----:B------:R-:W1:Y:S01]  /*11660*/  SHFL.BFLY PT, R25, R24, 0x1, 0x1f ;  /* 0x0c201f0018197f89 */ /* 0x000e6200000e0000 */
[----:B------:R-:W-:-:S05]  /*11670*/  ISETP.GT.AND P2, PT, R102, 0x20, PT ;  /* 0x000000206600780c */ /* 0x000fca0003f44270 */
[----:B------:R-:W-:Y:S08]  /*11680*/  MUFU.TANH R73, R73 ;  /* 0x0000004900497308 */ /* 0x000ff00000002400 */
[----:B------:R-:W2:Y:S01]  /*11690*/  MUFU.TANH R74, R74 ;  /* 0x0000004a004a7308 */ /* 0x000ea20000002400 */
[----:B0-----:R-:W-:Y:S02]  /*116a0*/  FSEL R96, R72, -INF , P2 ;  /* 0xff80000048607808 */ /* 0x001fe40001000000 */
[----:B------:R-:W-:-:S05]  /*116b0*/  ISETP.GT.AND P2, PT, R102, 0x28, PT ;  /* 0x000000286600780c */ /* 0x000fca0003f44270 */
[----:B------:R-:W0:Y:S01]  /*116c0*/  MUFU.TANH R75, R75 ;  /* 0x0000004b004b7308 */ /* 0x000e220000002400 */
[----:B-1----:R-:W-:Y:S02]  /*116d0*/  FMNMX.FTZ R104, R24, R25, !PT ;  /* 0x0000001918687209 */ /* 0x002fe40007810000 */
[----:B------:R-:W-:Y:S02]  /*116e0*/  MOV R25, UR60 ;  /* 0x0000003c00197c02 */ /* 0x000fe40008000f00 */
[----:B------:R-:W-:-:S03]  /*116f0*/  FSETP.NEU.FTZ.AND P1, PT, R104, -INF , PT ;  /* 0xff8000006800780b */ /* 0x000fc60003f3d000 */
[----:B------:R-:W1:Y:S01]  /*11700*/  MUFU.TANH R76, R76 ;  /* 0x0000004c004c7308 */ /* 0x000e620000002400 */
[----:B--2---:R-:W-:Y:S01]  /*11710*/  FSEL R74, R74, -INF , P2 ;  /* 0xff8000004a4a7808 */ /* 0x004fe20001000000 */
[----:B------:R-:W-:-:S01]  /*11720*/  FFMA.FTZ R24, R104, R25, -8 ;  /* 0xc100000068187423 */ /* 0x000fc20000010019 */
[----:B------:R-:W-:-:S04]  /*11730*/  ISETP.GT.AND P2, PT, R102, 0x30, PT ;  /* 0x000000306600780c */ /* 0x000fc80003f44270 */
[----:B------:R-:W-:Y:S01]  /*11740*/  FSEL R24, R24, RZ, P1 ;  /* 0x000000ff18187208 */ /* 0x000fe20000800000 */
[----:B------:R-:W2:Y:S01]  /*11750*/  MUFU.TANH R77, R77 ;  /* 0x0000004d004d7308 */ /* 0x000ea20000002400 */
[----:B------:R-:W-:-:S03]  /*11760*/  ISETP.GT.AND P1, PT, R102, RZ, PT ;  /* 0x000000ff6600720c */ /* 0x000fc60003f24270 */
[--C-:B------:R-:W-:Y:S01]  /*11770*/  FFMA.FTZ R98, R105, UR60, -R24.reuse ;  /* 0x0000003c69627c23 */ /* 0x100fe20008010818 */
[----:B------:R-:W-:Y:S01]  /*11780*/  FSEL R13, R13, -INF , P1 ;  /* 0xff8000000d0d7808 */ /* 0x000fe20000800000 */
        /* <DEDUP_REMOVED lines=18> */
[----:B------:R5:W-:Y:S01]  /*118b0*/  MUFU.EX2 R101, R98 ;  /* 0x0000006200657308 */ /* 0x000be20000000800 */
        /* <DEDUP_REMOVED lines=10> */
[----:B-----5:R-:W-:Y:S01]  /*11960*/  FSEL R98, R73, -INF , P1 ;  /* 0xff80000049627808 */ /* 0x020fe20000800000 */
[--C-:B------:R-:W-:Y:S01]  /*11970*/  FFMA.FTZ R73, R99, UR60, -R24.reuse ;  /* 0x0000003c63497c23 */ /* 0x100fe20008010818 */
[----:B------:R-:W-:Y:S01]  /*11980*/  FMNMX.FTZ R103, R96, R103, !PT ;  /* 0x0000006760677209 */ /* 0x000fe20007810000 */
[--C-:B------:R-:W-:Y:S01]  /*11990*/  FFMA.FTZ R43, R43, UR60, -R24.reuse ;  /* 0x0000003c2b2b7c23 */ /* 0x100fe20008010818 */
[----:B------:R-:W-:Y:S01]  /*119a0*/  ISETP.GT.AND P1, PT, R102, 0x29, PT ;  /* 0x000000296600780c */ /* 0x000fe20003f24270 */
[----:B------:R-:W-:Y:S01]  /*119b0*/  MUFU.TANH R56, R56 ;  /* 0x0000003800387308 */ /* 0x000fe20000002400 */
[----:B------:R-:W-:Y:S01]  /*119c0*/  FMNMX.FTZ R103, R98, R103, !PT ;  /* 0x0000006762677209 */ /* 0x000fe20007810000 */
[--C-:B0-----:R-:W-:Y:S01]  /*119d0*/  FFMA.FTZ R100, R97, UR60, -R24.reuse ;  /* 0x0000003c61647c23 */ /* 0x101fe20008010818 */
[----:B------:R-:W-:Y:S01]  /*119e0*/  FSEL R75, R75, -INF , P1 ;  /* 0xff8000004b4b7808 */ /* 0x000fe20000800000 */
[--C-:B------:R-:W-:Y:S01]  /*119f0*/  FFMA.FTZ R26, R26, UR60, -R24.reuse ;  /* 0x0000003c1a1a7c23 */ /* 0x100fe20008010818 */
[----:B------:R-:W-:Y:S01]  /*11a00*/  FMNMX.FTZ R14, R74, R103, !PT ;  /* 0x000000674a0e7209 */ /* 0x000fe20007810000 */
[--C-:B------:R-:W-:Y:S01]  /*11a10*/  FFMA.FTZ R47, R47, UR60, -R24.reuse ;  /* 0x0000003c2f2f7c23 */ /* 0x100fe20008010818 */
[----:B------:R-:W-:Y:S01]  /*11a20*/  ISETP.GT.AND P1, PT, R102, 0x31, PT ;  /* 0x000000316600780c */ /* 0x000fe20003f24270 */
[----:B------:R-:W0:Y:S01]  /*11a30*/  MUFU.TANH R57, R57 ;  /* 0x0000003900397308 */ /* 0x000e220000002400 */
[----:B-1----:R-:W-:Y:S01]  /*11a40*/  FSEL R97, R76, -INF , P2 ;  /* 0xff8000004c617808 */ /* 0x002fe20001000000 */
[--C-:B------:R-:W-:Y:S01]  /*11a50*/  FFMA.FTZ R27, R27, UR60, -R24.reuse ;  /* 0x0000003c1b1b7c23 */ /* 0x100fe20008010818 */
[----:B------:R-:W-:Y:S01]  /*11a60*/  FMNMX.FTZ R14, R75, R14, !PT ;  /* 0x0000000e4b0e7209 */ /* 0x000fe20007810000 */
[--C-:B------:R-:W-:Y:S01]  /*11a70*/  FFMA.FTZ R30, R30, UR60, -R24.reuse ;  /* 0x0000003c1e1e7c23 */ /* 0x100fe20008010818 */
[----:B------:R-:W-:Y:S01]  /*11a80*/  ISETP.GT.AND P2, PT, R102, 0x38, PT ;  /* 0x000000386600780c */ /* 0x000fe20003f44270 */
[--C-:B------:R-:W-:Y:S01]  /*11a90*/  FFMA.FTZ R65, R65, UR60, -R24.reuse ;  /* 0x0000003c41417c23 */ /* 0x100fe20008010818 */
[----:B--2---:R-:W-:Y:S01]  /*11aa0*/  FSEL R77, R77, -INF , P1 ;  /* 0xff8000004d4d7808 */ /* 0x004fe20000800000 */
[----:B------:R-:W1:Y:S01]  /*11ab0*/  MUFU.TANH R58, R58 ;  /* 0x0000003a003a7308 */ /* 0x000e620000002400 */
[----:B------:R-:W-:Y:S01]  /*11ac0*/  FMNMX.FTZ R14, R97, R14, !PT ;  /* 0x0000000e610e7209 */ /* 0x000fe20007810000 */
[--C-:B------:R-:W-:Y:S01]  /*11ad0*/  FFMA.FTZ R38, R38, UR60, -R24.reuse ;  /* 0x0000003c26267c23 */ /* 0x100fe20008010818 */
[----:B------:R-:W-:Y:S01]  /*11ae0*/  ISETP.GT.AND P1, PT, R102, 0x39, PT ;  /* 0x000000396600780c */ /* 0x000fe20003f24270 */
[--C-:B------:R-:W-:Y:S01]  /*11af0*/  FFMA.FTZ R39, R39, UR60, -R24.reuse ;  /* 0x0000003c27277c23 */ /* 0x100fe20008010818 */
[----:B---3--:R-:W-:Y:S01]  /*11b00*/  FSEL R78, R78, -INF , P2 ;  /* 0xff8000004e4e7808 */ /* 0x008fe20001000000 */
[--C-:B------:R-:W-:Y:S01]  /*11b10*/  FFMA.FTZ R44, R44, UR60, -R24.reuse ;  /* 0x0000003c2c2c7c23 */ /* 0x100fe20008010818 */
[----:B------:R-:W-:Y:S01]  /*11b20*/  FMNMX.FTZ R99, R77, R14, !PT ;  /* 0x0000000e4d637209 */ /* 0x000fe20007810000 */
[----:B------:R-:W2:Y:S01]  /*11b30*/  MUFU.TANH R59, R59 ;  /* 0x0000003b003b7308 */ /* 0x000ea20000002400 */
[----:B------:R-:W-:Y:S01]  /*11b40*/  ISETP.GT.AND P2, PT, R102, 0x40, PT ;  /* 0x000000406600780c */ /* 0x000fe20003f44270 */
[----:B------:R-:W-:Y:S01]  /*11b50*/  FFMA.FTZ R45, R45, UR60, -R24 ;  /* 0x0000003c2d2d7c23 */ /* 0x000fe20008010818 */
[----:B----4-:R-:W-:-:S02]  /*11b60*/  FSEL R79, R79, -INF , P1 ;  /* 0xff8000004f4f7808 */ /* 0x010fc40000800000 */
[----:B------:R-:W-:Y:S02]  /*11b70*/  FMNMX.FTZ R14, R78, R99, !PT ;  /* 0x000000634e0e7209 */ /* 0x000fe40007810000 */
[C---:B------:R-:W-:Y:S01]  /*11b80*/  ISETP.GT.AND P1, PT, R102.reuse, 0x41, PT ;  /* 0x000000416600780c */ /* 0x040fe20003f24270 */
[----:B------:R3:W-:Y:S01]  /*11b90*/  MUFU.EX2 R76, R100 ;  /* 0x00000064004c7308 */ /* 0x0007e20000000800 */
[----:B------:R-:W-:Y:S02]  /*11ba0*/  FMNMX.FTZ R14, R79, R14, !PT ;  /* 0x0000000e4f0e7209 */ /* 0x000fe40007810000 */
[----:B0-----:R-:W-:Y:S02]  /*11bb0*/  FSEL R57, R57, -INF , P1 ;  /* 0xff80000039397808 */ /* 0x001fe40000800000 */
[----:B------:R-:W-:-:S03]  /*11bc0*/  ISETP.GT.AND P1, PT, R102, 0x49, PT ;  /* 0x000000496600780c */ /* 0x000fc60003f24270 */
[----:B------:R-:W-:Y:S01]  /*11bd0*/  MUFU.TANH R60, R60 ;  /* 0x0000003c003c7308 */ /* 0x000fe20000002400 */
[----:B---3--:R-:W-:-:S01]  /*11be0*/  FFMA.FTZ R100, R93, UR60, -R24 ;  /* 0x0000003c5d647c23 */ /* 0x008fc20008010818 */
[----:B------:R-:W-:Y:S02]  /*11bf0*/  FSEL R93, R56, -INF , P2 ;  /* 0xff800000385d7808 */ /* 0x000fe40001000000 */
[----:B------:R-:W-:Y:S02]  /*11c00*/  ISETP.GT.AND P2, PT, R102, 0x48, PT ;  /* 0x000000486600780c */ /* 0x000fe40003f44270 */
[----:B------:R-:W-:Y:S02]  /*11c10*/  FMNMX.FTZ R14, R93, R14, !PT ;  /* 0x0000000e5d0e7209 */ /* 0x000fe40007810000 */
[----:B------:R-:W0:Y:S01]  /*11c20*/  MUFU.TANH R61, R61 ;  /* 0x0000003d003d7308 */ /* 0x000e220000002400 */
[----:B-1----:R-:W-:Y:S02]  /*11c30*/  FSEL R58, R58, -INF , P2 ;  /* 0xff8000003a3a7808 */ /* 0x002fe40001000000 */
[----:B------:R-:W-:-:S02]  /*11c40*/  FMNMX.FTZ R99, R57, R14, !PT ;  /* 0x0000000e39637209 */ /* 0x000fc40007810000 */
[----:B------:R-:W-:Y:S02]  /*11c50*/  ISETP.GT.AND P2, PT, R102, 0x50, PT ;  /* 0x000000506600780c */ /* 0x000fe40003f44270 */
[----:B--2---:R-:W-:Y:S01]  /*11c60*/  FSEL R59, R59, -INF , P1 ;  /* 0xff8000003b3b7808 */ /* 0x004fe20000800000 */
[----:B------:R-:W1:Y:S01]  /*11c70*/  MUFU.TANH R62, R62 ;  /* 0x0000003e003e7308 */ /* 0x000e620000002400 */
[----:B------:R-:W-:Y:S02]  /*11c80*/  FMNMX.FTZ R14, R58, R99, !PT ;  /* 0x000000633a0e7209 */ /* 0x000fe40007810000 */
[----:B------:R-:W-:Y:S02]  /*11c90*/  ISETP.GT.AND P1, PT, R102, 0x51, PT ;  /* 0x000000516600780c */ /* 0x000fe40003f24270 */
[----:B------:R-:W-:-:S03]  /*11ca0*/  FMNMX.FTZ R14, R59, R14, !PT ;  /* 0x0000000e3b0e7209 */ /* 0x000fc60007810000 */
[----:B------:R-:W2:Y:S01]  /*11cb0*/  MUFU.TANH R63, R63 ;  /* 0x0000003f003f7308 */ /* 0x000ea20000002400 */
[----:B0-----:R-:W-:Y:S02]  /*11cc0*/  FSEL R61, R61, -INF , P1 ;  /* 0xff8000003d3d7808 */ /* 0x001fe40000800000 */
[----:B------:R-:W-:-:S05]  /*11cd0*/  ISETP.GT.AND P1, PT, R102, 0x59, PT ;  /* 0x000000596600780c */ /* 0x000fca0003f24270 */
[----:B------:R0:W-:Y:S08]  /*11ce0*/  MUFU.EX2 R56, R100 ;  /* 0x0000006400387308 */ /* 0x0001f00000000800 */
[----:B------:R-:W3:Y:S01]  /*11cf0*/  MUFU.TANH R40, R40 ;  /* 0x0000002800287308 */ /* 0x000ee20000002400 */
[----:B0-----:R-:W-:-:S01]  /*11d00*/  FFMA.FTZ R100, R81, UR60, -R24 ;  /* 0x0000003c51647c23 */ /* 0x001fc20008010818 */
[----:B------:R-:W-:-:S02]  /*11d10*/  FSEL R81, R60, -INF , P2 ;  /* 0xff8000003c517808 */ /* 0x000fc40001000000 */
[----:B------:R-:W-:Y:S02]  /*11d20*/  ISETP.GT.AND P2, PT, R102, 0x58, PT ;  /* 0x000000586600780c */ /* 0x000fe40003f44270 */
[----:B------:R-:W-:Y:S02]  /*11d30*/  FMNMX.FTZ R14, R81, R14, !PT ;  /* 0x0000000e510e7209 */ /* 0x000fe40007810000 */
[----:B------:R-:W-:Y:S01]  /*11d40*/  MUFU.TANH R41, R41 ;  /* 0x0000002900297308 */ /* 0x000fe20000002400 */
[----:B-1----:R-:W-:Y:S02]  /*11d50*/  FSEL R62, R62, -INF , P2 ;  /* 0xff8000003e3e7808 */ /* 0x002fe40001000000 */
[----:B------:R-:W-:Y:S02]  /*11d60*/  FMNMX.FTZ R99, R61, R14, !PT ;  /* 0x0000000e3d637209 */ /* 0x000fe40007810000 */
[----:B------:R-:W-:Y:S02]  /*11d70*/  ISETP.GT.AND P2, PT, R102, 0x60, PT ;  /* 0x000000606600780c */ /* 0x000fe40003f44270 */
[----:B--2---:R-:W-:Y:S01]  /*11d80*/  FSEL R63, R63, -INF , P1 ;  /* 0xff8000003f3f7808 */ /* 0x004fe20000800000 */
[----:B------:R-:W0:Y:S01]  /*11d90*/  MUFU.TANH R90, R90 ;  /* 0x0000005a005a7308 */ /* 0x000e220000002400 */
[----:B------:R-:W-:-:S02]  /*11da0*/  FMNMX.FTZ R14, R62, R99, !PT ;  /* 0x000000633e0e7209 */ /* 0x000fc40007810000 */
[----:B------:R-:W-:Y:S02]  /*11db0*/  ISETP.GT.AND P1, PT, R102, 0x61, PT ;  /* 0x000000616600780c */ /* 0x000fe40003f24270 */
[----:B---3--:R-:W-:Y:S02]  /*11dc0*/  FSEL R99, R40, -INF , P2 ;  /* 0xff80000028637808 */ /* 0x008fe40001000000 */
[----:B------:R-:W-:Y:S01]  /*11dd0*/  FMNMX.FTZ R14, R63, R14, !PT ;  /* 0x0000000e3f0e7209 */ /* 0x000fe20007810000 */
[----:B------:R-:W1:Y:S01]  /*11de0*/  MUFU.TANH R84, R84 ;  /* 0x0000005400547308 */ /* 0x000e620000002400 */
[----:B------:R-:W-:Y:S02]  /*11df0*/  ISETP.GT.AND P2, PT, R102, 0x68, PT ;  /* 0x000000686600780c */ /* 0x000fe40003f44270 */
[----:B------:R-:W-:-:S05]  /*11e00*/  FMNMX.FTZ R103, R99, R14, !PT ;  /* 0x0000000e63677209 */ /* 0x000fca0007810000 */
[----:B------:R-:W2:Y:S01]  /*11e10*/  MUFU.TANH R85, R85 ;  /* 0x0000005500557308 */ /* 0x000ea20000002400 */
[----:B0-----:R-:W-:Y:S02]  /*11e20*/  FSEL R90, R90, -INF , P2 ;  /* 0xff8000005a5a7808 */ /* 0x001fe40001000000 */
[----:B------:R-:W-:-:S05]  /*11e30*/  ISETP.GT.AND P2, PT, R102, 0x70, PT ;  /* 0x000000706600780c */ /* 0x000fca0003f44270 */
[----:B------:R0:W-:Y:S08]  /*11e40*/  MUFU.EX2 R60, R100 ;  /* 0x00000064003c7308 */ /* 0x0001f00000000800 */
[----:B------:R-:W3:Y:S01]  /*11e50*/  MUFU.TANH R70, R70 ;  /* 0x0000004600467308 */ /* 0x000ee20000002400 */
[----:B0-----:R-:W-:-:S01]  /*11e60*/  FFMA.FTZ R100, R50, UR60, -R24 ;  /* 0x0000003c32647c23 */ /* 0x001fc20008010818 */
[----:B------:R-:W-:Y:S01]  /*11e70*/  FSEL R50, R41, -INF , P1 ;  /* 0xff80000029327808 */ /* 0x000fe20000800000 */
[----:B------:R-:W-:-:S01]  /*11e80*/  FFMA.FTZ R41, R42, UR60, -R24 ;  /* 0x0000003c2a297c23 */ /* 0x000fc20008010818 */
[----:B------:R-:W-:Y:S01]  /*11e90*/  ISETP.GT.AND P1, PT, R102, 0x69, PT ;  /* 0x000000696600780c */ /* 0x000fe20003f24270 */
[----:B------:R-:W-:-:S01]  /*11ea0*/  FFMA.FTZ R42, R46, UR60, -R24 ;  /* 0x0000003c2e2a7c23 */ /* 0x000fc20008010818 */
[----:B------:R-:W-:Y:S01]  /*11eb0*/  FMNMX.FTZ R103, R50, R103, !PT ;  /* 0x0000006732677209 */ /* 0x000fe20007810000 */
[----:B------:R-:W-:-:S01]  /*11ec0*/  FFMA.FTZ R46, R51, UR60, -R24 ;  /* 0x0000003c332e7c23 */ /* 0x000fc20008010818 */
[----:B------:R-:W0:Y:S01]  /*11ed0*/  MUFU.TANH R80, R80 ;  /* 0x0000005000507308 */ /* 0x000e220000002400 */
[----:B-1----:R-:W-:-:S02]  /*11ee0*/  FSEL R84, R84, -INF , P1 ;  /* 0xff80000054547808 */ /* 0x002fc40000800000 */
[----:B------:R-:W-:Y:S02]  /*11ef0*/  FMNMX.FTZ R103, R90, R103, !PT ;  /* 0x000000675a677209 */ /* 0x000fe40007810000 */
[----:B------:R-:W-:Y:S02]  /*11f00*/  ISETP.GT.AND P1, PT, R102, 0x71, PT ;  /* 0x000000716600780c */ /* 0x000fe40003f24270 */
[----:B--2---:R-:W-:Y:S01]  /*11f10*/  FSEL R85, R85, -INF , P2 ;  /* 0xff80000055557808 */ /* 0x004fe20001000000 */
[----:B------:R-:W1:Y:S01]  /*11f20*/  MUFU.TANH R49, R49 ;  /* 0x0000003100317308 */ /* 0x000e620000002400 */
[----:B------:R-:W-:Y:S02]  /*11f30*/  FMNMX.FTZ R14, R84, R103, !PT ;  /* 0x00000067540e7209 */ /* 0x000fe40007810000 */
[----:B------:R-:W-:Y:S02]  /*11f40*/  ISETP.GT.AND P2, PT, R102, 0x78, PT ;  /* 0x000000786600780c */ /* 0x000fe40003f44270 */
[----:B---3--:R-:W-:-:S02]  /*11f50*/  FSEL R70, R70, -INF , P1 ;  /* 0xff80000046467808 */ /* 0x008fc40000800000 */
[----:B------:R-:W-:Y:S01]  /*11f60*/  FMNMX.FTZ R103, R85, R14, !PT ;  /* 0x0000000e55677209 */ /* 0x000fe20007810000 */
[----:B------:R-:W2:Y:S01]  /*11f70*/  MUFU.TANH R52, R52 ;  /* 0x0000003400347308 */ /* 0x000ea20000002400 */
[----:B------:R-:W-:Y:S02]  /*11f80*/  ISETP.GT.AND P1, PT, R102, 0x79, PT ;  /* 0x000000796600780c */ /* 0x000fe40003f24270 */
[----:B------:R-:W-:-:S05]  /*11f90*/  FMNMX.FTZ R103, R70, R103, !PT ;  /* 0x0000006746677209 */ /* 0x000fca0007810000 */
[----:B------:R-:W3:Y:S08]  /*11fa0*/  MUFU.TANH R53, R53 ;  /* 0x0000003500357308 */ /* 0x000ef00000002400 */
[----:B------:R-:W4:Y:S08]  /*11fb0*/  MUFU.TANH R82, R82 ;  /* 0x0000005200527308 */ /* 0x000f300000002400 */
[----:B------:R0:W-:Y:S08]  /*11fc0*/  MUFU.EX2 R40, R100 ;  /* 0x0000006400287308 */ /* 0x0001f00000000800 */
[----:B------:R-:W5:Y:S01]  /*11fd0*/  MUFU.TANH R83, R83 ;  /* 0x0000005300537308 */ /* 0x000f620000002400 */
[----:B0-----:R-:W-:-:S02]  /*11fe0*/  FSEL R100, R80, -INF , P2 ;  /* 0xff80000050647808 */ /* 0x001fc40001000000 */
[----:B-1----:R-:W-:Y:S02]  /*11ff0*/  FSEL R80, R49, -INF , P1 ;  /* 0xff80000031507808 */ /* 0x002fe40000800000 */
[----:B------:R-:W-:Y:S02]  /*12000*/  ISETP.GT.AND P2, PT, R102, 0x80, PT ;  /* 0x000000806600780c */ /* 0x000fe40003f44270 */
[----:B------:R-:W-:Y:S01]  /*12010*/  FMNMX.FTZ R49, R100, R103, !PT ;  /* 0x0000006764317209 */ /* 0x000fe20007810000 */
[----:B------:R-:W0:Y:S01]  /*12020*/  MUFU.TANH R86, R86 ;  /* 0x0000005600567308 */ /* 0x000e220000002400 */
[----:B------:R-:W-:Y:S02]  /*12030*/  ISETP.GT.AND P1, PT, R102, 0x81, PT ;  /* 0x000000816600780c */ /* 0x000fe40003f24270 */
[----:B--2---:R-:W-:Y:S01]  /*12040*/  FSEL R103, R52, -INF , P2 ;  /* 0xff80000034677808 */ /* 0x004fe20001000000 */
[----:B------:R-:W-:-:S01]  /*12050*/  FFMA.FTZ R52, R31, UR60, -R24 ;  /* 0x0000003c1f347c23 */ /* 0x000fc20008010818 */
[----:B------:R-:W-:Y:S01]  /*12060*/  FMNMX.FTZ R14, R80, R49, !PT ;  /* 0x00000031500e7209 */ /* 0x000fe20007810000 */
[----:B------:R-:W-:-:S01]  /*12070*/  FFMA.FTZ R31, R34, UR60, -R24 ;  /* 0x0000003c221f7c23 */ /* 0x000fc20008010818 */
[----:B------:R-:W-:Y:S01]  /*12080*/  ISETP.GT.AND P2, PT, R102, 0x88, PT ;  /* 0x000000886600780c */ /* 0x000fe20003f44270 */
[----:B------:R-:W1:Y:S01]  /*12090*/  MUFU.TANH R87, R87 ;  /* 0x0000005700577308 */ /* 0x000e620000002400 */
[----:B---3--:R-:W-:Y:S01]  /*120a0*/  FSEL R105, R53, -INF , P1 ;  /* 0xff80000035697808 */ /* 0x008fe20000800000 */
[--C-:B------:R-:W-:Y:S01]  /*120b0*/  FFMA.FTZ R34, R64, UR60, -R24.reuse ;  /* 0x0000003c40227c23 */ /* 0x100fe20008010818 */
[----:B------:R-:W-:Y:S01]  /*120c0*/  FMNMX.FTZ R14, R103, R14, !PT ;  /* 0x0000000e670e7209 */ /* 0x000fe20007810000 */
[--C-:B------:R-:W-:Y:S01]  /*120d0*/  FFMA.FTZ R64, R68, UR60, -R24.reuse ;  /* 0x0000003c44407c23 */ /* 0x100fe20008010818 */
[----:B------:R-:W-:Y:S01]  /*120e0*/  ISETP.GT.AND P1, PT, R102, 0x89, PT ;  /* 0x000000896600780c */ /* 0x000fe20003f24270 */
[----:B------:R-:W-:Y:S01]  /*120f0*/  FFMA.FTZ R53, R67, UR60, -R24 ;  /* 0x0000003c43357c23 */ /* 0x000fe20008010818 */
[----:B----4-:R-:W-:Y:S01]  /*12100*/  FSEL R82, R82, -INF , P2 ;  /* 0xff80000052527808 */ /* 0x010fe20001000000 */
[----:B------:R-:W2:Y:S01]  /*12110*/  MUFU.TANH R92, R92 ;  /* 0x0000005c005c7308 */ /* 0x000ea20000002400 */
[----:B------:R-:W-:-:S02]  /*12120*/  FMNMX.FTZ R49, R105, R14, !PT ;  /* 0x0000000e69317209 */ /* 0x000fc40007810000 */
[----:B------:R-:W-:Y:S02]  /*12130*/  ISETP.GT.AND P2, PT, R102, 0x90, PT ;  /* 0x000000906600780c */ /* 0x000fe40003f44270 */
[----:B-----5:R-:W-:Y:S02]  /*12140*/  FSEL R83, R83, -INF , P1 ;  /* 0xff80000053537808 */ /* 0x020fe40000800000 */
[----:B------:R-:W-:Y:S01]  /*12150*/  FMNMX.FTZ R14, R82, R49, !PT ;  /* 0x00000031520e7209 */ /* 0x000fe20007810000 */
[----:B------:R-:W3:Y:S01]  /*12160*/  MUFU.TANH R37, R37 ;  /* 0x0000002500257308 */ /* 0x000ee20000002400 */
[----:B------:R-:W-:Y:S02]  /*12170*/  ISETP.GT.AND P1, PT, R102, 0x91, PT ;  /* 0x000000916600780c */ /* 0x000fe40003f24270 */
[----:B0-----:R-:W-:Y:S02]  /*12180*/  FSEL R86, R86, -INF , P2 ;  /* 0xff80000056567808 */ /* 0x001fe40001000000 */
[----:B------:R-:W-:-:S02]  /*12190*/  FMNMX.FTZ R49, R83, R14, !PT ;  /* 0x0000000e53317209 */ /* 0x000fc40007810000 */
[----:B------:R-:W-:Y:S01]  /*121a0*/  ISETP.GT.AND P2, PT, R102, 0x98, PT ;  /* 0x000000986600780c */ /* 0x000fe20003f44270 */
[----:B------:R-:W-:Y:S01]  /*121b0*/  MUFU.EX2 R32, R32 ;  /* 0x0000002000207308 */ /* 0x000fe20000000800 */
[----:B-1----:R-:W-:Y:S02]  /*121c0*/  FSEL R87, R87, -INF , P1 ;  /* 0xff80000057577808 */ /* 0x002fe40000800000 */
[----:B------:R-:W-:Y:S02]  /*121d0*/  FMNMX.FTZ R14, R86, R49, !PT ;  /* 0x00000031560e7209 */ /* 0x000fe40007810000 */
[----:B------:R-:W-:Y:S02]  /*121e0*/  ISETP.GT.AND P1, PT, R102, 0x99, PT ;  /* 0x000000996600780c */ /* 0x000fe40003f24270 */
[----:B--2---:R-:W-:Y:S01]  /*121f0*/  FSEL R92, R92, -INF , P2 ;  /* 0xff8000005c5c7808 */ /* 0x004fe20001000000 */
[----:B------:R-:W0:Y:S01]  /*12200*/  MUFU.EX2 R29, R29 ;  /* 0x0000001d001d7308 */ /* 0x000e220000000800 */
[----:B------:R-:W-:-:S02]  /*12210*/  FMNMX.FTZ R49, R87, R14, !PT ;  /* 0x0000000e57317209 */ /* 0x000fc40007810000 */
[----:B---3--:R-:W-:Y:S01]  /*12220*/  FSEL R102, R37, -INF , P1 ;  /* 0xff80000025667808 */ /* 0x008fe20000800000 */
[----:B------:R-:W-:-:S01]  /*12230*/  FFMA.FTZ R37, R54, UR60, -R24 ;  /* 0x0000003c36257c23 */ /* 0x000fc20008010818 */
[----:B------:R-:W-:Y:S01]  /*12240*/  FMNMX.FTZ R49, R92, R49, !PT ;  /* 0x000000315c317209 */ /* 0x000fe20007810000 */
[----:B------:R-:W-:-:S01]  /*12250*/  FFMA.FTZ R54, R35, UR60, -R24 ;  /* 0x0000003c23367c23 */ /* 0x000fc20008010818 */
[--C-:B------:R-:W-:Y:S01]  /*12260*/  FFMA.FTZ R35, R66, UR60, -R24.reuse ;  /* 0x0000003c42237c23 */ /* 0x100fe20008010818 */
[----:B------:R-:W-:Y:S01]  /*12270*/  MUFU.EX2 R28, R28 ;  /* 0x0000001c001c7308 */ /* 0x000fe20000000800 */
[----:B------:R-:W-:Y:S01]  /*12280*/  FMNMX.FTZ R14, R102, R49, !PT ;  /* 0x00000031660e7209 */ /* 0x000fe20007810000 */
[--C-:B------:R-:W-:Y:S01]  /*12290*/  FFMA.FTZ R49, R55, UR60, -R24.reuse ;  /* 0x0000003c37317c23 */ /* 0x100fe20008010818 */
[----:B------:R-:W-:-:S03]  /*122a0*/  FFMA.FTZ R24, R69, UR60, -R24 ;  /* 0x0000003c45187c23 */ /* 0x000fc60008010818 */
[----:B------:R-:W1:Y:S02]  /*122b0*/  SHFL.BFLY PT, R51, R14, 0x2, 0x1f ;  /* 0x0c401f000e337f89 */ /* 0x000e6400000e0000 */
[----:B------:R-:W2:Y:S01]  /*122c0*/  MUFU.EX2 R25, R25 ;  /* 0x0000001900197308 */ /* 0x000ea20000000800 */
[----:B0-----:R-:W-:-:S07]  /*122d0*/  FADD.FTZ R69, R32, R29 ;  /* 0x0000001d20457221 */ /* 0x001fce0000010000 */
[----:B------:R-:W-:Y:S08]  /*122e0*/  MUFU.EX2 R33, R33 ;  /* 0x0000002100217308 */ /* 0x000ff00000000800 */
[----:B------:R-:W-:Y:S01]  /*122f0*/  MUFU.EX2 R48, R48 ;  /* 0x0000003000307308 */ /* 0x000fe20000000800 */
[----:B--2---:R-:W-:-:S04]  /*12300*/  F2FP.SATFINITE.E4M3.F32.PACK_AB_MERGE_C R185, R25, R28, RZ ;  /* 0x0000001c19b9723e */ /* 0x004fc800048070ff */
[----:B------:R-:W-:Y:S02]  /*12310*/  F2FP.SATFINITE.E4M3.F32.PACK_AB_MERGE_C R185, R29, R32, R185 ;  /* 0x000000201db9723e */ /* 0x000fe400048070b9 */
[----:B-1----:R-:W-:Y:S01]  /*12320*/  FMNMX.FTZ R55, R14, R51, !PT ;  /* 0x000000330e377209 */ /* 0x002fe20007810000 */
[----:B------:R-:W0:Y:S04]  /*12330*/  MUFU.EX2 R94, R107 ;  /* 0x0000006b005e7308 */ /* 0x000e280000000800 */
[----:B------:R-:W1:Y:S04]  /*12340*/  SHFL.BFLY PT, R14, R55, 0x1, 0x1f ;  /* 0x0c201f00370e7f89 */ /* 0x000e6800000e0000 */
[----:B------:R-:W-:Y:S08]  /*12350*/  MUFU.EX2 R73, R73 ;  /* 0x0000004900497308 */ /* 0x000ff00000000800 */
[----:B------:R-:W-:Y:S01]  /*12360*/  MUFU.EX2 R51, R65 ;  /* 0x0000004100337308 */ /* 0x000fe20000000800 */
[----:B0-----:R-:W-:-:S04]  /*12370*/  F2FP.SATFINITE.E4M3.F32.PACK_AB_MERGE_C R187, R101, R94, RZ ;  /* 0x0000005e65bb723e */ /* 0x001fc800048070ff */
[----:B------:R-:W-:-:S03]  /*12380*/  F2FP.SATFINITE.E4M3.F32.PACK_AB_MERGE_C R187, R48, R33, R187 ;  /* 0x0000002130bb723e */ /* 0x000fc600048070bb */
[----:B------:R-:W0:Y:S01]  /*12390*/  MUFU.EX2 R95, R95 ;  /* 0x0000005f005f7308 */ /* 0x000e220000000800 */
[----:B-1----:R-:W-:Y:S01]  /*123a0*/  FMNMX.FTZ R14, R55, R14, !PT ;  /* 0x0000000e370e7209 */ /* 0x002fe20007810000 */
[----:B------:R-:W-:-:S03]  /*123b0*/  IMAD.U32 R55, RZ, RZ, UR60 ;  /* 0x0000003cff377e24 */ /* 0x000fc6000f8e00ff */
[C---:B------:R-:W-:Y:S01]  /*123c0*/  FSETP.NEU.FTZ.AND P1, PT, R14.reuse, -INF , PT ;  /* 0xff8000000e00780b */ /* 0x040fe20003f3d000 */
[----:B------:R-:W-:-:S02]  /*123d0*/  FFMA.FTZ R66, R14, R55, -8 ;  /* 0xc10000000e427423 */ /* 0x000fc40000010037 */
[----:B------:R-:W-:Y:S03]  /*123e0*/  MUFU.EX2 R91, R91 ;  /* 0x0000005b005b7308 */ /* 0x000fe60000000800 */
[----:B------:R-:W-:Y:S02]  /*123f0*/  FSEL R66, R66, RZ, P1 ;  /* 0x000000ff42427208 */ /* 0x000fe40000800000 */
[----:B0-----:R-:W-:-:S03]  /*12400*/  F2FP.SATFINITE.E4M3.F32.PACK_AB_MERGE_C R181, R95, R76, RZ ;  /* 0x0000004c5fb5723e */ /* 0x001fc600048070ff */
        /* <DEDUP_REMOVED lines=12> */
[----:B------:R-:W-:-:S02]  /*124d0*/  IMAD.U32 R61, RZ, RZ, UR61 ;  /* 0x0000003dff3d7e24 */ /* 0x000fc4000f8e00ff */
[----:B------:R-:W-:-:S01]  /*124e0*/  FFMA.FTZ R55, R88, UR60, -R66 ;  /* 0x0000003c58377c23 */ /* 0x000fc20008010842 */
[--C-:B------:R-:W-:Y:S01]  /*124f0*/  FFMA.FTZ R88, R98, UR60, -R66.reuse ;  /* 0x0000003c62587c23 */ /* 0x100fe20008010842 */
[----:B------:R-:W-:-:S01]  /*12500*/  FFMA.FTZ R98, R59, UR60, -R66 ;  /* 0x0000003c3b627c23 */ /* 0x000fc20008010842 */
[----:B------:R-:W0:Y:S01]  /*12510*/  MUFU.EX2 R36, R36 ;  /* 0x0000002400247308 */ /* 0x000e220000000800 */
[----:B------:R-:W-:Y:S01]  /*12520*/  PRMT R61, R61, 0x654, R0 ;  /* 0x000006543d3d7816 */ /* 0x000fe20000000000 */
[--C-:B------:R-:W-:Y:S01]  /*12530*/  FFMA.FTZ R59, R62, UR60, -R66.reuse ;  /* 0x0000003c3e3b7c23 */ /* 0x100fe20008010842 */
[----:B------:R-:W-:-:S01]  /*12540*/  FFMA.FTZ R62, R63, UR60, -R66 ;  /* 0x0000003c3f3e7c23 */ /* 0x000fc20008010842 */
[--C-:B------:R-:W-:Y:S01]  /*12550*/  FFMA.FTZ R63, R84, UR60, -R66.reuse ;  /* 0x0000003c543f7c23 */ /* 0x100fe20008010842 */
[----:B------:R1:W-:Y:S01]  /*12560*/  SYNCS.ARRIVE.TRANS64.RED.A1T0 RZ, [R61+URZ], RZ ;  /* 0x000000ff3dff79a7 */ /* 0x0003e2000810043f */
[----:B------:R-:W-:-:S01]  /*12570*/  FFMA.FTZ R182, R77, UR60, -R66 ;  /* 0x0000003c4db67c23 */ /* 0x000fc20008010842 */
[--C-:B------:R-:W-:Y:S01]  /*12580*/  FFMA.FTZ R106, R89, UR60, -R66.reuse ;  /* 0x0000003c596a7c23 */ /* 0x100fe20008010842 */
[----:B------:R-:W2:Y:S01]  /*12590*/  MUFU.EX2 R15, R15 ;  /* 0x0000000f000f7308 */ /* 0x000ea20000000800 */
[----:B------:R-:W-:-:S01]  /*125a0*/  FFMA.FTZ R77, R78, UR60, -R66 ;  /* 0x0000003c4e4d7c23 */ /* 0x000fc20008010842 */
[--C-:B------:R-:W-:Y:S01]  /*125b0*/  FFMA.FTZ R78, R57, UR60, -R66.reuse ;  /* 0x0000003c394e7c23 */ /* 0x100fe20008010842 */
[----:B------:R-:W-:-:S01]  /*125c0*/  FFMA.FTZ R57, R81, UR60, -R66 ;  /* 0x0000003c51397c23 */ /* 0x000fc20008010842 */
[--C-:B------:R-:W-:Y:S01]  /*125d0*/  FFMA.FTZ R74, R74, UR60, -R66.reuse ;  /* 0x0000003c4a4a7c23 */ /* 0x100fe20008010842 */
[----:B-1----:R-:W-:-:S01]  /*125e0*/  FFMA.FTZ R61, R50, UR60, -R66 ;  /* 0x0000003c323d7c23 */ /* 0x002fc20008010842 */
[----:B------:R-:W-:Y:S01]  /*125f0*/  FFMA.FTZ R50, R90, UR60, -R66 ;  /* 0x0000003c5a327c23 */ /* 0x000fe20008010842 */
[----:B------:R-:W-:-:S01]  /*12600*/  FADD.FTZ R90, R28, R69 ;  /* 0x000000451c5a7221 */ /* 0x000fc20000010000 */
[----:B------:R-:W1:Y:S01]  /*12610*/  MUFU.EX2 R68, R68 ;  /* 0x0000004400447308 */ /* 0x000e620000000800 */
[----:B0-----:R-:W-:-:S01]  /*12620*/  FADD.FTZ R84, R13, R36 ;  /* 0x000000240d547221 */ /* 0x001fc20000010000 */
[----:B------:R-:W-:Y:S01]  /*12630*/  FFMA.FTZ R69, R85, UR60, -R66 ;  /* 0x0000003c55457c23 */ /* 0x000fe20008010842 */
[----:B------:R-:W-:-:S01]  /*12640*/  FADD.FTZ R90, R25, R90 ;  /* 0x0000005a195a7221 */ /* 0x000fc20000010000 */
[--C-:B------:R-:W-:Y:S01]  /*12650*/  FFMA.FTZ R75, R75, UR60, -R66.reuse ;  /* 0x0000003c4b4b7c23 */ /* 0x100fe20008010842 */
[----:B------:R-:W-:-:S01]  /*12660*/  FFMA.FTZ R65, R97, UR60, -R66 ;  /* 0x0000003c61417c23 */ /* 0x000fc20008010842 */
[----:B------:R-:W-:Y:S01]  /*12670*/  FFMA.FTZ R67, R93, UR60, -R66 ;  /* 0x0000003c5d437c23 */ /* 0x000fe20008010842 */
[----:B------:R-:W-:-:S01]  /*12680*/  FADD.FTZ R85, R33, R90 ;  /* 0x0000005a21557221 */ /* 0x000fc20000010000 */
[----:B------:R-:W0:Y:S01]  /*12690*/  MUFU.EX2 R3, R3 ;  /* 0x0000000300037308 */ /* 0x000e220000000800 */
[----:B--2---:R-:W-:-:S01]  /*126a0*/  FADD.FTZ R81, R15, R84 ;  /* 0x000000540f517221 */ /* 0x004fc20000010000 */
[----:B------:R-:W-:Y:S01]  /*126b0*/  F2FP.SATFINITE.E4M3.F32.PACK_AB_MERGE_C R183, R71, R60, RZ ;  /* 0x0000003c47b7723e */ /* 0x000fe200048070ff */
[----:B------:R-:W-:-:S01]  /*126c0*/  FADD.FTZ R85, R48, R85 ;  /* 0x0000005530557221 */ /* 0x000fc20000010000 */
[--C-:B------:R-:W-:Y:S01]  /*126d0*/  FFMA.FTZ R99, R99, UR60, -R66.reuse ;  /* 0x0000003c63637c23 */ /* 0x100fe20008010842 */
[----:B------:R-:W-:-:S01]  /*126e0*/  FFMA.FTZ R70, R70, UR60, -R66 ;  /* 0x0000003c46467c23 */ /* 0x000fc20008010842 */
[----:B------:R-:W-:Y:S01]  /*126f0*/  FFMA.FTZ R100, R100, UR60, -R66 ;  /* 0x0000003c64647c23 */ /* 0x000fe20008010842 */
[----:B------:R-:W-:-:S01]  /*12700*/  FADD.FTZ R90, R94, R85 ;  /* 0x000000555e5a7221 */ /* 0x000fc20000010000 */
[----:B------:R-:W2:Y:S01]  /*12710*/  MUFU.EX2 R20, R20 ;  /* 0x0000001400147308 */ /* 0x000ea20000000800 */
[----:B-1----:R-:W-:-:S01]  /*12720*/  FADD.FTZ R84, R68, R81 ;  /* 0x0000005144547221 */ /* 0x002fc20000010000 */
[----:B------:R-:W-:Y:S01]  /*12730*/  F2FP.SATFINITE.E4M3.F32.PACK_AB_MERGE_C R184, R68, R15, RZ ;  /* 0x0000000f44b8723e */ /* 0x000fe200048070ff */
[----:B------:R-:W-:-:S01]  /*12740*/  FADD.FTZ R85, R101, R90 ;  /* 0x0000005a65557221 */ /* 0x000fc20000010000 */
[--C-:B------:R-:W-:Y:S01]  /*12750*/  FFMA.FTZ R80, R80, UR60, -R66.reuse ;  /* 0x0000003c50507c23 */ /* 0x100fe20008010842 */
[----:B------:R-:W-:-:S01]  /*12760*/  FFMA.FTZ R103, R103, UR60, -R66 ;  /* 0x0000003c67677c23 */ /* 0x000fc20008010842 */
[----:B------:R-:W-:Y:S01]  /*12770*/  F2FP.SATFINITE.E4M3.F32.PACK_AB_MERGE_C R184, R36, R13, R184 ;  /* 0x0000000d24b8723e */ /* 0x000fe200048070b8 */
[----:B------:R-:W-:-:S01]  /*12780*/  FADD.FTZ R90, R72, R85 ;  /* 0x00000055485a7221 */ /* 0x000fc20000010000 */
[----:B------:R-:W1:Y:S01]  /*12790*/  MUFU.EX2 R55, R55 ;  /* 0x0000003700377308 */ /* 0x000e620000000800 */
[----:B0-----:R-:W-:-:S01]  /*127a0*/  FADD.FTZ R81, R3, R84 ;  /* 0x0000005403517221 */ /* 0x001fc20000010000 */
[----:B------:R-:W-:Y:S01]  /*127b0*/  FFMA.FTZ R105, R105, UR60, -R66 ;  /* 0x0000003c69697c23 */ /* 0x000fe20008010842 */
[----:B------:R-:W-:-:S01]  /*127c0*/  FADD.FTZ R85, R73, R90 ;  /* 0x0000005a49557221 */ /* 0x000fc20000010000 */
        /* <DEDUP_REMOVED lines=8> */
[----:B------:R-:W-:-:S02]  /*12850*/  F2FP.SATFINITE.E4M3.F32.PACK_AB_MERGE_C R181, R73, R72, R181 ;  /* 0x0000004849b5723e */ /* 0x000fc400048070b5 */
[----:B------:R-:W-:Y:S02]  /*12860*/  CS2R R72, SRZ ;  /* 0x0000000000487805 */ /* 0x000fe4000001ff00 */
[----:B------:R-:W-:Y:S01]  /*12870*/  F2FP.SATFINITE.E4M3.F32.PACK_AB_MERGE_C R183, R91, R56, R183 ;  /* 0x000000385bb7723e */ /* 0x000fe200048070b7 */
[----:B------:R-:W2:Y:S01]  /*12880*/  MUFU.EX2 R21, R21 ;  /* 0x0000001500157308 */ /* 0x000ea20000000800 */
[----:B-1----:R-:W-:-:S07]  /*12890*/  FADD.FTZ R81, R55, R84 ;  /* 0x0000005437517221 */ /* 0x002fce0000010000 */
[----:B------:R-:W1:Y:S01]  /*128a0*/  MUFU.EX2 R88, R88 ;  /* 0x0000005800587308 */ /* 0x000e620000000800 */
[----:B0-----:R-:W-:-:S01]  /*128b0*/  FADD.FTZ R84, R106, R81 ;  /* 0x000000516a547221 */ /* 0x001fc20000010000 */
[----:B------:R-:W-:-:S04]  /*128c0*/  F2FP.SATFINITE.E4M3.F32.PACK_AB_MERGE_C R186, R106, R55, RZ ;  /* 0x000000376aba723e */ /* 0x000fc800048070ff */
[----:B------:R-:W-:Y:S02]  /*128d0*/  F2FP.SATFINITE.E4M3.F32.PACK_AB_MERGE_C R186, R20, R3, R186 ;  /* 0x0000000314ba723e */ /* 0x000fe400048070ba */
[----:B------:R-:W0:Y:S01]  /*128e0*/  MUFU.EX2 R74, R74 ;  /* 0x0000004a004a7308 */ /* 0x000e220000000800 */
[----:B--2---:R-:W-:-:S01]  /*128f0*/  FADD.FTZ R81, R21, R84 ;  /* 0x0000005415517221 */ /* 0x004fc20000010000 */
[----:B------:R-:W-:-:S04]  /*12900*/  FADD.FTZ R84, R76, R85 ;  /* 0x000000554c547221 */ /* 0x000fc80000010000 */
[----:B------:R-:W-:Y:S01]  /*12910*/  FADD.FTZ R25, R95, R84 ;  /* 0x000000545f197221 */ /* 0x000fe20000010000 */
[----:B------:R-:W-:Y:S01]  /*12920*/  CS2R R84, SRZ ;  /* 0x0000000000547805 */ /* 0x000fe2000001ff00 */
[----:B------:R-:W2:Y:S01]  /*12930*/  MUFU.EX2 R75, R75 ;  /* 0x0000004b004b7308 */ /* 0x000ea20000000800 */
[----:B-1----:R-:W-:-:S01]  /*12940*/  FADD.FTZ R81, R88, R81 ;  /* 0x0000005158517221 */ /* 0x002fc20000010000 */
[----:B------:R-:W-:-:S04]  /*12950*/  FADD.FTZ R68, R56, R25 ;  /* 0x0000001938447221 */ /* 0x000fc80000010000 */
[----:B------:R-:W-:Y:S02]  /*12960*/  FADD.FTZ R55, R91, R68 ;  /* 0x000000445b377221 */ /* 0x000fe40000010000 */
[----:B------:R-:W1:Y:S01]  /*12970*/  MUFU.EX2 R65, R65 ;  /* 0x0000004100417308 */ /* 0x000e620000000800 */
[----:B0-----:R-:W-:-:S07]  /*12980*/  FADD.FTZ R28, R74, R81 ;  /* 0x000000514a1c7221 */ /* 0x001fce0000010000 */
[----:B------:R-:W0:Y:S01]  /*12990*/  MUFU.EX2 R182, R182 ;  /* 0x000000b600b67308 */ /* 0x000e220000000800 */
[----:B--2---:R-:W-:-:S01]  /*129a0*/  FADD.FTZ R28, R75, R28 ;  /* 0x0000001c4b1c7221 */ /* 0x004fc20000010000 */
[----:B------:R-:W-:Y:S01]  /*129b0*/  F2FP.SATFINITE.E4M3.F32.PACK_AB_MERGE_C R180, R75, R74, RZ ;  /* 0x0000004a4bb4723e */ /* 0x000fe200048070ff */
[----:B------:R-:W-:-:S03]  /*129c0*/  FADD.FTZ R74, R60, R55 ;  /* 0x000000373c4a7221 */ /* 0x000fc60000010000 */
[----:B------:R-:W-:Y:S01]  /*129d0*/  F2FP.SATFINITE.E4M3.F32.PACK_AB_MERGE_C R180, R88, R21, R180 ;  /* 0x0000001558b4723e */ /* 0x000fe200048070b4 */
[----:B------:R-:W-:-:S01]  /*129e0*/  FADD.FTZ R71, R71, R74 ;  /* 0x0000004a47477221 */ /* 0x000fc20000010000 */
[----:B------:R-:W2:Y:S01]  /*129f0*/  MUFU.EX2 R77, R77 ;  /* 0x0000004d004d7308 */ /* 0x000ea20000000800 */
[----:B-1----:R-:W-:-:S01]  /*12a00*/  FADD.FTZ R25, R65, R28 ;  /* 0x0000001c41197221 */ /* 0x002fc20000010000 */
[----:B------:R-:W-:Y:S01]  /*12a10*/  CS2R R74, SRZ ;  /* 0x00000000004a7805 */ /* 0x000fe2000001ff00 */
[----:B------:R-:W-:-:S05]  /*12a20*/  FADD.FTZ R32, R40, R71 ;  /* 0x0000004728207221 */ /* 0x000fca0000010000 */
        /* <DEDUP_REMOVED lines=8> */
[----:B------:R-:W-:Y:S01]  /*12ab0*/  CS2R R76, SRZ ;  /* 0x00000000004c7805 */ /* 0x000fe2000001ff00 */
        /* <DEDUP_REMOVED lines=16> */
[C---:B0-----:R-:W-:Y:S01]  /*12bc0*/  F2FP.SATFINITE.E4M3.F32.PACK_AB_MERGE_C R176, R98.reuse, R79, RZ ;  /* 0x0000004f62b0723e */ /* 0x041fe200048070ff */
[----:B------:R-:W-:-:S03]  /*12bd0*/  FADD.FTZ R98, R98, R3 ;  /* 0x0000000362627221 */ /* 0x000fc60000010000 */
[----:B------:R-:W-:Y:S02]  /*12be0*/  F2FP.SATFINITE.E4M3.F32.PACK_AB_MERGE_C R176, R78, R67, R176 ;  /* 0x000000434eb0723e */ /* 0x000fe400048070b0 */
        /* <DEDUP_REMOVED lines=16> */
[----:B------:R-:W-:-:S04]  /*12cf0*/  F2FP.SATFINITE.E4M3.F32.PACK_AB_MERGE_C R179, R46, R27, RZ ;  /* 0x0000001b2eb3723e */ /* 0x000fc800048070ff */
[----:B------:R-:W-:Y:S02]  /*12d00*/  F2FP.SATFINITE.E4M3.F32.PACK_AB_MERGE_C R179, R47, R26, R179 ;  /* 0x0000001a2fb3723e */ /* 0x000fe400048070b3 */
[----:B------:R-:W-:Y:S01]  /*12d10*/  CS2R R46, SRZ ;  /* 0x00000000002e7805 */ /* 0x000fe2000001ff00 */
[----:B------:R-:W2:Y:S01]  /*12d20*/  MUFU.EX2 R0, R99 ;  /* 0x0000006300007308 */ /* 0x000ea20000000800 */
[----:B-1----:R-:W-:-:S01]  /*12d30*/  FADD.FTZ R3, R62, R3 ;  /* 0x000000033e037221 */ /* 0x002fc20000010000 */
[----:B------:R-:W-:-:S04]  /*12d40*/  F2FP.SATFINITE.E4M3.F32.PACK_AB_MERGE_C R178, R62, R59, RZ ;  /* 0x0000003b3eb2723e */ /* 0x000fc800048070ff */
[----:B------:R-:W-:Y:S02]  /*12d50*/  F2FP.SATFINITE.E4M3.F32.PACK_AB_MERGE_C R178, R58, R57, R178 ;  /* 0x000000393ab2723e */ /* 0x000fe400048070b2 */
[----:B------:R-:W-:Y:S01]  /*12d60*/  CS2R R56, SRZ ;  /* 0x0000000000387805 */ /* 0x000fe2000001ff00 */
        /* <DEDUP_REMOVED lines=8> */
[----:B0-----:R-:W-:-:S02]  /*12df0*/  FADD.FTZ R3, R61, R32 ;  /* 0x000000203d037221 */ /* 0x001fc40000010000 */
[----:B------:R-:W0:Y:S05]  /*12e00*/  @P4 LDC R32, c[0x0][0x44c] ;  /* 0x00011300ff204b82 */ /* 0x000e2a0000000800 */
[----:B------:R-:W3:Y:S01]  /*12e10*/  MUFU.EX2 R52, R52 ;  /* 0x0000003400347308 */ /* 0x000ee20000000800 */
[----:B--2---:R-:W-:-:S07]  /*12e20*/  FADD.FTZ R13, R49, R36 ;  /* 0x00000024310d7221 */ /* 0x004fce0000010000 */
[----:B------:R-:W2:Y:S01]  /*12e30*/  MUFU.EX2 R63, R63 ;  /* 0x0000003f003f7308 */ /* 0x000ea20000000800 */
[----:B-1----:R-:W-:-:S07]  /*12e40*/  FADD.FTZ R26, R50, R3 ;  /* 0x00000003321a7221 */ /* 0x002fce0000010000 */
[----:B------:R-:W1:Y:S01]  /*12e50*/  MUFU.EX2 R31, R31 ;  /* 0x0000001f001f7308 */ /* 0x000e620000000800 */
[C---:B---3--:R-:W-:Y:S01]  /*12e60*/  F2FP.SATFINITE.E4M3.F32.PACK_AB_MERGE_C R173, R52.reuse, R49, RZ ;  /* 0x0000003134ad723e */ /* 0x048fe200048070ff */
[----:B------:R-:W-:Y:S01]  /*12e70*/  FADD.FTZ R52, R52, R13 ;  /* 0x0000000d34347221 */ /* 0x000fe20000010000 */
[----:B0-----:R-:W-:Y:S01]  /*12e80*/  @P4 IMAD.HI.U32 R27, R197, R32, RZ ;  /* 0x00000020c51b4227 */ /* 0x001fe200078e00ff */
[----:B------:R-:W-:Y:S02]  /*12e90*/  CS2R R32, SRZ ;  /* 0x0000000000207805 */ /* 0x000fe4000001ff00 */
[----:B------:R-:W-:Y:S02]  /*12ea0*/  F2FP.SATFINITE.E4M3.F32.PACK_AB_MERGE_C R173, R37, R30, R173 ;  /* 0x0000001e25ad723e */ /* 0x000fe400048070ad */
[----:B------:R-:W-:Y:S01]  /*12eb0*/  CS2R R36, SRZ ;  /* 0x0000000000247805 */ /* 0x000fe2000001ff00 */
[----:B------:R-:W0:Y:S01]  /*12ec0*/  @P4 LDC R30, c[0x0][0x450] ;  /* 0x00011400ff1e4b82 */ /* 0x000e220000000800 */
[----:B------:R-:W3:Y:S01]  /*12ed0*/  MUFU.EX2 R69, R69 ;  /* 0x0000004500457308 */ /* 0x000ee20000000800 */
[----:B--2---:R-:W-:-:S01]  /*12ee0*/  FADD.FTZ R26, R63, R26 ;  /* 0x0000001a3f1a7221 */ /* 0x004fc20000010000 */
[----:B------:R-:W-:-:S02]  /*12ef0*/  F2FP.SATFINITE.E4M3.F32.PACK_AB_MERGE_C R172, R63, R50, RZ ;  /* 0x000000323fac723e */ /* 0x000fc400048070ff */
[----:B------:R-:W-:Y:S02]  /*12f00*/  CS2R R48, SRZ ;  /* 0x0000000000307805 */ /* 0x000fe4000001ff00 */
[----:B------:R-:W-:Y:S02]  /*12f10*/  CS2R R62, SRZ ;  /* 0x00000000003e7805 */ /* 0x000fe4000001ff00 */
[----:B------:R-:W-:Y:S02]  /*12f20*/  F2FP.SATFINITE.E4M3.F32.PACK_AB_MERGE_C R172, R61, R0, R172 ;  /* 0x000000003dac723e */ /* 0x000fe400048070ac */
[----:B------:R-:W-:Y:S01]  /*12f30*/  CS2R R60, SRZ ;  /* 0x00000000003c7805 */ /* 0x000fe2000001ff00 */
[----:B------:R-:W2:Y:S01]  /*12f40*/  MUFU.EX2 R34, R34 ;  /* 0x0000002200227308 */ /* 0x000ea20000000800 */
[----:B-1----:R-:W-:-:S07]  /*12f50*/  FADD.FTZ R13, R31, R52 ;  /* 0x000000341f0d7221 */ /* 0x002fce0000010000 */
[----:B------:R-:W1:Y:S01]  /*12f60*/  MUFU.EX2 R70, R70 ;  /* 0x0000004600467308 */ /* 0x000e620000000800 */
[----:B---3--:R-:W-:-:S07]  /*12f70*/  FADD.FTZ R3, R69, R26 ;  /* 0x0000001a45037221 */ /* 0x008fce0000010000 */
[----:B------:R-:W3:Y:S01]  /*12f80*/  MUFU.EX2 R54, R54 ;  /* 0x0000003600367308 */ /* 0x000ee20000000800 */
[----:B--2---:R-:W-:-:S07]  /*12f90*/  FADD.FTZ R26, R34, R13 ;  /* 0x0000000d221a7221 */ /* 0x004fce0000010000 */
[----:B------:R-:W-:Y:S01]  /*12fa0*/  MUFU.EX2 R15, R100 ;  /* 0x00000064000f7308 */ /* 0x000fe20000000800 */
[----:B-1----:R-:W-:-:S07]  /*12fb0*/  FADD.FTZ R0, R70, R3 ;  /* 0x0000000346007221 */ /* 0x002fce0000010000 */
[----:B------:R1:W2:Y:S01]  /*12fc0*/  MUFU.EX2 R28, R80 ;  /* 0x00000050001c7308 */ /* 0x0002a20000000800 */
[C---:B---3--:R-:W-:Y:S01]  /*12fd0*/  F2FP.SATFINITE.E4M3.F32.PACK_AB_MERGE_C R175, R54.reuse, R51, RZ ;  /* 0x0000003336af723e */ /* 0x048fe200048070ff */
[----:B------:R-:W-:Y:S01]  /*12fe0*/  FADD.FTZ R51, R51, R26 ;  /* 0x0000001a33337221 */ /* 0x000fe20000010000 */
[----:B------:R-:W-:Y:S01]  /*12ff0*/  IMAD.MOV.U32 R26, RZ, RZ, R197 ;  /* 0x000000ffff1a7224 */ /* 0x000fe200078e00c5 */
[----:B0-----:R-:W-:Y:S02]  /*13000*/  @P4 SHF.R.U32.HI R26, RZ, R30, R27 ;  /* 0x0000001eff1a4219 */ /* 0x001fe4000001161b */
[----:B------:R-:W-:-:S01]  /*13010*/  FADD.FTZ R54, R54, R51 ;  /* 0x0000003336367221 */ /* 0x000fc20000010000 */
[----:B------:R-:W-:Y:S01]  /*13020*/  F2FP.SATFINITE.E4M3.F32.PACK_AB_MERGE_C R175, R34, R31, R175 ;  /* 0x0000001f22af723e */ /* 0x000fe200048070af */
[----:B------:R-:W0:Y:S01]  /*13030*/  MUFU.EX2 R35, R35 ;  /* 0x0000002300237308 */ /* 0x000e220000000800 */
[----:B------:R-:W-:Y:S02]  /*13040*/  CS2R R30, SRZ ;  /* 0x00000000001e7805 */ /* 0x000fe4000001ff00 */
[----:B------:R-:W-:-:S02]  /*13050*/  CS2R R50, SRZ ;  /* 0x0000000000327805 */ /* 0x000fc4000001ff00 */
[----:B-1----:R-:W-:-:S03]  /*13060*/  CS2R R80, SRZ ;  /* 0x0000000000507805 */ /* 0x002fc6000001ff00 */
[----:B------:R-:W1:Y:S01]  /*13070*/  MUFU.EX2 R25, R103 ;  /* 0x0000006700197308 */ /* 0x000e620000000800 */
[----:B--2---:R-:W-:Y:S01]  /*13080*/  F2FP.SATFINITE.E4M3.F32.PACK_AB_MERGE_C R174, R28, R15, RZ ;  /* 0x0000000f1cae723e */ /* 0x004fe200048070ff */
[----:B------:R-:W-:-:S03]  /*13090*/  FADD.FTZ R15, R15, R0 ;  /* 0x000000000f0f7221 */ /* 0x000fc60000010000 */
[----:B------:R-:W-:Y:S01]  /*130a0*/  F2FP.SATFINITE.E4M3.F32.PACK_AB_MERGE_C R174, R70, R69, R174 ;  /* 0x0000004546ae723e */ /* 0x000fe200048070ae */
[----:B------:R-:W-:-:S01]  /*130b0*/  FADD.FTZ R28, R28, R15 ;  /* 0x0000000f1c1c7221 */ /* 0x000fc20000010000 */
[----:B------:R-:W-:Y:S01]  /*130c0*/  CS2R R68, SRZ ;  /* 0x0000000000447805 */ /* 0x000fe2000001ff00 */
[----:B------:R-:W2:Y:S01]  /*130d0*/  MUFU.EX2 R38, R38 ;  /* 0x0000002600267308 */ /* 0x000ea20000000800 */
[----:B0-----:R-:W-:-:S01]  /*130e0*/  FADD.FTZ R15, R35, R54 ;  /* 0x00000036230f7221 */ /* 0x001fc20000010000 */
[----:B------:R-:W-:Y:S02]  /*130f0*/  CS2R R54, SRZ ;  /* 0x0000000000367805 */ /* 0x000fe4000001ff00 */
[----:B------:R-:W-:-:S04]  /*13100*/  CS2R R70, SRZ ;  /* 0x0000000000467805 */ /* 0x000fc8000001ff00 */
[----:B------:R-:W0:Y:S01]  /*13110*/  MUFU.EX2 R20, R105 ;  /* 0x0000006900147308 */ /* 0x000e220000000800 */
[----:B-1----:R-:W-:-:S01]  /*13120*/  FADD.FTZ R13, R25, R28 ;  /* 0x0000001c190d7221 */ /* 0x002fc20000010000 */
[----:B------:R-:W-:-:S06]  /*13130*/  CS2R R28, SRZ ;  /* 0x00000000001c7805 */ /* 0x000fcc000001ff00 */
        /* <DEDUP_REMOVED lines=8> */
[----:B0-----:R-:W-:Y:S01]  /*131c0*/  F2FP.SATFINITE.E4M3.F32.PACK_AB_MERGE_C R21, R83, R82, RZ ;  /* 0x000000525315723e */ /* 0x001fe200048070ff */
[----:B------:R-:W-:-:S03]  /*131d0*/  FADD.FTZ R82, R82, R13 ;  /* 0x0000000d52527221 */ /* 0x000fc60000010000 */
[----:B------:R-:W-:Y:S01]  /*131e0*/  F2FP.SATFINITE.E4M3.F32.PACK_AB_MERGE_C R168, R20, R25, R21 ;  /* 0x0000001914a8723e */ /* 0x000fe20004807015 */
[----:B------:R-:W-:-:S01]  /*131f0*/  FADD.FTZ R83, R83, R82 ;  /* 0x0000005253537221 */ /* 0x000fc20000010000 */
[----:B------:R-:W-:Y:S01]  /*13200*/  IADD3 R20, R26, R199, -R198 ;  /* 0x000000c71a147210 */ /* 0x000fe20007ffe8c6 */
[----:B------:R-:W0:Y:S01]  /*13210*/  MUFU.EX2 R86, R86 ;  /* 0x0000005600567308 */ /* 0x000e220000000800 */
[C---:B-1----:R-:W-:Y:S01]  /*13220*/  F2FP.SATFINITE.E4M3.F32.PACK_AB_MERGE_C R53, R64.reuse, R53, RZ ;  /* 0x000000354035723e */ /* 0x042fe200048070ff */
[----:B------:R-:W-:Y:S01]  /*13230*/  FADD.FTZ R64, R64, R15 ;  /* 0x0000000f40407221 */ /* 0x000fe20000010000 */
[----:B------:R-:W-:Y:S01]  /*13240*/  CS2R R26, SRZ ;  /* 0x00000000001a7805 */ /* 0x000fe2000001ff00 */
[----:B------:R-:W-:Y:S01]  /*13250*/  IMAD.HI R21, R20, 0x66666667, RZ ;  /* 0x6666666714157827 */ /* 0x000fe200078e02ff */
[----:B------:R-:W-:Y:S02]  /*13260*/  F2FP.SATFINITE.E4M3.F32.PACK_AB_MERGE_C R169, R38, R35, R53 ;  /* 0x0000002326a9723e */ /* 0x000fe40004807035 */
[----:B------:R-:W-:-:S02]  /*13270*/  CS2R R34, SRZ ;  /* 0x0000000000227805 */ /* 0x000fc4000001ff00 */
[----:B------:R-:W-:Y:S01]  /*13280*/  CS2R R52, SRZ ;  /* 0x0000000000347805 */ /* 0x000fe2000001ff00 */
[----:B------:R-:W1:Y:S01]  /*13290*/  MUFU.EX2 R44, R44 ;  /* 0x0000002c002c7308 */ /* 0x000e620000000800 */
[----:B--2---:R-:W-:-:S01]  /*132a0*/  FADD.FTZ R13, R39, R64 ;  /* 0x00000040270d7221 */ /* 0x004fc20000010000 */
[----:B------:R-:W-:-:S06]  /*132b0*/  CS2R R64, SRZ ;  /* 0x0000000000407805 */ /* 0x000fcc000001ff00 */
[----:B------:R-:W2:Y:S01]  /*132c0*/  MUFU.EX2 R87, R87 ;  /* 0x0000005700577308 */ /* 0x000ea20000000800 */
[----:B0-----:R-:W-:-:S01]  /*132d0*/  FADD.FTZ R0, R86, R83 ;  /* 0x0000005356007221 */ /* 0x001fc20000010000 */
[----:B------:R-:W-:-:S06]  /*132e0*/  CS2R R82, SRZ ;  /* 0x0000000000527805 */ /* 0x000fcc000001ff00 */
[----:B------:R-:W-:Y:S01]  /*132f0*/  MUFU.EX2 R45, R45 ;  /* 0x0000002d002d7308 */ /* 0x000fe20000000800 */
[----:B-1----:R-:W-:-:S07]  /*13300*/  FADD.FTZ R20, R44, R13 ;  /* 0x0000000d2c147221 */ /* 0x002fce0000010000 */
[----:B------:R-:W0:Y:S01]  /*13310*/  MUFU.EX2 R24, R24 ;  /* 0x0000001800187308 */ /* 0x000e220000000800 */
[----:B--2---:R-:W-:-:S07]  /*13320*/  FADD.FTZ R13, R87, R0 ;  /* 0x00000000570d7221 */ /* 0x004fce0000010000 */
[----:B------:R-:W-:Y:S08]  /*13330*/  MUFU.EX2 R92, R92 ;  /* 0x0000005c005c7308 */ /* 0x000ff00000000800 */
[----:B------:R1:W2:Y:S01]  /*13340*/  MUFU.EX2 R3, R66 ;  /* 0x0000004200037308 */ /* 0x0002a20000000800 */
[----:B0-----:R-:W-:Y:S01]  /*13350*/  F2FP.SATFINITE.E4M3.F32.PACK_AB_MERGE_C R0, R24, R45, RZ ;  /* 0x0000002d1800723e */ /* 0x001fe200048070ff */
[----:B------:R-:W-:Y:S01]  /*13360*/  FADD.FTZ R45, R45, R20 ;  /* 0x000000142d2d7221 */ /* 0x000fe20000010000 */
[----:B------:R-:W-:-:S02]  /*13370*/  SHF.R.U32.HI R20, RZ, 0x1f, R21 ;  /* 0x0000001fff147819 */ /* 0x000fc40000011615 */
[----:B------:R-:W-:Y:S01]  /*13380*/  F2FP.SATFINITE.E4M3.F32.PACK_AB_MERGE_C R171, R44, R39, R0 ;  /* 0x000000272cab723e */ /* 0x000fe20004807000 */
[----:B------:R-:W-:-:S01]  /*13390*/  FADD.FTZ R0, R24, R45 ;  /* 0x0000002d18007221 */ /* 0x000fc20000010000 */
[----:B------:R-:W-:Y:S02]  /*133a0*/  CS2R R24, SRZ ;  /* 0x0000000000187805 */ /* 0x000fe4000001ff00 */
[----:B------:R-:W-:Y:S02]  /*133b0*/  CS2R R38, SRZ ;  /* 0x0000000000267805 */ /* 0x000fe4000001ff00 */
[----:B------:R-:W-:Y:S02]  /*133c0*/  CS2R R44, SRZ ;  /* 0x00000000002c7805 */ /* 0x000fe4000001ff00 */
[----:B-1----:R-:W-:Y:S02]  /*133d0*/  CS2R R66, SRZ ;  /* 0x0000000000427805 */ /* 0x002fe4000001ff00 */
[----:B--2---:R-:W-:Y:S01]  /*133e0*/  F2FP.SATFINITE.E4M3.F32.PACK_AB_MERGE_C R15, R3, R92, RZ ;  /* 0x0000005c030f723e */ /* 0x004fe200048070ff */
[----:B------:R-:W-:-:S01]  /*133f0*/  FADD.FTZ R92, R92, R13 ;  /* 0x0000000d5c5c7221 */ /* 0x000fc20000010000 */
[----:B------:R-:W-:-:S02]  /*13400*/  LEA.HI.SX32 R13, R21, R20, 0x1a ;  /* 0x00000014150d7211 */ /* 0x000fc400078fd2ff */
[----:B------:R-:W-:Y:S01]  /*13410*/  F2FP.SATFINITE.E4M3.F32.PACK_AB_MERGE_C R170, R87, R86, R15 ;  /* 0x0000005657aa723e */ /* 0x000fe2000480700f */
[----:B------:R-:W-:Y:S01]  /*13420*/  FADD.FTZ R3, R3, R92 ;  /* 0x0000005c03037221 */ /* 0x000fe20000010000 */
[----:B------:R-:W-:Y:S02]  /*13430*/  VIMNMX R13, R204, R13, !PT ;  /* 0x0000000dcc0d7248 */ /* 0x000fe40007fe0100 */
[----:B------:R-:W-:Y:S02]  /*13440*/  CS2R R86, SRZ ;  /* 0x0000000000567805 */ /* 0x000fe4000001ff00 */
[----:B------:R-:W-:-:S13]  /*13450*/  ISETP.GE.AND P1, PT, R217, R13, PT ;  /* 0x0000000dd900720c */ /* 0x000fda0003f26270 */
[----:B------:R-:W-:Y:S05]  /*13460*/  @!P1 BRA `(.L_x_3205) ;  /* 0x00000044005c9947 */ /* 0x000fea0003800000 */
        /* <DEDUP_REMOVED lines=36> */
.L_x_3217:
        /* <DEDUP_REMOVED lines=8> */
.L_x_3207:
[----:B------:R-:W-:-:S05]  /*13730*/  VIADD R14, R218, 0x1 ;  /* 0x00000001da0e7836 */ /* 0x000fca0000000000 */
[----:B------:R-:W-:-:S04]  /*13740*/  ISETP.NE.AND P2, PT, R14, 0x2, PT ;  /* 0x000000020e00780c */ /* 0x000fc80003f45270 */
[----:B------:R-:W-:Y:S02]  /*13750*/  SEL R15, R14, RZ, P2 ;  /* 0x000000ff0e0f7207 */ /* 0x000fe40001000000 */
[----:B------:R-:W-:-:S03]  /*13760*/  SHF.L.U32 R14, R194, 0x1f, RZ ;  /* 0x0000001fc20e7819 */ /* 0x000fc600000006ff */
[----:B------:R-:W-:-:S04]  /*13770*/  IMAD R15, R15, 0x8, R18 ;  /* 0x000000080f0f7824 */ /* 0x000fc800078e0212 */
[----:B------:R0:W1:Y:S01]  /*13780*/  SYNCS.PHASECHK.TRANS64.TRYWAIT P2, [R15+URZ+0x22830], R14 ;  /* 0x0228300e0f0075a7 */ /* 0x000062000804017f */
[----:B------:R-:W-:Y:S05]  /*13790*/  @!P0 BRA `(.L_x_3208) ;  /* 0x0000000000048947 */ /* 0x000fea0003800000 */
[----:B------:R-:W-:Y:S01]  /*137a0*/  BPT.TRAP 0x1 ;  /* 0x000000040000795c */ /* 0x000fe20000300000 */
.L_x_3208:
[----:B------:R-:W-:Y:S04]  /*137b0*/  BSSY B0, `(.L_x_3206) ;  /* 0x0000004000007945 */ /* 0x000fe80003800000 */
[----:B-1----:R-:W-:Y:S05]  /*137c0*/  @P2 BRA `(.L_x_3209) ;  /* 0x0000000000082947 */ /* 0x002fea0003800000 */
[----:B------:R-:W1:Y:S02]  /*137d0*/  SYNCS.PHASECHK.TRANS64.TRYWAIT P2, [R15+URZ+0x22830], R14 ;  /* 0x0228300e0f0075a7 */ /* 0x000e64000804017f */
[----:B-1----:R-:W-:Y:S05]  /*137e0*/  @!P2 BRA `(.L_x_3210) ;  /* 0x0000016c0000a947 */ /* 0x002fea0003800000 */
.L_x_3209:
[----:B------:R-:W-:Y:S05]  /*137f0*/  BSYNC B0 ;  /* 0x0000000000007941 */ /* 0x000fea0003800000 */
.L_x_3206:
[----:B01----:R-:W0:Y:S01]  /*13800*/  S2R R14, SR_TID.X ;  /* 0x00000000000e7919 */ /* 0x003e220000002100 */
[----:B------:R-:W-:Y:S01]  /*13810*/  VIADD R189, R218, 0x1 ;  /* 0x00000001dabd7836 */ /* 0x000fe20000000000 */
[----:B------:R-:W-:Y:S05]  /*13820*/  WARPSYNC.ALL ;  /* 0x0000000000007948 */ /* 0x000fea0003800000 */
[C---:B------:R-:W-:Y:S01]  /*13830*/  ISETP.NE.AND P2, PT, R189.reuse, 0x2, PT ;  /* 0x00000002bd00780c */ /* 0x040fe20003f45270 */
[----:B------:R-:W-:Y:S01]  /*13840*/  IMAD.MOV.U32 R21, RZ, RZ, 0x40000040 ;  /* 0x40000040ff157424 */ /* 0x000fe200078e00ff */
[C---:B------:R-:W-:Y:S01]  /*13850*/  R2UR UR28, R4.reuse ;  /* 0x00000000041c72ca */ /* 0x040fe200000e0000 */
        /* <DEDUP_REMOVED lines=11> */
[----:B------:R-:W-:-:S02]  /*13910*/  R2UR UR30, R20 ;  /* 0x00000000141e72ca */ /* 0x000fc400000e0000 */
[----:B------:R-:W-:Y:S02]  /*13920*/  IADD3 R88, R20, 0x100, RZ ;  /* 0x0000010014587810 */ /* 0x000fe40007ffe0ff */
[----:B------:R-:W-:Y:S02]  /*13930*/  R2UR UR33, R5 ;  /* 0x00000000052172ca */ /* 0x000fe400000e0000 */
[----:B------:R-:W-:Y:S01]  /*13940*/  R2UR UR34, R88 ;  /* 0x00000000582272ca */ /* 0x000fe200000e0000 */
[----:B------:R-:W-:Y:S01]  /*13950*/  VIADD R88, R20, 0x400 ;  /* 0x0000040014587836 */ /* 0x000fe20000000000 */
[----:B------:R-:W-:Y:S02]  /*13960*/  R2UR UR39, R15 ;  /* 0x000000000f2772ca */ /* 0x000fe400000e0000 */
[----:B------:R-:W-:Y:S02]  /*13970*/  R2UR UR36, R4 ;  /* 0x00000000042472ca */ /* 0x000fe400000e0000 */
[----:B0-----:R-:W-:-:S02]  /*13980*/  SHF.R.U32.HI R14, RZ, 0x7, R14 ;  /* 0x00000007ff0e7819 */ /* 0x001fc4000001160e */
[----:B------:R-:W-:Y:S02]  /*13990*/  R2UR UR37, R5 ;  /* 0x00000000052572ca */ /* 0x000fe400000e0000 */
[----:B------:R-:W-:Y:S01]  /*139a0*/  R2UR UR8, R88 ;  /* 0x00000000580872ca */ /* 0x000fe200000e0000 */
[----:B------:R-:W-:Y:S01]  /*139b0*/  VIADD R92, R14, 0x8 ;  /* 0x000000080e5c7836 */ /* 0x000fe20000000000 */
[----:B------:R-:W-:Y:S01]  /*139c0*/  MOV R91, 0x40000040 ;  /* 0x40000040005b7802 */ /* 0x000fe20000000f00 */
[C---:B------:R-:W-:Y:S01]  /*139d0*/  VIADD R14, R20.reuse, 0x200 ;  /* 0x00000200140e7836 */ /* 0x040fe20000000000 */
[----:B------:R-:W-:Y:S01]  /*139e0*/  R2UR UR47, R89 ;  /* 0x00000000592f72ca */ /* 0x000fe200000e0000 */
[----:B------:R-:W-:Y:S01]  /*139f0*/  VIADD R88, R20, 0x202 ;  /* 0x0000020214587836 */ /* 0x000fe20000000000 */
[----:B------:R0:W-:Y:S01]  /*13a00*/  BAR.SYNC.DEFER_BLOCKING R92, 0x100 ;  /* 0x0004005c0000751d */ /* 0x0001e20000010000 */
[----:B------:R-:W-:Y:S01]  /*13a10*/  R2UR UR6, R90 ;  /* 0x000000005a0672ca */ /* 0x000fe200000e0000 */
[----:B------:R-:W-:Y:S01]  /*13a20*/  VIADD R90, R20, 0x102 ;  /* 0x00000102145a7836 */ /* 0x000fe20000000000 */
[----:B------:R-:W-:Y:S01]  /*13a30*/  R2UR UR38, R14 ;  /* 0x000000000e2672ca */ /* 0x000fe200000e0000 */
[----:B------:R-:W-:Y:S01]  /*13a40*/  VIADD R14, R20, 0x2 ;  /* 0x00000002140e7836 */ /* 0x000fe20000000000 */
[----:B------:R-:W-:Y:S01]  /*13a50*/  R2UR UR46, R88 ;  /* 0x00000000582e72ca */ /* 0x000fe200000e0000 */
[C---:B------:R-:W-:Y:S01]  /*13a60*/  VIADD R88, R20.reuse, 0x402 ;  /* 0x0000040214587836 */ /* 0x040fe20000000000 */
[----:B------:R-:W-:Y:S01]  /*13a70*/  R2UR UR7, R91 ;  /* 0x000000005b0772ca */ /* 0x000fe200000e0000 */
[----:B0-----:R-:W-:Y:S01]  /*13a80*/  VIADD R92, R20, 0x4 ;  /* 0x00000004145c7836 */ /* 0x001fe20000000000 */
[----:B------:R-:W-:-:S02]  /*13a90*/  R2UR UR44, R4 ;  /* 0x00000000042c72ca */ /* 0x000fc400000e0000 */
[----:B------:R-:W-:Y:S02]  /*13aa0*/  R2UR UR45, R5 ;  /* 0x00000000052d72ca */ /* 0x000fe400000e0000 */
[----:B------:R-:W-:Y:S02]  /*13ab0*/  R2UR UR58, R90 ;  /* 0x000000005a3a72ca */ /* 0x000fe400000e0000 */
[----:B------:R-:W-:Y:S02]  /*13ac0*/  R2UR UR59, R91 ;  /* 0x000000005b3b72ca */ /* 0x000fe400000e0000 */
[----:B------:R-:W-:Y:S02]  /*13ad0*/  MOV R90, UR47 ;  /* 0x0000002f005a7c02 */ /* 0x000fe40008000f00 */
[----:B------:R-:W-:Y:S01]  /*13ae0*/  MOV R91, UR46 ;  /* 0x0000002e005b7c02 */ /* 0x000fe20008000f00 */
[----:B------:R-:W-:Y:S01]  /*13af0*/  UMOV UR46, UR6 ;  /* 0x00000006002e7c82 */ /* 0x000fe20008000000 */
[----:B------:R-:W-:Y:S01]  /*13b00*/  UMOV UR47, UR7 ;  /* 0x00000007002f7c82 */ /* 0x000fe20008000000 */
[----:B------:R-:W-:Y:S01]  /*13b10*/  R2UR UR54, R88 ;  /* 0x00000000583672ca */ /* 0x000fe200000e0000 */
[----:B------:R-:W-:Y:S01]  /*13b20*/  VIADD R88, R20, 0x204 ;  /* 0x0000020414587836 */ /* 0x000fe20000000000 */
[----:B------:R-:W-:Y:S01]  /*13b30*/  WARPGROUP.ARRIVE ;  /* 0x00000000000079c5 */ /* 0x000fe20000000000 */
[----:B------:R-:W-:-:S02]  /*13b40*/  R2UR UR9, R89 ;  /* 0x00000000590972ca */ /* 0x000fc400000e0000 */
[C---:B------:R-:W-:Y:S02]  /*13b50*/  R2UR UR55, R89.reuse ;  /* 0x00000000593772ca */ /* 0x040fe400000e0000 */
[----:B------:R-:W-:Y:S01]  /*13b60*/  R2UR UR14, R88 ;  /* 0x00000000580e72ca */ /* 0x000fe200000e0000 */
[----:B------:R-:W-:Y:S01]  /*13b70*/  QGMMA.64x32x32.F32.E4M3.E4M3 R152, gdesc[UR28], RZ, !UPT, gsb0 ;  /* 0x006000001c9879f3 */ /* 0x000fe2000c0008ff */
[----:B------:R-:W-:Y:S01]  /*13b80*/  VIADD R88, R20, 0x404 ;  /* 0x0000040414587836 */ /* 0x000fe20000000000 */
[----:B------:R-:W-:Y:S01]  /*13b90*/  R2UR UR6, R92 ;  /* 0x000000005c0672ca */ /* 0x000fe200000e0000 */
[----:B------:R-:W-:Y:S01]  /*13ba0*/  VIADD R92, R20, 0x6 ;  /* 0x00000006145c7836 */ /* 0x000fe20000000000 */
[C---:B------:R-:W-:Y:S02]  /*13bb0*/  R2UR UR15, R89.reuse ;  /* 0x00000000590f72ca */ /* 0x040fe400000e0000 */
[----:B------:R-:W-:Y:S02]  /*13bc0*/  R2UR UR22, R88 ;  /* 0x00000000581672ca */ /* 0x000fe400000e0000 */
[----:B------:R-:W-:Y:S01]  /*13bd0*/  R2UR UR23, R89 ;  /* 0x00000000591772ca */ /* 0x000fe200000e0000 */
[----:B------:R-:W-:Y:S01]  /*13be0*/  IMAD.MOV.U32 R89, RZ, RZ, 0x40000040 ;  /* 0x40000040ff597424 */ /* 0x000fe200078e00ff */
[----:B------:R-:W-:-:S02]  /*13bf0*/  R2UR UR56, R4 ;  /* 0x00000000043872ca */ /* 0x000fc400000e0000 */
[----:B------:R-:W-:Y:S02]  /*13c00*/  R2UR UR57, R5 ;  /* 0x00000000053972ca */ /* 0x000fe400000e0000 */
[----:B------:R-:W-:Y:S02]  /*13c10*/  IADD3 R88, R20, 0x206, RZ ;  /* 0x0000020614587810 */ /* 0x000fe40007ffe0ff */
        /* <DEDUP_REMOVED lines=12> */
[----:B------:R-:W-:Y:S02]  /*13ce0*/  R2UR UR50, R14 ;  /* 0x000000000e3272ca */ /* 0x000fe400000e0000 */
        /* <DEDUP_REMOVED lines=9> */
[----:B------:R-:W-:Y:S02]  /*13d80*/  IADD3 R14, R20, 0x104, RZ ;  /* 0x00000104140e7810 */ /* 0x000fe40007ffe0ff */
[----:B------:R-:W-:Y:S02]  /*13d90*/  R2UR UR11, R15 ;  /* 0x000000000f0b72ca */ /* 0x000fe400000e0000 */
[----:B------:R-:W-:Y:S01]  /*13da0*/  R2UR UR10, R14 ;  /* 0x000000000e0a72ca */ /* 0x000fe200000e0000 */
[----:B------:R-:W-:Y:S01]  /*13db0*/  VIADD R14, R20, 0x304 ;  /* 0x00000304140e7836 */ /* 0x000fe20000000000 */
[----:B------:R-:W-:-:S02]  /*13dc0*/  R2UR UR8, R8 ;  /* 0x00000000080872ca */ /* 0x000fc400000e0000 */
[C---:B------:R-:W-:Y:S01]  /*13dd0*/  R2UR UR9, R9.reuse ;  /* 0x00000000090972ca */ /* 0x040fe200000e0000 */
[----:B------:R-:W-:Y:S02]  /*13de0*/  WARPGROUP.DEPBAR.LE gsb0, 0x0 ;  /* 0x00008000000079c5 */ /* 0x000fe40000010000 */
[----:B------:R-:W-:Y:S01]  /*13df0*/  WARPGROUP.ARRIVE ;  /* 0x00000000000079c5 */ /* 0x000fe20000000000 */
[----:B------:R-:W-:Y:S02]  /*13e00*/  R2UR UR12, R8 ;  /* 0x00000000080c72ca */ /* 0x000fe400000e0000 */
[----:B------:R-:W-:Y:S02]  /*13e10*/  R2UR UR13, R9 ;  /* 0x00000000090d72ca */ /* 0x000fe400000e0000 */
[----:B------:R-:W-:Y:S01]  /*13e20*/  R2UR UR18, R14 ;  /* 0x000000000e1272ca */ /* 0x000fe200000e0000 */
[----:B------:R-:W-:Y:S01]  /*13e30*/  QGMMA.64x32x32.F32.E4M3.E4M3 R136, gdesc[UR32], RZ, !UPT, gsb0 ;  /* 0x00600000208879f3 */ /* 0x000fe2000c0008ff */
[----:B------:R-:W-:Y:S01]  /*13e40*/  R2UR UR34, R88 ;  /* 0x00000000582272ca */ /* 0x000fe200000e0000 */
[----:B------:R-:W-:Y:S01]  /*13e50*/  VIADD R14, R20, 0x106 ;  /* 0x00000106140e7836 */ /* 0x000fe20000000000 */
[----:B------:R-:W-:-:S02]  /*13e60*/  R2UR UR35, R89 ;  /* 0x00000000592372ca */ /* 0x000fc400000e0000 */
[----:B------:R-:W-:Y:S02]  /*13e70*/  R2UR UR19, R15 ;  /* 0x000000000f1372ca */ /* 0x000fe400000e0000 */
[C---:B------:R-:W-:Y:S02]  /*13e80*/  R2UR UR16, R8.reuse ;  /* 0x00000000081072ca */ /* 0x040fe400000e0000 */
[C---:B------:R-:W-:Y:S02]  /*13e90*/  R2UR UR17, R9.reuse ;  /* 0x00000000091172ca */ /* 0x040fe400000e0000 */
        /* <DEDUP_REMOVED lines=91> */
.L_x_3212:
[----:B------:R-:W-:Y:S01]  /*14450*/  SHF.L.U32 R14, R221, 0x1f, RZ ;  /* 0x0000001fdd0e7819 */ /* 0x000fe200000006ff */
[----:B------:R-:W-:-:S04]  /*14460*/  IMAD R15, R218, 0x8, R18 ;  /* 0x00000008da0f7824 */ /* 0x000fc800078e0212 */
[----:B------:R0:W1:Y:S01]  /*14470*/  SYNCS.PHASECHK.TRANS64.TRYWAIT P1, [R15+URZ+0x22850], R14 ;  /* 0x0228500e0f0075a7 */ /* 0x000062000802017f */
[----:B------:R-:W-:Y:S05]  /*14480*/  @!P0 BRA `(.L_x_3213) ;  /* 0x0000000000048947 */ /* 0x000fea0003800000 */
[----:B------:R-:W-:Y:S01]  /*14490*/  BPT.TRAP 0x1 ;  /* 0x000000040000795c */ /* 0x000fe20000300000 */
.L_x_3213:
[----:B-1----:R-:W-:Y:S05]  /*144a0*/  @P1 BRA `(.L_x_3211) ;  /* 0x0000000000081947 */ /* 0x002fea0003800000 */
[----:B------:R-:W1:Y:S02]  /*144b0*/  SYNCS.PHASECHK.TRANS64.TRYWAIT P1, [R15+URZ+0x22850], R14 ;  /* 0x0228500e0f0075a7 */ /* 0x000e64000802017f */
[----:B-1----:R-:W-:Y:S05]  /*144c0*/  @!P1 BRA `(.L_x_3214) ;  /* 0x0000015c00dc9947 */ /* 0x002fea0003800000 */
.L_x_3211:
[----:B01----:R-:W-:Y:S01]  /*144d0*/  IADD3 R14, R18, 0x400, RZ ;  /* 0x00000400120e7810 */ /* 0x003fe20007ffe0ff */
[----:B------:R-:W-:Y:S01]  /*144e0*/  IMAD.MOV.U32 R15, RZ, RZ, -0x3ffffff0 ;  /* 0xc0000010ff0f7424 */ /* 0x000fe200078e00ff */
[----:B------:R-:W-:Y:S05]  /*144f0*/  WARPSYNC.ALL ;  /* 0x0000000000007948 */ /* 0x000fea0003800000 */
[----:B------:R-:W-:Y:S01]  /*14500*/  SHF.R.U32.HI R14, RZ, 0x4, R14 ;  /* 0x00000004ff0e7819 */ /* 0x000fe2000001160e */
[----:B------:R-:W-:Y:S01]  /*14510*/  WARPGROUP.ARRIVE ;  /* 0x00000000000079c5 */ /* 0x000fe20000000000 */
[----:B------:R-:W-:Y:S01]  /*14520*/  R2UR UR7, R15 ;  /* 0x000000000f0772ca */ /* 0x000fe200000e0000 */
[----:B------:R-:W-:Y:S01]  /*14530*/  IMAD.MOV.U32 R21, RZ, RZ, -0x3ffffff0 ;  /* 0xc0000010ff157424 */ /* 0x000fe200078e00ff */
[----:B------:R-:W-:Y:S01]  /*14540*/  LOP3.LUT R14, R14, 0x3fff, RZ, 0xc0, !PT ;  /* 0x00003fff0e0e7812 */ /* 0x000fe200078ec0ff */
[----:B------:R-:W-:-:S02]  /*14550*/  IMAD.MOV.U32 R15, RZ, RZ, -0x3ffffff0 ;  /* 0xc0000010ff0f7424 */ /* 0x000fc400078e00ff */
[----:B------:R-:W0:Y:S01]  /*14560*/  S2R R221, SR_TID.X ;  /* 0x0000000000dd7919 */ /* 0x000e220000002100 */
        /* <DEDUP_REMOVED lines=36> */
.L_x_3215:
[----:B0-----:R-:W0:Y:S01]  /*147b0*/  LDC R14, c[0x0][0x448] ;  /* 0x00011200ff0e7b82 */ /* 0x001e220000000800 */
[C---:B------:R-:W-:Y:S01]  /*147c0*/  FMUL.FTZ R21, R2.reuse, R154 ;  /* 0x0000009a02157220 */ /* 0x040fe20000410000 */
[C---:B------:R-:W-:Y:S01]  /*147d0*/  FMUL.FTZ R154, R2.reuse, R157 ;  /* 0x0000009d029a7220 */ /* 0x040fe20000410000 */
[C---:B------:R-:W-:Y:S01]  /*147e0*/  FMUL.FTZ R157, R2.reuse, R160 ;  /* 0x000000a0029d7220 */ /* 0x040fe20000410000 */
[C---:B------:R-:W-:Y:S01]  /*147f0*/  FMUL.FTZ R160, R2.reuse, R163 ;  /* 0x000000a302a07220 */ /* 0x040fe20000410000 */
[C---:B------:R-:W-:Y:S01]  /*14800*/  FMUL.FTZ R163, R2.reuse, R166 ;  /* 0x000000a602a37220 */ /* 0x040fe20000410000 */
[----:B------:R-:W-:Y:S02]  /*14810*/  IMAD R166, R217, -0xa0, RZ ;  /* 0xffffff60d9a67824 */ /* 0x000fe400078e02ff */
[C---:B------:R-:W-:Y:S01]  /*14820*/  FMUL.FTZ R136, R2.reuse, R136 ;  /* 0x0000008802887220 */ /* 0x040fe20000410000 */
[----:B------:R-:W-:Y:S01]  /*14830*/  MUFU.TANH R154, R154 ;  /* 0x0000009a009a7308 */ /* 0x000fe20000002400 */
[C---:B------:R-:W-:Y:S01]  /*14840*/  FMUL.FTZ R137, R2.reuse, R137 ;  /* 0x0000008902897220 */ /* 0x040fe20000410000 */
[----:B------:R-:W-:Y:S01]  /*14850*/  FMUL.FTZ R140, R2, R140 ;  /* 0x0000008c028c7220 */ /* 0x000fe20000410000 */
[----:B------:R-:W-:Y:S01]  /*14860*/  IADD3 R166, -R200, 0x1, R166 ;  /* 0x00000001c8a67810 */ /* 0x000fe20007ffe1a6 */
[C---:B------:R-:W-:Y:S01]  /*14870*/  FMUL.FTZ R141, R2.reuse, R141 ;  /* 0x0000008d028d7220 */ /* 0x040fe20000410000 */
[C---:B------:R-:W-:Y:S01]  /*14880*/  FMUL.FTZ R144, R2.reuse, R144 ;  /* 0x0000009002907220 */ /* 0x040fe20000410000 */
[----:B------:R-:W-:Y:S01]  /*14890*/  FMUL.FTZ R145, R2, R145 ;  /* 0x0000009102917220 */ /* 0x000fe20000410000 */
[----:B------:R-:W-:Y:S01]  /*148a0*/  IADD3 R166, -R198, R166, R199 ;  /* 0x000000a6c6a67210 */ /* 0x000fe20007ffe1c7 */
[----:B------:R-:W-:Y:S01]  /*148b0*/  MUFU.TANH R157, R157 ;  /* 0x0000009d009d7308 */ /* 0x000fe20000002400 */
[C---:B------:R-:W-:Y:S01]  /*148c0*/  FMUL.FTZ R148, R2.reuse, R148 ;  /* 0x0000009402947220 */ /* 0x040fe20000410000 */
[C---:B------:R-:W-:Y:S01]  /*148d0*/  FMUL.FTZ R149, R2.reuse, R149 ;  /* 0x0000009502957220 */ /* 0x040fe20000410000 */
[C---:B------:R-:W-:Y:S01]  /*148e0*/  FMUL.FTZ R120, R2.reuse, R120 ;  /* 0x0000007802787220 */ /* 0x040fe20000410000 */
[C---:B------:R-:W-:Y:S01]  /*148f0*/  FMUL.FTZ R121, R2.reuse, R121 ;  /* 0x0000007902797220 */ /* 0x040fe20000410000 */
[C---:B------:R-:W-:Y:S01]  /*14900*/  FMUL.FTZ R124, R2.reuse, R124 ;  /* 0x0000007c027c7220 */ /* 0x040fe20000410000 */
[C---:B------:R-:W-:Y:S01]  /*14910*/  FMUL.FTZ R125, R2.reuse, R125 ;  /* 0x0000007d027d7220 */ /* 0x040fe20000410000 */
[----:B------:R-:W-:Y:S01]  /*14920*/  FMUL.FTZ R128, R2, R128 ;  /* 0x0000008002807220 */ /* 0x000fe20000410000 */
[----:B0-----:R-:W-:Y:S01]  /*14930*/  ISETP.NE.AND P1, PT, R14, 0x1, PT ;  /* 0x000000010e00780c */ /* 0x001fe20003f25270 */
[----:B------:R-:W-:Y:S01]  /*14940*/  IMAD.IADD R14, R208, 0x1, R197 ;  /* 0x00000001d00e7824 */ /* 0x000fe200078e02c5 */
[----:B------:R-:W-:Y:S01]  /*14950*/  MUFU.TANH R136, R136 ;  /* 0x0000008800887308 */ /* 0x000fe20000002400 */
[C---:B------:R-:W-:Y:S01]  /*14960*/  FMUL.FTZ R129, R2.reuse, R129 ;  /* 0x0000008102817220 */ /* 0x040fe20000410000 */
[C---:B------:R-:W-:Y:S01]  /*14970*/  FMUL.FTZ R132, R2.reuse, R132 ;  /* 0x0000008402847220 */ /* 0x040fe20000410000 */
[C---:B------:R-:W-:Y:S01]  /*14980*/  FMUL.FTZ R133, R2.reuse, R133 ;  /* 0x0000008502857220 */ /* 0x040fe20000410000 */
[C---:B------:R-:W-:Y:S01]  /*14990*/  FMUL.FTZ R104, R2.reuse, R104 ;  /* 0x0000006802687220 */ /* 0x040fe20000410000 */
[C---:B------:R-:W-:Y:S01]  /*149a0*/  FMUL.FTZ R105, R2.reuse, R105 ;  /* 0x0000006902697220 */ /* 0x040fe20000410000 */
[C---:B------:R-:W-:Y:S01]  /*149b0*/  FMUL.FTZ R108, R2.reuse, R108 ;  /* 0x0000006c026c7220 */ /* 0x040fe20000410000 */
[C---:B------:R-:W-:Y:S01]  /*149c0*/  FMUL.FTZ R109, R2.reuse, R109 ;  /* 0x0000006d026d7220 */ /* 0x040fe20000410000 */
[----:B------:R-:W-:Y:S01]  /*149d0*/  MUFU.TANH R137, R137 ;  /* 0x0000008900897308 */ /* 0x000fe20000002400 */
[C---:B------:R-:W-:Y:S01]  /*149e0*/  FMUL.FTZ R112, R2.reuse, R112 ;  /* 0x0000007002707220 */ /* 0x040fe20000410000 */
[C---:B------:R-:W-:Y:S01]  /*149f0*/  FMUL.FTZ R113, R2.reuse, R113 ;  /* 0x0000007102717220 */ /* 0x040fe20000410000 */
[----:B------:R-:W0:Y:S01]  /*14a00*/  @P1 LDC R20, c[0x0][0x44c] ;  /* 0x00011300ff141b82 */ /* 0x000e220000000800 */
[C---:B------:R-:W-:Y:S01]  /*14a10*/  FMUL.FTZ R116, R2.reuse, R116 ;  /* 0x0000007402747220 */ /* 0x040fe20000410000 */
[C---:B------:R-:W-:Y:S01]  /*14a20*/  FMUL.FTZ R117, R2.reuse, R117 ;  /* 0x0000007502757220 */ /* 0x040fe20000410000 */
[C---:B------:R-:W-:Y:S01]  /*14a30*/  FMUL.FTZ R88, R2.reuse, R88 ;  /* 0x0000005802587220 */ /* 0x040fe20000410000 */
[C---:B------:R-:W-:Y:S01]  /*14a40*/  FMUL.FTZ R89, R2.reuse, R89 ;  /* 0x0000005902597220 */ /* 0x040fe20000410000 */
[----:B------:R-:W-:Y:S01]  /*14a50*/  MUFU.TANH R140, R140 ;  /* 0x0000008c008c7308 */ /* 0x000fe20000002400 */
[C---:B------:R-:W-:Y:S01]  /*14a60*/  FMUL.FTZ R92, R2.reuse, R92 ;  /* 0x0000005c025c7220 */ /* 0x040fe20000410000 */
[C---:B------:R-:W-:Y:S01]  /*14a70*/  FMUL.FTZ R93, R2.reuse, R93 ;  /* 0x0000005d025d7220 */ /* 0x040fe20000410000 */
[----:B------:R-:W1:Y:S01]  /*14a80*/  @P1 LDC R15, c[0x0][0x450] ;  /* 0x00011400ff0f1b82 */ /* 0x000e620000000800 */
[C---:B------:R-:W-:Y:S01]  /*14a90*/  FMUL.FTZ R96, R2.reuse, R96 ;  /* 0x0000006002607220 */ /* 0x040fe20000410000 */
[C---:B------:R-:W-:Y:S01]  /*14aa0*/  FMUL.FTZ R97, R2.reuse, R97 ;  /* 0x0000006102617220 */ /* 0x040fe20000410000 */
[C---:B------:R-:W-:Y:S01]  /*14ab0*/  FMUL.FTZ R100, R2.reuse, R100 ;  /* 0x0000006402647220 */ /* 0x040fe20000410000 */
[C---:B------:R-:W-:Y:S01]  /*14ac0*/  FMUL.FTZ R138, R2.reuse, R138 ;  /* 0x0000008a028a7220 */ /* 0x040fe20000410000 */
        /* <DEDUP_REMOVED lines=10> */
[----:B------:R-:W-:Y:S01]  /*14b70*/  FMUL.FTZ R123, R2, R123 ;  /* 0x0000007b027b7220 */ /* 0x000fe20000410000 */
[----:B0-----:R-:W-:-:S04]  /*14b80*/  @P1 IMAD.HI.U32 R20, R14, R20, RZ ;  /* 0x000000140e141227 */ /* 0x001fc800078e00ff */
[C---:B------:R-:W-:Y:S01]  /*14b90*/  FMUL.FTZ R126, R2.reuse, R126 ;  /* 0x0000007e027e7220 */ /* 0x040fe20000410000 */
[C---:B------:R-:W-:Y:S01]  /*14ba0*/  FMUL.FTZ R127, R2.reuse, R127 ;  /* 0x0000007f027f7220 */ /* 0x040fe20000410000 */
[C---:B------:R-:W-:Y:S01]  /*14bb0*/  FMUL.FTZ R130, R2.reuse, R130 ;  /* 0x0000008202827220 */ /* 0x040fe20000410000 */
[C---:B------:R-:W-:Y:S01]  /*14bc0*/  FMUL.FTZ R131, R2.reuse, R131 ;  /* 0x0000008302837220 */ /* 0x040fe20000410000 */
[----:B------:R-:W-:Y:S01]  /*14bd0*/  MUFU.TANH R145, R145 ;  /* 0x0000009100917308 */ /* 0x000fe20000002400 */
[C---:B------:R-:W-:Y:S01]  /*14be0*/  FMUL.FTZ R134, R2.reuse, R134 ;  /* 0x0000008602867220 */ /* 0x040fe20000410000 */
[C---:B------:R-:W-:Y:S01]  /*14bf0*/  FMUL.FTZ R135, R2.reuse, R135 ;  /* 0x0000008702877220 */ /* 0x040fe20000410000 */
[----:B-1----:R-:W-:Y:S01]  /*14c00*/  @P1 SHF.R.U32.HI R14, RZ, R15, R20 ;  /* 0x0000000fff0e1219 */ /* 0x002fe20000011614 */
[C---:B------:R-:W-:Y:S01]  /*14c10*/  FMUL.FTZ R20, R2.reuse, R153 ;  /* 0x0000009902147220 */ /* 0x040fe20000410000 */
[C---:B------:R-:W-:Y:S01]  /*14c20*/  FMUL.FTZ R153, R2.reuse, R156 ;  /* 0x0000009c02997220 */ /* 0x040fe20000410000 */
[C---:B------:R-:W-:Y:S01]  /*14c30*/  FMUL.FTZ R156, R2.reuse, R159 ;  /* 0x0000009f029c7220 */ /* 0x040fe20000410000 */
[C---:B------:R-:W-:Y:S01]  /*14c40*/  FMUL.FTZ R159, R2.reuse, R162 ;  /* 0x000000a2029f7220 */ /* 0x040fe20000410000 */
[C---:B------:R-:W-:Y:S01]  /*14c50*/  FMUL.FTZ R162, R2.reuse, R165 ;  /* 0x000000a502a27220 */ /* 0x040fe20000410000 */
[C---:B------:R-:W-:Y:S01]  /*14c60*/  FMUL.FTZ R15, R2.reuse, R152 ;  /* 0x00000098020f7220 */ /* 0x040fe20000410000 */
[----:B------:R-:W0:Y:S01]  /*14c70*/  SHFL.IDX PT, R165, R14, RZ, 0x1c1f ;  /* 0x001c1fff0ea57589 */ /* 0x000e2200000e0000 */
[C---:B------:R-:W-:Y:S01]  /*14c80*/  FMUL.FTZ R152, R2.reuse, R155 ;  /* 0x0000009b02987220 */ /* 0x040fe20000410000 */
[C---:B------:R-:W-:Y:S01]  /*14c90*/  FMUL.FTZ R155, R2.reuse, R158 ;  /* 0x0000009e029b7220 */ /* 0x040fe20000410000 */
[C---:B------:R-:W-:Y:S01]  /*14ca0*/  FMUL.FTZ R158, R2.reuse, R161 ;  /* 0x000000a1029e7220 */ /* 0x040fe20000410000 */
[C---:B------:R-:W-:Y:S01]  /*14cb0*/  FMUL.FTZ R161, R2.reuse, R164 ;  /* 0x000000a402a17220 */ /* 0x040fe20000410000 */
[----:B------:R-:W1:Y:S01]  /*14cc0*/  MUFU.TANH R15, R15 ;  /* 0x0000000f000f7308 */ /* 0x000e620000002400 */
[----:B------:R-:W2:Y:S01]  /*14cd0*/  SHFL.IDX PT, R14, R14, 0x1, 0x1c1f ;  /* 0x003c1f000e0e7f89 */ /* 0x000ea200000e0000 */
[C---:B------:R-:W-:Y:S01]  /*14ce0*/  FMUL.FTZ R164, R2.reuse, R167 ;  /* 0x000000a702a47220 */ /* 0x040fe20000410000 */
        /* <DEDUP_REMOVED lines=8> */
[C---:B------:R-:W-:Y:S01]  /*14d70*/  FMUL.FTZ R119, R2.reuse, R119 ;  /* 0x0000007702777220 */ /* 0x040fe20000410000 */
[C---:B------:R-:W-:Y:S01]  /*14d80*/  FMUL.FTZ R90, R2.reuse, R90 ;  /* 0x0000005a025a7220 */ /* 0x040fe20000410000 */
[C---:B------:R-:W-:Y:S01]  /*14d90*/  FMUL.FTZ R91, R2.reuse, R91 ;  /* 0x0000005b025b7220 */ /* 0x040fe20000410000 */
[----:B------:R-:W-:Y:S01]  /*14da0*/  ULDC UR4, c[0x0][0x988] ;  /* 0x0002620000047ab9 */ /* 0x000fe20000000800 */
[C---:B------:R-:W-:Y:S01]  /*14db0*/  FMUL.FTZ R95, R2.reuse, R95 ;  /* 0x0000005f025f7220 */ /* 0x040fe20000410000 */
[----:B------:R-:W4:Y:S01]  /*14dc0*/  MUFU.TANH R153, R153 ;  /* 0x0000009900997308 */ /* 0x000f220000002400 */
[----:B------:R-:W-:Y:S01]  /*14dd0*/  UMOV UR60, UR4 ;  /* 0x00000004003c7c82 */ /* 0x000fe20008000000 */
[----:B------:R-:W-:Y:S01]  /*14de0*/  FMUL.FTZ R98, R2, R98 ;  /* 0x0000006202627220 */ /* 0x000fe20000410000 */
[----:B0-----:R-:W-:-:S02]  /*14df0*/  IMAD.IADD R165, R166, 0x1, R165 ;  /* 0x00000001a6a57824 */ /* 0x001fc400078e02a5 */
[C---:B------:R-:W-:Y:S01]  /*14e00*/  FMUL.FTZ R99, R2.reuse, R99 ;  /* 0x0000006302637220 */ /* 0x040fe20000410000 */
[C---:B------:R-:W-:Y:S01]  /*14e10*/  FMUL.FTZ R102, R2.reuse, R102 ;  /* 0x0000006602667220 */ /* 0x040fe20000410000 */
[----:B------:R-:W-:Y:S01]  /*14e20*/  FMUL.FTZ R103, R2, R103 ;  /* 0x0000006702677220 */ /* 0x000fe20000410000 */
[----:B------:R-:W-:Y:S01]  /*14e30*/  IMAD.U32 R169, RZ, RZ, UR61 ;  /* 0x0000003dffa97e24 */ /* 0x000fe2000f8e00ff */
[----:B------:R-:W0:Y:S01]  /*14e40*/  MUFU.TANH R158, R158 ;  /* 0x0000009e009e7308 */ /* 0x000e220000002400 */
[C---:B------:R-:W-:Y:S01]  /*14e50*/  ISETP.GT.AND P2, PT, R165.reuse, RZ, PT ;  /* 0x000000ffa500720c */ /* 0x040fe20003f44270 */
[----:B--2---:R-:W-:Y:S01]  /*14e60*/  IMAD.IADD R14, R166, 0x1, R14 ;  /* 0x00000001a60e7824 */ /* 0x004fe200078e020e */
[C---:B------:R-:W-:Y:S01]  /*14e70*/  ISETP.GT.AND P3, PT, R165.reuse, 0x1, PT ;  /* 0x00000001a500780c */ /* 0x040fe20003f64270 */
[C---:B------:R-:W-:Y:S01]  /*14e80*/  FMUL.FTZ R166, R2.reuse, R101 ;  /* 0x0000006502a67220 */ /* 0x040fe20000410000 */
[C---:B------:R-:W-:Y:S01]  /*14e90*/  ISETP.GT.AND P4, PT, R165.reuse, 0x8, PT ;  /* 0x00000008a500780c */ /* 0x040fe20003f84270 */
[----:B------:R-:W-:Y:S01]  /*14ea0*/  FMUL.FTZ R101, R2, R94 ;  /* 0x0000005e02657220 */ /* 0x000fe20000410000 */
[----:B------:R-:W-:Y:S01]  /*14eb0*/  ISETP.GT.AND P1, PT, R165, 0x9, PT ;  /* 0x00000009a500780c */ /* 0x000fe20003f24270 */
[----:B------:R-:W2:Y:S01]  /*14ec0*/  MUFU.TANH R161, R161 ;  /* 0x000000a100a17308 */ /* 0x000ea20000002400 */
[----:B-1----:R-:W-:-:S02]  /*14ed0*/  FSEL R15, R15, -INF , P2 ;  /* 0xff8000000f0f7808 */ /* 0x002fc40001000000 */
[----:B---3--:R-:W-:Y:S02]  /*14ee0*/  FSEL R20, R20, -INF , P3 ;  /* 0xff80000014147808 */ /* 0x008fe40001800000 */
[----:B----4-:R-:W-:Y:S02]  /*14ef0*/  FSEL R153, R153, -INF , P4 ;  /* 0xff80000099997808 */ /* 0x010fe40002000000 */
[----:B------:R-:W-:Y:S01]  /*14f00*/  FSEL R154, R154, -INF , P1 ;  /* 0xff8000009a9a7808 */ /* 0x000fe20000800000 */
[----:B------:R-:W1:Y:S01]  /*14f10*/  MUFU.TANH R162, R162 ;  /* 0x000000a200a27308 */ /* 0x000e620000002400 */
[C---:B------:R-:W-:Y:S02]  /*14f20*/  ISETP.GT.AND P2, PT, R165.reuse, 0x10, PT ;  /* 0x00000010a500780c */ /* 0x040fe40003f44270 */
[C---:B------:R-:W-:Y:S02]  /*14f30*/  ISETP.GT.AND P3, PT, R165.reuse, 0x11, PT ;  /* 0x00000011a500780c */ /* 0x040fe40003f64270 */
[----:B------:R-:W-:-:S02]  /*14f40*/  ISETP.GT.AND P4, PT, R165, 0x18, PT ;  /* 0x00000018a500780c */ /* 0x000fc40003f84270 */
[----:B------:R-:W-:Y:S01]  /*14f50*/  ISETP.GT.AND P1, PT, R165, 0x19, PT ;  /* 0x00000019a500780c */ /* 0x000fe20003f24270 */
[----:B------:R-:W3:Y:S01]  /*14f60*/  MUFU.TANH R148, R148 ;  /* 0x0000009400947308 */ /* 0x000ee20000002400 */
[----:B------:R-:W-:Y:S02]  /*14f70*/  FSEL R157, R157, -INF , P2 ;  /* 0xff8000009d9d7808 */ /* 0x000fe40001000000 */
[----:B0-----:R-:W-:Y:S02]  /*14f80*/  FSEL R158, R158, -INF , P3 ;  /* 0xff8000009e9e7808 */ /* 0x001fe40001800000 */
[----:B--2---:R-:W-:Y:S02]  /*14f90*/  FSEL R161, R161, -INF , P4 ;  /* 0xff800000a1a17808 */ /* 0x004fe40002000000 */
[----:B------:R-:W-:Y:S01]  /*14fa0*/  ISETP.GT.AND P2, PT, R165, 0x20, PT ;  /* 0x00000020a500780c */ /* 0x000fe20003f44270 */
[----:B------:R-:W0:Y:S01]  /*14fb0*/  MUFU.TANH R149, R149 ;  /* 0x0000009500957308 */ /* 0x000e220000002400 */
[----:B-1----:R-:W-:-:S02]  /*14fc0*/  FSEL R162, R162, -INF , P1 ;  /* 0xff800000a2a27808 */ /* 0x002fc40000800000 */
[C---:B------:R-:W-:Y:S02]  /*14fd0*/  ISETP.GT.AND P3, PT, R165.reuse, 0x21, PT ;  /* 0x00000021a500780c */ /* 0x040fe40003f64270 */
[C---:B------:R-:W-:Y:S02]  /*14fe0*/  ISETP.GT.AND P4, PT, R165.reuse, 0x28, PT ;  /* 0x00000028a500780c */ /* 0x040fe40003f84270 */
[----:B------:R-:W-:Y:S01]  /*14ff0*/  ISETP.GT.AND P1, PT, R165, 0x29, PT ;  /* 0x00000029a500780c */ /* 0x000fe20003f24270 */
[----:B------:R-:W1:Y:S01]  /*15000*/  MUFU.TANH R120, R120 ;  /* 0x0000007800787308 */ /* 0x000e620000002400 */
[----:B------:R-:W-:Y:S02]  /*15010*/  FSEL R136, R136, -INF , P2 ;  /* 0xff80000088887808 */ /* 0x000fe40001000000 */
[----:B------:R-:W-:Y:S02]  /*15020*/  FSEL R137, R137, -INF , P3 ;  /* 0xff80000089897808 */ /* 0x000fe40001800000 */
[----:B------:R-:W-:-:S02]  /*15030*/  FSEL R140, R140, -INF , P4 ;  /* 0xff8000008c8c7808 */ /* 0x000fc40002000000 */
[----:B------:R-:W-:Y:S01]  /*15040*/  FSEL R141, R141, -INF , P1 ;  /* 0xff8000008d8d7808 */ /* 0x000fe20000800000 */
[----:B------:R-:W2:Y:S01]  /*15050*/  MUFU.TANH R121, R121 ;  /* 0x0000007900797308 */ /* 0x000ea20000002400 */
[C---:B------:R-:W-:Y:S02]  /*15060*/  ISETP.GT.AND P2, PT, R165.reuse, 0x30, PT ;  /* 0x00000030a500780c */ /* 0x040fe40003f44270 */
[C---:B------:R-:W-:Y:S02]  /*15070*/  ISETP.GT.AND P3, PT, R165.reuse, 0x31, PT ;  /* 0x00000031a500780c */ /* 0x040fe40003f64270 */
[C---:B------:R-:W-:Y:S02]  /*15080*/  ISETP.GT.AND P4, PT, R165.reuse, 0x38, PT ;  /* 0x00000038a500780c */ /* 0x040fe40003f84270 */
[----:B------:R-:W-:Y:S01]  /*15090*/  ISETP.GT.AND P1, PT, R165, 0x39, PT ;  /* 0x00000039a500780c */ /* 0x000fe20003f24270 */
[----:B------:R-:W4:Y:S01]  /*150a0*/  MUFU.TANH R124, R124 ;  /* 0x0000007c007c7308 */ /* 0x000f220000002400 */
[----:B------:R-:W-:-:S02]  /*150b0*/  FSEL R144, R144, -INF , P2 ;  /* 0xff80000090907808 */ /* 0x000fc40001000000 */
[----:B------:R-:W-:Y:S02]  /*150c0*/  FSEL R145, R145, -INF , P3 ;  /* 0xff80000091917808 */ /* 0x000fe40001800000 */
[----:B---3--:R-:W-:Y:S02]  /*150d0*/  FSEL R148, R148, -INF , P4 ;  /* 0xff80000094947808 */ /* 0x008fe40002000000 */
[----:B0-----:R-:W-:Y:S01]  /*150e0*/  FSEL R149, R149, -INF , P1 ;  /* 0xff80000095957808 */ /* 0x001fe20000800000 */
[----:B------:R-:W0:Y:S01]  /*150f0*/  MUFU.TANH R125, R125 ;  /* 0x0000007d007d7308 */ /* 0x000e220000002400 */
[C---:B------:R-:W-:Y:S02]  /*15100*/  ISETP.GT.AND P2, PT, R165.reuse, 0x40, PT ;  /* 0x00000040a500780c */ /* 0x040fe40003f44270 */
[C---:B------:R-:W-:Y:S02]  /*15110*/  ISETP.GT.AND P3, PT, R165.reuse, 0x41, PT ;  /* 0x00000041a500780c */ /* 0x040fe40003f64270 */
[----:B------:R-:W-:-:S02]  /*15120*/  ISETP.GT.AND P4, PT, R165, 0x48, PT ;  /* 0x00000048a500780c */ /* 0x000fc40003f84270 */
[----:B------:R-:W-:Y:S01]  /*15130*/  ISETP.GT.AND P1, PT, R165, 0x49, PT ;  /* 0x00000049a500780c */ /* 0x000fe20003f24270 */
[----:B------:R-:W3:Y:S01]  /*15140*/  MUFU.TANH R128, R128 ;  /* 0x0000008000807308 */ /* 0x000ee20000002400 */
[----:B-1----:R-:W-:Y:S02]  /*15150*/  FSEL R120, R120, -INF , P2 ;  /* 0xff80000078787808 */ /* 0x002fe40001000000 */
[----:B--2---:R-:W-:Y:S02]  /*15160*/  FSEL R121, R121, -INF , P3 ;  /* 0xff80000079797808 */ /* 0x004fe40001800000 */
[----:B----4-:R-:W-:Y:S02]  /*15170*/  FSEL R124, R124, -INF , P4 ;  /* 0xff8000007c7c7808 */ /* 0x010fe40002000000 */
[----:B------:R-:W-:Y:S01]  /*15180*/  ISETP.GT.AND P2, PT, R165, 0x50, PT ;  /* 0x00000050a500780c */ /* 0x000fe20003f44270 */
[----:B------:R-:W1:Y:S01]  /*15190*/  MUFU.TANH R129, R129 ;  /* 0x0000008100817308 */ /* 0x000e620000002400 */
[----:B0-----:R-:W-:-:S02]  /*151a0*/  FSEL R125, R125, -INF , P1 ;  /* 0xff8000007d7d7808 */ /* 0x001fc40000800000 */
[C---:B------:R-:W-:Y:S02]  /*151b0*/  ISETP.GT.AND P3, PT, R165.reuse, 0x51, PT ;  /* 0x00000051a500780c */ /* 0x040fe40003f64270 */
[C---:B------:R-:W-:Y:S02]  /*151c0*/  ISETP.GT.AND P4, PT, R165.reuse, 0x58, PT ;  /* 0x00000058a500780c */ /* 0x040fe40003f84270 */
[C---:B------:R-:W-:Y:S01]  /*151d0*/  ISETP.GT.AND P1, PT, R165.reuse, 0x59, PT ;  /* 0x00000059a500780c */ /* 0x040fe20003f24270 */
[----:B------:R-:W0:Y:S01]  /*151e0*/  MUFU.TANH R132, R132 ;  /* 0x0000008400847308 */ /* 0x000e220000002400 */
[----:B---3--:R-:W-:Y:S02]  /*151f0*/  FSEL R128, R128, -INF , P2 ;  /* 0xff80000080807808 */ /* 0x008fe40001000000 */
[----:B------:R-:W-:Y:S02]  /*15200*/  ISETP.GT.AND P2, PT, R165, 0x60, PT ;  /* 0x00000060a500780c */ /* 0x000fe40003f44270 */
[----:B------:R-:W-:-:S03]  /*15210*/  ISETP.GT.AND P5, PT, R14, 0x99, PT ;  /* 0x000000990e00780c */ /* 0x000fc60003fa4270 */
[----:B------:R-:W2:Y:S01]  /*15220*/  MUFU.TANH R133, R133 ;  /* 0x0000008500857308 */ /* 0x000ea20000002400 */
[----:B-1----:R-:W-:Y:S02]  /*15230*/  FSEL R129, R129, -INF , P3 ;  /* 0xff80000081817808 */ /* 0x002fe40001800000 */
[----:B------:R-:W-:-:S05]  /*15240*/  ISETP.GT.AND P3, PT, R165, 0x61, PT ;  /* 0x00000061a500780c */ /* 0x000fca0003f64270 */
[----:B------:R-:W1:Y:S01]  /*15250*/  MUFU.TANH R104, R104 ;  /* 0x0000006800687308 */ /* 0x000e620000002400 */
[----:B0-----:R-:W-:Y:S02]  /*15260*/  FSEL R132, R132, -INF , P4 ;  /* 0xff80000084847808 */ /* 0x001fe40002000000 */
[----:B------:R-:W-:-:S05]  /*15270*/  ISETP.GT.AND P4, PT, R165, 0x68, PT ;  /* 0x00000068a500780c */ /* 0x000fca0003f84270 */
[----:B------:R-:W0:Y:S01]  /*15280*/  MUFU.TANH R105, R105 ;  /* 0x0000006900697308 */ /* 0x000e220000002400 */
[----:B--2---:R-:W-:Y:S02]  /*15290*/  FSEL R133, R133, -INF , P1 ;  /* 0xff80000085857808 */ /* 0x004fe40000800000 */
[----:B------:R-:W-:-:S05]  /*152a0*/  ISETP.GT.AND P1, PT, R165, 0x69, PT ;  /* 0x00000069a500780c */ /* 0x000fca0003f24270 */
        /* <DEDUP_REMOVED lines=35> */
[----:B------:R-:W-:Y:S02]  /*154e0*/  ISETP.GT.AND P1, PT, R165, 0x99, PT ;  /* 0x00000099a500780c */ /* 0x000fe40003f24270 */
[----:B------:R-:W-:-:S03]  /*154f0*/  FMNMX.FTZ R165, R15, R216, !PT ;  /* 0x000000d80fa57209 */ /* 0x000fc60007810000 */
[----:B------:R-:W2:Y:S01]  /*15500*/  MUFU.TANH R100, R100 ;  /* 0x0000006400647308 */ /* 0x000ea20000002400 */
[----:B------:R-:W-:Y:S02]  /*15510*/  FMNMX.FTZ R165, R20, R165, !PT ;  /* 0x000000a514a57209 */ /* 0x000fe40007810000 */
[----:B-1----:R-:W-:Y:S02]  /*15520*/  FSEL R96, R96, -INF , P2 ;  /* 0xff80000060607808 */ /* 0x002fe40001000000 */
[----:B------:R-:W-:Y:S02]  /*15530*/  FMNMX.FTZ R165, R153, R165, !PT ;  /* 0x000000a599a57209 */ /* 0x000fe40007810000 */
[----:B------:R-:W-:Y:S01]  /*15540*/  ISETP.GT.AND P2, PT, R14, RZ, PT ;  /* 0x000000ff0e00720c */ /* 0x000fe20003f44270 */
[----:B------:R-:W1:Y:S01]  /*15550*/  MUFU.TANH R21, R21 ;  /* 0x0000001500157308 */ /* 0x000e620000002400 */
[----:B------:R-:W-:Y:S02]  /*15560*/  FMNMX.FTZ R165, R154, R165, !PT ;  /* 0x000000a59aa57209 */ /* 0x000fe40007810000 */
[----:B0-----:R-:W-:-:S02]  /*15570*/  FSEL R97, R97, -INF , P3 ;  /* 0xff80000061617808 */ /* 0x001fc40001800000 */
[----:B------:R-:W-:Y:S02]  /*15580*/  FMNMX.FTZ R165, R157, R165, !PT ;  /* 0x000000a59da57209 */ /* 0x000fe40007810000 */
[----:B------:R-:W-:Y:S01]  /*15590*/  ISETP.GT.AND P3, PT, R14, 0x1, PT ;  /* 0x000000010e00780c */ /* 0x000fe20003f64270 */
[----:B------:R-:W0:Y:S01]  /*155a0*/  MUFU.TANH R152, R152 ;  /* 0x0000009800987308 */ /* 0x000e220000002400 */
[----:B------:R-:W-:Y:S02]  /*155b0*/  FMNMX.FTZ R165, R158, R165, !PT ;  /* 0x000000a59ea57209 */ /* 0x000fe40007810000 */
[----:B--2---:R-:W-:Y:S02]  /*155c0*/  FSEL R100, R100, -INF , P4 ;  /* 0xff80000064647808 */ /* 0x004fe40002000000 */
[----:B------:R-:W-:Y:S02]  /*155d0*/  FMNMX.FTZ R165, R161, R165, !PT ;  /* 0x000000a5a1a57209 */ /* 0x000fe40007810000 */
[----:B------:R-:W-:Y:S01]  /*155e0*/  ISETP.GT.AND P4, PT, R14, 0x8, PT ;  /* 0x000000080e00780c */ /* 0x000fe20003f84270 */
[----:B------:R-:W2:Y:S01]  /*155f0*/  MUFU.TANH R155, R155 ;  /* 0x0000009b009b7308 */ /* 0x000ea20000002400 */
[----:B------:R-:W-:-:S02]  /*15600*/  FMNMX.FTZ R165, R162, R165, !PT ;  /* 0x000000a5a2a57209 */ /* 0x000fc40007810000 */
[----:B-1----:R-:W-:Y:S02]  /*15610*/  FSEL R21, R21, -INF , P2 ;  /* 0xff80000015157808 */ /* 0x002fe40001000000 */
[----:B------:R-:W-:Y:S02]  /*15620*/  FMNMX.FTZ R165, R136, R165, !PT ;  /* 0x000000a588a57209 */ /* 0x000fe40007810000 */
[----:B------:R-:W-:Y:S01]  /*15630*/  ISETP.GT.AND P2, PT, R14, 0x10, PT ;  /* 0x000000100e00780c */ /* 0x000fe20003f44270 */
[----:B------:R1:W3:Y:S01]  /*15640*/  MUFU.TANH R94, R166 ;  /* 0x000000a6005e7308 */ /* 0x0002e20000002400 */
[----:B------:R-:W-:Y:S02]  /*15650*/  FMNMX.FTZ R165, R137, R165, !PT ;  /* 0x000000a589a57209 */ /* 0x000fe40007810000 */
[----:B0-----:R-:W-:Y:S02]  /*15660*/  FSEL R152, R152, -INF , P3 ;  /* 0xff80000098987808 */ /* 0x001fe40001800000 */
[----:B------:R-:W-:-:S02]  /*15670*/  FMNMX.FTZ R165, R140, R165, !PT ;  /* 0x000000a58ca57209 */ /* 0x000fc40007810000 */
[----:B------:R-:W-:Y:S01]  /*15680*/  ISETP.GT.AND P3, PT, R14, 0x11, PT ;  /* 0x000000110e00780c */ /* 0x000fe20003f64270 */
[----:B------:R-:W0:Y:S01]  /*15690*/  MUFU.TANH R156, R156 ;  /* 0x0000009c009c7308 */ /* 0x000e220000002400 */
[----:B------:R-:W-:Y:S01]  /*156a0*/  FMNMX.FTZ R165, R141, R165, !PT ;  /* 0x000000a58da57209 */ /* 0x000fe20007810000 */
[----:B-1----:R-:W-:Y:S01]  /*156b0*/  IMAD.U32 R166, RZ, RZ, UR60 ;  /* 0x0000003cffa67e24 */ /* 0x002fe2000f8e00ff */
[----:B--2---:R-:W-:Y:S02]  /*156c0*/  FSEL R155, R155, -INF , P4 ;  /* 0xff8000009b9b7808 */ /* 0x004fe40002000000 */
[----:B------:R-:W-:Y:S02]  /*156d0*/  FMNMX.FTZ R165, R144, R165, !PT ;  /* 0x000000a590a57209 */ /* 0x000fe40007810000 */
[----:B------:R-:W-:Y:S01]  /*156e0*/  ISETP.GT.AND P4, PT, R14, 0x18, PT ;  /* 0x000000180e00780c */ /* 0x000fe20003f84270 */
[----:B------:R-:W1:Y:S01]  /*156f0*/  MUFU.TANH R159, R159 ;  /* 0x0000009f009f7308 */ /* 0x000e620000002400 */
[----:B------:R-:W-:-:S02]  /*15700*/  FMNMX.FTZ R165, R145, R165, !PT ;  /* 0x000000a591a57209 */ /* 0x000fc40007810000 */
[----:B---3--:R-:W-:Y:S02]  /*15710*/  FSEL R94, R94, -INF , P1 ;  /* 0xff8000005e5e7808 */ /* 0x008fe40000800000 */
[----:B------:R-:W-:Y:S02]  /*15720*/  FMNMX.FTZ R165, R148, R165, !PT ;  /* 0x000000a594a57209 */ /* 0x000fe40007810000 */
[----:B------:R-:W-:Y:S01]  /*15730*/  ISETP.GT.AND P1, PT, R14, 0x9, PT ;  /* 0x000000090e00780c */ /* 0x000fe20003f24270 */
[----:B------:R-:W2:Y:S01]  /*15740*/  MUFU.TANH R160, R160 ;  /* 0x000000a000a07308 */ /* 0x000ea20000002400 */
[----:B------:R-:W-:Y:S02]  /*15750*/  FMNMX.FTZ R165, R149, R165, !PT ;  /* 0x000000a595a57209 */ /* 0x000fe40007810000 */
[----:B0-----:R-:W-:Y:S02]  /*15760*/  FSEL R156, R156, -INF , P1 ;  /* 0xff8000009c9c7808 */ /* 0x001fe40000800000 */
[----:B------:R-:W-:-:S02]  /*15770*/  FMNMX.FTZ R165, R120, R165, !PT ;  /* 0x000000a578a57209 */ /* 0x000fc40007810000 */
[----:B------:R-:W-:Y:S01]  /*15780*/  ISETP.GT.AND P1, PT, R14, 0x19, PT ;  /* 0x000000190e00780c */ /* 0x000fe20003f24270 */
[----:B------:R-:W0:Y:S01]  /*15790*/  MUFU.TANH R163, R163 ;  /* 0x000000a300a37308 */ /* 0x000e220000002400 */
[----:B------:R-:W-:Y:S02]  /*157a0*/  FMNMX.FTZ R165, R121, R165, !PT ;  /* 0x000000a579a57209 */ /* 0x000fe40007810000 */
[----:B-1----:R-:W-:Y:S02]  /*157b0*/  FSEL R159, R159, -INF , P2 ;  /* 0xff8000009f9f7808 */ /* 0x002fe40001000000 */
[----:B------:R-:W-:Y:S02]  /*157c0*/  FMNMX.FTZ R165, R124, R165, !PT ;  /* 0x000000a57ca57209 */ /* 0x000fe40007810000 */
[----:B------:R-:W-:Y:S01]  /*157d0*/  ISETP.GT.AND P2, PT, R14, 0x20, PT ;  /* 0x000000200e00780c */ /* 0x000fe20003f44270 */
[----:B------:R-:W1:Y:S01]  /*157e0*/  MUFU.TANH R164, R164 ;  /* 0x000000a400a47308 */ /* 0x000e620000002400 */
[----:B------:R-:W-:-:S02]  /*157f0*/  FMNMX.FTZ R165, R125, R165, !PT ;  /* 0x000000a57da57209 */ /* 0x000fc40007810000 */
[----:B--2---:R-:W-:Y:S02]  /*15800*/  FSEL R160, R160, -INF , P3 ;  /* 0xff800000a0a07808 */ /* 0x004fe40001800000 */
        /* <DEDUP_REMOVED lines=30> */
[----:B------:R-:W-:Y:S02]  /*159f0*/  ISETP.GT.AND P1, PT, R14, 0x39, PT ;  /* 0x000000390e00780c */ /* 0x000fe40003f24270 */
[----:B------:R-:W-:Y:S01]  /*15a00*/  FMNMX.FTZ R165, R88, R165, !PT ;  /* 0x000000a558a57209 */ /* 0x000fe20007810000 */
        /* <DEDUP_REMOVED lines=23> */
[----:B------:R-:W2:Y:S01]  /*15b80*/  MUFU.TANH R130, R130 ;  /* 0x0000008200827308 */ /* 0x000ea20000002400 */
[----:B0-----:R-:W-:Y:S02]  /*15b90*/  FSEL R126, R126, -INF , P4 ;  /* 0xff8000007e7e7808 */ /* 0x001fe40002000000 */
        /* <DEDUP_REMOVED lines=48> */
[----:B------:R-:W-:Y:S02]  /*15ea0*/  ISETP.GT.AND P4, PT, R14, 0x98, PT ;  /* 0x000000980e00780c */ /* 0x000fe40003f84270 */
[----:B------:R-:W-:-:S03]  /*15eb0*/  FMNMX.FTZ R14, R100, R165, !PT ;  /* 0x000000a5640e7209 */ /* 0x000fc60007810000 */
[----:B------:R-:W1:Y:S01]  /*15ec0*/  MUFU.TANH R99, R99 ;  /* 0x0000006300637308 */ /* 0x000e620000002400 */
[----:B------:R-:W-:Y:S02]  /*15ed0*/  FMNMX.FTZ R14, R94, R14, !PT ;  /* 0x0000000e5e0e7209 */ /* 0x000fe40007810000 */
[----:B--2---:R-:W-:-:S03]  /*15ee0*/  FSEL R95, R95, -INF , P1 ;  /* 0xff8000005f5f7808 */ /* 0x004fc60000800000 */
[----:B------:R-:W2:Y:S02]  /*15ef0*/  SHFL.BFLY PT, R165, R14, 0x2, 0x1f ;  /* 0x0c401f000ea57f89 */ /* 0x000ea400000e0000 */
[----:B------:R-:W3:Y:S01]  /*15f00*/  MUFU.TANH R102, R102 ;  /* 0x0000006600667308 */ /* 0x000ee20000002400 */
[----:B0-----:R-:W-:-:S07]  /*15f10*/  FSEL R98, R98, -INF , P2 ;  /* 0xff80000062627808 */ /* 0x001fce0001000000 */
[----:B------:R-:W0:Y:S01]  /*15f20*/  MUFU.TANH R103, R103 ;  /* 0x0000006700677308 */ /* 0x000e220000002400 */
[----:B-1----:R-:W-:Y:S02]  /*15f30*/  FSEL R99, R99, -INF , P3 ;  /* 0xff80000063637808 */ /* 0x002fe40001800000 */
[----:B---3--:R-:W-:Y:S02]  /*15f40*/  FSEL R102, R102, -INF , P4 ;  /* 0xff80000066667808 */ /* 0x008fe40002000000 */
[----:B--2---:R-:W-:Y:S02]  /*15f50*/  FMNMX.FTZ R14, R14, R165, !PT ;  /* 0x000000a50e0e7209 */ /* 0x004fe40007810000 */
[----:B0-----:R-:W-:-:S03]  /*15f60*/  FSEL R103, R103, -INF , P5 ;  /* 0xff80000067677808 */ /* 0x001fc60002800000 */
[----:B------:R-:W0:Y:S02]  /*15f70*/  SHFL.BFLY PT, R165, R14, 0x1, 0x1f ;  /* 0x0c201f000ea57f89 */ /* 0x000e2400000e0000 */
[----:B0-----:R-:W-:-:S04]  /*15f80*/  FMNMX.FTZ R14, R14, R165, !PT ;  /* 0x000000a50e0e7209 */ /* 0x001fc80007810000 */
[C---:B------:R-:W-:Y:S01]  /*15f90*/  FSETP.NEU.FTZ.AND P6, PT, R14.reuse, -INF , PT ;  /* 0xff8000000e00780b */ /* 0x040fe20003fdd000 */
[----:B------:R-:W-:-:S03]  /*15fa0*/  FFMA.FTZ R166, R14, R166, -8 ;  /* 0xc10000000ea67423 */ /* 0x000fc600000100a6 */
[----:B------:R-:W-:Y:S02]  /*15fb0*/  FSEL R165, R14, RZ, P6 ;  /* 0x000000ff0ea57208 */ /* 0x000fe40003000000 */
[----:B------:R-:W-:Y:S02]  /*15fc0*/  FSEL R167, R166, RZ, P6 ;  /* 0x000000ffa6a77208 */ /* 0x000fe40003000000 */
[----:B------:R-:W-:Y:S01]  /*15fd0*/  FMNMX.FTZ R166, R21, R215, !PT ;  /* 0x000000d715a67209 */ /* 0x000fe20007810000 */
[----:B------:R-:W-:-:S02]  /*15fe0*/  FADD.FTZ R165, -R165, R216 ;  /* 0x000000d8a5a57221 */ /* 0x000fc40000010100 */
        /* <DEDUP_REMOVED lines=52> */
[----:B------:R-:W-:Y:S01]  /*16330*/  FFMA.FTZ R94, R94, UR60, -R167 ;  /* 0x0000003c5e5e7c23 */ /* 0x000fe200080108a7 */
[----:B------:R-:W-:Y:S01]  /*16340*/  FMNMX.FTZ R166, R150, R166, !PT ;  /* 0x000000a696a67209 */ /* 0x000fe20007810000 */
[----:B------:R-:W-:Y:S01]  /*16350*/  MUFU.EX2 R168, R104 ;  /* 0x0000006800a87308 */ /* 0x000fe20000000800 */
[----:B------:R-:W-:-:S02]  /*16360*/  FMUL.FTZ R165, R165, UR60 ;  /* 0x0000003ca5a57c20 */ /* 0x000fc40008410000 */
[----:B------:R-:W-:-:S04]  /*16370*/  FMNMX.FTZ R166, R151, R166, !PT ;  /* 0x000000a697a67209 */ /* 0x000fc80007810000 */
[----:B------:R-:W-:Y:S01]  /*16380*/  FMNMX.FTZ R166, R122, R166, !PT ;  /* 0x000000a67aa67209 */ /* 0x000fe20007810000 */
[----:B------:R-:W-:Y:S03]  /*16390*/  MUFU.EX2 R15, R15 ;  /* 0x0000000f000f7308 */ /* 0x000fe60000000800 */
[----:B------:R-:W-:-:S04]  /*163a0*/  FMNMX.FTZ R166, R123, R166, !PT ;  /* 0x000000a67ba67209 */ /* 0x000fc80007810000 */
[----:B------:R-:W-:Y:S01]  /*163b0*/  FMNMX.FTZ R166, R126, R166, !PT ;  /* 0x000000a67ea67209 */ /* 0x000fe20007810000 */
[----:B------:R-:W0:Y:S03]  /*163c0*/  MUFU.EX2 R165, R165 ;  /* 0x000000a500a57308 */ /* 0x000e260000000800 */
[----:B------:R-:W-:-:S04]  /*163d0*/  FMNMX.FTZ R166, R127, R166, !PT ;  /* 0x000000a67fa67209 */ /* 0x000fc80007810000 */
[----:B------:R-:W-:Y:S01]  /*163e0*/  FMNMX.FTZ R166, R130, R166, !PT ;  /* 0x000000a682a67209 */ /* 0x000fe20007810000 */
[----:B------:R-:W1:Y:S03]  /*163f0*/  MUFU.EX2 R20, R20 ;  /* 0x0000001400147308 */ /* 0x000e660000000800 */
[----:B------:R-:W-:-:S04]  /*16400*/  FMNMX.FTZ R166, R131, R166, !PT ;  /* 0x000000a683a67209 */ /* 0x000fc80007810000 */
[----:B------:R-:W-:Y:S01]  /*16410*/  FMNMX.FTZ R166, R134, R166, !PT ;  /* 0x000000a686a67209 */ /* 0x000fe20007810000 */
[----:B------:R-:W-:Y:S01]  /*16420*/  MUFU.EX2 R153, R153 ;  /* 0x0000009900997308 */ /* 0x000fe20000000800 */
[----:B0-----:R-:W-:-:S02]  /*16430*/  FFMA.FTZ R3, R165, R3, R15 ;  /* 0x00000003a5037223 */ /* 0x001fc4000001000f */
[----:B------:R-:W-:-:S04]  /*16440*/  FMNMX.FTZ R166, R135, R166, !PT ;  /* 0x000000a687a67209 */ /* 0x000fc80007810000 */
[----:B------:R-:W-:Y:S01]  /*16450*/  FMNMX.FTZ R166, R106, R166, !PT ;  /* 0x000000a66aa67209 */ /* 0x000fe20007810000 */
[----:B------:R-:W-:Y:S01]  /*16460*/  MUFU.EX2 R154, R154 ;  /* 0x0000009a009a7308 */ /* 0x000fe20000000800 */
[----:B-1----:R-:W-:-:S02]  /*16470*/  FADD.FTZ R3, R20, R3 ;  /* 0x0000000314037221 */ /* 0x002fc40000010000 */
        /* <DEDUP_REMOVED lines=21> */
[----:B------:R-:W-:-:S05]  /*165d0*/  FMNMX.FTZ R166, R103, R166, !PT ;  /* 0x000000a667a67209 */ /* 0x000fca0007810000 */
[----:B------:R-:W0:Y:S01]  /*165e0*/  SHFL.BFLY PT, R167, R166, 0x2, 0x1f ;  /* 0x0c401f00a6a77f89 */ /* 0x000e2200000e0000 */
[----:B------:R-:W-:Y:S08]  /*165f0*/  MUFU.EX2 R141, R141 ;  /* 0x0000008d008d7308 */ /* 0x000ff00000000800 */
[----:B------:R-:W-:Y:S08]  /*16600*/  MUFU.EX2 R144, R144 ;  /* 0x0000009000907308 */ /* 0x000ff00000000800 */
[----:B------:R-:W-:Y:S01]  /*16610*/  MUFU.EX2 R145, R145 ;  /* 0x0000009100917308 */ /* 0x000fe20000000800 */
[----:B0-----:R-:W-:-:S07]  /*16620*/  FMNMX.FTZ R167, R166, R167, !PT ;  /* 0x000000a7a6a77209 */ /* 0x001fce0007810000 */
[----:B------:R-:W-:Y:S01]  /*16630*/  MUFU.EX2 R148, R148 ;  /* 0x0000009400947308 */ /* 0x000fe20000000800 */
[----:B------:R-:W0:Y:S07]  /*16640*/  SHFL.BFLY PT, R166, R167, 0x1, 0x1f ;  /* 0x0c201f00a7a67f89 */ /* 0x000e2e00000e0000 */
[----:B------:R-:W-:Y:S08]  /*16650*/  MUFU.EX2 R149, R149 ;  /* 0x0000009500957308 */ /* 0x000ff00000000800 */
[----:B------:R-:W-:Y:S08]  /*16660*/  MUFU.EX2 R120, R120 ;  /* 0x0000007800787308 */ /* 0x000ff00000000800 */
[----:B------:R-:W-:Y:S01]  /*16670*/  MUFU.EX2 R121, R121 ;  /* 0x0000007900797308 */ /* 0x000fe20000000800 */
[----:B0-----:R-:W-:-:S02]  /*16680*/  FMNMX.FTZ R104, R167, R166, !PT ;  /* 0x000000a6a7687209 */ /* 0x001fc40007810000 */
[----:B------:R-:W-:Y:S02]  /*16690*/  MOV R167, UR60 ;  /* 0x0000003c00a77c02 */ /* 0x000fe40008000f00 */
[----:B------:R-:W-:-:S03]  /*166a0*/  FSETP.NEU.FTZ.AND P1, PT, R104, -INF , PT ;  /* 0xff8000006800780b */ /* 0x000fc60003f3d000 */
[----:B------:R-:W-:Y:S01]  /*166b0*/  MUFU.EX2 R124, R124 ;  /* 0x0000007c007c7308 */ /* 0x000fe20000000800 */
[----:B------:R-:W-:-:S01]  /*166c0*/  FFMA.FTZ R167, R104, R167, -8 ;  /* 0xc100000068a77423 */ /* 0x000fc200000100a7 */
[----:B------:R-:W-:-:S04]  /*166d0*/  FSEL R166, R104, RZ, P1 ;  /* 0x000000ff68a67208 */ /* 0x000fc80000800000 */
[----:B------:R-:W-:Y:S01]  /*166e0*/  FSEL R170, R167, RZ, P1 ;  /* 0x000000ffa7aa7208 */ /* 0x000fe20000800000 */
[----:B------:R-:W-:-:S01]  /*166f0*/  FADD.FTZ R166, -R166, R215 ;  /* 0x000000d7a6a67221 */ /* 0x000fc20000010100 */
[----:B------:R-:W-:Y:S01]  /*16700*/  IMAD R167, R189, 0x8, R18 ;  /* 0x00000008bda77824 */ /* 0x000fe200078e0212 */
[----:B------:R-:W-:Y:S02]  /*16710*/  MUFU.EX2 R125, R125 ;  /* 0x0000007d007d7308 */ /* 0x000fe40000000800 */
[----:B------:R-:W-:-:S01]  /*16720*/  FFMA.FTZ R21, R21, UR60, -R170 ;  /* 0x0000003c15157c23 */ /* 0x000fc200080108aa */
[----:B------:R-:W-:Y:S01]  /*16730*/  FMUL.FTZ R166, R166, UR60 ;  /* 0x0000003ca6a67c20 */ /* 0x000fe20008410000 */
[----:B------:R-:W-:-:S01]  /*16740*/  FFMA.FTZ R152, R152, UR60, -R170 ;  /* 0x0000003c98987c23 */ /* 0x000fc200080108aa */
[--C-:B------:R-:W-:Y:S01]  /*16750*/  FFMA.FTZ R155, R155, UR60, -R170.reuse ;  /* 0x0000003c9b9b7c23 */ /* 0x100fe200080108aa */
[----:B------:R-:W-:-:S01]  /*16760*/  FFMA.FTZ R156, R156, UR60, -R170 ;  /* 0x0000003c9c9c7c23 */ /* 0x000fc200080108aa */
[----:B------:R-:W-:Y:S01]  /*16770*/  FFMA.FTZ R159, R159, UR60, -R170 ;  /* 0x0000003c9f9f7c23 */ /* 0x000fe200080108aa */
[----:B------:R-:W-:Y:S01]  /*16780*/  MUFU.EX2 R21, R21 ;  /* 0x0000001500157308 */ /* 0x000fe20000000800 */
[----:B------:R-:W-:-:S02]  /*16790*/  VIADD R167, R167, 0x22840 ;  /* 0x00022840a7a77836 */ /* 0x000fc40000000000 */
[--C-:B------:R-:W-:Y:S01]  /*167a0*/  FFMA.FTZ R160, R160, UR60, -R170.reuse ;  /* 0x0000003ca0a07c23 */ /* 0x100fe200080108aa */
[----:B------:R-:W-:-:S01]  /*167b0*/  FFMA.FTZ R163, R163, UR60, -R170 ;  /* 0x0000003ca3a37c23 */ /* 0x000fc200080108aa */
[--C-:B------:R-:W-:Y:S01]  /*167c0*/  FFMA.FTZ R164, R164, UR60, -R170.reuse ;  /* 0x0000003ca4a47c23 */ /* 0x100fe200080108aa */
[----:B------:R-:W-:-:S01]  /*167d0*/  FFMA.FTZ R138, R138, UR60, -R170 ;  /* 0x0000003c8a8a7c23 */ /* 0x000fc200080108aa */
[----:B------:R-:W-:Y:S01]  /*167e0*/  PRMT R167, R169, 0x654, R167 ;  /* 0x00000654a9a77816 */ /* 0x000fe200000000a7 */
[----:B------:R-:W-:-:S01]  /*167f0*/  FFMA.FTZ R139, R139, UR60, -R170 ;  /* 0x0000003c8b8b7c23 */ /* 0x000fc200080108aa */
[----:B------:R-:W0:Y:S01]  /*16800*/  MUFU.EX2 R166, R166 ;  /* 0x000000a600a67308 */ /* 0x000e220000000800 */
[----:B------:R-:W-:-:S01]  /*16810*/  FFMA.FTZ R142, R142, UR60, -R170 ;  /* 0x0000003c8e8e7c23 */ /* 0x000fc200080108aa */
[----:B------:R1:W-:Y:S01]  /*16820*/  SYNCS.ARRIVE.TRANS64.RED.A1T0 RZ, [R167+URZ], RZ ;  /* 0x000000ffa7ff79a7 */ /* 0x0003e2000810043f */
        /* <DEDUP_REMOVED lines=43> */
[----:B------:R-:W-:-:S02]  /*16ae0*/  FADD.FTZ R0, R162, R0 ;  /* 0x00000000a2007221 */ /* 0x000fc40000010000 */
        /* <DEDUP_REMOVED lines=123> */
.L_x_3216:
[----:B------:R-:W-:Y:S01]  /*172a0*/  IMAD R167, R218, 0x8, R18 ;  /* 0x00000008daa77824 */ /* 0x000fe200078e0212 */
[----:B------:R-:W-:Y:S01]  /*172b0*/  ISETP.GT.AND P1, PT, R217, R13, PT ;  /* 0x0000000dd900720c */ /* 0x000fe20003f24270 */
        /* <DEDUP_REMOVED lines=108> */
[----:B------:R-:W-:Y:S01]  /*17980*/  IADD3 R217, R217, -0x1, RZ ;  /* 0xffffffffd9d97810 */ /* 0x000fe20007ffe0ff */
[----:B------:R-:W-:-:S02]  /*17990*/  IMAD.MOV.U32 R215, RZ, RZ, R104 ;  /* 0x000000ffffd77224 */ /* 0x000fc400078e0068 */
[----:B------:R-:W-:Y:S02]  /*179a0*/  IMAD.MOV.U32 R216, RZ, RZ, R14 ;  /* 0x000000ffffd87224 */ /* 0x000fe400078e000e */
[----:B------:R-:W-:Y:S02]  /*179b0*/  IMAD.MOV.U32 R221, RZ, RZ, R194 ;  /* 0x000000ffffdd7224 */ /* 0x000fe400078e00c2 */
[----:B------:R-:W-:Y:S01]  /*179c0*/  IMAD.MOV.U32 R218, RZ, RZ, R189 ;  /* 0x000000ffffda7224 */ /* 0x000fe200078e00bd */
[----:B0-----:R-:W-:Y:S06]  /*179d0*/  @P1 BRA `(.L_x_3217) ;  /* 0xffffffbc00341947 */ /* 0x001fec000383ffff */
.L_x_3205:
[----:B------:R-:W-:-:S13]  /*179e0*/  ISETP.GE.AND P1, PT, R217, R204, PT ;  /* 0x000000ccd900720c */ /* 0x000fda0003f26270 */
[----:B------:R-:W-:Y:S05]  /*179f0*/  @!P1 BRA `(.L_x_3218) ;  /* 0x0000003400f89947 */ /* 0x000fea0003800000 */
[----:B------:R-:W-:Y:S01]  /*17a00*/  IMAD.MOV.U32 R13, RZ, RZ, R104 ;  /* 0x000000ffff0d7224 */ /* 0x000fe200078e0068 */
[----:B------:R-:W-:Y:S01]  /*17a10*/  MOV R215, R194 ;  /* 0x000000c200d77202 */ /* 0x000fe20000000f00 */
[----:B------:R-:W-:Y:S02]  /*17a20*/  IMAD.MOV.U32 R198, RZ, RZ, R14 ;  /* 0x000000ffffc67224 */ /* 0x000fe400078e000e */
[----:B------:R-:W-:-:S07]  /*17a30*/  IMAD.MOV.U32 R199, RZ, RZ, R189 ;  /* 0x000000ffffc77224 */ /* 0x000fce00078e00bd */
.L_x_3230:
        /* <DEDUP_REMOVED lines=10> */
.L_x_3220:
[----:B------:R-:W-:Y:S01]  /*17ae0*/  IMAD R14, R189, 0x8, R18 ;  /* 0x00000008bd0e7824 */ /* 0x000fe200078e0212 */
[----:B------:R-:W-:-:S04]  /*17af0*/  SHF.L.U32 R15, R194, 0x1f, RZ ;  /* 0x0000001fc20f7819 */ /* 0x000fc800000006ff */
[----:B------:R0:W1:Y:S01]  /*17b00*/  SYNCS.PHASECHK.TRANS64.TRYWAIT P1, [R14+URZ+0x22830], R15 ;  /* 0x0228300f0e0075a7 */ /* 0x000062000802017f */
[----:B------:R-:W-:Y:S05]  /*17b10*/  @!P0 BRA `(.L_x_3221) ;  /* 0x0000000000048947 */ /* 0x000fea0003800000 */
[----:B------:R-:W-:Y:S01]  /*17b20*/  BPT.TRAP 0x1 ;  /* 0x000000040000795c */ /* 0x000fe20000300000 */
.L_x_3221:
[----:B------:R-:W-:Y:S04]  /*17b30*/  BSSY B0, `(.L_x_3219) ;  /* 0x0000004000007945 */ /* 0x000fe80003800000 */
[----:B-1----:R-:W-:Y:S05]  /*17b40*/  @P1 BRA `(.L_x_3222) ;  /* 0x0000000000081947 */ /* 0x002fea0003800000 */
[----:B------:R-:W1:Y:S02]  /*17b50*/  SYNCS.PHASECHK.TRANS64.TRYWAIT P1, [R14+URZ+0x22830], R15 ;  /* 0x0228300f0e0075a7 */ /* 0x000e64000802017f */
[----:B-1----:R-:W-:Y:S05]  /*17b60*/  @!P1 BRA `(.L_x_3223) ;  /* 0x0000012800489947 */ /* 0x002fea0003800000 */
.L_x_3222:
[----:B------:R-:W-:Y:S05]  /*17b70*/  BSYNC B0 ;  /* 0x0000000000007941 */ /* 0x000fea0003800000 */
.L_x_3219:
[----:B01----:R-:W0:Y:S01]  /*17b80*/  S2R R14, SR_TID.X ;  /* 0x00000000000e7919 */ /* 0x003e220000002100 */
[----:B------:R-:W-:Y:S05]  /*17b90*/  WARPSYNC.ALL ;  /* 0x0000000000007948 */ /* 0x000fea0003800000 */
[----:B------:R-:W-:Y:S01]  /*17ba0*/  IMAD R20, R189, 0x500, R12 ;  /* 0x00000500bd147824 */ /* 0x000fe200078e020c */
[----:B------:R-:W-:Y:S01]  /*17bb0*/  R2UR UR44, R4 ;  /* 0x00000000042c72ca */ /* 0x000fe200000e0000 */
[----:B------:R-:W-:Y:S01]  /*17bc0*/  IMAD.MOV.U32 R21, RZ, RZ, 0x40000040 ;  /* 0x40000040ff157424 */ /* 0x000fe200078e00ff */
[----:B------:R-:W-:Y:S01]  /*17bd0*/  R2UR UR45, R5 ;  /* 0x00000000052d72ca */ /* 0x000fe200000e0000 */
[C---:B------:R-:W-:Y:S01]  /*17be0*/  VIADD R88, R20.reuse, 0x100 ;  /* 0x0000010014587836 */ /* 0x040fe20000000000 */
        /* <DEDUP_REMOVED lines=16> */
[----:B------:R-:W-:Y:S02]  /*17cf0*/  IADD3 R90, R20, 0x102, RZ ;  /* 0x00000102145a7810 */ /* 0x000fe40007ffe0ff */
[----:B0-----:R-:W-:Y:S02]  /*17d00*/  SHF.R.U32.HI R14, RZ, 0x7, R14 ;  /* 0x00000007ff0e7819 */ /* 0x001fe4000001160e */
[----:B------:R-:W-:-:S02]  /*17d10*/  R2UR UR6, R90 ;  /* 0x000000005a0672ca */ /* 0x000fc400000e0000 */
[----:B------:R-:W-:Y:S01]  /*17d20*/  R2UR UR7, R91 ;  /* 0x000000005b0772ca */ /* 0x000fe200000e0000 */
[----:B------:R-:W-:Y:S01]  /*17d30*/  VIADD R92, R14, 0x8 ;  /* 0x000000080e5c7836 */ /* 0x000fe20000000000 */
[----:B------:R-:W-:Y:S02]  /*17d40*/  IADD3 R14, R20, 0x200, RZ ;  /* 0x00000200140e7810 */ /* 0x000fe40007ffe0ff */
[----:B------:R-:W-:Y:S01]  /*17d50*/  R2UR UR10, R88 ;  /* 0x00000000580a72ca */ /* 0x000fe200000e0000 */
[----:B------:R-:W-:Y:S01]  /*17d60*/  VIADD R88, R20, 0x202 ;  /* 0x0000020214587836 */ /* 0x000fe20000000000 */
[----:B------:R0:W-:Y:S01]  /*17d70*/  BAR.SYNC.DEFER_BLOCKING R92, 0x100 ;  /* 0x0004005c0000751d */ /* 0x0001e20000010000 */
[----:B------:R-:W-:Y:S01]  /*17d80*/  R2UR UR54, R14 ;  /* 0x000000000e3672ca */ /* 0x000fe200000e0000 */
[----:B------:R-:W-:Y:S01]  /*17d90*/  VIADD R14, R20, 0x2 ;  /* 0x00000002140e7836 */ /* 0x000fe20000000000 */
[----:B------:R-:W-:Y:S02]  /*17da0*/  R2UR UR11, R89 ;  /* 0x00000000590b72ca */ /* 0x000fe400000e0000 */
[----:B------:R-:W-:-:S02]  /*17db0*/  MOV R218, UR6 ;  /* 0x0000000600da7c02 */ /* 0x000fc40008000f00 */
[----:B------:R-:W-:Y:S01]  /*17dc0*/  MOV R216, UR7 ;  /* 0x0000000700d87c02 */ /* 0x000fe20008000f00 */
[----:B0-----:R-:W-:Y:S01]  /*17dd0*/  VIADD R92, R20, 0x4 ;  /* 0x00000004145c7836 */ /* 0x001fe20000000000 */
[----:B------:R-:W-:Y:S02]  /*17de0*/  R2UR UR9, R91 ;  /* 0x000000005b0972ca */ /* 0x000fe400000e0000 */
[----:B------:R-:W-:Y:S01]  /*17df0*/  UMOV UR6, UR10 ;  /* 0x0000000a00067c82 */ /* 0x000fe20008000000 */
[----:B------:R-:W-:Y:S01]  /*17e00*/  R2UR UR10, R88 ;  /* 0x00000000580a72ca */ /* 0x000fe200000e0000 */
[----:B------:R-:W-:Y:S01]  /*17e10*/  VIADD R88, R20, 0x402 ;  /* 0x0000040214587836 */ /* 0x000fe20000000000 */
[----:B------:R-:W-:Y:S02]  /*17e20*/  MOV R93, 0x40000040 ;  /* 0x40000040005d7802 */ /* 0x000fe40000000f00 */
[----:B------:R-:W-:Y:S01]  /*17e30*/  UMOV UR7, UR11 ;  /* 0x0000000b00077c82 */ /* 0x000fe20008000000 */
[----:B------:R-:W-:-:S02]  /*17e40*/  R2UR UR11, R89 ;  /* 0x00000000590b72ca */ /* 0x000fc400000e0000 */
[----:B------:R-:W-:Y:S01]  /*17e50*/  R2UR UR22, R92 ;  /* 0x000000005c1672ca */ /* 0x000fe200000e0000 */
[----:B------:R-:W-:Y:S01]  /*17e60*/  VIADD R92, R20, 0x6 ;  /* 0x00000006145c7836 */ /* 0x000fe20000000000 */
[----:B------:R-:W-:Y:S02]  /*17e70*/  R2UR UR23, R93 ;  /* 0x000000005d1772ca */ /* 0x000fe400000e0000 */
[----:B------:R-:W-:Y:S01]  /*17e80*/  R2UR UR4, R14 ;  /* 0x000000000e0472ca */ /* 0x000fe200000e0000 */
[----:B------:R-:W-:Y:S01]  /*17e90*/  WARPGROUP.ARRIVE ;  /* 0x00000000000079c5 */ /* 0x000fe20000000000 */
[----:B------:R-:W-:Y:S01]  /*17ea0*/  MOV R91, UR10 ;  /* 0x0000000a005b7c02 */ /* 0x000fe20008000f00 */
[----:B------:R-:W-:Y:S01]  /*17eb0*/  UMOV UR10, UR8 ;  /* 0x00000008000a7c82 */ /* 0x000fe20008000000 */
[----:B------:R-:W-:Y:S01]  /*17ec0*/  R2UR UR8, R4 ;  /* 0x00000000040872ca */ /* 0x000fe200000e0000 */
[----:B------:R-:W-:Y:S01]  /*17ed0*/  VIADD R14, R20, 0x302 ;  /* 0x00000302140e7836 */ /* 0x000fe20000000000 */
[----:B------:R-:W-:Y:S01]  /*17ee0*/  R2UR UR5, R15 ;  /* 0x000000000f0572ca */ /* 0x000fe200000e0000 */
[----:B------:R-:W-:Y:S01]  /*17ef0*/  QGMMA.64x32x32.F32.E4M3.E4M3 R152, gdesc[UR44], RZ, !UPT, gsb0 ;  /* 0x006000002c9879f3 */ /* 0x000fe2000c0008ff */
[----:B------:R-:W-:Y:S01]  /*17f00*/  MOV R90, UR11 ;  /* 0x0000000b005a7c02 */ /* 0x000fe20008000f00 */
[----:B------:R-:W-:Y:S01]  /*17f10*/  UMOV UR11, UR9 ;  /* 0x00000009000b7c82 */ /* 0x000fe20008000000 */
[----:B------:R-:W-:-:S02]  /*17f20*/  R2UR UR9, R5 ;  /* 0x00000000050972ca */ /* 0x000fc400000e0000 */
[----:B------:R-:W-:Y:S01]  /*17f30*/  R2UR UR18, R88 ;  /* 0x00000000581272ca */ /* 0x000fe200000e0000 */
[----:B------:R-:W-:Y:S01]  /*17f40*/  VIADD R88, R20, 0x204 ;  /* 0x0000020414587836 */ /* 0x000fe20000000000 */
[----:B------:R-:W-:Y:S02]  /*17f50*/  MOV R221, UR23 ;  /* 0x0000001700dd7c02 */ /* 0x000fe40008000f00 */
[----:B------:R-:W-:Y:S01]  /*17f60*/  MOV R222, UR22 ;  /* 0x0000001600de7c02 */ /* 0x000fe20008000f00 */
[----:B------:R-:W-:Y:S01]  /*17f70*/  UMOV UR22, UR4 ;  /* 0x0000000400167c82 */ /* 0x000fe20008000000 */
[----:B------:R-:W-:Y:S01]  /*17f80*/  R2UR UR30, R88 ;  /* 0x00000000581e72ca */ /* 0x000fe200000e0000 */
[----:B------:R-:W-:Y:S01]  /*17f90*/  VIADD R88, R20, 0x404 ;  /* 0x0000040414587836 */ /* 0x000fe20000000000 */
[----:B------:R-:W-:Y:S01]  /*17fa0*/  UMOV UR23, UR5 ;  /* 0x0000000500177c82 */ /* 0x000fe20008000000 */
[C---:B------:R-:W-:Y:S02]  /*17fb0*/  R2UR UR19, R89.reuse ;  /* 0x00000000591372ca */ /* 0x040fe400000e0000 */
        /* <DEDUP_REMOVED lines=27> */
[----:B------:R-:W-:Y:S02]  /*18170*/  WARPGROUP.DEPBAR.LE gsb0, 0x0 ;  /* 0x00008000000079c5 */ /* 0x000fe40000010000 */
[----:B------:R-:W-:Y:S01]  /*18180*/  WARPGROUP.ARRIVE ;  /* 0x00000000000079c5 */ /* 0x000fe20000000000 */
[----:B------:R-:W-:Y:S02]  /*18190*/  R2UR UR35, R15 ;  /* 0x000000000f2372ca */ /* 0x000fe400000e0000 */
[----:B------:R-:W-:-:S02]  /*181a0*/  R2UR UR32, R8 ;  /* 0x00000000082072ca */ /* 0x000fc400000e0000 */
[----:B------:R-:W-:Y:S01]  /*181b0*/  R2UR UR33, R9 ;  /* 0x00000000092172ca */ /* 0x000fe200000e0000 */
[----:B------:R-:W-:Y:S01]  /*181c0*/  QGMMA.64x32x32.F32.E4M3.E4M3 R136, gdesc[UR48], RZ, !UPT, gsb0 ;  /* 0x00600000308879f3 */ /* 0x000fe2000c0008ff */
[----:B------:R-:W-:Y:S02]  /*181d0*/  R2UR UR50, R88 ;  /* 0x00000000583272ca */ /* 0x000fe400000e0000 */
[----:B------:R-:W-:Y:S02]  /*181e0*/  R2UR UR51, R89 ;  /* 0x00000000593372ca */ /* 0x000fe400000e0000 */
        /* <DEDUP_REMOVED lines=8> */
[C---:B------:R-:W-:Y:S02]  /*18270*/  R2UR UR44, R6.reuse ;  /* 0x00000000062c72ca */ /* 0x040fe400000e0000 */
[----:B------:R-:W-:Y:S02]  /*18280*/  R2UR UR45, R7 ;  /* 0x00000000072d72ca */ /* 0x000fe400000e0000 */
[----:B------:R-:W-:-:S02]  /*18290*/  R2UR UR48, R6 ;  /* 0x00000000063072ca */ /* 0x000fc400000e0000 */
[----:B------:R-:W-:Y:S02]  /*182a0*/  R2UR UR49, R7 ;  /* 0x00000000073172ca */ /* 0x000fe400000e0000 */
[----:B------:R-:W-:Y:S02]  /*182b0*/  IADD3 R20, R20, 0x406, RZ ;  /* 0x0000040614147810 */ /* 0x000fe40007ffe0ff */
        /* <DEDUP_REMOVED lines=78> */
.L_x_3225:
[----:B------:R-:W-:Y:S01]  /*187a0*/  SHF.L.U32 R14, R215, 0x1f, RZ ;  /* 0x0000001fd70e7819 */ /* 0x000fe200000006ff */
[----:B------:R-:W-:-:S04]  /*187b0*/  IMAD R15, R199, 0x8, R18 ;  /* 0x00000008c70f7824 */ /* 0x000fc800078e0212 */
[----:B------:R0:W1:Y:S01]  /*187c0*/  SYNCS.PHASECHK.TRANS64.TRYWAIT P1, [R15+URZ+0x22850], R14 ;  /* 0x0228500e0f0075a7 */ /* 0x000062000802017f */
[----:B------:R-:W-:Y:S05]  /*187d0*/  @!P0 BRA `(.L_x_3226) ;  /* 0x0000000000048947 */ /* 0x000fea0003800000 */
[----:B------:R-:W-:Y:S01]  /*187e0*/  BPT.TRAP 0x1 ;  /* 0x000000040000795c */ /* 0x000fe20000300000 */
.L_x_3226:
[----:B-1----:R-:W-:Y:S05]  /*187f0*/  @P1 BRA `(.L_x_3224) ;  /* 0x0000000000081947 */ /* 0x002fea0003800000 */
[----:B------:R-:W1:Y:S02]  /*18800*/  SYNCS.PHASECHK.TRANS64.TRYWAIT P1, [R15+URZ+0x22850], R14 ;  /* 0x0228500e0f0075a7 */ /* 0x000e64000802017f */
[----:B-1----:R-:W-:Y:S05]  /*18810*/  @!P1 BRA `(.L_x_3227) ;  /* 0x0000011c00309947 */ /* 0x002fea0003800000 */
.L_x_3224:
        /* <DEDUP_REMOVED lines=8> */
[----:B------:R-:W-:Y:S02]  /*188a0*/  R2UR UR7, R15 ;  /* 0x000000000f0772ca */ /* 0x000fe400000e0000 */
[----:B------:R-:W-:Y:S02]  /*188b0*/  LOP3.LUT R14, R14, 0x10000, RZ, 0xfc, !PT ;  /* 0x000100000e0e7812 */ /* 0x000fe400078efcff */
[----:B------:R-:W-:-:S03]  /*188c0*/  MOV R15, 0xc0000010 ;  /* 0xc0000010000f7802 */ /* 0x000fc60000000f00 */
        /* <DEDUP_REMOVED lines=35> */
.L_x_3228:
[C---:B------:R-:W-:Y:S01]  /*18b00*/  FMUL.FTZ R15, R2.reuse, R152 ;  /* 0x00000098020f7220 */ /* 0x040fe20000410000 */
[C---:B------:R-:W-:Y:S01]  /*18b10*/  FMUL.FTZ R20, R2.reuse, R153 ;  /* 0x0000009902147220 */ /* 0x040fe20000410000 */
[C---:B------:R-:W-:Y:S01]  /*18b20*/  FMUL.FTZ R153, R2.reuse, R156 ;  /* 0x0000009c02997220 */ /* 0x040fe20000410000 */
[----:B0-----:R-:W-:Y:S02]  /*18b30*/  IMAD R14, R189, 0x8, R18 ;  /* 0x00000008bd0e7824 */ /* 0x001fe400078e0212 */
[C---:B------:R-:W-:Y:S01]  /*18b40*/  FMUL.FTZ R156, R2.reuse, R159 ;  /* 0x0000009f029c7220 */ /* 0x040fe20000410000 */
[C---:B------:R-:W-:Y:S01]  /*18b50*/  FMUL.FTZ R21, R2.reuse, R154 ;  /* 0x0000009a02157220 */ /* 0x040fe20000410000 */
[----:B------:R-:W0:Y:S01]  /*18b60*/  MUFU.TANH R15, R15 ;  /* 0x0000000f000f7308 */ /* 0x000e220000002400 */
[C---:B------:R-:W-:Y:S01]  /*18b70*/  FMUL.FTZ R159, R2.reuse, R162 ;  /* 0x000000a2029f7220 */ /* 0x040fe20000410000 */
[C---:B------:R-:W-:Y:S01]  /*18b80*/  FMUL.FTZ R154, R2.reuse, R157 ;  /* 0x0000009d029a7220 */ /* 0x040fe20000410000 */
[----:B------:R-:W-:Y:S01]  /*18b90*/  FMUL.FTZ R162, R2, R165 ;  /* 0x000000a502a27220 */ /* 0x000fe20000410000 */
[----:B------:R-:W-:-:S02]  /*18ba0*/  VIADD R14, R14, 0x22840 ;  /* 0x000228400e0e7836 */ /* 0x000fc40000000000 */
[C---:B------:R-:W-:Y:S01]  /*18bb0*/  FMUL.FTZ R157, R2.reuse, R160 ;  /* 0x000000a0029d7220 */ /* 0x040fe20000410000 */
[----:B------:R-:W-:Y:S02]  /*18bc0*/  IMAD.U32 R165, RZ, RZ, UR61 ;  /* 0x0000003dffa57e24 */ /* 0x000fe4000f8e00ff */
[C---:B------:R-:W-:Y:S01]  /*18bd0*/  FMUL.FTZ R152, R2.reuse, R155 ;  /* 0x0000009b02987220 */ /* 0x040fe20000410000 */
[----:B------:R-:W1:Y:S01]  /*18be0*/  MUFU.TANH R20, R20 ;  /* 0x0000001400147308 */ /* 0x000e620000002400 */
[C---:B------:R-:W-:Y:S01]  /*18bf0*/  FMUL.FTZ R155, R2.reuse, R158 ;  /* 0x0000009e029b7220 */ /* 0x040fe20000410000 */
[C---:B------:R-:W-:Y:S01]  /*18c00*/  FMUL.FTZ R158, R2.reuse, R161 ;  /* 0x000000a1029e7220 */ /* 0x040fe20000410000 */
[----:B------:R-:W-:Y:S01]  /*18c10*/  PRMT R14, R165, 0x654, R14 ;  /* 0x00000654a50e7816 */ /* 0x000fe2000000000e */
[C---:B------:R-:W-:Y:S01]  /*18c20*/  FMUL.FTZ R161, R2.reuse, R164 ;  /* 0x000000a402a17220 */ /* 0x040fe20000410000 */
[C---:B------:R-:W-:Y:S01]  /*18c30*/  FMUL.FTZ R136, R2.reuse, R136 ;  /* 0x0000008802887220 */ /* 0x040fe20000410000 */
[C---:B------:R-:W-:Y:S01]  /*18c40*/  FMUL.FTZ R137, R2.reuse, R137 ;  /* 0x0000008902897220 */ /* 0x040fe20000410000 */
[----:B------:R0:W-:Y:S01]  /*18c50*/  SYNCS.ARRIVE.TRANS64.RED.A1T0 RZ, [R14+URZ], RZ ;  /* 0x000000ff0eff79a7 */ /* 0x0001e2000810043f */
[----:B------:R-:W2:Y:S01]  /*18c60*/  MUFU.TANH R153, R153 ;  /* 0x0000009900997308 */ /* 0x000ea20000002400 */
[C---:B------:R-:W-:Y:S01]  /*18c70*/  FMUL.FTZ R140, R2.reuse, R140 ;  /* 0x0000008c028c7220 */ /* 0x040fe20000410000 */
[C---:B------:R-:W-:Y:S01]  /*18c80*/  FMUL.FTZ R141, R2.reuse, R141 ;  /* 0x0000008d028d7220 */ /* 0x040fe20000410000 */
[C---:B------:R-:W-:Y:S01]  /*18c90*/  FMUL.FTZ R144, R2.reuse, R144 ;  /* 0x0000009002907220 */ /* 0x040fe20000410000 */
[C---:B------:R-:W-:Y:S01]  /*18ca0*/  FMUL.FTZ R145, R2.reuse, R145 ;  /* 0x0000009102917220 */ /* 0x040fe20000410000 */
[C---:B------:R-:W-:Y:S01]  /*18cb0*/  FMUL.FTZ R148, R2.reuse, R148 ;  /* 0x0000009402947220 */ /* 0x040fe20000410000 */
[C---:B------:R-:W-:Y:S01]  /*18cc0*/  FMUL.FTZ R149, R2.reuse, R149 ;  /* 0x0000009502957220 */ /* 0x040fe20000410000 */
[----:B0-----:R-:W-:Y:S01]  /*18cd0*/  FMNMX.FTZ R14, R15, R198, !PT ;  /* 0x000000c60f0e7209 */ /* 0x001fe20007810000 */
[----:B------:R-:W0:Y:S01]  /*18ce0*/  MUFU.TANH R154, R154 ;  /* 0x0000009a009a7308 */ /* 0x000e220000002400 */
[C---:B------:R-:W-:Y:S01]  /*18cf0*/  FMUL.FTZ R120, R2.reuse, R120 ;  /* 0x0000007802787220 */ /* 0x040fe20000410000 */
[----:B------:R-:W-:Y:S01]  /*18d00*/  FMUL.FTZ R121, R2, R121 ;  /* 0x0000007902797220 */ /* 0x000fe20000410000 */
[----:B-1----:R-:W-:Y:S01]  /*18d10*/  FMNMX.FTZ R14, R20, R14, !PT ;  /* 0x0000000e140e7209 */ /* 0x002fe20007810000 */
        /* <DEDUP_REMOVED lines=226> */
[----:B------:R-:W-:-:S01]  /*19b40*/  FADD.FTZ R13, -R104, R13 ;  /* 0x0000000d680d7221 */ /* 0x000fc20000010100 */
[----:B------:R-:W-:Y:S02]  /*19b50*/  FFMA.FTZ R103, R104, R103, -8 ;  /* 0xc100000068677423 */ /* 0x000fe40000010067 */
[----:B------:R-:W-:-:S01]  /*19b60*/  FFMA.FTZ R15, R15, UR60, -R168 ;  /* 0x0000003c0f0f7c23 */ /* 0x000fc200080108a8 */
[----:B------:R-:W-:Y:S01]  /*19b70*/  FMUL.FTZ R13, R13, UR60 ;  /* 0x0000003c0d0d7c20 */ /* 0x000fe20008410000 */
[----:B------:R-:W-:-:S01]  /*19b80*/  FFMA.FTZ R21, R21, UR60, -R103 ;  /* 0x0000003c15157c23 */ /* 0x000fc20008010867 */
[----:B------:R-:W-:Y:S01]  /*19b90*/  FFMA.FTZ R20, R20, UR60, -R168 ;  /* 0x0000003c14147c23 */ /* 0x000fe200080108a8 */
[----:B------:R-:W-:-:S01]  /*19ba0*/  FFMA.FTZ R152, R152, UR60, -R103 ;  /* 0x0000003c98987c23 */ /* 0x000fc20008010867 */
[----:B------:R-:W-:Y:S01]  /*19bb0*/  FFMA.FTZ R153, R153, UR60, -R168 ;  /* 0x0000003c99997c23 */ /* 0x000fe200080108a8 */
        /* <DEDUP_REMOVED lines=48> */
[----:B------:R-:W3:Y:S01]  /*19ec0*/  MUFU.EX2 R155, R155 ;  /* 0x0000009b009b7308 */ /* 0x000ee20000000800 */
[----:B------:R-:W-:-:S01]  /*19ed0*/  FFMA.FTZ R102, R102, UR60, -R103 ;  /* 0x0000003c66667c23 */ /* 0x000fc20008010867 */
[----:B------:R-:W-:Y:S01]  /*19ee0*/  FFMA.FTZ R103, R166, UR60, -R103 ;  /* 0x0000003ca6677c23 */ /* 0x000fe20008010867 */
[----:B0-----:R-:W-:-:S01]  /*19ef0*/  FADD.FTZ R3, R20, R3 ;  /* 0x0000000314037221 */ /* 0x001fc20000010000 */
[----:B------:R-:W-:Y:S01]  /*19f00*/  FFMA.FTZ R162, R162, UR60, -R168 ;  /* 0x0000003ca2a27c23 */ /* 0x000fe200080108a8 */
[----:B--2---:R-:W-:-:S01]  /*19f10*/  FADD.FTZ R166, R152, R0 ;  /* 0x0000000098a67221 */ /* 0x004fc20000010000 */
        /* <DEDUP_REMOVED lines=11> */
[----:B---3--:R-:W-:-:S01]  /*19fd0*/  FADD.FTZ R3, R155, R166 ;  /* 0x000000a69b037221 */ /* 0x008fc20000010000 */
        /* <DEDUP_REMOVED lines=172> */
.L_x_3229:
        /* <DEDUP_REMOVED lines=116> */
.L_x_3218:
[----:B------:R-:W-:Y:S05]  /*1b1e0*/  WARPSYNC.ALL ;  /* 0x0000000000007948 */ /* 0x000fea0003800000 */
[----:B------:R-:W-:Y:S06]  /*1b1f0*/  BAR.ARV 0x8, 0x180 ;  /* 0x0206000000007b1d */ /* 0x000fec0000002000 */
[----:B------:R-:W-:Y:S05]  /*1b200*/  @!P0 BRA `(.L_x_3231) ;  /* 0x0000000000048947 */ /* 0x000fea0003800000 */
[----:B------:R-:W-:Y:S01]  /*1b210*/  BPT.TRAP 0x1 ;  /* 0x000000040000795c */ /* 0x000fe20000300000 */
.L_x_3231:
[----:B------:R-:W-:Y:S01]  /*1b220*/  IMAD R11, R189, 0x8, R18 ;  /* 0x00000008bd0b7824 */ /* 0x000fe200078e0212 */
[----:B------:R-:W-:-:S04]  /*1b230*/  SHF.L.U32 R2, R194, 0x1f, RZ ;  /* 0x0000001fc2027819 */ /* 0x000fc800000006ff */
[----:B------:R0:W1:Y:S01]  /*1b240*/  SYNCS.PHASECHK.TRANS64.TRYWAIT P1, [R11+URZ+0x22850], R2 ;  /* 0x022850020b0075a7 */ /* 0x000062000802017f */
[----:B------:R-:W-:Y:S05]  /*1b250*/  @!P0 BRA `(.L_x_3232) ;  /* 0x0000000000048947 */ /* 0x000fea0003800000 */
[----:B------:R-:W-:Y:S01]  /*1b260*/  BPT.TRAP 0x1 ;  /* 0x000000040000795c */ /* 0x000fe20000300000 */
.L_x_3232:
[----:B------:R-:W-:-:S04]  /*1b270*/  IADD3 R18, R18, 0x400, RZ ;  /* 0x0000040012127810 */ /* 0x000fc80007ffe0ff */
[----:B------:R-:W-:-:S04]  /*1b280*/  SHF.R.U32.HI R18, RZ, 0x4, R18 ;  /* 0x00000004ff127819 */ /* 0x000fc80000011612 */
[----:B------:R-:W-:-:S04]  /*1b290*/  LOP3.LUT R18, R18, 0x3fff, RZ, 0xc0, !PT ;  /* 0x00003fff12127812 */ /* 0x000fc800078ec0ff */
[----:B------:R-:W-:Y:S01]  /*1b2a0*/  LOP3.LUT R18, R18, 0x10000, RZ, 0xfc, !PT ;  /* 0x0001000012127812 */ /* 0x000fe200078efcff */
[----:B-1----:R-:W-:Y:S06]  /*1b2b0*/  @P1 BRA `(.L_x_3233) ;  /* 0x0000000000081947 */ /* 0x002fec0003800000 */
[----:B------:R-:W1:Y:S02]  /*1b2c0*/  SYNCS.PHASECHK.TRANS64.TRYWAIT P1, [R11+URZ+0x22850], R2 ;  /* 0x022850020b0075a7 */ /* 0x000e64000802017f */
[----:B-1----:R-:W-:Y:S05]  /*1b2d0*/  @!P1 BRA `(.L_x_3234) ;  /* 0x000000f000949947 */ /* 0x002fea0003800000 */
.L_x_3233:
        /* <DEDUP_REMOVED lines=44> */
[----:B0-----:R-:W0:Y:S01]  /*1b5a0*/  SHFL.BFLY PT, R7, R0, 0x2, 0x1f ;  /* 0x0c401f0000077f89 */ /* 0x001e2200000e0000 */
[----:B------:R-:W-:-:S02]  /*1b5b0*/  WARPGROUP.DEPBAR.LE gsb0, 0x0 ;  /* 0x00008000000079c5 */ /* 0x000fc40000010000 */
[----:B------:R-:W-:-:S06]  /*1b5c0*/  WARPGROUP.ARRIVE ;  /* 0x00000000000079c5 */ /* 0x000fcc0000000000 */
[----:B------:R-:W-:Y:S01]  /*1b5d0*/  QGMMA.64x128x32.F32.E4M3.E4M3 R24, R172, gdesc[UR4], R24, gsb0 ;  /* 0x01e00004ac187df3 */ /* 0x000fe20008000818 */
[----:B------:R-:W-:Y:S02]  /*1b5e0*/  R2UR UR6, R4 ;  /* 0x00000000040672ca */ /* 0x000fe400000e0000 */
[----:B------:R-:W-:Y:S01]  /*1b5f0*/  R2UR UR7, R5 ;  /* 0x00000000050772ca */ /* 0x000fe200000e0000 */
[----:B-1----:R-:W-:-:S01]  /*1b600*/  FADD.FTZ R8, R8, R3 ;  /* 0x0000000308087221 */ /* 0x002fc20000010000 */
[----:B0-----:R-:W-:-:S04]  /*1b610*/  FADD.FTZ R7, R7, R0 ;  /* 0x0000000007077221 */ /* 0x001fc80000010000 */
        /* <DEDUP_REMOVED lines=10> */
[----:B------:R0:W-:Y:S01]  /*1b6c0*/  @P1 MUFU.RCP R3, R5 ;  /* 0x0000000500031308 */ /* 0x0001e20000001000 */
[----:B------:R-:W-:Y:S01]  /*1b6d0*/  FSETP.NE.FTZ.AND P1, PT, R6, RZ, PT ;  /* 0x000000ff0600720b */ /* 0x000fe20003f35000 */
[----:B------:R-:W-:Y:S01]  /*1b6e0*/  IMAD.MOV.U32 R7, RZ, RZ, RZ ;  /* 0x000000ffff077224 */ /* 0x000fe200078e00ff */
[----:B------:R-:W-:Y:S02]  /*1b6f0*/  WARPGROUP.DEPBAR.LE gsb0, 0x0 ;  /* 0x00008000000079c5 */ /* 0x000fe40000010000 */
[----:B------:R-:W-:-:S06]  /*1b700*/  WARPGROUP.ARRIVE ;  /* 0x00000000000079c5 */ /* 0x000fcc0000000000 */
[----:B------:R-:W-:Y:S01]  /*1b710*/  QGMMA.64x128x32.F32.E4M3.E4M3 R24, R168, gdesc[UR4], R24, gsb0 ;  /* 0x01e00004a8187df3 */ /* 0x000fe20008000818 */
[----:B------:R-:W1:Y:S08]  /*1b720*/  @P2 MUFU.LG2 R0, R9 ;  /* 0x0000000900002308 */ /* 0x000e700000000c00 */
[----:B------:R-:W3:Y:S01]  /*1b730*/  @P3 MUFU.LG2 R4, R4 ;  /* 0x0000000400043308 */ /* 0x000ee20000000c00 */
[----:B------:R-:W-:-:S07]  /*1b740*/  MOV R8, UR60 ;  /* 0x0000003c00087c02 */ /* 0x000fce0008000f00 */
[----:B------:R-:W4:Y:S01]  /*1b750*/  @P1 MUFU.RCP R7, R6 ;  /* 0x0000000600071308 */ /* 0x000f220000001000 */
[----:B------:R-:W-:Y:S02]  /*1b760*/  IMAD.U32 R10, RZ, RZ, UR60 ;  /* 0x0000003cff0a7e24 */ /* 0x000fe4000f8e00ff */
[----:B0-----:R-:W-:Y:S01]  /*1b770*/  @P2 FMUL.FTZ R5, R8, 0.69314718246459960938 ;  /* 0x3f31721808052820 */ /* 0x001fe20000410000 */
[----:B-1----:R-:W-:Y:S01]  /*1b780*/  @P2 FMUL.FTZ R0, R0, 0.69314718246459960938 ;  /* 0x3f31721800002820 */ /* 0x002fe20000410000 */
[----:B------:R-:W-:Y:S01]  /*1b790*/  @P3 FMUL.FTZ R8, R10, 0.69314718246459960938 ;  /* 0x3f3172180a083820 */ /* 0x000fe20000410000 */
[----:B------:R-:W-:Y:S02]  /*1b7a0*/  IMAD.MOV.U32 R88, RZ, RZ, -0x800000 ;  /* 0xff800000ff587424 */ /* 0x000fe400078e00ff */
[----:B---3--:R-:W-:Y:S01]  /*1b7b0*/  @P3 FMUL.FTZ R9, R4, 0.69314718246459960938 ;  /* 0x3f31721804093820 */ /* 0x008fe20000410000 */
[----:B------:R-:W-:Y:S02]  /*1b7c0*/  IMAD.MOV.U32 R89, RZ, RZ, -0x800000 ;  /* 0xff800000ff597424 */ /* 0x000fe400078e00ff */
[----:B------:R-:W-:Y:S01]  /*1b7d0*/  @P2 FFMA.FTZ R88, R5, R14, R0 ;  /* 0x0000000e05582223 */ /* 0x000fe20000010000 */
[----:B--2---:R-:W-:Y:S01]  /*1b7e0*/  FMUL.FTZ R5, R3, R2 ;  /* 0x0000000203057220 */ /* 0x004fe20000410000 */
[----:B------:R-:W-:Y:S01]  /*1b7f0*/  @P3 FFMA.FTZ R89, R8, R104, R9 ;  /* 0x0000006808593223 */ /* 0x000fe20000010009 */
[----:B----4-:R-:W-:Y:S01]  /*1b800*/  FMUL.FTZ R7, R7, R2 ;  /* 0x0000000207077220 */ /* 0x010fe20000410000 */
[----:B------:R-:W-:-:S02]  /*1b810*/  WARPGROUP.DEPBAR.LE gsb0, 0x0 ;  /* 0x00008000000079c5 */ /* 0x000fc40000010000 */
[----:B------:R-:W-:Y:S05]  /*1b820*/  @!P0 BRA `(.L_x_3235) ;  /* 0x0000000000048947 */ /* 0x000fea0003800000 */
[----:B------:R-:W-:Y:S01]  /*1b830*/  BPT.TRAP 0x1 ;  /* 0x000000040000795c */ /* 0x000fe20000300000 */
.L_x_3235:
[----:B------:R-:W2:Y:S01]  /*1b840*/  LDL.LU R0, [R1+0x28] ;  /* 0x0000280001007983 */ /* 0x000ea20000300800 */
[----:B------:R-:W-:Y:S02]  /*1b850*/  IMAD.U32 R3, RZ, RZ, UR61 ;  /* 0x0000003dff037e24 */ /* 0x000fe4000f8e00ff */
[-C--:B------:R-:W-:Y:S01]  /*1b860*/  FMUL.FTZ R126, R53, R5.reuse ;  /* 0x00000005357e7220 */ /* 0x080fe20000410000 */
[----:B------:R-:W-:Y:S02]  /*1b870*/  VIADD R189, R189, 0x1 ;  /* 0x00000001bdbd7836 */ /* 0x000fe40000000000 */
        /* <DEDUP_REMOVED lines=68> */
[----:B------:R-:W-:Y:S01]  /*1bcc0*/  FMUL.FTZ R3, R36, R5 ;  /* 0x0000000524037220 */ /* 0x000fe20000410000 */
[----:B------:R-:W-:Y:S01]  /*1bcd0*/  SEL R5, RZ, 0x1, P1 ;  /* 0x00000001ff057807 */ /* 0x000fe20000800000 */
[----:B------:R0:W-:Y:S03]  /*1bce0*/  SYNCS.ARRIVE.TRANS64.RED.A1T0 RZ, [R4+URZ], RZ ;  /* 0x000000ff04ff79a7 */ /* 0x0001e6000810043f */
[----:B------:R-:W-:Y:S01]  /*1bcf0*/  UIADD3 UR4, UR4, 0x1, URZ ;  /* 0x0000000104047890 */ /* 0x000fe2000fffe03f */
[----:B------:R-:W-:-:S05]  /*1bd00*/  LOP3.LUT R194, R194, R5, RZ, 0x3c, !PT ;  /* 0x00000005c2c27212 */ /* 0x000fca00078e3cff */
[----:B0-----:R-:W-:-:S05]  /*1bd10*/  MOV R4, UR4 ;  /* 0x0000000400047c02 */ /* 0x001fca0008000f00 */
[----:B------:R1:W-:Y:S02]  /*1bd20*/  STL [R1+0x28], R4 ;  /* 0x0000280401007387 */ /* 0x0003e40000100800 */
.L_x_3165:
[----:B------:R-:W-:Y:S05]  /*1bd30*/  WARPSYNC.ALL ;  /* 0x0000000000007948 */ /* 0x000fea0003800000 */
[----:B------:R-:W2:Y:S08]  /*1bd40*/  S2UR UR61, SR_CgaCtaId ;  /* 0x00000000003d79c3 */ /* 0x000eb00000008800 */
[----:B------:R-:W-:Y:S01]  /*1bd50*/  BAR.SYNC.DEFER_BLOCKING 0x5, 0x180 ;  /* 0x0146000000007b1d */ /* 0x000fe20000010000 */
[----:B------:R-:W-:-:S05]  /*1bd60*/  ISETP.NE.AND P1, PT, R213, RZ, PT ;  /* 0x000000ffd500720c */ /* 0x000fca0003f25270 */
[----:B------:R-:W-:Y:S01]  /*1bd70*/  UMOV UR4, 0x400 ;  /* 0x0000040000047882 */ /* 0x000fe20000000000 */
[----:B------:R-:W-:Y:S07]  /*1bd80*/  BSSY B0, `(.L_x_3236) ;  /* 0x0000441000007945 */ /* 0x000fee0003800000 */
[----:B------:R-:W3:Y:S01]  /*1bd90*/  @!P1 LDC R213, c[0x0][0xad4] ;  /* 0x0002b500ffd59b82 */ /* 0x000ee20000000800 */
[----:B--2---:R-:W-:-:S06]  /*1bda0*/  ULEA UR4, UR61, UR4, 0x18 ;  /* 0x000000043d047291 */ /* 0x004fcc000f8ec03f */
[----:B------:R-:W-:-:S05]  /*1bdb0*/  IMAD.U32 R18, RZ, RZ, UR4 ;  /* 0x00000004ff127e24 */ /* 0x000fca000f8e00ff */
[----:B-1----:R1:W2:Y:S01]  /*1bdc0*/  LDS.128 R4, [R18+0x228d0] ;  /* 0x0228d00012047984 */ /* 0x0022a20000000c00 */
[----:B------:R-:W-:Y:S06]  /*1bdd0*/  BAR.ARV 0x4, 0x180 ;  /* 0x0106000000007b1d */ /* 0x000fec0000002000 */
[----:B------:R-:W-:Y:S05]  /*1bde0*/  @P0 BRA `(.L_x_3237) ;  /* 0x0000003400ac0947 */ /* 0x000fea0003800000 */
[----:B------:R-:W4:Y:S01]  /*1bdf0*/  LDL R21, [R1+0x40] ;  /* 0x0000400001157983 */ /* 0x000f220000100800 */
[----:B------:R-:W-:Y:S01]  /*1be00*/  ULDC.64 UR4, c[0x4][0x38] ;  /* 0x01000e0000047ab9 */ /* 0x000fe20000000a00 */
[----:B-----5:R-:W2:Y:S01]  /*1be10*/  S2R R24, SR_TID.X ;  /* 0x0000000000187919 */ /* 0x020ea20000002100 */
[----:B0-----:R-:W0:Y:S01]  /*1be20*/  S2R R13, SR_SWINHI ;  /* 0x00000000000d7919 */ /* 0x001e220000002f00 */
[----:B--2---:R-:W-:Y:S01]  /*1be30*/  IMAD.SHL.U32 R4, R24, 0x4, RZ ;  /* 0x0000000418047824 */ /* 0x004fe200078e00ff */
[----:B------:R-:W-:Y:S02]  /*1be40*/  MOV R62, R18 ;  /* 0x00000012003e7202 */ /* 0x000fe40000000f00 */
[----:B0-----:R-:W-:Y:S02]  /*1be50*/  MOV R63, R13 ;  /* 0x0000000d003f7202 */ /* 0x001fe40000000f00 */
[----:B------:R-:W-:-:S04]  /*1be60*/  LOP3.LUT R4, R4, 0xc, RZ, 0xc0, !PT ;  /* 0x0000000c04047812 */ /* 0x000fc800078ec0ff */
[----:B------:R-:W-:-:S05]  /*1be70*/  IADD3 R8, P0, R4, UR4, RZ ;  /* 0x0000000404087c10 */ /* 0x000fca000ff1e0ff */
[----:B------:R-:W-:Y:S01]  /*1be80*/  IMAD.X R9, RZ, RZ, UR5, P0 ;  /* 0x00000005ff097e24 */ /* 0x000fe200080e06ff */
[----:B------:R-:W-:-:S04]  /*1be90*/  LOP3.LUT P0, R4, R24, 0x3, RZ, 0xc0, !PT ;  /* 0x0000000318047812 */ /* 0x000fc8000780c0ff */
[----:B------:R-:W-:-:S04]  /*1bea0*/  ISETP.EQ.OR P0, PT, R4, 0x3, !P0 ;  /* 0x000000030400780c */ /* 0x000fc80004702670 */
[----:B------:R-:W-:Y:S02]  /*1beb0*/  SEL R13, R15, R14, P0 ;  /* 0x0000000e0f0d7207 */ /* 0x000fe40000000000 */
[----:B------:R-:W-:Y:S01]  /*1bec0*/  SEL R4, R14, R15, P0 ;  /* 0x0000000f0e047207 */ /* 0x000fe20000000000 */
[----:B------:R-:W-:Y:S02]  /*1bed0*/  ULDC.64 UR6, c[0x0][0x208] ;  /* 0x0000820000067ab9 */ /* 0x000fe40000000a00 */
[----:B------:R0:W5:Y:S01]  /*1bee0*/  LDG.E.CONSTANT R8, desc[UR6][R8.64] ;  /* 0x0000000608087981 */ /* 0x000162000c1e9900 */
[----:B------:R-:W-:Y:S01]  /*1bef0*/  UMOV UR4, 0xffffffff ;  /* 0xffffffff00047882 */ /* 0x000fe20000000000 */
[----:B----4-:R-:W-:-:S03]  /*1bf00*/  IMAD.WIDE R38, R21, 0x2, R62 ;  /* 0x0000000215267825 */ /* 0x010fc600078e023e */
[C---:B------:R-:W-:Y:S02]  /*1bf10*/  IADD3 R107, P5, R38.reuse, 0x4060, RZ ;  /* 0x00004060266b7810 */ /* 0x040fe40007fbe0ff */
[----:B------:R-:W-:Y:S02]  /*1bf20*/  IADD3 R37, P1, R38, 0x4040, RZ ;  /* 0x0000404026257810 */ /* 0x000fe40007f3e0ff */
[----:B------:R-:W-:Y:S02]  /*1bf30*/  LOP3.LUT R106, R107, 0x380, RZ, 0xc0, !PT ;  /* 0x000003806b6a7812 */ /* 0x000fe400078ec0ff */
[----:B------:R-:W-:Y:S02]  /*1bf40*/  LOP3.LUT R36, R37, 0x380, RZ, 0xc0, !PT ;  /* 0x0000038025247812 */ /* 0x000fe400078ec0ff */
[----:B------:R-:W-:Y:S02]  /*1bf50*/  SHF.R.U64 R106, R106, 0x3, RZ ;  /* 0x000000036a6a7819 */ /* 0x000fe400000012ff */
[----:B------:R-:W-:-:S02]  /*1bf60*/  SHF.R.U64 R36, R36, 0x3, RZ ;  /* 0x0000000324247819 */ /* 0x000fc400000012ff */
[----:B------:R-:W-:Y:S02]  /*1bf70*/  SEL R21, R2, R25, P0 ;  /* 0x0000001902157207 */ /* 0x000fe40000000000 */
[----:B------:R-:W-:Y:S01]  /*1bf80*/  LOP3.LUT R106, R106, R107, RZ, 0x3c, !PT ;  /* 0x0000006b6a6a7212 */ /* 0x000fe200078e3cff */
[--C-:B------:R-:W-:Y:S01]  /*1bf90*/  IMAD.X R107, RZ, RZ, R39.reuse, P5 ;  /* 0x000000ffff6b7224 */ /* 0x100fe200028e0627 */
[----:B------:R-:W-:Y:S01]  /*1bfa0*/  LOP3.LUT R36, R36, R37, RZ, 0x3c, !PT ;  /* 0x0000002524247212 */ /* 0x000fe200078e3cff */
[----:B------:R-:W-:Y:S01]  /*1bfb0*/  IMAD.X R37, RZ, RZ, R39, P1 ;  /* 0x000000ffff257224 */ /* 0x000fe200008e0627 */
[----:B------:R-:W-:Y:S02]  /*1bfc0*/  SEL R2, R25, R2, P0 ;  /* 0x0000000219027207 */ /* 0x000fe40000000000 */
[C---:B------:R-:W-:Y:S02]  /*1bfd0*/  IADD3 R35, P2, R38.reuse, 0x4020, RZ ;  /* 0x0000402026237810 */ /* 0x040fe40007f5e0ff */
[----:B------:R-:W-:-:S02]  /*1bfe0*/  IADD3 R31, P4, R38, 0x60, RZ ;  /* 0x00000060261f7810 */ /* 0x000fc40007f9e0ff */
[C---:B------:R-:W-:Y:S02]  /*1bff0*/  IADD3 R25, P5, R38.reuse, 0x40, RZ ;  /* 0x0000004026197810 */ /* 0x040fe40007fbe0ff */
[C---:B------:R-:W-:Y:S02]  /*1c000*/  IADD3 R15, P1, R38.reuse, 0x20, RZ ;  /* 0x00000020260f7810 */ /* 0x040fe40007f3e0ff */
[----:B------:R-:W-:Y:S02]  /*1c010*/  IADD3 R33, P3, R38, 0x4000, RZ ;  /* 0x0000400026217810 */ /* 0x000fe40007f7e0ff */
[----:B------:R-:W-:Y:S02]  /*1c020*/  LOP3.LUT R34, R35, 0x380, RZ, 0xc0, !PT ;  /* 0x0000038023227812 */ /* 0x000fe400078ec0ff */
[----:B------:R-:W-:Y:S02]  /*1c030*/  LOP3.LUT R30, R31, 0x380, RZ, 0xc0, !PT ;  /* 0x000003801f1e7812 */ /* 0x000fe400078ec0ff */
[----:B------:R-:W-:-:S02]  /*1c040*/  LOP3.LUT R24, R25, 0x380, RZ, 0xc0, !PT ;  /* 0x0000038019187812 */ /* 0x000fc400078ec0ff */
[----:B------:R-:W-:Y:S02]  /*1c050*/  LOP3.LUT R14, R15, 0x380, RZ, 0xc0, !PT ;  /* 0x000003800f0e7812 */ /* 0x000fe400078ec0ff */
[----:B------:R-:W-:Y:S02]  /*1c060*/  LOP3.LUT R32, R33, 0x380, RZ, 0xc0, !PT ;  /* 0x0000038021207812 */ /* 0x000fe400078ec0ff */
[----:B0-----:R-:W-:Y:S02]  /*1c070*/  LOP3.LUT R9, R38, 0x380, RZ, 0xc0, !PT ;  /* 0x0000038026097812 */ /* 0x001fe400078ec0ff */
[----:B------:R-:W-:Y:S02]  /*1c080*/  SHF.R.U64 R34, R34, 0x3, RZ ;  /* 0x0000000322227819 */ /* 0x000fe400000012ff */
[----:B------:R-:W-:Y:S02]  /*1c090*/  SHF.R.U64 R30, R30, 0x3, RZ ;  /* 0x000000031e1e7819 */ /* 0x000fe400000012ff */
[----:B------:R-:W-:-:S02]  /*1c0a0*/  SHF.R.U64 R24, R24, 0x3, RZ ;  /* 0x0000000318187819 */ /* 0x000fc400000012ff */
[----:B------:R-:W-:Y:S02]  /*1c0b0*/  SHF.R.U64 R14, R14, 0x3, RZ ;  /* 0x000000030e0e7819 */ /* 0x000fe400000012ff */
        /* <DEDUP_REMOVED lines=11> */
[----:B------:R-:W-:Y:S02]  /*1c170*/  LOP3.LUT R38, R9, R38, RZ, 0x3c, !PT ;  /* 0x0000002609267212 */ /* 0x000fe400078e3cff */
[----:B------:R-:W-:Y:S02]  /*1c180*/  IADD3.X R33, RZ, R39, RZ, P3, !PT ;  /* 0x00000027ff217210 */ /* 0x000fe40001ffe4ff */
[----:B------:R-:W-:Y:S02]  /*1c190*/  MOV R106, R106 ;  /* 0x0000006a006a7202 */ /* 0x000fe40000000f00 */
[----:B------:R-:W-:Y:S02]  /*1c1a0*/  MOV R110, R38 ;  /* 0x00000026006e7202 */ /* 0x000fe40000000f00 */
[----:B------:R-:W-:Y:S02]  /*1c1b0*/  MOV R105, R36 ;  /* 0x0000002400697202 */ /* 0x000fe40000000f00 */
[----:B------:R-:W-:-:S02]  /*1c1c0*/  MOV R104, R34 ;  /* 0x0000002200687202 */ /* 0x000fc40000000f00 */
[----:B------:R-:W-:Y:S02]  /*1c1d0*/  MOV R103, R32 ;  /* 0x0000002000677202 */ /* 0x000fe40000000f00 */
[----:B------:R-:W-:Y:S02]  /*1c1e0*/  MOV R109, R30 ;  /* 0x0000001e006d7202 */ /* 0x000fe40000000f00 */
[----:B------:R-:W-:Y:S02]  /*1c1f0*/  MOV R108, R24 ;  /* 0x00000018006c7202 */ /* 0x000fe40000000f00 */
[----:B------:R-:W-:Y:S01]  /*1c200*/  MOV R107, R14 ;  /* 0x0000000e006b7202 */ /* 0x000fe20000000f00 */
[----:B------:R-:W-:Y:S06]  /*1c210*/  BRA.DIV UR4, `(.L_x_3238) ;  /* 0x000000e204d87947 */ /* 0x000fec000b800000 */
[----:B------:R-:W-:Y:S01]  /*1c220*/  SEL R79, R85, R126, P0 ;  /* 0x0000007e554f7207 */ /* 0x000fe20000000000 */
[----:B-----5:R-:W-:Y:S01]  /*1c230*/  SHFL.IDX PT, R100, R21, R8, 0x1c1f ;  /* 0x001c1f0815647589 */ /* 0x020fe200000e0000 */
[----:B------:R-:W-:Y:S02]  /*1c240*/  SEL R126, R126, R85, P0 ;  /* 0x000000557e7e7207 */ /* 0x000fe40000000000 */
[----:B------:R-:W-:Y:S01]  /*1c250*/  SEL R87, R69, R118, P0 ;  /* 0x0000007645577207 */ /* 0x000fe20000000000 */
[----:B------:R-:W-:Y:S01]  /*1c260*/  SHFL.IDX PT, R98, R13, R8, 0x1c1f ;  /* 0x001c1f080d627589 */ /* 0x000fe200000e0000 */
[----:B------:R-:W-:Y:S02]  /*1c270*/  SEL R75, R53, R112, P0 ;  /* 0x00000070354b7207 */ /* 0x000fe40000000000 */
[----:B------:R-:W-:Y:S02]  /*1c280*/  SEL R118, R118, R69, P0 ;  /* 0x0000004576767207 */ /* 0x000fe40000000000 */
[----:B------:R-:W-:Y:S01]  /*1c290*/  SEL R112, R112, R53, P0 ;  /* 0x0000003570707207 */ /* 0x000fe20000000000 */
[----:B------:R-:W-:Y:S01]  /*1c2a0*/  SHFL.IDX PT, R50, R75, R8, 0x1c1f ;  /* 0x001c1f084b327589 */ /* 0x000fe200000e0000 */
[----:B------:R-:W-:-:S02]  /*1c2b0*/  SEL R85, R49, R114, P0 ;  /* 0x0000007231557207 */ /* 0x000fc40000000000 */
[----:B------:R-:W-:Y:S02]  /*1c2c0*/  SEL R83, R55, R92, P0 ;  /* 0x0000005c37537207 */ /* 0x000fe40000000000 */
        /* <DEDUP_REMOVED lines=13> */
[----:B------:R-:W-:Y:S02]  /*1c3a0*/  SEL R96, R96, R61, P0 ;  /* 0x0000003d60607207 */ /* 0x000fe40000000000 */
[----:B------:R-:W-:Y:S02]  /*1c3b0*/  SEL R49, R45, R58, P0 ;  /* 0x0000003a2d317207 */ /* 0x000fe40000000000 */
[----:B------:R-:W-:-:S02]  /*1c3c0*/  SEL R55, R117, R68, P0 ;  /* 0x0000004475377207 */ /* 0x000fc40000000000 */
[----:B------:R-:W-:Y:S01]  /*1c3d0*/  SEL R31, R26, R29, P0 ;  /* 0x0000001d1a1f7207 */ /* 0x000fe20000000000 */
[----:B------:R-:W-:Y:S01]  /*1c3e0*/  SHFL.IDX PT, R60, R49, R8, 0x1c1f ;  /* 0x001c1f08313c7589 */ /* 0x000fe200000e0000 */
[----:B------:R-:W-:Y:S02]  /*1c3f0*/  LOP3.LUT R9, R8, 0x2, RZ, 0x3c, !PT ;  /* 0x0000000208097812 */ /* 0x000fe400078e3cff */
        /* <DEDUP_REMOVED lines=10> */
[----:B------:R-:W0:Y:S01]  /*1c4a0*/  SHFL.IDX PT, R45, R2, R9, 0x1c1f ;  /* 0x001c1f09022d7589 */ /* 0x000e2200000e0000 */
        /* <DEDUP_REMOVED lines=8> */
[----:B------:R-:W2:Y:S01]  /*1c530*/  SHFL.IDX PT, R21, R4, R9, 0x1c1f ;  /* 0x001c1f0904157589 */ /* 0x000ea200000e0000 */
        /* <DEDUP_REMOVED lines=29> */
[----:B------:R-:W-:Y:S01]  /*1c710*/  SHFL.IDX PT, R46, R69, R8, 0x1c1f ;  /* 0x001c1f08452e7589 */ /* 0x000fe200000e0000 */
[----:B------:R-:W-:-:S02]  /*1c720*/  SEL R33, R93, R20, P0 ;  /* 0x000000145d217207 */ /* 0x000fc40000000000 */
[----:B------:R-:W-:Y:S01]  /*1c730*/  SEL R52, R52, R111, P0 ;  /* 0x0000006f34347207 */ /* 0x000fe20000000000 */
[----:B------:R-:W1:Y:S01]  /*1c740*/  SHFL.IDX PT, R51, R96, R9, 0x1c1f ;  /* 0x001c1f0960337589 */ /* 0x000e6200000e0000 */
[----:B------:R-:W-:Y:S02]  /*1c750*/  SEL R27, R81, R42, P0 ;  /* 0x0000002a511b7207 */ /* 0x000fe40000000000 */
[----:B------:R-:W-:Y:S01]  /*1c760*/  SEL R24, R42, R81, P0 ;  /* 0x000000512a187207 */ /* 0x000fe20000000000 */
[----:B------:R-:W3:Y:S01]  /*1c770*/  SHFL.IDX PT, R68, R68, R9, 0x1c1f ;  /* 0x001c1f0944447589 */ /* 0x000ee200000e0000 */
[----:B------:R-:W-:Y:S02]  /*1c780*/  SEL R25, R10, R91, P0 ;  /* 0x0000005b0a197207 */ /* 0x000fe40000000000 */
[----:B------:R-:W-:Y:S01]  /*1c790*/  SEL R10, R91, R10, P0 ;  /* 0x0000000a5b0a7207 */ /* 0x000fe20000000000 */
[----:B------:R-:W-:Y:S01]  /*1c7a0*/  SHFL.IDX PT, R42, R87, R8, 0x1c1f ;  /* 0x001c1f08572a7589 */ /* 0x000fe200000e0000 */
[----:B0-----:R-:W-:-:S02]  /*1c7b0*/  SEL R102, R100, R45, P0 ;  /* 0x0000002d64667207 */ /* 0x001fc40000000000 */
[----:B------:R-:W-:Y:S01]  /*1c7c0*/  SEL R100, R45, R100, P0 ;  /* 0x000000642d647207 */ /* 0x000fe20000000000 */
[----:B------:R-:W0:Y:S01]  /*1c7d0*/  SHFL.IDX PT, R87, R118, R9, 0x1c1f ;  /* 0x001c1f0976577589 */ /* 0x000e2200000e0000 */
[----:B--2---:R-:W-:Y:S02]  /*1c7e0*/  SEL R99, R98, R21, P0 ;  /* 0x0000001562637207 */ /* 0x004fe40000000000 */
[----:B------:R-:W-:Y:S01]  /*1c7f0*/  SEL R98, R21, R98, P0 ;  /* 0x0000006215627207 */ /* 0x000fe20000000000 */
[----:B------:R3:W-:Y:S01]  /*1c800*/  SHFL.IDX PT, R94, R54, R9, 0x1c1f ;  /* 0x001c1f09365e7589 */ /* 0x0007e200000e0000 */
[----:B----4-:R-:W-:Y:S02]  /*1c810*/  SEL R81, R0, R43, P0 ;  /* 0x0000002b00517207 */ /* 0x010fe40000000000 */
[----:B------:R-:W-:Y:S01]  /*1c820*/  SEL R0, R43, R0, P0 ;  /* 0x000000002b007207 */ /* 0x000fe20000000000 */
[----:B------:R2:W-:Y:S01]  /*1c830*/  SHFL.IDX PT, R72, R56, R9, 0x1c1f ;  /* 0x001c1f0938487589 */ /* 0x0005e200000e0000 */
[----:B------:R-:W-:-:S02]  /*1c840*/  SEL R43, R44, R113, P0 ;  /* 0x000000712c2b7207 */ /* 0x000fc40000000000 */
[----:B------:R-:W-:Y:S01]  /*1c850*/  SEL R44, R113, R44, P0 ;  /* 0x0000002c712c7207 */ /* 0x000fe20000000000 */
[----:B------:R4:W-:Y:S01]  /*1c860*/  SHFL.IDX PT, R20, R79, R8, 0x1c1f ;  /* 0x001c1f084f147589 */ /* 0x0009e200000e0000 */
[----:B-1----:R-:W-:Y:S02]  /*1c870*/  SEL R45, R46, R51, P0 ;  /* 0x000000332e2d7207 */ /* 0x002fe40000000000 */
[----:B------:R-:W-:Y:S01]  /*1c880*/  SEL R46, R51, R46, P0 ;  /* 0x0000002e332e7207 */ /* 0x000fe20000000000 */
[----:B------:R-:W-:Y:S01]  /*1c890*/  SHFL.IDX PT, R82, R67, R8, 0x1c1f ;  /* 0x001c1f0843527589 */ /* 0x000fe200000e0000 */
[----:B---3--:R-:W-:Y:S02]  /*1c8a0*/  SEL R54, R55, R68, P0 ;  /* 0x0000004437367207 */ /* 0x008fe40000000000 */
[----:B--2---:R-:W-:Y:S01]  /*1c8b0*/  SEL R56, R60, R125, P0 ;  /* 0x0000007d3c387207 */ /* 0x004fe20000000000 */
[----:B------:R-:W-:Y:S01]  /*1c8c0*/  SHFL.IDX PT, R86, R73, R8, 0x1c1f ;  /* 0x001c1f0849567589 */ /* 0x000fe200000e0000 */
[----:B------:R-:W-:-:S02]  /*1c8d0*/  SEL R55, R68, R55, P0 ;  /* 0x0000003744377207 */ /* 0x000fc40000000000 */
[----:B----4-:R-:W-:Y:S01]  /*1c8e0*/  SEL R79, R80, R47, P0 ;  /* 0x0000002f504f7207 */ /* 0x010fe20000000000 */
[----:B------:R-:W1:Y:S01]  /*1c8f0*/  SHFL.IDX PT, R101, R126, R9, 0x1c1f ;  /* 0x001c1f097e657589 */ /* 0x000e6200000e0000 */
[----:B------:R-:W-:Y:S02]  /*1c900*/  SEL R80, R47, R80, P0 ;  /* 0x000000502f507207 */ /* 0x000fe40000000000 */
[----:B------:R-:W-:Y:S01]  /*1c910*/  SEL R47, R48, R115, P0 ;  /* 0x00000073302f7207 */ /* 0x000fe20000000000 */
[----:B------:R-:W-:Y:S01]  /*1c920*/  SHFL.IDX PT, R3, R3, R8, 0x1c1f ;  /* 0x001c1f0803037589 */ /* 0x000fe200000e0000 */
[----:B------:R-:W-:-:S03]  /*1c930*/  SEL R48, R115, R48, P0 ;  /* 0x0000003073307207 */ /* 0x000fc60000000000 */
[----:B------:R2:W-:Y:S04]  /*1c940*/  SHFL.IDX PT, R40, R77, R8, 0x1c1f ;  /* 0x001c1f084d287589 */ /* 0x0005e800000e0000 */
[----:B------:R-:W-:Y:S04]  /*1c950*/  SHFL.IDX PT, R64, R65, R8, 0x1c1f ;  /* 0x001c1f0841407589 */ /* 0x000fe800000e0000 */
[----:B------:R3:W-:Y:S01]  /*1c960*/  SHFL.IDX PT, R69, R57, R8, 0x1c1f ;  /* 0x001c1f0839457589 */ /* 0x0007e200000e0000 */
[----:B--2---:R-:W-:-:S03]  /*1c970*/  SEL R77, R78, R41, P0 ;  /* 0x000000294e4d7207 */ /* 0x004fc60000000000 */
[----:B------:R-:W-:Y:S01]  /*1c980*/  SHFL.IDX PT, R75, R39, R8, 0x1c1f ;  /* 0x001c1f08274b7589 */ /* 0x000fe200000e0000 */
[----:B------:R-:W-:Y:S02]  /*1c990*/  SEL R78, R41, R78, P0 ;  /* 0x0000004e294e7207 */ /* 0x000fe40000000000 */
[----:B0-----:R-:W-:Y:S01]  /*1c9a0*/  SEL R41, R42, R87, P0 ;  /* 0x000000572a297207 */ /* 0x001fe20000000000 */
[----:B------:R-:W-:Y:S01]  /*1c9b0*/  SHFL.IDX PT, R73, R37, R8, 0x1c1f ;  /* 0x001c1f0825497589 */ /* 0x000fe200000e0000 */
[----:B-1----:R-:W-:Y:S02]  /*1c9c0*/  SEL R4, R20, R101, P0 ;  /* 0x0000006514047207 */ /* 0x002fe40000000000 */
[----:B---3--:R-:W-:Y:S01]  /*1c9d0*/  SEL R57, R125, R60, P0 ;  /* 0x0000003c7d397207 */ /* 0x008fe20000000000 */
[----:B------:R-:W-:Y:S01]  /*1c9e0*/  SHFL.IDX PT, R93, R35, R8, 0x1c1f ;  /* 0x001c1f08235d7589 */ /* 0x000fe200000e0000 */
[----:B------:R-:W-:Y:S02]  /*1c9f0*/  SEL R60, R61, R94, P0 ;  /* 0x0000005e3d3c7207 */ /* 0x000fe40000000000 */
[----:B------:R-:W-:Y:S01]  /*1ca00*/  SEL R42, R87, R42, P0 ;  /* 0x0000002a572a7207 */ /* 0x000fe20000000000 */
[----:B------:R-:W-:Y:S01]  /*1ca10*/  SHFL.IDX PT, R91, R33, R8, 0x1c1f ;  /* 0x001c1f08215b7589 */ /* 0x000fe200000e0000 */
[----:B------:R-:W-:-:S02]  /*1ca20*/  SEL R61, R94, R61, P0 ;  /* 0x0000003d5e3d7207 */ /* 0x000fc40000000000 */
[----:B------:R-:W-:Y:S01]  /*1ca30*/  SEL R20, R101, R20, P0 ;  /* 0x0000001465147207 */ /* 0x000fe20000000000 */
[----:B------:R-:W-:Y:S01]  /*1ca40*/  SHFL.IDX PT, R97, R31, R8, 0x1c1f ;  /* 0x001c1f081f617589 */ /* 0x000fe200000e0000 */
[----:B------:R-:W-:-:S03]  /*1ca50*/  IMAD.MOV.U32 R101, RZ, RZ, RZ ;  /* 0x000000ffff657224 */ /* 0x000fc600078e00ff */
[----:B------:R-:W-:Y:S04]  /*1ca60*/  SHFL.IDX PT, R95, R29, R8, 0x1c1f ;  /* 0x001c1f081d5f7589 */ /* 0x000fe800000e0000 */
[----:B------:R-:W0:Y:S04]  /*1ca70*/  SHFL.IDX PT, R120, R120, R9, 0x1c1f ;  /* 0x001c1f0978787589 */ /* 0x000e2800000e0000 */
        /* <DEDUP_REMOVED lines=11> */
[----:B------:R-:W-:Y:S01]  /*1cb30*/  SHFL.IDX PT, R34, R34, R9, 0x1c1f ;  /* 0x001c1f0922227589 */ /* 0x000fe200000e0000 */
[----:B--2---:R-:W-:Y:S02]  /*1cb40*/  SEL R49, R50, R67, P0 ;  /* 0x0000004332317207 */ /* 0x004fe40000000000 */
[----:B------:R-:W-:Y:S01]  /*1cb50*/  SEL R50, R67, R50, P0 ;  /* 0x0000003243327207 */ /* 0x000fe20000000000 */
[----:B------:R-:W1:Y:S01]  /*1cb60*/  SHFL.IDX PT, R36, R36, R9, 0x1c1f ;  /* 0x001c1f0924247589 */ /* 0x000e6200000e0000 */
[----:B---3--:R-:W-:-:S02]  /*1cb70*/  SEL R51, R82, R117, P0 ;  /* 0x0000007552337207 */ /* 0x008fc40000000000 */
[----:B------:R-:W-:Y:S01]  /*1cb80*/  SEL R82, R117, R82, P0 ;  /* 0x0000005275527207 */ /* 0x000fe20000000000 */
[----:B------:R-:W2:Y:S01]  /*1cb90*/  SHFL.IDX PT, R30, R30, R9, 0x1c1f ;  /* 0x001c1f091e1e7589 */ /* 0x000ea200000e0000 */
[----:B----4-:R-:W-:Y:S02]  /*1cba0*/  SEL R83, R84, R119, P0 ;  /* 0x0000007754537207 */ /* 0x010fe40000000000 */
[----:B------:R-:W-:Y:S01]  /*1cbb0*/  SEL R84, R119, R84, P0 ;  /* 0x0000005477547207 */ /* 0x000fe20000000000 */
[----:B------:R-:W3:Y:S01]  /*1cbc0*/  SHFL.IDX PT, R32, R32, R9, 0x1c1f ;  /* 0x001c1f0920207589 */ /* 0x000ee200000e0000 */
[----:B------:R-:W-:Y:S02]  /*1cbd0*/  SEL R85, R86, R121, P0 ;  /* 0x0000007956557207 */ /* 0x000fe40000000000 */
[----:B------:R-:W-:Y:S01]  /*1cbe0*/  SEL R86, R121, R86, P0 ;  /* 0x0000005679567207 */ /* 0x000fe20000000000 */
[----:B------:R-:W-:Y:S01]  /*1cbf0*/  SHFL.IDX PT, R28, R28, R9, 0x1c1f ;  /* 0x001c1f091c1c7589 */ /* 0x000fe200000e0000 */
[----:B------:R-:W-:-:S02]  /*1cc00*/  SEL R87, R90, R123, P0 ;  /* 0x0000007b5a577207 */ /* 0x000fc40000000000 */
[----:B------:R-:W-:Y:S01]  /*1cc10*/  SEL R90, R123, R90, P0 ;  /* 0x0000005a7b5a7207 */ /* 0x000fe20000000000 */
[----:B------:R-:W4:Y:S01]  /*1cc20*/  SHFL.IDX PT, R26, R26, R9, 0x1c1f ;  /* 0x001c1f091a1a7589 */ /* 0x000f2200000e0000 */
[----:B0-----:R-:W-:Y:S02]  /*1cc30*/  SEL R68, R69, R38, P0 ;  /* 0x0000002645447207 */ /* 0x001fe40000000000 */
[----:B------:R-:W-:Y:S01]  /*1cc40*/  SEL R69, R38, R69, P0 ;  /* 0x0000004526457207 */ /* 0x000fe20000000000 */
[----:B------:R0:W4:Y:S04]  /*1cc50*/  SHFL.IDX PT, R65, R52, R9, 0x1c1f ;  /* 0x001c1f0934417589 */ /* 0x00012800000e0000 */
[----:B------:R3:W4:Y:S01]  /*1cc60*/  SHFL.IDX PT, R66, R25, R8, 0x1c1f ;  /* 0x001c1f0819427589 */ /* 0x00072200000e0000 */
[----:B-1----:R-:W-:-:S02]  /*1cc70*/  SEL R74, R75, R36, P0 ;  /* 0x000000244b4a7207 */ /* 0x002fc40000000000 */
[----:B------:R-:W-:Y:S01]  /*1cc80*/  SEL R75, R36, R75, P0 ;  /* 0x0000004b244b7207 */ /* 0x000fe20000000000 */
[----:B------:R1:W1:Y:S01]  /*1cc90*/  SHFL.IDX PT, R27, R27, R8, 0x1c1f ;  /* 0x001c1f081b1b7589 */ /* 0x00026200000e0000 */
[----:B--2---:R-:W-:Y:S02]  /*1cca0*/  SEL R76, R91, R30, P0 ;  /* 0x0000001e5b4c7207 */ /* 0x004fe40000000000 */
[----:B0-----:R-:W-:Y:S01]  /*1ccb0*/  SEL R52, R53, R70, P0 ;  /* 0x0000004635347207 */ /* 0x001fe20000000000 */
[----:B------:R0:W2:Y:S01]  /*1ccc0*/  SHFL.IDX PT, R24, R24, R9, 0x1c1f ;  /* 0x001c1f0918187589 */ /* 0x0000a200000e0000 */
[----:B------:R-:W-:Y:S02]  /*1ccd0*/  SEL R53, R70, R53, P0 ;  /* 0x0000003546357207 */ /* 0x000fe40000000000 */
[----:B------:R-:W-:Y:S01]  /*1cce0*/  SEL R70, R71, R72, P0 ;  /* 0x0000004847467207 */ /* 0x000fe20000000000 */
[----:B------:R0:W0:Y:S01]  /*1ccf0*/  SHFL.IDX PT, R14, R10, R9, 0x1c1f ;  /* 0x001c1f090a0e7589 */ /* 0x00002200000e0000 */
[----:B------:R-:W-:-:S02]  /*1cd00*/  SEL R71, R72, R71, P0 ;  /* 0x0000004748477207 */ /* 0x000fc40000000000 */
[----:B------:R-:W-:Y:S02]  /*1cd10*/  SEL R72, R73, R34, P0 ;  /* 0x0000002249487207 */ /* 0x000fe40000000000 */
[----:B---3--:R-:W-:Y:S02]  /*1cd20*/  SEL R92, R93, R32, P0 ;  /* 0x000000205d5c7207 */ /* 0x008fe40000000000 */
        /* <DEDUP_REMOVED lines=8> */
[----:B-12---:R-:W-:-:S07]  /*1cdb0*/  SEL R95, R28, R95, P0 ;  /* 0x0000005f1c5f7207 */ /* 0x006fce0000000000 */
.L_x_3537:
[----:B------:R-:W-:Y:S05]  /*1cdc0*/  WARPSYNC.ALL ;  /* 0x0000000000007948 */ /* 0x000fea0003800000 */
[----:B------:R-:W-:Y:S01]  /*1cdd0*/  BAR.SYNC.DEFER_BLOCKING 0x1, 0x100 ;  /* 0x0044000000007b1d */ /* 0x000fe20000010000 */
[----:B0-----:R-:W-:Y:S02]  /*1cde0*/  SEL R64, R66, R14, P0 ;  /* 0x0000000e42407207 */ /* 0x001fe40000000000 */
[----:B------:R-:W-:Y:S02]  /*1cdf0*/  SEL R66, R14, R66, P0 ;  /* 0x000000420e427207 */ /* 0x000fe40000000000 */
[----:B------:R-:W-:Y:S01]  /*1ce00*/  F2FP.BF16.F32.PACK_AB R8, R99, R102 ;  /* 0x000000666308723e */ /* 0x000fe200000010ff */
[----:B------:R-:W-:Y:S01]  /*1ce10*/  ULDC.64 UR6, c[0x0][0xc08] ;  /* 0x0003020000067ab9 */ /* 0x000fe20000000a00 */
[----:B------:R-:W-:Y:S01]  /*1ce20*/  F2FP.BF16.F32.PACK_AB R9, R87, R52 ;  /* 0x000000345709723e */ /* 0x000fe200000010ff */
[----:B------:R-:W-:Y:S01]  /*1ce30*/  ULDC.64 UR4, c[0x0][0xc00] ;  /* 0x0003000000047ab9 */ /* 0x000fe20000000a00 */
[----:B------:R-:W-:Y:S01]  /*1ce40*/  F2FP.BF16.F32.PACK_AB R10, R98, R100 ;  /* 0x00000064620a723e */ /* 0x000fe200000010ff */
[----:B------:R-:W-:Y:S01]  /*1ce50*/  ULDC.64 UR8, c[0x0][0x208] ;  /* 0x0000820000087ab9 */ /* 0x000fe20000000a00 */
[----:B------:R-:W-:-:S02]  /*1ce60*/  F2FP.BF16.F32.PACK_AB R11, R90, R53 ;  /* 0x000000355a0b723e */ /* 0x000fc400000010ff */
[----:B------:R-:W-:Y:S02]  /*1ce70*/  SEL R65, R27, R24, P0 ;  /* 0x000000181b417207 */ /* 0x000fe40000000000 */
[----:B------:R-:W-:Y:S02]  /*1ce80*/  SEL R67, R24, R27, P0 ;  /* 0x0000001b18437207 */ /* 0x000fe40000000000 */
[----:B------:R-:W-:Y:S02]  /*1ce90*/  F2FP.BF16.F32.PACK_AB R12, R77, R79 ;  /* 0x0000004f4d0c723e */ /* 0x000fe400000010ff */
        /* <DEDUP_REMOVED lines=24> */
[----:B0-----:R-:W-:Y:S02]  /*1d020*/  F2FP.BF16.F32.PACK_AB R8, R49, R51 ;  /* 0x000000333108723e */ /* 0x001fe400000010ff */
[----:B------:R-:W-:Y:S01]  /*1d030*/  F2FP.BF16.F32.PACK_AB R9, R94, R96 ;  /* 0x000000605e09723e */ /* 0x000fe200000010ff */
[----:B------:R0:W-:Y:S01]  /*1d040*/  STSM.16.M88.4 [R104], R36 ;  /* 0x0000002468007844 */ /* 0x0001e20000000200 */
[----:B------:R-:W-:-:S02]  /*1d050*/  F2FP.BF16.F32.PACK_AB R10, R50, R82 ;  /* 0x00000052320a723e */ /* 0x000fc400000010ff */
[----:B------:R-:W-:Y:S02]  /*1d060*/  F2FP.BF16.F32.PACK_AB R11, R95, R97 ;  /* 0x000000615f0b723e */ /* 0x000fe400000010ff */
[----:B-1----:R-:W-:Y:S02]  /*1d070*/  F2FP.BF16.F32.PACK_AB R12, R83, R85 ;  /* 0x00000055530c723e */ /* 0x002fe400000010ff */
[----:B------:R-:W-:Y:S01]  /*1d080*/  F2FP.BF16.F32.PACK_AB R14, R84, R86 ;  /* 0x00000056540e723e */ /* 0x000fe200000010ff */
[----:B------:R-:W-:Y:S01]  /*1d090*/  STSM.16.M88.4 [R105], R8 ;  /* 0x0000000869007844 */ /* 0x000fe20000000200 */
[----:B------:R-:W-:Y:S02]  /*1d0a0*/  F2FP.BF16.F32.PACK_AB R13, R65, R64 ;  /* 0x00000040410d723e */ /* 0x000fe400000010ff */
[----:B------:R-:W-:Y:S02]  /*1d0b0*/  F2FP.BF16.F32.PACK_AB R15, R67, R66 ;  /* 0x00000042430f723e */ /* 0x000fe400000010ff */
[----:B------:R-:W-:-:S02]  /*1d0c0*/  ISETP.GT.AND P2, PT, R213, 0x1, PT ;  /* 0x00000001d500780c */ /* 0x000fc40003f44270 */
[----:B------:R-:W-:Y:S01]  /*1d0d0*/  ISETP.NE.U32.AND P3, PT, RZ, UR6, PT ;  /* 0x00000006ff007c0c */ /* 0x000fe2000bf65070 */
[----:B------:R1:W-:Y:S01]  /*1d0e0*/  STSM.16.M88.4 [R106], R12 ;  /* 0x0000000c6a007844 */ /* 0x0003e20000000200 */
[----:B0-----:R-:W0:Y:S08]  /*1d0f0*/  LDC R104, c[0x0][0xbe8] ;  /* 0x0002fa00ff687b82 */ /* 0x001e300000000800 */
[----:B------:R-:W-:Y:S01]  /*1d100*/  BAR.SYNC.DEFER_BLOCKING 0x1, 0x100 ;  /* 0x0044000000007b1d */ /* 0x000fe20000010000 */
[----:B------:R-:W-:-:S02]  /*1d110*/  ISETP.NE.U32.AND P0, PT, RZ, UR4, PT ;  /* 0x00000004ff007c0c */ /* 0x000fc4000bf05070 */
[----:B------:R-:W-:Y:S02]  /*1d120*/  ISETP.NE.AND.EX P3, PT, RZ, UR7, PT, P3 ;  /* 0x00000007ff007c0c */ /* 0x000fe4000bf65330 */
[----:B------:R-:W-:Y:S02]  /*1d130*/  IADD3 R24, P1, R214, UR4, RZ ;  /* 0x00000004d6187c10 */ /* 0x000fe4000ff3e0ff */
[----:B------:R-:W-:Y:S02]  /*1d140*/  ISETP.NE.AND.EX P0, PT, RZ, UR5, PT, P0 ;  /* 0x00000005ff007c0c */ /* 0x000fe4000bf05300 */
[----:B------:R-:W-:Y:S01]  /*1d150*/  IADD3.X R25, R219, UR5, RZ, P1, !PT ;  /* 0x00000005db197c10 */ /* 0x000fe20008ffe4ff */
[----:B-1----:R-:W-:-:S05]  /*1d160*/  IMAD.MOV.U32 R14, RZ, RZ, 0x9b8 ;  /* 0x000009b8ff0e7424 */ /* 0x002fca00078e00ff */
[----:B------:R-:W-:-:S04]  /*1d170*/  SEL R14, R14, 0x978, P2 ;  /* 0x000009780e0e7807 */ /* 0x000fc80001000000 */
[----:B------:R1:W2:Y:S01]  /*1d180*/  LDC.64 R8, c[0x0][R14+0x220] ;  /* 0x000088000e087b82 */ /* 0x0002a20000000a00 */
[----:B------:R-:W-:Y:S01]  /*1d190*/  @P3 IADD3 R214, P1, R214, UR6, RZ ;  /* 0x00000006d6d63c10 */ /* 0x000fe2000ff3e0ff */
[----:B------:R1:W5:Y:S01]  /*1d1a0*/  @P0 LDG.E R101, desc[UR8][R24.64] ;  /* 0x0000000818650981 */ /* 0x000362000c1e1900 */
[----:B------:R-:W-:Y:S02]  /*1d1b0*/  ULDC UR6, c[0x0][0xa88] ;  /* 0x0002a20000067ab9 */ /* 0x000fe40000000800 */
[----:B------:R-:W-:Y:S01]  /*1d1c0*/  @P3 IADD3.X R215, R219, UR7, RZ, P1, !PT ;  /* 0x00000007dbd73c10 */ /* 0x000fe20008ffe4ff */
[----:B------:R-:W-:Y:S02]  /*1d1d0*/  IMAD.U32 R103, RZ, RZ, UR6 ;  /* 0x00000006ff677e24 */ /* 0x000fe4000f8e00ff */
[----:B------:R1:W3:Y:S08]  /*1d1e0*/  LDC.64 R10, c[0x0][R14+0x218] ;  /* 0x000086000e0a7b82 */ /* 0x0002f00000000a00 */
[----:B------:R1:W4:Y:S01]  /*1d1f0*/  LDC.64 R12, c[0x0][R14+0x228] ;  /* 0x00008a000e0c7b82 */ /* 0x0003220000000a00 */
[----:B------:R1:W5:Y:S01]  /*1d200*/  @P3 LDG.E R103, desc[UR8][R214.64] ;  /* 0x00000008d6673981 */ /* 0x000362000c1e1900 */
[----:B0-----:R-:W-:Y:S01]  /*1d210*/  ISETP.NE.AND P1, PT, R104, 0x1, PT ;  /* 0x000000016800780c */ /* 0x001fe20003f25270 */
[----:B------:R-:W-:-:S12]  /*1d220*/  @P3 BRA `(.L_x_3239) ;  /* 0x0000000000143947 */ /* 0x000fd80003800000 */
[----:B------:R-:W-:Y:S05]  /*1d230*/  @!P0 BRA `(.L_x_3239) ;  /* 0x0000000000108947 */ /* 0x000fea0003800000 */
[----:B------:R-:W-:Y:S02]  /*1d240*/  ULDC.64 UR6, c[0x0][0x208] ;  /* 0x0000820000067ab9 */ /* 0x000fe40000000a00 */
[----:B------:R-:W2:Y:S04]  /*1d250*/  LDG.E R26, desc[UR6][R24.64] ;  /* 0x00000006181a7981 */ /* 0x000ea8000c1e1900 */
[----:B-----5:R-:W2:Y:S02]  /*1d260*/  LDG.E R103, desc[UR6][R24.64+0x4] ;  /* 0x0000040618677981 */ /* 0x020ea4000c1e1900 */
[----:B--2---:R-:W-:-:S07]  /*1d270*/  IADD3 R103, -R26, R103, RZ ;  /* 0x000000671a677210 */ /* 0x004fce0007ffe1ff */
.L_x_3239:
[----:B------:R-:W4:Y:S01]  /*1d280*/  LDL R30, [R1+0x3c] ;  /* 0x00003c00011e7983 */ /* 0x000f220000100800 */
[----:B-1----:R-:W0:Y:S01]  /*1d290*/  LDC.64 R14, c[0x0][R14+0x210] ;  /* 0x000084000e0e7b82 */ /* 0x002e220000000a00 */
[----:B------:R-:W-:Y:S01]  /*1d2a0*/  ISETP.NE.U32.AND P0, PT, RZ, UR4, PT ;  /* 0x00000004ff007c0c */ /* 0x000fe2000bf05070 */
[-C--:B---3--:R-:W-:Y:S01]  /*1d2b0*/  IMAD R29, R11, R192.reuse, RZ ;  /* 0x000000c00b1d7224 */ /* 0x088fe200078e02ff */
[----:B------:R-:W1:Y:S01]  /*1d2c0*/  S2R R28, SR_TID.X ;  /* 0x00000000001c7919 */ /* 0x000e620000002100 */
[----:B------:R-:W-:Y:S01]  /*1d2d0*/  IMAD.WIDE.U32 R10, R10, R192, RZ ;  /* 0x000000c00a0a7225 */ /* 0x000fe200078e00ff */
[----:B------:R-:W-:Y:S01]  /*1d2e0*/  ISETP.NE.AND.EX P0, PT, RZ, UR5, PT, P0 ;  /* 0x00000005ff007c0c */ /* 0x000fe2000bf05300 */
[----:B------:R-:W-:Y:S01]  /*1d2f0*/  ULDC.64 UR6, c[0x0][0x208] ;  /* 0x0000820000067ab9 */ /* 0x000fe20000000a00 */
[----:B-----5:R-:W-:Y:S01]  /*1d300*/  SHF.R.S32.HI R106, RZ, 0x1f, R101 ;  /* 0x0000001fff6a7819 */ /* 0x020fe20000011465 */
[----:B------:R-:W3:Y:S01]  /*1d310*/  @P1 LDC R26, c[0x0][0xbec] ;  /* 0x0002fb00ff1a1b82 */ /* 0x000ee20000000800 */
[----:B------:R-:W-:Y:S01]  /*1d320*/  SEL R105, R210, RZ, !P0 ;  /* 0x000000ffd2697207 */ /* 0x000fe20004000000 */
[----:B------:R-:W-:Y:S01]  /*1d330*/  IMAD.IADD R35, R208, 0x1, R197 ;  /* 0x00000001d0237824 */ /* 0x000fe200078e02c5 */
[----:B------:R-:W-:Y:S01]  /*1d340*/  SEL R27, R220, RZ, !P0 ;  /* 0x000000ffdc1b7207 */ /* 0x000fe20004000000 */
[----:B------:R-:W-:-:S02]  /*1d350*/  IMAD.IADD R11, R11, 0x1, R29 ;  /* 0x000000010b0b7824 */ /* 0x000fc400078e021d */
[----:B--2---:R-:W-:Y:S02]  /*1d360*/  IMAD R9, R9, R105, RZ ;  /* 0x0000006909097224 */ /* 0x004fe400078e02ff */
[----:B------:R-:W2:Y:S01]  /*1d370*/  @P1 LDC R33, c[0x0][0xbf0] ;  /* 0x0002fc00ff211b82 */ /* 0x000ea20000000800 */
[----:B------:R-:W-:Y:S02]  /*1d380*/  IMAD R103, R103, R104, RZ ;  /* 0x0000006867677224 */ /* 0x000fe400078e02ff */
[----:B------:R-:W-:Y:S01]  /*1d390*/  IMAD R31, R8, R27, R9 ;  /* 0x0000001b081f7224 */ /* 0x000fe200078e0209 */
[----:B------:R-:W-:Y:S01]  /*1d3a0*/  SEL R27, R226, RZ, P2 ;  /* 0x000000ffe21b7207 */ /* 0x000fe20001000000 */
[----:B------:R-:W-:-:S03]  /*1d3b0*/  IMAD.WIDE.U32 R8, R8, R105, RZ ;  /* 0x0000006908087225 */ /* 0x000fc600078e00ff */
[----:B------:R-:W0:Y:S01]  /*1d3c0*/  LDC.64 R24, c[0x0][0xba8] ;  /* 0x0002ea00ff187b82 */ /* 0x000e220000000a00 */
[----:B------:R-:W-:Y:S01]  /*1d3d0*/  IMAD.IADD R31, R9, 0x1, R31 ;  /* 0x00000001091f7824 */ /* 0x000fe200078e021f */
[----:B------:R-:W-:Y:S01]  /*1d3e0*/  IADD3 R10, P0, P3, R8, R10, R101 ;  /* 0x0000000a080a7210 */ /* 0x000fe20007b1e065 */
[----:B------:R-:W-:Y:S02]  /*1d3f0*/  IMAD.MOV.U32 R9, RZ, RZ, R35 ;  /* 0x000000ffff097224 */ /* 0x000fe400078e0023 */
[----:B----4-:R-:W-:Y:S01]  /*1d400*/  IMAD R29, R13, R27, RZ ;  /* 0x0000001b0d1d7224 */ /* 0x010fe200078e02ff */
[----:B------:R-:W-:Y:S01]  /*1d410*/  IADD3.X R11, R31, R11, R106, P0, P3 ;  /* 0x0000000b1f0b7210 */ /* 0x000fe200007e646a */
[----:B------:R-:W-:-:S04]  /*1d420*/  IMAD.WIDE.U32 R12, R12, R27, RZ ;  /* 0x0000001b0c0c7225 */ /* 0x000fc800078e00ff */
[----:B---3--:R-:W-:-:S04]  /*1d430*/  @P1 IMAD.HI.U32 R8, R35, R26, RZ ;  /* 0x0000001a23081227 */ /* 0x008fc800078e00ff */
[----:B------:R-:W-:Y:S01]  /*1d440*/  IMAD.IADD R29, R13, 0x1, R29 ;  /* 0x000000010d1d7824 */ /* 0x000fe200078e021d */
[----:B--2---:R-:W-:Y:S01]  /*1d450*/  @P1 SHF.R.U32.HI R9, RZ, R33, R8 ;  /* 0x00000021ff091219 */ /* 0x004fe20000011608 */
[----:B-1----:R-:W-:-:S03]  /*1d460*/  VIADD R32, R28, 0xffffff80 ;  /* 0xffffff801c207836 */ /* 0x002fc60000000000 */
[----:B------:R-:W-:Y:S01]  /*1d470*/  IADD3 R12, P0, P3, R9, R10, R12 ;  /* 0x0000000a090c7210 */ /* 0x000fe20007b1e00c */
[--C-:B------:R-:W-:Y:S01]  /*1d480*/  IMAD.MOV R27, RZ, RZ, -R9.reuse ;  /* 0x000000ffff1b7224 */ /* 0x100fe200078e0a09 */
[----:B------:R-:W-:Y:S01]  /*1d490*/  SHF.R.S32.HI R8, RZ, 0x1f, R9 ;  /* 0x0000001fff087819 */ /* 0x000fe20000011409 */
[----:B0-----:R-:W0:Y:S02]  /*1d4a0*/  @!P2 LDC R24, c[0x0][0xb50] ;  /* 0x0002d400ff18ab82 */ /* 0x001e240000000800 */
[----:B------:R-:W-:Y:S01]  /*1d4b0*/  IMAD R9, R104, R27, R35 ;  /* 0x0000001b68097224 */ /* 0x000fe200078e0223 */
[----:B------:R-:W-:Y:S02]  /*1d4c0*/  IADD3.X R13, R8, R11, R29, P0, P3 ;  /* 0x0000000b080d7210 */ /* 0x000fe400007e641d */
[----:B------:R-:W-:Y:S01]  /*1d4d0*/  SHF.R.S32.HI R28, RZ, 0x1f, R32 ;  /* 0x0000001fff1c7819 */ /* 0x000fe20000011420 */
[-C--:B------:R-:W-:Y:S01]  /*1d4e0*/  IMAD R8, R15, R9.reuse, RZ ;  /* 0x000000090f087224 */ /* 0x080fe200078e02ff */
[----:B------:R-:W-:Y:S01]  /*1d4f0*/  SHF.R.S32.HI R11, RZ, 0x1f, R9 ;  /* 0x0000001fff0b7819 */ /* 0x000fe20000011409 */
[----:B------:R-:W-:Y:S01]  /*1d500*/  IMAD.WIDE.U32 R12, R14, R9, R12 ;  /* 0x000000090e0c7225 */ /* 0x000fe200078e000c */
[----:B------:R-:W1:Y:S01]  /*1d510*/  @!P2 LDC R25, c[0x0][0xb54] ;  /* 0x0002d500ff19ab82 */ /* 0x000e620000000800 */
[----:B------:R-:W-:-:S02]  /*1d520*/  LEA.HI R28, R28, R32, RZ, 0x7 ;  /* 0x000000201c1c7211 */ /* 0x000fc400078f38ff */
[----:B------:R-:W-:Y:S02]  /*1d530*/  IMAD R11, R14, R11, R8 ;  /* 0x0000000b0e0b7224 */ /* 0x000fe400078e0208 */
[----:B------:R-:W-:-:S03]  /*1d540*/  LOP3.LUT R28, R28, 0xffffff80, RZ, 0xc0, !PT ;  /* 0xffffff801c1c7812 */ /* 0x000fc600078ec0ff */
[----:B------:R-:W-:Y:S02]  /*1d550*/  IADD3 R8, R13, R11, RZ ;  /* 0x0000000b0d087210 */ /* 0x000fe40007ffe0ff */
        /* <DEDUP_REMOVED lines=8> */
[----:B------:R-:W-:-:S04]  /*1d5e0*/  IMAD.IADD R26, R30, 0x1, R197 ;  /* 0x000000011e1a7824 */ /* 0x000fc800078e02c5 */
[C---:B------:R-:W-:Y:S01]  /*1d5f0*/  VIADD R32, R26.reuse, 0x8 ;  /* 0x000000081a207836 */ /* 0x040fe20000000000 */
[----:B------:R-:W-:-:S04]  /*1d600*/  ISETP.GE.OR P3, PT, R26, R103, P0 ;  /* 0x000000671a00720c */ /* 0x000fc80000766670 */
[----:B------:R-:W-:-:S09]  /*1d610*/  ISETP.GE.OR P0, PT, R32, R103, P0 ;  /* 0x000000672000720c */ /* 0x000fd20000706670 */
[----:B0-----:R0:W-:Y:S04]  /*1d620*/  @!P3 ST.E desc[UR6][R8.64], R88 ;  /* 0x000000580800b985 */ /* 0x0011e8000c101906 */
[----:B-1----:R0:W-:Y:S01]  /*1d630*/  @!P0 ST.E desc[UR6][R10.64], R89 ;  /* 0x000000590a008985 */ /* 0x0021e2000c101906 */
[----:B------:R-:W-:Y:S05]  /*1d640*/  @P2 BRA `(.L_x_3240) ;  /* 0x0000000800e82947 */ /* 0x000fea0003800000 */
[----:B------:R-:W1:Y:S01]  /*1d650*/  S2R R28, SR_TID.X ;  /* 0x00000000001c7919 */ /* 0x000e620000002100 */
[----:B------:R-:W-:Y:S01]  /*1d660*/  ULDC.64 UR4, c[0x0][0x208] ;  /* 0x0000820000047ab9 */ /* 0x000fe20000000a00 */
[----:B0-----:R-:W0:Y:S08]  /*1d670*/  @P1 LDC R11, c[0x0][0xbec] ;  /* 0x0002fb00ff0b1b82 */ /* 0x001e300000000800 */
[----:B------:R-:W2:Y:S01]  /*1d680*/  @P1 LDC R13, c[0x0][0xbf0] ;  /* 0x0002fc00ff0d1b82 */ /* 0x000ea20000000800 */
[----:B-1----:R-:W-:-:S05]  /*1d690*/  VIADD R28, R28, 0xffffff80 ;  /* 0xffffff801c1c7836 */ /* 0x002fca0000000000 */
        /* <DEDUP_REMOVED lines=11> */
[----:B------:R-:W-:Y:S02]  /*1d750*/  LOP3.LUT R28, R28, R29, RZ, 0x3c, !PT ;  /* 0x0000001d1c1c7212 */ /* 0x000fe400078e3cff */
[----:B------:R-:W-:Y:S01]  /*1d760*/  LOP3.LUT R32, R32, R33, RZ, 0x3c, !PT ;  /* 0x0000002120207212 */ /* 0x000fe200078e3cff */
[----:B------:R-:W-:Y:S01]  /*1d770*/  IMAD.X R33, RZ, RZ, R63, P0 ;  /* 0x000000ffff217224 */ /* 0x000fe200000e063f */
[----:B------:R-:W-:Y:S02]  /*1d780*/  IADD3.X R29, RZ, R63, RZ, P5, !PT ;  /* 0x0000003fff1d7210 */ /* 0x000fe40002ffe4ff */
[C---:B------:R-:W-:Y:S02]  /*1d790*/  IADD3 R37, P2, R62.reuse, 0x3000, RZ ;  /* 0x000030003e257810 */ /* 0x040fe40007f5e0ff */
[C---:B------:R-:W-:Y:S01]  /*1d7a0*/  IADD3 R41, P3, R62.reuse, 0x4000, RZ ;  /* 0x000040003e297810 */ /* 0x040fe20007f7e0ff */
[----:B------:R-:W5:Y:S01]  /*1d7b0*/  LD.E.128 R32, desc[UR4][R32.64] ;  /* 0x0000000420207980 */ /* 0x000f62000c101d00 */
[----:B------:R-:W-:-:S02]  /*1d7c0*/  IADD3 R45, P4, R62, 0x5000, RZ ;  /* 0x000050003e2d7810 */ /* 0x000fc40007f9e0ff */
[C---:B------:R-:W-:Y:S01]  /*1d7d0*/  IADD3 R49, P5, R62.reuse, 0x6000, RZ ;  /* 0x000060003e317810 */ /* 0x040fe20007fbe0ff */
[----:B------:R-:W5:Y:S01]  /*1d7e0*/  LD.E.128 R28, desc[UR4][R28.64] ;  /* 0x000000041c1c7980 */ /* 0x000f62000c101d00 */
[----:B------:R-:W-:Y:S02]  /*1d7f0*/  IADD3 R3, P0, R62, 0x7000, RZ ;  /* 0x000070003e037810 */ /* 0x000fe40007f1e0ff */
[----:B------:R-:W-:Y:S02]  /*1d800*/  LOP3.LUT R36, R37, 0x380, RZ, 0xc0, !PT ;  /* 0x0000038025247812 */ /* 0x000fe400078ec0ff */
[----:B------:R-:W-:Y:S01]  /*1d810*/  LOP3.LUT R40, R41, 0x380, RZ, 0xc0, !PT ;  /* 0x0000038029287812 */ /* 0x000fe200078ec0ff */
[----:B------:R-:W-:Y:S01]  /*1d820*/  IMAD.X R53, RZ, RZ, R63, P0 ;  /* 0x000000ffff357224 */ /* 0x000fe200000e063f */
[----:B------:R-:W-:Y:S02]  /*1d830*/  LOP3.LUT R44, R45, 0x380, RZ, 0xc0, !PT ;  /* 0x000003802d2c7812 */ /* 0x000fe400078ec0ff */
[----:B------:R-:W-:-:S02]  /*1d840*/  LOP3.LUT R48, R49, 0x380, RZ, 0xc0, !PT ;  /* 0x0000038031307812 */ /* 0x000fc400078ec0ff */
[----:B------:R-:W-:Y:S02]  /*1d850*/  LOP3.LUT R0, R3, 0x380, RZ, 0xc0, !PT ;  /* 0x0000038003007812 */ /* 0x000fe400078ec0ff */
[----:B------:R-:W-:Y:S02]  /*1d860*/  LOP3.LUT R9, R62, 0x380, RZ, 0xc0, !PT ;  /* 0x000003803e097812 */ /* 0x000fe400078ec0ff */
[----:B------:R-:W-:Y:S02]  /*1d870*/  SHF.R.U64 R36, R36, 0x3, RZ ;  /* 0x0000000324247819 */ /* 0x000fe400000012ff */
        /* <DEDUP_REMOVED lines=23> */
[----:B------:R-:W-:Y:S01]  /*1d9f0*/  @!PT LDS RZ, [RZ] ;  /* 0x00000000fffff984 */ /* 0x000fe20000000800 */
[----:B------:R-:W-:Y:S01]  /*1da00*/  @!PT LDS RZ, [RZ] ;  /* 0x00000000fffff984 */ /* 0x000fe20000000800 */
[----:B------:R-:W-:Y:S01]  /*1da10*/  @!PT LDS RZ, [RZ] ;  /* 0x00000000fffff984 */ /* 0x000fe20000000800 */
[----:B------:R-:W-:Y:S01]  /*1da20*/  @!PT LDS RZ, [RZ] ;  /* 0x00000000fffff984 */ /* 0x000fe20000000800 */
[----:B------:R3:W-:Y:S06]  /*1da30*/  MEMBAR.ALL.CTA ;  /* 0x0000000000007992 */ /* 0x0007ec0000008000 */
[----:B---3--:R-:W3:Y:S01]  /*1da40*/  FENCE.VIEW.ASYNC.S ;  /* 0x00000000000073c6 */ /* 0x008ee20000000000 */
[----:B------:R-:W-:-:S04]  /*1da50*/  IMAD.WIDE.U32 R2, R101, UR4, RZ ;  /* 0x0000000465027c25 */ /* 0x000fc8000f8e00ff */
[----:B------:R-:W-:Y:S01]  /*1da60*/  IMAD R9, R101, UR5, R106 ;  /* 0x0000000565097c24 */ /* 0x000fe2000f8e026a */
[----:B------:R-:W-:Y:S01]  /*1da70*/  ULDC.64 UR4, c[0x0][0xae8] ;  /* 0x0002ba0000047ab9 */ /* 0x000fe20000000a00 */
[----:B------:R-:W-:-:S03]  /*1da80*/  IMAD R0, R212, 0x20, R107 ;  /* 0x00000020d4007824 */ /* 0x000fc600078e026b */
[----:B------:R-:W-:Y:S01]  /*1da90*/  IADD3 R3, R3, R9, RZ ;  /* 0x0000000903037210 */ /* 0x000fe20007ffe0ff */
[----:B------:R-:W-:Y:S01]  /*1daa0*/  IMAD.IADD R8, R197, 0x1, R0 ;  /* 0x00000001c5087824 */ /* 0x000fe200078e0200 */
[----:B------:R-:W-:Y:S01]  /*1dab0*/  SHF.R.S32.HI R4, RZ, 0x1f, R105 ;  /* 0x0000001fff047819 */ /* 0x000fe20000011469 */
[----:B------:R-:W-:-:S04]  /*1dac0*/  IMAD.WIDE.U32 R2, R192, UR4, R2 ;  /* 0x00000004c0027c25 */ /* 0x000fc8000f8e0002 */
[----:B------:R-:W-:Y:S01]  /*1dad0*/  IMAD R3, R192, UR5, R3 ;  /* 0x00000005c0037c24 */ /* 0x000fe2000f8e0203 */
[----:B------:R-:W-:Y:S01]  /*1dae0*/  ULDC.64 UR4, c[0x0][0xaf0] ;  /* 0x0002bc0000047ab9 */ /* 0x000fe20000000a00 */
[----:B0-----:R-:W-:-:S04]  /*1daf0*/  @P1 IMAD.HI.U32 R0, R8, R11, RZ ;  /* 0x0000000b08001227 */ /* 0x001fc800078e00ff */
[----:B------:R-:W-:Y:S02]  /*1db00*/  IMAD R4, R4, UR4, RZ ;  /* 0x0000000404047c24 */ /* 0x000fe4000f8e02ff */
[----:B------:R-:W-:Y:S01]  /*1db10*/  IMAD.MOV.U32 R9, RZ, RZ, R8 ;  /* 0x000000ffff097224 */ /* 0x000fe200078e0008 */
[----:B--2---:R-:W-:Y:S01]  /*1db20*/  @P1 SHF.R.U32.HI R9, RZ, R13, R0 ;  /* 0x0000000dff091219 */ /* 0x004fe20000011600 */
[C---:B------:R-:W-:Y:S02]  /*1db30*/  IMAD R11, R105.reuse, UR5, R4 ;  /* 0x00000005690b7c24 */ /* 0x040fe4000f8e0204 */
[----:B------:R-:W-:Y:S01]  /*1db40*/  IMAD.WIDE.U32 R2, R105, UR4, R2 ;  /* 0x0000000469027c25 */ /* 0x000fe2000f8e0002 */
[----:B------:R-:W-:Y:S01]  /*1db50*/  SHF.R.S32.HI R4, RZ, 0x1f, R9 ;  /* 0x0000001fff047819 */ /* 0x000fe20000011409 */
[----:B------:R-:W-:Y:S02]  /*1db60*/  ULDC.64 UR4, c[0x0][0xae0] ;  /* 0x0002b80000047ab9 */ /* 0x000fe40000000a00 */
[----:B------:R-:W-:-:S02]  /*1db70*/  IMAD.IADD R3, R3, 0x1, R11 ;  /* 0x0000000103037824 */ /* 0x000fc400078e020b */
[----:B------:R-:W-:Y:S02]  /*1db80*/  VIADD R0, R18, 0x22820 ;  /* 0x0002282012007836 */ /* 0x000fe40000000000 */
[----:B------:R-:W-:Y:S02]  /*1db90*/  IMAD.MOV R11, RZ, RZ, -R9 ;  /* 0x000000ffff0b7224 */ /* 0x000fe400078e0a09 */
[----:B------:R-:W-:Y:S01]  /*1dba0*/  IMAD R4, R4, UR4, RZ ;  /* 0x0000000404047c24 */ /* 0x000fe2000f8e02ff */
[----:B------:R-:W-:Y:S01]  /*1dbb0*/  PRMT R0, RZ, 0x654, R0 ;  /* 0x00000654ff007816 */ /* 0x000fe20000000000 */
[----:B------:R-:W-:Y:S02]  /*1dbc0*/  IMAD R11, R104, R11, R8 ;  /* 0x0000000b680b7224 */ /* 0x000fe400078e0208 */
[C---:B------:R-:W-:Y:S01]  /*1dbd0*/  IMAD R13, R9.reuse, UR5, R4 ;  /* 0x00000005090d7c24 */ /* 0x040fe2000f8e0204 */
[----:B---3--:R0:W-:Y:S01]  /*1dbe0*/  SYNCS.ARRIVE.TRANS64.RED.A1T0 RZ, [R0+URZ], RZ ;  /* 0x000000ff00ff79a7 */ /* 0x0081e2000810043f */
[----:B------:R-:W-:Y:S01]  /*1dbf0*/  IMAD.WIDE.U32 R2, R9, UR4, R2 ;  /* 0x0000000409027c25 */ /* 0x000fe2000f8e0002 */
[----:B------:R-:W-:Y:S01]  /*1dc00*/  ULDC.64 UR4, c[0x0][0xad8] ;  /* 0x0002b60000047ab9 */ /* 0x000fe20000000a00 */
[----:B0-----:R-:W-:-:S03]  /*1dc10*/  SHF.R.S32.HI R0, RZ, 0x1f, R11 ;  /* 0x0000001fff007819 */ /* 0x001fc6000001140b */
[----:B------:R-:W-:Y:S02]  /*1dc20*/  IADD3 R3, R3, R13, RZ ;  /* 0x0000000d03037210 */ /* 0x000fe40007ffe0ff */
        /* <DEDUP_REMOVED lines=8> */
[----:B-1----:R-:W-:Y:S06]  /*1dcb0*/  BRA.DIV UR4, `(.L_x_3241) ;  /* 0x000000e6049c7947 */ /* 0x002fec000b800000 */
[----:B------:R0:W1:Y:S04]  /*1dcc0*/  SHFL.IDX PT, R0, R3, RZ, 0x181f ;  /* 0x00181fff03007589 */ /* 0x00006800000e0000 */
[----:B------:R0:W2:Y:S02]  /*1dcd0*/  SHFL.IDX PT, R14, R2, RZ, 0x181f ;  /* 0x00181fff020e7589 */ /* 0x0000a400000e0000 */
.L_x_3540:
[----:B------:R-:W-:Y:S01]  /*1dce0*/  IMAD.IADD R10, R107, 0x1, R197 ;  /* 0x000000016b0a7824 */ /* 0x000fe200078e02c5 */
[----:B------:R-:W-:Y:S04]  /*1dcf0*/  BSSY B1, `(.L_x_3242) ;  /* 0x000000f000017945 */ /* 0x000fe80003800000 */
[----:B------:R-:W-:-:S13]  /*1dd00*/  ISETP.GE.AND P0, PT, R10, R103, PT ;  /* 0x000000670a00720c */ /* 0x000fda0003f06270 */
[----:B------:R-:W-:Y:S05]  /*1dd10*/  @P0 BRA `(.L_x_3243) ;  /* 0x0000000000300947 */ /* 0x000fea0003800000 */
[----:B------:R-:W-:Y:S01]  /*1dd20*/  ULDC UR4, c[0x0][0xac8] ;  /* 0x0002b20000047ab9 */ /* 0x000fe20000000800 */
[----:B------:R-:W-:Y:S01]  /*1dd30*/  SHF.R.S32.HI R11, RZ, 0x1f, R203 ;  /* 0x0000001fff0b7819 */ /* 0x000fe200000114cb */
[----:B------:R-:W-:Y:S01]  /*1dd40*/  ULDC.64 UR6, c[0x0][0x208] ;  /* 0x0000820000067ab9 */ /* 0x000fe20000000a00 */
        /* <DEDUP_REMOVED lines=9> */
.L_x_3243:
[----:B------:R-:W-:Y:S05]  /*1dde0*/  BSYNC B1 ;  /* 0x0000000000017941 */ /* 0x000fea0003800000 */
.L_x_3242:
[----:B------:R-:W-:-:S03]  /*1ddf0*/  UMOV UR4, 0xffffffff ;  /* 0xffffffff00047882 */ /* 0x000fc60000000000 */
[----:B------:R-:W-:Y:S05]  /*1de00*/  BRA.DIV UR4, `(.L_x_3244) ;  /* 0x000000e6047c7947 */ /* 0x000fea000b800000 */
[----:B-1----:R1:W4:Y:S04]  /*1de10*/  SHFL.IDX PT, R0, R3, 0x1, 0x181f ;  /* 0x00381f0003007f89 */ /* 0x00232800000e0000 */
[----:B--23--:R1:W2:Y:S02]  /*1de20*/  SHFL.IDX PT, R14, R2, 0x1, 0x181f ;  /* 0x00381f00020e7f89 */ /* 0x00c2a400000e0000 */
.L_x_3544:
[----:B------:R-:W-:Y:S01]  /*1de30*/  VIADD R4, R10, 0x20 ;  /* 0x000000200a047836 */ /* 0x000fe20000000000 */
        /* <DEDUP_REMOVED lines=11> */
[-C--:B----4-:R-:W-:Y:S02]  /*1def0*/  @!P2 LEA.HI.X R9, R203, R0.reuse, R12, 0x1, P0 ;  /* 0x00000000cb09a211 */ /* 0x090fe400000f0c0c */
[----:B------:R-:W-:-:S03]  /*1df00*/  @!P3 LEA.HI.X R15, R211, R0, R11, 0x1, P1 ;  /* 0x00000000d30fb211 */ /* 0x000fc600008f0c0b */
[----:B-----5:R3:W-:Y:S04]  /*1df10*/  @!P2 ST.E.128 desc[UR6][R8.64], R28 ;  /* 0x0000001c0800a985 */ /* 0x0207e8000c101d06 */
[----:B------:R3:W-:Y:S02]  /*1df20*/  @!P3 ST.E.128 desc[UR6][R14.64], R44 ;  /* 0x0000002c0e00b985 */ /* 0x0007e4000c101d06 */
.L_x_3246:
[----:B------:R-:W-:Y:S05]  /*1df30*/  BSYNC B1 ;  /* 0x0000000000017941 */ /* 0x000fea0003800000 */
.L_x_3245:
[----:B------:R-:W-:-:S03]  /*1df40*/  UMOV UR4, 0xffffffff ;  /* 0xffffffff00047882 */ /* 0x000fc60000000000 */
[----:B------:R-:W-:Y:S05]  /*1df50*/  BRA.DIV UR4, `(.L_x_3247) ;  /* 0x000000e604707947 */ /* 0x000fea000b800000 */
[----:B----4-:R4:W0:Y:S04]  /*1df60*/  SHFL.IDX PT, R0, R3, 0x2, 0x181f ;  /* 0x00581f0003007f89 */ /* 0x01082800000e0000 */
[----:B--23--:R4:W2:Y:S02]  /*1df70*/  SHFL.IDX PT, R14, R2, 0x2, 0x181f ;  /* 0x00581f00020e7f89 */ /* 0x00c8a400000e0000 */
.L_x_3548:
        /* <DEDUP_REMOVED lines=12> */
[-C--:B0-----:R-:W-:Y:S02]  /*1e040*/  @!P2 LEA.HI.X R9, R203, R0.reuse, R12, 0x1, P0 ;  /* 0x00000000cb09a211 */ /* 0x081fe400000f0c0c */
[----:B------:R-:W-:-:S03]  /*1e050*/  @!P3 LEA.HI.X R15, R211, R0, R11, 0x1, P1 ;  /* 0x00000000d30fb211 */ /* 0x000fc600008f0c0b */
[----:B-----5:R3:W-:Y:S04]  /*1e060*/  @!P2 ST.E.128 desc[UR6][R8.64], R32 ;  /* 0x000000200800a985 */ /* 0x0207e8000c101d06 */
[----:B------:R3:W-:Y:S02]  /*1e070*/  @!P3 ST.E.128 desc[UR6][R14.64], R48 ;  /* 0x000000300e00b985 */ /* 0x0007e4000c101d06 */
.L_x_3249:
[----:B------:R-:W-:Y:S05]  /*1e080*/  BSYNC B1 ;  /* 0x0000000000017941 */ /* 0x000fea0003800000 */
.L_x_3248:
[----:B------:R-:W-:-:S03]  /*1e090*/  UMOV UR4, 0xffffffff ;  /* 0xffffffff00047882 */ /* 0x000fc60000000000 */
[----:B------:R-:W-:Y:S05]  /*1e0a0*/  BRA.DIV UR4, `(.L_x_3250) ;  /* 0x000000e604647947 */ /* 0x000fea000b800000 */
[----:B0-----:R0:W0:Y:S04]  /*1e0b0*/  SHFL.IDX PT, R0, R3, 0x3, 0x181f ;  /* 0x00781f0003007f89 */ /* 0x00102800000e0000 */
[----:B--23--:R2:W3:Y:S02]  /*1e0c0*/  SHFL.IDX PT, R14, R2, 0x3, 0x181f ;  /* 0x00781f00020e7f89 */ /* 0x00c4e400000e0000 */
.L_x_3552:
[----:B-12-4-:R-:W-:-:S05]  /*1e0d0*/  VIADD R2, R10, 0x60 ;  /* 0x000000600a027836 */ /* 0x016fca0000000000 */
[----:B------:R-:W-:-:S13]  /*1e0e0*/  ISETP.GE.AND P0, PT, R2, R103, PT ;  /* 0x000000670200720c */ /* 0x000fda0003f06270 */
[----:B------:R-:W-:Y:S05]  /*1e0f0*/  @P0 BRA `(.L_x_3251) ;  /* 0x0000002000240947 */ /* 0x000fea0003800000 */
[----:B------:R-:W-:Y:S01]  /*1e100*/  ULDC UR4, c[0x0][0xac8] ;  /* 0x0002b20000047ab9 */ /* 0x000fe20000000800 */
[----:B------:R-:W-:Y:S01]  /*1e110*/  SHF.R.S32.HI R4, RZ, 0x1f, R203 ;  /* 0x0000001fff047819 */ /* 0x000fe200000114cb */
[----:B------:R-:W-:Y:S01]  /*1e120*/  ULDC.64 UR6, c[0x0][0x208] ;  /* 0x0000820000067ab9 */ /* 0x000fe20000000a00 */
[----:B------:R-:W-:-:S13]  /*1e130*/  ISETP.GE.AND P1, PT, R203, UR4, PT ;  /* 0x00000004cb007c0c */ /* 0x000fda000bf26270 */
[----:B---3--:R-:W-:-:S04]  /*1e140*/  @!P1 LEA R2, P0, R203, R14, 0x1 ;  /* 0x0000000ecb029211 */ /* 0x008fc800078008ff */
[----:B0-----:R-:W-:Y:S02]  /*1e150*/  @!P1 LEA.HI.X R3, R203, R0, R4, 0x1, P0 ;  /* 0x00000000cb039211 */ /* 0x001fe400000f0c04 */
[----:B------:R-:W-:-:S03]  /*1e160*/  ISETP.GE.AND P0, PT, R211, UR4, PT ;  /* 0x00000004d3007c0c */ /* 0x000fc6000bf06270 */
[----:B-----5:R1:W-:Y:S10]  /*1e170*/  @!P1 ST.E.128 desc[UR6][R2.64], R36 ;  /* 0x0000002402009985 */ /* 0x0203f4000c101d06 */
[----:B------:R-:W-:Y:S05]  /*1e180*/  @P0 BRA `(.L_x_3251) ;  /* 0x0000002000000947 */ /* 0x000fea0003800000 */
[----:B------:R-:W-:Y:S01]  /*1e190*/  SHF.R.S32.HI R4, RZ, 0x1f, R211 ;  /* 0x0000001fff047819 */ /* 0x000fe200000114d3 */
[----:B------:R-:W-:Y:S01]  /*1e1a0*/  ULDC.64 UR4, c[0x0][0x208] ;  /* 0x0000820000047ab9 */ /* 0x000fe20000000a00 */
[----:B------:R-:W-:-:S04]  /*1e1b0*/  LEA R14, P0, R211, R14, 0x1 ;  /* 0x0000000ed30e7211 */ /* 0x000fc800078008ff */
[----:B------:R-:W-:-:S05]  /*1e1c0*/  LEA.HI.X R15, R211, R0, R4, 0x1, P0 ;  /* 0x00000000d30f7211 */ /* 0x000fca00000f0c04 */
[----:B------:R2:W-:Y:S01]  /*1e1d0*/  ST.E.128 desc[UR4][R14.64], R52 ;  /* 0x000000340e007985 */ /* 0x0005e2000c101d04 */
[----:B------:R-:W-:Y:S05]  /*1e1e0*/  BRA `(.L_x_3251) ;  /* 0x0000001c00e87947 */ /* 0x000fea0003800000 */
.L_x_3240:
[----:B------:R-:W1:Y:S01]  /*1e1f0*/  @P1 LDC R12, c[0x0][0xbec] ;  /* 0x0002fb00ff0c1b82 */ /* 0x000e620000000800 */
[----:B------:R-:W-:Y:S01]  /*1e200*/  ULDC.64 UR4, c[0x0][0xb08] ;  /* 0x0002c20000047ab9 */ /* 0x000fe20000000a00 */
[----:B0-----:R-:W-:Y:S01]  /*1e210*/  SHF.R.S32.HI R10, RZ, 0x1f, R105 ;  /* 0x0000001fff0a7819 */ /* 0x001fe20000011469 */
[----:B------:R-:W-:Y:S01]  /*1e220*/  IMAD R106, R106, UR4, RZ ;  /* 0x000000046a6a7c24 */ /* 0x000fe2000f8e02ff */
[----:B------:R-:W-:Y:S01]  /*1e230*/  MOV R11, R35 ;  /* 0x00000023000b7202 */ /* 0x000fe20000000f00 */
[C---:B------:R-:W-:Y:S01]  /*1e240*/  IMAD.WIDE.U32 R8, R101.reuse, UR4, RZ ;  /* 0x0000000465087c25 */ /* 0x040fe2000f8e00ff */
[----:B------:R-:W-:Y:S01]  /*1e250*/  ULDC.64 UR6, c[0x0][0xb30] ;  /* 0x0002cc0000067ab9 */ /* 0x000fe20000000a00 */
[C---:B------:R-:W-:Y:S01]  /*1e260*/  IADD3 R89, R200.reuse, 0x10, RZ ;  /* 0x00000010c8597810 */ /* 0x040fe20007ffe0ff */
[----:B------:R-:W0:Y:S01]  /*1e270*/  @P1 LDC R15, c[0x0][0xbf0] ;  /* 0x0002fc00ff0f1b82 */ /* 0x000e220000000800 */
[----:B------:R-:W-:Y:S01]  /*1e280*/  IMAD R101, R101, UR5, R106 ;  /* 0x0000000565657c24 */ /* 0x000fe2000f8e026a */
[----:B------:R-:W-:Y:S01]  /*1e290*/  ULDC.64 UR4, c[0x0][0xb38] ;  /* 0x0002ce0000047ab9 */ /* 0x000fe20000000a00 */
[----:B------:R-:W-:Y:S01]  /*1e2a0*/  VIADD R39, R200, 0x18 ;  /* 0x00000018c8277836 */ /* 0x000fe20000000000 */
[----:B------:R-:W-:Y:S01]  /*1e2b0*/  SHF.R.S32.HI R63, RZ, 0x1f, R89 ;  /* 0x0000001fff3f7819 */ /* 0x000fe20000011459 */
[----:B------:R-:W-:-:S02]  /*1e2c0*/  IMAD.IADD R9, R9, 0x1, R101 ;  /* 0x0000000109097824 */ /* 0x000fc400078e0265 */
[----:B------:R-:W-:Y:S01]  /*1e2d0*/  VIADD R101, R200, 0x8 ;  /* 0x00000008c8657836 */ /* 0x000fe20000000000 */
[----:B------:R-:W-:Y:S01]  /*1e2e0*/  SHF.R.S32.HI R33, RZ, 0x1f, R39 ;  /* 0x0000001fff217819 */ /* 0x000fe20000011427 */
[----:B------:R-:W-:-:S03]  /*1e2f0*/  IMAD.WIDE.U32 R8, R192, UR4, R8 ;  /* 0x00000004c0087c25 */ /* 0x000fc6000f8e0008 */
[----:B------:R-:W-:Y:S01]  /*1e300*/  SHF.R.S32.HI R36, RZ, 0x1f, R101 ;  /* 0x0000001fff247819 */ /* 0x000fe20000011465 */
[----:B------:R-:W-:Y:S01]  /*1e310*/  IMAD R9, R192, UR5, R9 ;  /* 0x00000005c0097c24 */ /* 0x000fe2000f8e0209 */
[----:B------:R-:W-:Y:S01]  /*1e320*/  ULDC.64 UR4, c[0x0][0xb40] ;  /* 0x0002d00000047ab9 */ /* 0x000fe20000000a00 */
[----:B------:R-:W-:Y:S02]  /*1e330*/  VIADD R37, R200, 0x20 ;  /* 0x00000020c8257836 */ /* 0x000fe40000000000 */
[----:B------:R-:W-:Y:S02]  /*1e340*/  IMAD R10, R10, UR4, RZ ;  /* 0x000000040a0a7c24 */ /* 0x000fe4000f8e02ff */
[----:B-1----:R-:W-:Y:S01]  /*1e350*/  @P1 IMAD.HI.U32 R12, R35, R12, RZ ;  /* 0x0000000c230c1227 */ /* 0x002fe200078e00ff */
[----:B------:R-:W-:-:S03]  /*1e360*/  SHF.R.S32.HI R31, RZ, 0x1f, R37 ;  /* 0x0000001fff1f7819 */ /* 0x000fc60000011425 */
[C---:B------:R-:W-:Y:S01]  /*1e370*/  IMAD R13, R105.reuse, UR5, R10 ;  /* 0x00000005690d7c24 */ /* 0x040fe2000f8e020a */
[----:B0-----:R-:W-:Y:S01]  /*1e380*/  @P1 SHF.R.U32.HI R11, RZ, R15, R12 ;  /* 0x0000000fff0b1219 */ /* 0x001fe2000001160c */
        /* <DEDUP_REMOVED lines=13> */
[----:B------:R-:W-:Y:S02]  /*1e460*/  VIADD R11, R18, 0x22820 ;  /* 0x00022820120b7836 */ /* 0x000fe40000000000 */
[----:B------:R-:W-:Y:S02]  /*1e470*/  IMAD R10, R10, UR4, RZ ;  /* 0x000000040a0a7c24 */ /* 0x000fe4000f8e02ff */
[----:B------:R-:W-:Y:S01]  /*1e480*/  IMAD.IADD R9, R9, 0x1, R15 ;  /* 0x0000000109097824 */ /* 0x000fe200078e020f */
[----:B------:R-:W-:Y:S01]  /*1e490*/  PRMT R12, RZ, 0x654, R11 ;  /* 0x00000654ff0c7816 */ /* 0x000fe2000000000b */
[C---:B------:R-:W-:Y:S02]  /*1e4a0*/  IMAD R11, R13.reuse, UR5, R10 ;  /* 0x000000050d0b7c24 */ /* 0x040fe4000f8e020a */
[----:B------:R-:W-:Y:S01]  /*1e4b0*/  IMAD.WIDE.U32 R8, R13, UR4, R8 ;  /* 0x000000040d087c25 */ /* 0x000fe2000f8e0008 */
[----:B------:R-:W-:Y:S01]  /*1e4c0*/  ULDC.64 UR4, c[0x0][0xb00] ;  /* 0x0002c00000047ab9 */ /* 0x000fe20000000a00 */
[----:B------:R0:W-:Y:S02]  /*1e4d0*/  SYNCS.ARRIVE.TRANS64.RED.A1T0 RZ, [R12+URZ], RZ ;  /* 0x000000ff0cff79a7 */ /* 0x0001e4000810043f */
[----:B------:R-:W-:Y:S01]  /*1e4e0*/  IMAD.IADD R9, R9, 0x1, R11 ;  /* 0x0000000109097824 */ /* 0x000fe200078e020b */
[----:B------:R-:W-:Y:S01]  /*1e4f0*/  LEA R25, P0, R8, UR4, 0x2 ;  /* 0x0000000408197c11 */ /* 0x000fe2000f8010ff */
[----:B------:R-:W-:Y:S01]  /*1e500*/  VIADD R35, R200, 0x28 ;  /* 0x00000028c8237836 */ /* 0x000fe20000000000 */
[----:B------:R-:W-:-:S02]  /*1e510*/  UMOV UR4, 0xffffffff ;  /* 0xffffffff00047882 */ /* 0x000fc40000000000 */
[----:B------:R-:W-:Y:S02]  /*1e520*/  LEA.HI.X R30, R8, UR5, R9, 0x2, P0 ;  /* 0x00000005081e7c11 */ /* 0x000fe400080f1409 */
[----:B------:R-:W-:Y:S01]  /*1e530*/  SHF.R.S32.HI R34, RZ, 0x1f, R35 ;  /* 0x0000001fff227819 */ /* 0x000fe20000011423 */
[----:B0-----:R-:W-:Y:S06]  /*1e540*/  BRA.DIV UR4, `(.L_x_3252) ;  /* 0x000000e204847947 */ /* 0x001fec000b800000 */
[----:B------:R0:W1:Y:S04]  /*1e550*/  SHFL.IDX PT, R24, R30, RZ, 0x1c1f ;  /* 0x001c1fff1e187589 */ /* 0x00006800000e0000 */
[----:B------:R0:W2:Y:S02]  /*1e560*/  SHFL.IDX PT, R14, R25, RZ, 0x1c1f ;  /* 0x001c1fff190e7589 */ /* 0x0000a400000e0000 */
.L_x_3555:
[----:B------:R-:W-:Y:S01]  /*1e570*/  ISETP.GE.AND P0, PT, R26, R103, PT ;  /* 0x000000671a00720c */ /* 0x000fe20003f06270 */
[----:B------:R-:W-:-:S12]  /*1e580*/  BSSY B1, `(.L_x_3253) ;  /* 0x0000079000017945 */ /* 0x000fd80003800000 */
[----:B------:R-:W-:Y:S05]  /*1e590*/  @P0 BRA `(.L_x_3254) ;  /* 0x0000000400dc0947 */ /* 0x000fea0003800000 */
[----:B------:R-:W-:Y:S01]  /*1e5a0*/  ULDC UR4, c[0x0][0xac8] ;  /* 0x0002b20000047ab9 */ /* 0x000fe20000000800 */
[----:B------:R-:W-:Y:S01]  /*1e5b0*/  ULDC.64 UR6, c[0x0][0x208] ;  /* 0x0000820000067ab9 */ /* 0x000fe20000000a00 */
[C---:B------:R-:W-:Y:S01]  /*1e5c0*/  ISETP.GE.AND P0, PT, R200.reuse, UR4, PT ;  /* 0x00000004c8007c0c */ /* 0x040fe2000bf06270 */
[C---:B------:R-:W-:Y:S01]  /*1e5d0*/  VIADD R29, R200.reuse, 0x30 ;  /* 0x00000030c81d7836 */ /* 0x040fe20000000000 */
[----:B------:R-:W-:Y:S01]  /*1e5e0*/  ISETP.GE.AND P3, PT, R101, UR4, PT ;  /* 0x0000000465007c0c */ /* 0x000fe2000bf66270 */
[C---:B------:R-:W-:Y:S01]  /*1e5f0*/  VIADD R27, R200.reuse, 0x38 ;  /* 0x00000038c81b7836 */ /* 0x040fe20000000000 */
[----:B------:R-:W-:Y:S01]  /*1e600*/  ISETP.GE.AND P2, PT, R89, UR4, PT ;  /* 0x0000000459007c0c */ /* 0x000fe2000bf46270 */
[C---:B------:R-:W-:Y:S01]  /*1e610*/  VIADD R15, R200.reuse, 0x40 ;  /* 0x00000040c80f7836 */ /* 0x040fe20000000000 */
[----:B------:R-:W-:Y:S01]  /*1e620*/  ISETP.GE.AND P1, PT, R39, UR4, PT ;  /* 0x0000000427007c0c */ /* 0x000fe2000bf26270 */
[C---:B------:R-:W-:Y:S01]  /*1e630*/  VIADD R62, R200.reuse, 0x30 ;  /* 0x00000030c83e7836 */ /* 0x040fe20000000000 */
[C---:B------:R-:W-:Y:S01]  /*1e640*/  IADD3 R88, R200.reuse, 0x48, RZ ;  /* 0x00000048c8587810 */ /* 0x040fe20007ffe0ff */
[----:B------:R-:W-:-:S02]  /*1e650*/  VIADD R28, R200, 0x38 ;  /* 0x00000038c81c7836 */ /* 0x000fc40000000000 */
[C---:B------:R-:W-:Y:S01]  /*1e660*/  VIADD R38, R200.reuse, 0x50 ;  /* 0x00000050c8267836 */ /* 0x040fe20000000000 */
[----:B------:R-:W-:Y:S01]  /*1e670*/  SHF.R.S32.HI R62, RZ, 0x1f, R62 ;  /* 0x0000001fff3e7819 */ /* 0x000fe2000001143e */
[----:B--2---:R-:W-:Y:S01]  /*1e680*/  @!P0 IMAD.MOV.U32 R10, RZ, RZ, R14 ;  /* 0x000000ffff0a8224 */ /* 0x004fe200078e000e */
[----:B------:R-:W-:Y:S01]  /*1e690*/  @!P0 MOV R13, R99 ;  /* 0x00000063000d8202 */ /* 0x000fe20000000f00 */
[----:B-1----:R-:W-:Y:S01]  /*1e6a0*/  @!P0 IMAD.MOV.U32 R11, RZ, RZ, R24 ;  /* 0x000000ffff0b8224 */ /* 0x002fe200078e0018 */
[C---:B------:R-:W-:Y:S01]  /*1e6b0*/  @!P3 LEA R8, P4, R101.reuse, R14, 0x2 ;  /* 0x0000000e6508b211 */ /* 0x040fe200078810ff */
[----:B------:R-:W-:Y:S01]  /*1e6c0*/  @!P0 IMAD.MOV.U32 R12, RZ, RZ, R102 ;  /* 0x000000ffff0c8224 */ /* 0x000fe200078e0066 */
[----:B------:R-:W-:Y:S01]  /*1e6d0*/  SHF.R.S32.HI R28, RZ, 0x1f, R28 ;  /* 0x0000001fff1c7819 */ /* 0x000fe2000001141c */
[----:B------:R-:W-:Y:S01]  /*1e6e0*/  @!P0 IMAD.WIDE R10, R200, 0x4, R10 ;  /* 0x00000004c80a8825 */ /* 0x000fe200078e020a */
[----:B------:R-:W-:-:S03]  /*1e6f0*/  @!P3 LEA.HI.X R9, R101, R24, R36, 0x2, P4 ;  /* 0x000000186509b211 */ /* 0x000fc600020f1424 */
[----:B------:R-:W-:Y:S01]  /*1e700*/  VIADD R104, R200, 0x48 ;  /* 0x00000048c8687836 */ /* 0x000fe20000000000 */
[----:B------:R1:W-:Y:S01]  /*1e710*/  @!P0 ST.E.64 desc[UR6][R10.64], R12 ;  /* 0x0000000c0a008985 */ /* 0x0003e2000c101b06 */
[----:B------:R-:W-:-:S03]  /*1e720*/  ISETP.GE.AND P0, PT, R37, UR4, PT ;  /* 0x0000000425007c0c */ /* 0x000fc6000bf06270 */
[----:B------:R-:W-:Y:S01]  /*1e730*/  SHF.R.S32.HI R104, RZ, 0x1f, R104 ;  /* 0x0000001fff687819 */ /* 0x000fe20000011468 */
[----:B-1----:R-:W-:Y:S01]  /*1e740*/  @!P3 IMAD.MOV.U32 R10, RZ, RZ, R100 ;  /* 0x000000ffff0ab224 */ /* 0x002fe200078e0064 */
[----:B------:R-:W-:Y:S01]  /*1e750*/  @!P2 LEA R12, P4, R89, R14, 0x2 ;  /* 0x0000000e590ca211 */ /* 0x000fe200078810ff */
[----:B------:R-:W-:-:S03]  /*1e760*/  @!P3 IMAD.MOV.U32 R11, RZ, RZ, R98 ;  /* 0x000000ffff0bb224 */ /* 0x000fc600078e0062 */
[----:B------:R-:W-:Y:S02]  /*1e770*/  @!P2 LEA.HI.X R13, R89, R24, R63, 0x2, P4 ;  /* 0x00000018590da211 */ /* 0x000fe400020f143f */
[----:B------:R1:W-:Y:S01]  /*1e780*/  @!P3 ST.E.64 desc[UR6][R8.64], R10 ;  /* 0x0000000a0800b985 */ /* 0x0003e2000c101b06 */
[----:B------:R-:W-:Y:S02]  /*1e790*/  ISETP.GE.AND P3, PT, R35, UR4, PT ;  /* 0x0000000423007c0c */ /* 0x000fe4000bf66270 */
[C---:B-1----:R-:W-:Y:S01]  /*1e7a0*/  @!P1 LEA R8, P5, R39.reuse, R14, 0x2 ;  /* 0x0000000e27089211 */ /* 0x042fe200078a10ff */
[----:B------:R-:W-:Y:S01]  /*1e7b0*/  @!P2 IMAD.MOV.U32 R10, RZ, RZ, R79 ;  /* 0x000000ffff0aa224 */ /* 0x000fe200078e004f */
[----:B------:R-:W-:Y:S01]  /*1e7c0*/  @!P1 MOV R79, R78 ;  /* 0x0000004e004f9202 */ /* 0x000fe20000000f00 */
[----:B------:R-:W-:Y:S01]  /*1e7d0*/  @!P2 IMAD.MOV.U32 R11, RZ, RZ, R77 ;  /* 0x000000ffff0ba224 */ /* 0x000fe200078e004d */
[----:B------:R-:W-:Y:S01]  /*1e7e0*/  @!P1 LEA.HI.X R9, R39, R24, R33, 0x2, P5 ;  /* 0x0000001827099211 */ /* 0x000fe200028f1421 */
[----:B------:R-:W-:-:S03]  /*1e7f0*/  @!P1 IMAD.MOV.U32 R78, RZ, RZ, R80 ;  /* 0x000000ffff4e9224 */ /* 0x000fc600078e0050 */
[----:B------:R1:W-:Y:S01]  /*1e800*/  @!P2 ST.E.64 desc[UR6][R12.64], R10 ;  /* 0x0000000a0c00a985 */ /* 0x0003e2000c101b06 */
[----:B------:R-:W-:-:S03]  /*1e810*/  ISETP.GE.AND P2, PT, R29, UR4, PT ;  /* 0x000000041d007c0c */ /* 0x000fc6000bf46270 */
[----:B------:R2:W-:Y:S01]  /*1e820*/  @!P1 ST.E.64 desc[UR6][R8.64], R78 ;  /* 0x0000004e08009985 */ /* 0x0005e2000c101b06 */
[----:B------:R-:W-:Y:S02]  /*1e830*/  ISETP.GE.AND P1, PT, R27, UR4, PT ;  /* 0x000000041b007c0c */ /* 0x000fe4000bf26270 */
[-C--:B-1----:R-:W-:Y:S01]  /*1e840*/  @!P0 LEA R10, P4, R37, R14.reuse, 0x2 ;  /* 0x0000000e250a8211 */ /* 0x082fe200078810ff */
[----:B------:R-:W-:Y:S02]  /*1e850*/  @!P0 IMAD.MOV.U32 R12, RZ, RZ, R2 ;  /* 0x000000ffff0c8224 */ /* 0x000fe400078e0002 */
[----:B------:R-:W-:Y:S01]  /*1e860*/  @!P0 IMAD.MOV.U32 R13, RZ, RZ, R81 ;  /* 0x000000ffff0d8224 */ /* 0x000fe200078e0051 */
[----:B--2---:R-:W-:Y:S01]  /*1e870*/  @!P3 LEA R8, P5, R35, R14, 0x2 ;  /* 0x0000000e2308b211 */ /* 0x004fe200078a10ff */
[----:B------:R-:W-:Y:S01]  /*1e880*/  @!P3 IMAD.MOV.U32 R2, RZ, RZ, R3 ;  /* 0x000000ffff02b224 */ /* 0x000fe200078e0003 */
[-C--:B------:R-:W-:Y:S01]  /*1e890*/  @!P0 LEA.HI.X R11, R37, R24.reuse, R31, 0x2, P4 ;  /* 0x00000018250b8211 */ /* 0x080fe200020f141f */
[----:B------:R-:W-:Y:S01]  /*1e8a0*/  @!P3 IMAD.MOV.U32 R3, RZ, RZ, R0 ;  /* 0x000000ffff03b224 */ /* 0x000fe200078e0000 */
[----:B------:R-:W-:-:S02]  /*1e8b0*/  @!P3 LEA.HI.X R9, R35, R24, R34, 0x2, P5 ;  /* 0x000000182309b211 */ /* 0x000fc400028f1422 */
[----:B------:R-:W-:Y:S01]  /*1e8c0*/  SHF.R.S32.HI R0, RZ, 0x1f, R227 ;  /* 0x0000001fff007819 */ /* 0x000fe200000114e3 */
[----:B------:R1:W-:Y:S01]  /*1e8d0*/  @!P0 ST.E.64 desc[UR6][R10.64], R12 ;  /* 0x0000000c0a008985 */ /* 0x0003e2000c101b06 */
[----:B------:R-:W-:-:S03]  /*1e8e0*/  ISETP.GE.AND P0, PT, R15, UR4, PT ;  /* 0x000000040f007c0c */ /* 0x000fc6000bf06270 */
[----:B------:R2:W-:Y:S01]  /*1e8f0*/  @!P3 ST.E.64 desc[UR6][R8.64], R2 ;  /* 0x000000020800b985 */ /* 0x0005e2000c101b06 */
[----:B------:R-:W-:Y:S02]  /*1e900*/  ISETP.GE.AND P3, PT, R88, UR4, PT ;  /* 0x0000000458007c0c */ /* 0x000fe4000bf66270 */
[-C--:B-1----:R-:W-:Y:S02]  /*1e910*/  @!P2 LEA R10, P5, R29, R14.reuse, 0x2 ;  /* 0x0000000e1d0aa211 */ /* 0x082fe400078a10ff */
[----:B--2---:R-:W-:Y:S01]  /*1e920*/  @!P1 LEA R2, P4, R27, R14, 0x2 ;  /* 0x0000000e1b029211 */ /* 0x004fe200078810ff */
[----:B------:R-:W-:Y:S01]  /*1e930*/  @!P2 IMAD.MOV.U32 R8, RZ, RZ, R21 ;  /* 0x000000ffff08a224 */ /* 0x000fe200078e0015 */
[-C--:B------:R-:W-:Y:S01]  /*1e940*/  @!P2 LEA.HI.X R11, R29, R24.reuse, R62, 0x2, P5 ;  /* 0x000000181d0ba211 */ /* 0x080fe200028f143e */
[----:B------:R-:W-:Y:S01]  /*1e950*/  @!P2 IMAD.MOV.U32 R9, RZ, RZ, R4 ;  /* 0x000000ffff09a224 */ /* 0x000fe200078e0004 */
[----:B------:R-:W-:Y:S01]  /*1e960*/  @!P1 LEA.HI.X R3, R27, R24, R28, 0x2, P4 ;  /* 0x000000181b039211 */ /* 0x000fe200020f141c */
[----:B------:R-:W-:Y:S01]  /*1e970*/  VIADD R28, R200, 0x40 ;  /* 0x00000040c81c7836 */ /* 0x000fe20000000000 */
[----:B------:R-:W-:Y:S01]  /*1e980*/  ISETP.GE.AND P5, PT, R38, UR4, PT ;  /* 0x0000000426007c0c */ /* 0x000fe2000bfa6270 */
[----:B------:R-:W-:-:S02]  /*1e990*/  @!P1 IMAD.MOV.U32 R21, RZ, RZ, R20 ;  /* 0x000000ffff159224 */ /* 0x000fc400078e0014 */
[----:B------:R-:W-:Y:S01]  /*1e9a0*/  @!P3 LEA R26, P4, R88, R14, 0x2 ;  /* 0x0000000e581ab211 */ /* 0x000fe200078810ff */
[----:B------:R-:W-:Y:S01]  /*1e9b0*/  @!P2 ST.E.64 desc[UR6][R10.64], R8 ;  /* 0x000000080a00a985 */ /* 0x000fe2000c101b06 */
[----:B------:R-:W-:Y:S01]  /*1e9c0*/  @!P1 MOV R20, R40 ;  /* 0x0000002800149202 */ /* 0x000fe20000000f00 */
[----:B------:R-:W-:Y:S01]  /*1e9d0*/  VIADD R62, R200, 0x58 ;  /* 0x00000058c83e7836 */ /* 0x000fe20000000000 */
[C---:B------:R-:W-:Y:S01]  /*1e9e0*/  @!P0 LEA R12, P2, R15.reuse, R14, 0x2 ;  /* 0x0000000e0f0c8211 */ /* 0x040fe200078410ff */
[----:B------:R-:W-:Y:S01]  /*1e9f0*/  @!P0 IMAD.MOV.U32 R40, RZ, RZ, R43 ;  /* 0x000000ffff288224 */ /* 0x000fe200078e002b */
[----:B------:R-:W-:Y:S01]  /*1ea00*/  SHF.R.S32.HI R28, RZ, 0x1f, R28 ;  /* 0x0000001fff1c7819 */ /* 0x000fe2000001141c */
[----:B------:R1:W-:Y:S01]  /*1ea10*/  @!P1 ST.E.64 desc[UR6][R2.64], R20 ;  /* 0x0000001402009985 */ /* 0x0003e2000c101b06 */
[-C--:B------:R-:W-:Y:S01]  /*1ea20*/  @!P3 LEA.HI.X R27, R88, R24.reuse, R104, 0x2, P4 ;  /* 0x00000018581bb211 */ /* 0x080fe200020f1468 */
[C---:B------:R-:W-:Y:S01]  /*1ea30*/  VIADD R88, R200.reuse, 0x50 ;  /* 0x00000050c8587836 */ /* 0x040fe20000000000 */
[----:B------:R-:W-:Y:S01]  /*1ea40*/  @!P0 LEA.HI.X R13, R15, R24, R28, 0x2, P2 ;  /* 0x000000180f0d8211 */ /* 0x000fe200010f141c */
[----:B------:R-:W-:Y:S01]  /*1ea50*/  VIADD R15, R200, 0x60 ;  /* 0x00000060c80f7836 */ /* 0x000fe20000000000 */
[----:B------:R-:W-:-:S02]  /*1ea60*/  ISETP.GE.AND P1, PT, R62, UR4, PT ;  /* 0x000000043e007c0c */ /* 0x000fc4000bf26270 */
[C---:B------:R-:W-:Y:S01]  /*1ea70*/  @!P5 LEA R28, P2, R38.reuse, R14, 0x2 ;  /* 0x0000000e261cd211 */ /* 0x040fe200078410ff */
[----:B------:R2:W-:Y:S01]  /*1ea80*/  @!P0 ST.E.64 desc[UR6][R12.64], R40 ;  /* 0x000000280c008985 */ /* 0x0005e2000c101b06 */
[----:B------:R-:W-:Y:S02]  /*1ea90*/  SHF.R.S32.HI R88, RZ, 0x1f, R88 ;  /* 0x0000001fff587819 */ /* 0x000fe40000011458 */
[----:B------:R-:W-:Y:S02]  /*1eaa0*/  ISETP.GE.AND P0, PT, R15, UR4, PT ;  /* 0x000000040f007c0c */ /* 0x000fe4000bf06270 */
[----:B------:R-:W-:Y:S01]  /*1eab0*/  @!P3 MOV R43, R42 ;  /* 0x0000002a002bb202 */ /* 0x000fe20000000f00 */
[----:B------:R-:W-:Y:S01]  /*1eac0*/  @!P3 IMAD.MOV.U32 R42, RZ, RZ, R44 ;  /* 0x000000ffff2ab224 */ /* 0x000fe200078e002c */
[----:B------:R-:W-:Y:S01]  /*1ead0*/  @!P5 LEA.HI.X R29, R38, R24, R88, 0x2, P2 ;  /* 0x00000018261dd211 */ /* 0x000fe200010f1458 */
[----:B------:R-:W-:Y:S01]  /*1eae0*/  VIADD R88, R200, 0x58 ;  /* 0x00000058c8587836 */ /* 0x000fe20000000000 */
[----:B------:R-:W-:Y:S01]  /*1eaf0*/  ISETP.GE.AND P4, PT, R227, UR4, PT ;  /* 0x00000004e3007c0c */ /* 0x000fe2000bf86270 */
[----:B------:R-:W-:Y:S01]  /*1eb00*/  @!P5 IMAD.MOV.U32 R44, RZ, RZ, R47 ;  /* 0x000000ffff2cd224 */ /* 0x000fe200078e002f */
[----:B------:R3:W-:Y:S01]  /*1eb10*/  @!P3 ST.E.64 desc[UR6][R26.64], R42 ;  /* 0x0000002a1a00b985 */ /* 0x0007e2000c101b06 */
[----:B-1----:R-:W-:Y:S01]  /*1eb20*/  @!P1 LEA R2, P2, R62, R14, 0x2 ;  /* 0x0000000e3e029211 */ /* 0x002fe200078410ff */
[----:B------:R-:W-:Y:S01]  /*1eb30*/  VIADD R38, R200, 0x60 ;  /* 0x00000060c8267836 */ /* 0x000fe20000000000 */
[----:B------:R-:W-:Y:S01]  /*1eb40*/  SHF.R.S32.HI R88, RZ, 0x1f, R88 ;  /* 0x0000001fff587819 */ /* 0x000fe20000011458 */
[----:B------:R3:W-:Y:S01]  /*1eb50*/  @!P5 ST.E.64 desc[UR6][R28.64], R44 ;  /* 0x0000002c1c00d985 */ /* 0x0007e2000c101b06 */
[----:B------:R-:W-:Y:S01]  /*1eb60*/  ISETP.GE.AND P3, PT, R229, UR4, PT ;  /* 0x00000004e5007c0c */ /* 0x000fe2000bf66270 */
[----:B------:R-:W-:Y:S01]  /*1eb70*/  @!P1 IMAD.MOV.U32 R47, RZ, RZ, R46 ;  /* 0x000000ffff2f9224 */ /* 0x000fe200078e002e */
[----:B------:R-:W-:Y:S01]  /*1eb80*/  ISETP.GE.AND P5, PT, R228, UR4, PT ;  /* 0x00000004e4007c0c */ /* 0x000fe2000bfa6270 */
[----:B------:R-:W-:Y:S01]  /*1eb90*/  @!P1 IMAD.MOV.U32 R46, RZ, RZ, R48 ;  /* 0x000000ffff2e9224 */ /* 0x000fe200078e0030 */
[----:B------:R-:W-:-:S02]  /*1eba0*/  @!P1 LEA.HI.X R3, R62, R24, R88, 0x2, P2 ;  /* 0x000000183e039211 */ /* 0x000fc400010f1458 */
[----:B------:R-:W-:Y:S02]  /*1ebb0*/  SHF.R.S32.HI R38, RZ, 0x1f, R38 ;  /* 0x0000001fff267819 */ /* 0x000fe40000011426 */
[C---:B------:R-:W-:Y:S01]  /*1ebc0*/  @!P0 LEA R8, P2, R15.reuse, R14, 0x2 ;  /* 0x0000000e0f088211 */ /* 0x040fe200078410ff */
[----:B------:R3:W-:Y:S01]  /*1ebd0*/  @!P1 ST.E.64 desc[UR6][R2.64], R46 ;  /* 0x0000002e02009985 */ /* 0x0007e2000c101b06 */
[----:B------:R-:W-:Y:S02]  /*1ebe0*/  @!P0 MOV R48, R51 ;  /* 0x0000003300308202 */ /* 0x000fe40000000f00 */
[----:B------:R-:W-:Y:S01]  /*1ebf0*/  @!P0 LEA.HI.X R9, R15, R24, R38, 0x2, P2 ;  /* 0x000000180f098211 */ /* 0x000fe200010f1426 */
[----:B------:R-:W-:Y:S01]  /*1ec00*/  @!P3 IMAD.MOV.U32 R51, RZ, RZ, R50 ;  /* 0x000000ffff33b224 */ /* 0x000fe200078e0032 */
[-C--:B------:R-:W-:Y:S01]  /*1ec10*/  @!P3 LEA R10, P1, R229, R14.reuse, 0x2 ;  /* 0x0000000ee50ab211 */ /* 0x080fe200078210ff */
[----:B------:R-:W-:Y:S01]  /*1ec20*/  @!P3 IMAD.MOV.U32 R50, RZ, RZ, R82 ;  /* 0x000000ffff32b224 */ /* 0x000fe200078e0052 */
[----:B------:R-:W-:Y:S01]  /*1ec30*/  SHF.R.S32.HI R38, RZ, 0x1f, R229 ;  /* 0x0000001fff267819 */ /* 0x000fe200000114e5 */
[----:B------:R3:W-:Y:S01]  /*1ec40*/  @!P0 ST.E.64 desc[UR6][R8.64], R48 ;  /* 0x0000003008008985 */ /* 0x0007e2000c101b06 */
[-C--:B--2---:R-:W-:Y:S01]  /*1ec50*/  @!P5 LEA R12, P0, R228, R14.reuse, 0x2 ;  /* 0x0000000ee40cd211 */ /* 0x084fe200078010ff */
[----:B------:R-:W-:Y:S01]  /*1ec60*/  @!P5 IMAD.MOV.U32 R82, RZ, RZ, R85 ;  /* 0x000000ffff52d224 */ /* 0x000fe200078e0055 */
[----:B------:R-:W-:Y:S01]  /*1ec70*/  SHF.R.S32.HI R4, RZ, 0x1f, R228 ;  /* 0x0000001fff047819 */ /* 0x000fe200000114e4 */
[----:B------:R-:W-:Y:S01]  /*1ec80*/  @!P4 IMAD.MOV.U32 R85, RZ, RZ, R84 ;  /* 0x000000ffff55c224 */ /* 0x000fe200078e0054 */
[----:B------:R-:W-:Y:S01]  /*1ec90*/  @!P4 LEA R14, P2, R227, R14, 0x2 ;  /* 0x0000000ee30ec211 */ /* 0x000fe200078410ff */
[----:B------:R-:W-:Y:S01]  /*1eca0*/  @!P4 IMAD.MOV.U32 R84, RZ, RZ, R86 ;  /* 0x000000ffff54c224 */ /* 0x000fe200078e0056 */
[----:B------:R-:W-:-:S02]  /*1ecb0*/  @!P3 LEA.HI.X R11, R229, R24, R38, 0x2, P1 ;  /* 0x00000018e50bb211 */ /* 0x000fc400008f1426 */
[-C--:B------:R-:W-:Y:S02]  /*1ecc0*/  @!P5 LEA.HI.X R13, R228, R24.reuse, R4, 0x2, P0 ;  /* 0x00000018e40dd211 */ /* 0x080fe400000f1404 */
[----:B------:R-:W-:Y:S01]  /*1ecd0*/  @!P4 LEA.HI.X R15, R227, R24, R0, 0x2, P2 ;  /* 0x00000018e30fc211 */ /* 0x000fe200010f1400 */
[----:B------:R3:W-:Y:S04]  /*1ece0*/  @!P3 ST.E.64 desc[UR6][R10.64], R50 ;  /* 0x000000320a00b985 */ /* 0x0007e8000c101b06 */
[----:B------:R3:W-:Y:S04]  /*1ecf0*/  @!P5 ST.E.64 desc[UR6][R12.64], R82 ;  /* 0x000000520c00d985 */ /* 0x0007e8000c101b06 */
[----:B------:R3:W-:Y:S02]  /*1ed00*/  @!P4 ST.E.64 desc[UR6][R14.64], R84 ;  /* 0x000000540e00c985 */ /* 0x0007e4000c101b06 */
.L_x_3254:
[----:B------:R-:W-:Y:S05]  /*1ed10*/  BSYNC B1 ;  /* 0x0000000000017941 */ /* 0x000fea0003800000 */
.L_x_3253:
[----:B------:R-:W-:-:S03]  /*1ed20*/  UMOV UR4, 0xffffffff ;  /* 0xffffffff00047882 */ /* 0x000fc60000000000 */
[----:B------:R-:W-:Y:S05]  /*1ed30*/  BRA.DIV UR4, `(.L_x_3255) ;  /* 0x000000da04bc7947 */ /* 0x000fea000b800000 */
[----:B------:R4:W0:Y:S04]  /*1ed40*/  SHFL.IDX PT, R0, R30, 0x1, 0x1c1f ;  /* 0x003c1f001e007f89 */ /* 0x00082800000e0000 */
[----:B--23--:R4:W2:Y:S02]  /*1ed50*/  SHFL.IDX PT, R14, R25, 0x1, 0x1c1f ;  /* 0x003c1f00190e7f89 */ /* 0x00c8a400000e0000 */
.L_x_3559:
[----:B------:R-:W-:-:S13]  /*1ed60*/  ISETP.GE.AND P0, PT, R32, R103, PT ;  /* 0x000000672000720c */ /* 0x000fda0003f06270 */
        /* <DEDUP_REMOVED lines=10> */
[----:B------:R-:W-:Y:S01]  /*1ee10*/  VIADD R26, R200, 0x48 ;  /* 0x00000048c81a7836 */ /* 0x000fe20000000000 */
[----:B------:R-:W-:-:S02]  /*1ee20*/  ISETP.GE.AND P3, PT, R39, UR4, PT ;  /* 0x0000000427007c0c */ /* 0x000fc4000bf66270 */
[----:B------:R-:W-:Y:S02]  /*1ee30*/  SHF.R.S32.HI R29, RZ, 0x1f, R29 ;  /* 0x0000001fff1d7819 */ /* 0x000fe4000001141d */
[C---:B------:R-:W-:Y:S01]  /*1ee40*/  IADD3 R27, R200.reuse, 0x40, RZ ;  /* 0x00000040c81b7810 */ /* 0x040fe20007ffe0ff */
[----:B0-----:R-:W-:Y:S01]  /*1ee50*/  @!P0 IMAD.MOV.U32 R15, RZ, RZ, R0 ;  /* 0x000000ffff0f8224 */ /* 0x001fe200078e0000 */
[----:B------:R-:W-:Y:S02]  /*1ee60*/  @!P0 MOV R86, R52 ;  /* 0x0000003400568202 */ /* 0x000fe40000000f00 */
[----:B--2---:R-:W-:Y:S01]  /*1ee70*/  @!P5 LEA R8, P1, R101, R14, 0x2 ;  /* 0x0000000e6508d211 */ /* 0x004fe200078210ff */
[----:B------:R-:W-:-:S03]  /*1ee80*/  @!P0 IMAD.WIDE R2, R200, 0x4, R14 ;  /* 0x00000004c8028825 */ /* 0x000fc600078e020e */
[----:B------:R-:W-:Y:S02]  /*1ee90*/  @!P5 LEA.HI.X R9, R101, R0, R36, 0x2, P1 ;  /* 0x000000006509d211 */ /* 0x000fe400008f1424 */
[----:B------:R-:W-:Y:S01]  /*1eea0*/  @!P4 LEA R10, P1, R89, R14, 0x2 ;  /* 0x0000000e590ac211 */ /* 0x000fe200078210ff */
[----:B------:R0:W-:Y:S01]  /*1eeb0*/  @!P0 ST.E.64 desc[UR6][R2.64], R86 ;  /* 0x0000005602008985 */ /* 0x0001e2000c101b06 */
[----:B------:R-:W-:Y:S02]  /*1eec0*/  ISETP.GE.AND P0, PT, R35, UR4, PT ;  /* 0x0000000423007c0c */ /* 0x000fe4000bf06270 */
[----:B------:R-:W-:Y:S02]  /*1eed0*/  @!P4 LEA.HI.X R11, R89, R0, R63, 0x2, P1 ;  /* 0x00000000590bc211 */ /* 0x000fe400008f143f */
[----:B------:R-:W-:-:S04]  /*1eee0*/  @!P2 LEA R20, P1, R37, R14, 0x2 ;  /* 0x0000000e2514a211 */ /* 0x000fc800078210ff */
[----:B------:R-:W-:Y:S02]  /*1eef0*/  @!P2 LEA.HI.X R21, R37, R0, R31, 0x2, P1 ;  /* 0x000000002515a211 */ /* 0x000fe400008f141f */
[----:B------:R-:W-:Y:S01]  /*1ef00*/  ISETP.GE.AND P1, PT, R28, UR4, PT ;  /* 0x000000041c007c0c */ /* 0x000fe2000bf26270 */
[----:B0-----:R-:W-:Y:S02]  /*1ef10*/  @!P5 IMAD.MOV.U32 R2, RZ, RZ, R53 ;  /* 0x000000ffff02d224 */ /* 0x001fe400078e0035 */
[----:B------:R-:W-:-:S05]  /*1ef20*/  @!P5 IMAD.MOV.U32 R3, RZ, RZ, R90 ;  /* 0x000000ffff03d224 */ /* 0x000fca00078e005a */
[----:B------:R0:W-:Y:S01]  /*1ef30*/  @!P5 ST.E.64 desc[UR6][R8.64], R2 ;  /* 0x000000020800d985 */ /* 0x0001e2000c101b06 */
[----:B------:R-:W-:-:S04]  /*1ef40*/  @!P3 LEA R12, P5, R39, R14, 0x2 ;  /* 0x0000000e270cb211 */ /* 0x000fc800078a10ff */
[----:B------:R-:W-:Y:S02]  /*1ef50*/  @!P3 LEA.HI.X R13, R39, R0, R33, 0x2, P5 ;  /* 0x00000000270db211 */ /* 0x000fe400028f1421 */
[----:B-1----:R-:W-:-:S04]  /*1ef60*/  @!P0 LEA R24, P5, R35, R14, 0x2 ;  /* 0x0000000e23188211 */ /* 0x002fc800078a10ff */
[----:B----4-:R-:W-:Y:S01]  /*1ef70*/  @!P0 LEA.HI.X R25, R35, R0, R34, 0x2, P5 ;  /* 0x0000000023198211 */ /* 0x010fe200028f1422 */
[----:B0-----:R-:W-:Y:S01]  /*1ef80*/  @!P4 IMAD.MOV.U32 R2, RZ, RZ, R56 ;  /* 0x000000ffff02c224 */ /* 0x001fe200078e0038 */
[C---:B------:R-:W-:Y:S01]  /*1ef90*/  @!P1 LEA R8, P5, R28.reuse, R14, 0x2 ;  /* 0x0000000e1c089211 */ /* 0x040fe200078a10ff */
[----:B------:R-:W-:Y:S02]  /*1efa0*/  @!P4 IMAD.MOV.U32 R3, RZ, RZ, R54 ;  /* 0x000000ffff03c224 */ /* 0x000fe400078e0036 */
[----:B------:R-:W-:Y:S01]  /*1efb0*/  @!P3 IMAD.MOV.U32 R54, RZ, RZ, R57 ;  /* 0x000000ffff36b224 */ /* 0x000fe200078e0039 */
[----:B------:R-:W-:Y:S01]  /*1efc0*/  @!P1 LEA.HI.X R9, R28, R0, R29, 0x2, P5 ;  /* 0x000000001c099211 */ /* 0x000fe200028f141d */
[----:B------:R-:W-:Y:S01]  /*1efd0*/  VIADD R29, R200, 0x38 ;  /* 0x00000038c81d7836 */ /* 0x000fe20000000000 */
[----:B------:R0:W-:Y:S01]  /*1efe0*/  @!P4 ST.E.64 desc[UR6][R10.64], R2 ;  /* 0x000000020a00c985 */ /* 0x0001e2000c101b06 */
[----:B------:R-:W-:Y:S01]  /*1eff0*/  ISETP.GE.AND P4, PT, R4, UR4, PT ;  /* 0x0000000404007c0c */ /* 0x000fe2000bf86270 */
[----:B------:R-:W-:-:S02]  /*1f000*/  VIADD R28, R200, 0x50 ;  /* 0x00000050c81c7836 */ /* 0x000fc40000000000 */
[----:B------:R-:W-:Y:S01]  /*1f010*/  @!P3 ST.E.64 desc[UR6][R12.64], R54 ;  /* 0x000000360c00b985 */ /* 0x000fe2000c101b06 */
[----:B------:R-:W-:Y:S02]  /*1f020*/  ISETP.GE.AND P3, PT, R27, UR4, PT ;  /* 0x000000041b007c0c */ /* 0x000fe4000bf66270 */
[----:B------:R-:W-:Y:S01]  /*1f030*/  SHF.R.S32.HI R29, RZ, 0x1f, R29 ;  /* 0x0000001fff1d7819 */ /* 0x000fe2000001141d */
[----:B0-----:R-:W-:Y:S02]  /*1f040*/  @!P2 IMAD.MOV.U32 R2, RZ, RZ, R60 ;  /* 0x000000ffff02a224 */ /* 0x001fe400078e003c */
[----:B------:R-:W-:Y:S02]  /*1f050*/  @!P2 IMAD.MOV.U32 R3, RZ, RZ, R58 ;  /* 0x000000ffff03a224 */ /* 0x000fe400078e003a */
[----:B------:R-:W-:-:S03]  /*1f060*/  @!P0 IMAD.MOV.U32 R58, RZ, RZ, R61 ;  /* 0x000000ffff3a8224 */ /* 0x000fc600078e003d */
[----:B------:R0:W-:Y:S01]  /*1f070*/  @!P2 ST.E.64 desc[UR6][R20.64], R2 ;  /* 0x000000021400a985 */ /* 0x0001e2000c101b06 */
[----:B------:R-:W-:-:S03]  /*1f080*/  ISETP.GE.AND P2, PT, R26, UR4, PT ;  /* 0x000000041a007c0c */ /* 0x000fc6000bf46270 */
[----:B------:R-:W-:Y:S01]  /*1f090*/  @!P0 ST.E.64 desc[UR6][R24.64], R58 ;  /* 0x0000003a18008985 */ /* 0x000fe2000c101b06 */
[----:B------:R-:W-:-:S04]  /*1f0a0*/  @!P4 LEA R10, P0, R4, R14, 0x2 ;  /* 0x0000000e040ac211 */ /* 0x000fc800078010ff */
[----:B------:R-:W-:Y:S01]  /*1f0b0*/  @!P4 LEA.HI.X R11, R4, R0, R29, 0x2, P0 ;  /* 0x00000000040bc211 */ /* 0x000fe200000f141d */
[----:B------:R-:W-:Y:S01]  /*1f0c0*/  VIADD R29, R200, 0x40 ;  /* 0x00000040c81d7836 */ /* 0x000fe20000000000 */
[----:B------:R-:W-:Y:S01]  /*1f0d0*/  ISETP.GE.AND P0, PT, R28, UR4, PT ;  /* 0x000000041c007c0c */ /* 0x000fe2000bf06270 */
[----:B------:R-:W-:Y:S01]  /*1f0e0*/  VIADD R4, R200, 0x58 ;  /* 0x00000058c8047836 */ /* 0x000fe20000000000 */
[----:B0-----:R-:W-:Y:S01]  /*1f0f0*/  @!P1 MOV R2, R70 ;  /* 0x0000004600029202 */ /* 0x001fe20000000f00 */
[----:B------:R-:W-:Y:S01]  /*1f100*/  @!P1 IMAD.MOV.U32 R3, RZ, RZ, R68 ;  /* 0x000000ffff039224 */ /* 0x000fe200078e0044 */
[----:B------:R-:W-:Y:S01]  /*1f110*/  SHF.R.S32.HI R29, RZ, 0x1f, R29 ;  /* 0x0000001fff1d7819 */ /* 0x000fe2000001141d */
[----:B------:R-:W-:Y:S01]  /*1f120*/  @!P4 IMAD.MOV.U32 R68, RZ, RZ, R71 ;  /* 0x000000ffff44c224 */ /* 0x000fe200078e0047 */
[-C--:B------:R-:W-:Y:S02]  /*1f130*/  @!P2 LEA R20, P5, R26, R14.reuse, 0x2 ;  /* 0x0000000e1a14a211 */ /* 0x080fe400078a10ff */
[----:B------:R0:W-:Y:S01]  /*1f140*/  @!P1 ST.E.64 desc[UR6][R8.64], R2 ;  /* 0x0000000208009985 */ /* 0x0001e2000c101b06 */
[----:B------:R-:W-:-:S03]  /*1f150*/  @!P3 LEA R12, P1, R27, R14, 0x2 ;  /* 0x0000000e1b0cb211 */ /* 0x000fc600078210ff */
[----:B------:R1:W-:Y:S01]  /*1f160*/  @!P4 ST.E.64 desc[UR6][R10.64], R68 ;  /* 0x000000440a00c985 */ /* 0x0003e2000c101b06 */
[-C--:B------:R-:W-:Y:S01]  /*1f170*/  @!P3 LEA.HI.X R13, R27, R0.reuse, R29, 0x2, P1 ;  /* 0x000000001b0db211 */ /* 0x080fe200008f141d */
[C---:B------:R-:W-:Y:S01]  /*1f180*/  VIADD R27, R200.reuse, 0x60 ;  /* 0x00000060c81b7836 */ /* 0x040fe20000000000 */
[----:B------:R-:W-:Y:S02]  /*1f190*/  IADD3 R29, R200, 0x48, RZ ;  /* 0x00000048c81d7810 */ /* 0x000fe40007ffe0ff */
[----:B------:R-:W-:Y:S02]  /*1f1a0*/  ISETP.GE.AND P1, PT, R4, UR4, PT ;  /* 0x0000000404007c0c */ /* 0x000fe4000bf26270 */
[----:B------:R-:W-:Y:S02]  /*1f1b0*/  SHF.R.S32.HI R29, RZ, 0x1f, R29 ;  /* 0x0000001fff1d7819 */ /* 0x000fe4000001141d */
[----:B------:R-:W-:Y:S01]  /*1f1c0*/  ISETP.GE.AND P4, PT, R27, UR4, PT ;  /* 0x000000041b007c0c */ /* 0x000fe2000bf86270 */
[----:B0-----:R-:W-:Y:S01]  /*1f1d0*/  @!P3 IMAD.MOV.U32 R2, RZ, RZ, R74 ;  /* 0x000000ffff02b224 */ /* 0x001fe200078e004a */
[----:B------:R-:W-:Y:S01]  /*1f1e0*/  @!P2 LEA.HI.X R21, R26, R0, R29, 0x2, P5 ;  /* 0x000000001a15a211 */ /* 0x000fe200028f141d */
[----:B------:R-:W-:Y:S01]  /*1f1f0*/  @!P3 IMAD.MOV.U32 R3, RZ, RZ, R72 ;  /* 0x000000ffff03b224 */ /* 0x000fe200078e0048 */
[----:B------:R-:W-:Y:S01]  /*1f200*/  @!P0 MOV R77, R76 ;  /* 0x0000004c004d8202 */ /* 0x000fe20000000f00 */
[----:B------:R-:W-:Y:S01]  /*1f210*/  VIADD R29, R200, 0x50 ;  /* 0x00000050c81d7836 */ /* 0x000fe20000000000 */
[----:B------:R-:W-:Y:S01]  /*1f220*/  ISETP.GE.AND P5, PT, R229, UR4, PT ;  /* 0x00000004e5007c0c */ /* 0x000fe2000bfa6270 */
[----:B------:R-:W-:Y:S01]  /*1f230*/  @!P2 IMAD.MOV.U32 R72, RZ, RZ, R75 ;  /* 0x000000ffff48a224 */ /* 0x000fe200078e004b */
[----:B------:R0:W-:Y:S01]  /*1f240*/  @!P3 ST.E.64 desc[UR6][R12.64], R2 ;  /* 0x000000020c00b985 */ /* 0x0001e2000c101b06 */
[----:B------:R-:W-:Y:S01]  /*1f250*/  @!P0 LEA R8, P3, R28, R14, 0x2 ;  /* 0x0000000e1c088211 */ /* 0x000fe200078610ff */
[----:B------:R-:W-:Y:S01]  /*1f260*/  VIADD R26, R200, 0x58 ;  /* 0x00000058c81a7836 */ /* 0x000fe20000000000 */
[----:B------:R-:W-:Y:S01]  /*1f270*/  SHF.R.S32.HI R29, RZ, 0x1f, R29 ;  /* 0x0000001fff1d7819 */ /* 0x000fe2000001141d */
[----:B------:R2:W-:Y:S01]  /*1f280*/  @!P2 ST.E.64 desc[UR6][R20.64], R72 ;  /* 0x000000481400a985 */ /* 0x0005e2000c101b06 */
[----:B------:R-:W-:Y:S01]  /*1f290*/  @!P0 IMAD.MOV.U32 R76, RZ, RZ, R92 ;  /* 0x000000ffff4c8224 */ /* 0x000fe200078e005c */
[----:B------:R-:W-:Y:S01]  /*1f2a0*/  ISETP.GE.AND P2, PT, R228, UR4, PT ;  /* 0x00000004e4007c0c */ /* 0x000fe2000bf46270 */
[----:B------:R-:W-:Y:S01]  /*1f2b0*/  @!P1 IMAD.MOV.U32 R90, RZ, RZ, R93 ;  /* 0x000000ffff5a9224 */ /* 0x000fe200078e005d */
[----:B------:R-:W-:Y:S01]  /*1f2c0*/  @!P0 LEA.HI.X R9, R28, R0, R29, 0x2, P3 ;  /* 0x000000001c098211 */ /* 0x000fe200018f141d */
[----:B------:R-:W-:Y:S01]  /*1f2d0*/  VIADD R28, R200, 0x60 ;  /* 0x00000060c81c7836 */ /* 0x000fe20000000000 */
[----:B------:R-:W-:-:S02]  /*1f2e0*/  SHF.R.S32.HI R26, RZ, 0x1f, R26 ;  /* 0x0000001fff1a7819 */ /* 0x000fc4000001141a */
[CC--:B-1----:R-:W-:Y:S01]  /*1f2f0*/  @!P1 LEA R10, P3, R4.reuse, R14.reuse, 0x2 ;  /* 0x0000000e040a9211 */ /* 0x0c2fe200078610ff */
[----:B------:R1:W-:Y:S01]  /*1f300*/  @!P0 ST.E.64 desc[UR6][R8.64], R76 ;  /* 0x0000004c08008985 */ /* 0x0003e2000c101b06 */
[C---:B0-----:R-:W-:Y:S01]  /*1f310*/  @!P4 LEA R12, P0, R27.reuse, R14, 0x2 ;  /* 0x0000000e1b0cc211 */ /* 0x041fe200078010ff */
[----:B------:R-:W-:Y:S01]  /*1f320*/  @!P4 IMAD.MOV.U32 R2, RZ, RZ, R96 ;  /* 0x000000ffff02c224 */ /* 0x000fe200078e0060 */
[----:B------:R-:W-:Y:S01]  /*1f330*/  SHF.R.S32.HI R28, RZ, 0x1f, R28 ;  /* 0x0000001fff1c7819 */ /* 0x000fe2000001141c */
[----:B------:R-:W-:Y:S01]  /*1f340*/  @!P4 IMAD.MOV.U32 R3, RZ, RZ, R94 ;  /* 0x000000ffff03c224 */ /* 0x000fe200078e005e */
[-C--:B------:R-:W-:Y:S01]  /*1f350*/  @!P1 LEA.HI.X R11, R4, R0.reuse, R26, 0x2, P3 ;  /* 0x00000000040b9211 */ /* 0x080fe200018f141a */
[----:B------:R-:W-:Y:S01]  /*1f360*/  @!P5 IMAD.MOV.U32 R94, RZ, RZ, R97 ;  /* 0x000000ffff5ed224 */ /* 0x000fe200078e0061 */
[----:B------:R-:W-:Y:S02]  /*1f370*/  @!P4 LEA.HI.X R13, R27, R0, R28, 0x2, P0 ;  /* 0x000000001b0dc211 */ /* 0x000fe400000f141c */
[----:B------:R-:W-:Y:S01]  /*1f380*/  ISETP.GE.AND P0, PT, R227, UR4, PT ;  /* 0x00000004e3007c0c */ /* 0x000fe2000bf06270 */
[----:B------:R1:W-:Y:S01]  /*1f390*/  @!P1 ST.E.64 desc[UR6][R10.64], R90 ;  /* 0x0000005a0a009985 */ /* 0x0003e2000c101b06 */
[----:B--2---:R-:W-:-:S02]  /*1f3a0*/  @!P5 LEA R20, P1, R229, R14, 0x2 ;  /* 0x0000000ee514d211 */ /* 0x004fc400078210ff */
[----:B------:R-:W-:Y:S01]  /*1f3b0*/  SHF.R.S32.HI R26, RZ, 0x1f, R229 ;  /* 0x0000001fff1a7819 */ /* 0x000fe200000114e5 */
[----:B------:R1:W-:Y:S01]  /*1f3c0*/  @!P4 ST.E.64 desc[UR6][R12.64], R2 ;  /* 0x000000020c00c985 */ /* 0x0003e2000c101b06 */
[C---:B------:R-:W-:Y:S02]  /*1f3d0*/  @!P2 LEA R24, P3, R228.reuse, R14, 0x2 ;  /* 0x0000000ee418a211 */ /* 0x040fe400078610ff */
[----:B------:R-:W-:Y:S02]  /*1f3e0*/  SHF.R.S32.HI R4, RZ, 0x1f, R228 ;  /* 0x0000001fff047819 */ /* 0x000fe400000114e4 */
[-C--:B------:R-:W-:Y:S02]  /*1f3f0*/  @!P5 LEA.HI.X R21, R229, R0.reuse, R26, 0x2, P1 ;  /* 0x00000000e515d211 */ /* 0x080fe400008f141a */
[----:B------:R-:W-:-:S03]  /*1f400*/  @!P2 LEA.HI.X R25, R228, R0, R4, 0x2, P3 ;  /* 0x00000000e419a211 */ /* 0x000fc600018f1404 */
[----:B------:R1:W-:Y:S04]  /*1f410*/  @!P5 ST.E.64 desc[UR6][R20.64], R94 ;  /* 0x0000005e1400d985 */ /* 0x0003e8000c101b06 */
[----:B------:R1:W-:Y:S01]  /*1f420*/  @!P2 ST.E.64 desc[UR6][R24.64], R64 ;  /* 0x000000401800a985 */ /* 0x0003e2000c101b06 */
[----:B------:R-:W-:Y:S05]  /*1f430*/  @P0 BRA `(.L_x_3251) ;  /* 0x0000000c00540947 */ /* 0x000fea0003800000 */
[----:B------:R-:W-:Y:S01]  /*1f440*/  SHF.R.S32.HI R4, RZ, 0x1f, R227 ;  /* 0x0000001fff047819 */ /* 0x000fe200000114e3 */
[----:B------:R-:W-:Y:S01]  /*1f450*/  ULDC.64 UR4, c[0x0][0x208] ;  /* 0x0000820000047ab9 */ /* 0x000fe20000000a00 */
[----:B------:R-:W-:-:S04]  /*1f460*/  LEA R14, P0, R227, R14, 0x2 ;  /* 0x0000000ee30e7211 */ /* 0x000fc800078010ff */
[----:B------:R-:W-:-:S05]  /*1f470*/  LEA.HI.X R15, R227, R0, R4, 0x2, P0 ;  /* 0x00000000e30f7211 */ /* 0x000fca00000f1404 */
[----:B------:R0:W-:Y:S01]  /*1f480*/  ST.E.64 desc[UR4][R14.64], R66 ;  /* 0x000000420e007985 */ /* 0x0001e2000c101b04 */
[----:B------:R-:W-:Y:S05]  /*1f490*/  BRA `(.L_x_3251) ;  /* 0x0000000c003c7947 */ /* 0x000fea0003800000 */
.L_x_3237:
[----:B0-----:R-:W0:Y:S01]  /*1f4a0*/  S2R R8, SR_TID.X ;  /* 0x0000000000087919 */ /* 0x001e220000002100 */
[----:B------:R-:W-:Y:S01]  /*1f4b0*/  ULDC.64 UR6, c[0x0][0xc08] ;  /* 0x0003020000067ab9 */ /* 0x000fe20000000a00 */
[----:B------:R-:W-:Y:S01]  /*1f4c0*/  ULDC.64 UR4, c[0x0][0xc00] ;  /* 0x0003000000047ab9 */ /* 0x000fe20000000a00 */
[----:B------:R-:W-:Y:S01]  /*1f4d0*/  ISETP.NE.U32.AND P1, PT, RZ, UR6, PT ;  /* 0x00000006ff007c0c */ /* 0x000fe2000bf25070 */
[----:B------:R-:W-:Y:S01]  /*1f4e0*/  ULDC.64 UR8, c[0x0][0x208] ;  /* 0x0000820000087ab9 */ /* 0x000fe20000000a00 */
[----:B------:R-:W-:Y:S02]  /*1f4f0*/  ISETP.NE.U32.AND P0, PT, RZ, UR4, PT ;  /* 0x00000004ff007c0c */ /* 0x000fe4000bf05070 */
[----:B------:R-:W-:Y:S02]  /*1f500*/  ISETP.NE.AND.EX P1, PT, RZ, UR7, PT, P1 ;  /* 0x00000007ff007c0c */ /* 0x000fe4000bf25310 */
[----:B------:R-:W-:Y:S02]  /*1f510*/  IADD3 R2, P2, R214, UR4, RZ ;  /* 0x00000004d6027c10 */ /* 0x000fe4000ff5e0ff */
[----:B------:R-:W-:-:S02]  /*1f520*/  ISETP.NE.AND.EX P0, PT, RZ, UR5, PT, P0 ;  /* 0x00000005ff007c0c */ /* 0x000fc4000bf05300 */
[----:B------:R-:W-:Y:S01]  /*1f530*/  IADD3.X R3, R219, UR5, RZ, P2, !PT ;  /* 0x00000005db037c10 */ /* 0x000fe200097fe4ff */
[----:B------:R-:W-:Y:S01]  /*1f540*/  ULDC UR4, c[0x0][0xa88] ;  /* 0x0002a20000047ab9 */ /* 0x000fe20000000800 */
[----:B------:R-:W-:Y:S01]  /*1f550*/  MOV R21, RZ ;  /* 0x000000ff00157202 */ /* 0x000fe20000000f00 */
[----:B--2---:R-:W-:-:S04]  /*1f560*/  IMAD.U32 R4, RZ, RZ, UR4 ;  /* 0x00000004ff047e24 */ /* 0x004fc8000f8e00ff */
[----:B------:R-:W-:-:S04]  /*1f570*/  @P1 IADD3 R214, P2, R214, UR6, RZ ;  /* 0x00000006d6d61c10 */ /* 0x000fc8000ff5e0ff */
[----:B------:R-:W-:Y:S01]  /*1f580*/  @P1 IADD3.X R215, R219, UR7, RZ, P2, !PT ;  /* 0x00000007dbd71c10 */ /* 0x000fe200097fe4ff */
[----:B------:R2:W5:Y:S01]  /*1f590*/  @P0 LDG.E R21, desc[UR8][R2.64] ;  /* 0x0000000802150981 */ /* 0x000562000c1e1900 */
[----:B---3--:R-:W-:-:S03]  /*1f5a0*/  ISETP.GT.AND P2, PT, R213, 0x1, PT ;  /* 0x00000001d500780c */ /* 0x008fc60003f44270 */
[----:B------:R2:W5:Y:S01]  /*1f5b0*/  @P1 LDG.E R4, desc[UR8][R214.64] ;  /* 0x00000008d6041981 */ /* 0x000562000c1e1900 */
[----:B0-----:R-:W-:-:S05]  /*1f5c0*/  VIADD R26, R8, 0xffffff80 ;  /* 0xffffff80081a7836 */ /* 0x001fca0000000000 */
[----:B------:R-:W-:Y:S01]  /*1f5d0*/  ISETP.GT.AND P3, PT, R26, 0x7f, PT ;  /* 0x0000007f1a00780c */ /* 0x000fe20003f64270 */
[----:B------:R-:W-:-:S12]  /*1f5e0*/  @P1 BRA `(.L_x_3256) ;  /* 0x0000000000141947 */ /* 0x000fd80003800000 */
[----:B------:R-:W-:Y:S05]  /*1f5f0*/  @!P0 BRA `(.L_x_3256) ;  /* 0x0000000000108947 */ /* 0x000fea0003800000 */
[----:B------:R-:W-:Y:S02]  /*1f600*/  ULDC.64 UR4, c[0x0][0x208] ;  /* 0x0000820000047ab9 */ /* 0x000fe40000000a00 */
[----:B------:R-:W3:Y:S04]  /*1f610*/  LDG.E R9, desc[UR4][R2.64] ;  /* 0x0000000402097981 */ /* 0x000ee8000c1e1900 */
[----:B-----5:R-:W3:Y:S02]  /*1f620*/  LDG.E R4, desc[UR4][R2.64+0x4] ;  /* 0x0000040402047981 */ /* 0x020ee4000c1e1900 */
[----:B---3--:R-:W-:-:S07]  /*1f630*/  IMAD.IADD R4, R4, 0x1, -R9 ;  /* 0x0000000104047824 */ /* 0x008fce00078e0a09 */
.L_x_3256:
[----:B------:R-:W-:Y:S01]  /*1f640*/  BSSY B1, `(.L_x_3257) ;  /* 0x0000036000017945 */ /* 0x000fe20003800000 */
[----:B------:R-:W-:Y:S02]  /*1f650*/  SEL R27, R210, RZ, !P0 ;  /* 0x000000ffd21b7207 */ /* 0x000fe40004000000 */
[----:B------:R-:W-:Y:S02]  /*1f660*/  SEL R220, R220, RZ, !P0 ;  /* 0x000000ffdcdc7207 */ /* 0x000fe40004000000 */
[----:B-----5:R-:W-:Y:S01]  /*1f670*/  SHF.R.S32.HI R20, RZ, 0x1f, R21 ;  /* 0x0000001fff147819 */ /* 0x020fe20000011415 */
[----:B------:R-:W-:Y:S06]  /*1f680*/  @P3 BRA `(.L_x_3258) ;  /* 0x0000000000c43947 */ /* 0x000fec0003800000 */
[----:B------:R-:W0:Y:S01]  /*1f690*/  LDC R31, c[0x0][0xbe8] ;  /* 0x0002fa00ff1f7b82 */ /* 0x000e220000000800 */
[----:B------:R-:W-:Y:S01]  /*1f6a0*/  IADD3 R29, R197, -0x80, R8 ;  /* 0xffffff80c51d7810 */ /* 0x000fe20007ffe008 */
[----:B0-----:R-:W-:-:S05]  /*1f6b0*/  IMAD R0, R4, R31, RZ ;  /* 0x0000001f04007224 */ /* 0x001fca00078e02ff */
        /* <DEDUP_REMOVED lines=8> */
[----:B------:R-:W-:-:S04]  /*1f740*/  ULDC.64 UR4, c[0x0][0x208] ;  /* 0x0000820000047ab9 */ /* 0x000fc80000000a00 */
[----:B------:R-:W3:Y:S08]  /*1f750*/  LDC.64 R10, c[0x0][R24+0x220] ;  /* 0x00008800180a7b82 */ /* 0x000ef00000000a00 */
[----:B--2---:R-:W2:Y:S08]  /*1f760*/  LDC.64 R2, c[0x0][R24+0x218] ;  /* 0x0000860018027b82 */ /* 0x004eb00000000a00 */
[----:B------:R-:W4:Y:S08]  /*1f770*/  LDC.64 R12, c[0x0][R24+0x228] ;  /* 0x00008a00180c7b82 */ /* 0x000f300000000a00 */
[----:B------:R-:W5:Y:S08]  /*1f780*/  LDC.64 R8, c[0x0][R24+0x210] ;  /* 0x0000840018087b82 */ /* 0x000f700000000a00 */
[----:B------:R-:W1:Y:S08]  /*1f790*/  @P0 LDC R0, c[0x0][0xbec] ;  /* 0x0002fb00ff000b82 */ /* 0x000e700000000800 */
[----:B------:R-:W4:Y:S01]  /*1f7a0*/  @P0 LDC R37, c[0x0][0xbf0] ;  /* 0x0002fc00ff250b82 */ /* 0x000f220000000800 */
[----:B---3--:R-:W-:-:S07]  /*1f7b0*/  IMAD R11, R11, R27, RZ ;  /* 0x0000001b0b0b7224 */ /* 0x008fce00078e02ff */
[----:B0-----:R-:W0:Y:S01]  /*1f7c0*/  @!P3 LDC R32, c[0x0][0xb50] ;  /* 0x0002d400ff20bb82 */ /* 0x001e220000000800 */
[----:B------:R-:W-:Y:S02]  /*1f7d0*/  IMAD R11, R10, R220, R11 ;  /* 0x000000dc0a0b7224 */ /* 0x000fe400078e020b */
[----:B-1----:R-:W-:-:S05]  /*1f7e0*/  @P0 IMAD.HI.U32 R0, R29, R0, RZ ;  /* 0x000000001d000227 */ /* 0x002fca00078e00ff */
[----:B------:R-:W1:Y:S01]  /*1f7f0*/  @!P3 LDC R33, c[0x0][0xb54] ;  /* 0x0002d500ff21bb82 */ /* 0x000e620000000800 */
[-C--:B--2---:R-:W-:Y:S02]  /*1f800*/  IMAD R35, R3, R192.reuse, RZ ;  /* 0x000000c003237224 */ /* 0x084fe400078e02ff */
[----:B------:R-:W-:Y:S01]  /*1f810*/  IMAD.WIDE.U32 R14, R2, R192, RZ ;  /* 0x000000c0020e7225 */ /* 0x000fe200078e00ff */
[----:B----4-:R-:W-:-:S03]  /*1f820*/  @P0 SHF.R.U32.HI R25, RZ, R37, R0 ;  /* 0x00000025ff190219 */ /* 0x010fc60000011600 */
[----:B------:R-:W-:Y:S01]  /*1f830*/  IMAD.WIDE.U32 R2, R10, R27, RZ ;  /* 0x0000001b0a027225 */ /* 0x000fe200078e00ff */
[----:B------:R-:W-:Y:S02]  /*1f840*/  SEL R37, R226, RZ, P3 ;  /* 0x000000ffe2257207 */ /* 0x000fe40001800000 */
[----:B------:R-:W-:Y:S01]  /*1f850*/  IADD3 R0, -R25, RZ, RZ ;  /* 0x000000ff19007210 */ /* 0x000fe20007ffe1ff */
[----:B------:R-:W-:Y:S01]  /*1f860*/  IMAD.IADD R15, R35, 0x1, R15 ;  /* 0x00000001230f7824 */ /* 0x000fe200078e020f */
[----:B------:R-:W-:Y:S01]  /*1f870*/  IADD3 R14, P0, P1, R2, R14, R21 ;  /* 0x0000000e020e7210 */ /* 0x000fe2000791e015 */
        /* <DEDUP_REMOVED lines=18> */
.L_x_3258:
[----:B------:R-:W-:Y:S05]  /*1f9a0*/  BSYNC B1 ;  /* 0x0000000000017941 */ /* 0x000fea0003800000 */
.L_x_3257:
[----:B------:R-:W-:Y:S05]  /*1f9b0*/  @P2 BRA `(.L_x_3251) ;  /* 0x0000000400f42947 */ /* 0x000fea0003800000 */
[----:B------:R-:W3:Y:S01]  /*1f9c0*/  LDC R25, c[0x0][0xbe8] ;  /* 0x0002fa00ff197b82 */ /* 0x000ee20000000800 */
[----:B------:R-:W-:Y:S01]  /*1f9d0*/  SHF.R.S32.HI R10, RZ, 0x1f, R26 ;  /* 0x0000001fff0a7819 */ /* 0x000fe2000001141a */
[----:B------:R-:W-:Y:S01]  /*1f9e0*/  ULDC.64 UR4, c[0x0][0xaa0] ;  /* 0x0002a80000047ab9 */ /* 0x000fe20000000a00 */
[----:B------:R-:W-:Y:S01]  /*1f9f0*/  ULDC.64 UR6, c[0x0][0xaf0] ;  /* 0x0002bc0000067ab9 */ /* 0x000fe20000000a00 */
[----:B------:R-:W-:Y:S01]  /*1fa00*/  IMAD R0, R20, UR4, RZ ;  /* 0x0000000414007c24 */ /* 0x000fe2000f8e02ff */
[----:B------:R-:W-:Y:S01]  /*1fa10*/  LEA.HI R10, R10, R26, RZ, 0x3 ;  /* 0x0000001a0a0a7211 */ /* 0x000fe200078f18ff */
[----:B0-2---:R-:W-:-:S03]  /*1fa20*/  IMAD.WIDE.U32 R2, R21, UR4, RZ ;  /* 0x0000000415027c25 */ /* 0x005fc6000f8e00ff */
[----:B------:R-:W-:Y:S01]  /*1fa30*/  SHF.R.S32.HI R10, RZ, 0x3, R10 ;  /* 0x00000003ff0a7819 */ /* 0x000fe2000001140a */
[----:B------:R-:W-:Y:S01]  /*1fa40*/  IMAD R9, R21, UR5, R0 ;  /* 0x0000000515097c24 */ /* 0x000fe2000f8e0200 */
[----:B------:R-:W-:-:S03]  /*1fa50*/  ULDC.64 UR4, c[0x0][0xae8] ;  /* 0x0002ba0000047ab9 */ /* 0x000fc60000000a00 */
[----:B------:R-:W-:Y:S02]  /*1fa60*/  IMAD R0, R212, 0x20, R10 ;  /* 0x00000020d4007824 */ /* 0x000fe400078e020a */
[----:B------:R-:W-:-:S03]  /*1fa70*/  IMAD.IADD R3, R3, 0x1, R9 ;  /* 0x0000000103037824 */ /* 0x000fc600078e0209 */
[----:B------:R-:W-:Y:S01]  /*1fa80*/  IADD3 R13, R197, R0, RZ ;  /* 0x00000000c50d7210 */ /* 0x000fe20007ffe0ff */
[----:B------:R-:W-:Y:S01]  /*1fa90*/  IMAD.WIDE.U32 R2, R192, UR4, R2 ;  /* 0x00000004c0027c25 */ /* 0x000fe2000f8e0002 */
[----:B---3--:R-:W-:-:S03]  /*1faa0*/  ISETP.NE.AND P0, PT, R25, 0x1, PT ;  /* 0x000000011900780c */ /* 0x008fc60003f05270 */
[----:B------:R-:W-:Y:S02]  /*1fab0*/  IMAD.MOV.U32 R9, RZ, RZ, R13 ;  /* 0x000000ffff097224 */ /* 0x000fe400078e000d */
[----:B------:R-:W-:Y:S01]  /*1fac0*/  IMAD R3, R192, UR5, R3 ;  /* 0x00000005c0037c24 */ /* 0x000fe2000f8e0203 */
[----:B------:R-:W-:Y:S01]  /*1fad0*/  ULDC.64 UR4, c[0x0][0xae0] ;  /* 0x0002b80000047ab9 */ /* 0x000fe20000000a00 */
[----:B------:R-:W-:-:S06]  /*1fae0*/  IMAD.WIDE.U32 R2, R27, UR6, R2 ;  /* 0x000000061b027c25 */ /* 0x000fcc000f8e0002 */
[----:B------:R-:W0:Y:S08]  /*1faf0*/  @P0 LDC R8, c[0x0][0xbec] ;  /* 0x0002fb00ff080b82 */ /* 0x000e300000000800 */
[----:B------:R-:W2:Y:S01]  /*1fb00*/  @P0 LDC R11, c[0x0][0xbf0] ;  /* 0x0002fc00ff0b0b82 */ /* 0x000ea20000000800 */
[----:B0-----:R-:W-:-:S04]  /*1fb10*/  @P0 IMAD.HI.U32 R0, R13, R8, RZ ;  /* 0x000000080d000227 */ /* 0x001fc800078e00ff */
[----:B------:R-:W-:Y:S01]  /*1fb20*/  IMAD R8, R220, UR6, RZ ;  /* 0x00000006dc087c24 */ /* 0x000fe2000f8e02ff */
[----:B--2---:R-:W-:-:S03]  /*1fb30*/  @P0 SHF.R.U32.HI R9, RZ, R11, R0 ;  /* 0x0000000bff090219 */ /* 0x004fc60000011600 */
        /* <DEDUP_REMOVED lines=20> */
[----:B------:R0:W2:Y:S04]  /*1fc80*/  SHFL.IDX PT, R0, R3, RZ, 0x181f ;  /* 0x00181fff03007589 */ /* 0x0000a800000e0000 */
[----:B------:R0:W3:Y:S02]  /*1fc90*/  SHFL.IDX PT, R14, R2, RZ, 0x181f ;  /* 0x00181fff020e7589 */ /* 0x0000e400000e0000 */
.L_x_3562:
[----:B------:R-:W-:Y:S01]  /*1fca0*/  IMAD R25, R4, R25, RZ ;  /* 0x0000001904197224 */ /* 0x000fe200078e02ff */
[----:B------:R-:W-:Y:S01]  /*1fcb0*/  BSSY B1, `(.L_x_3260) ;  /* 0x0000010000017945 */ /* 0x000fe20003800000 */
[----:B------:R-:W-:-:S05]  /*1fcc0*/  IMAD.IADD R8, R10, 0x1, R197 ;  /* 0x000000010a087824 */ /* 0x000fca00078e02c5 */
        /* <DEDUP_REMOVED lines=8> */
[-C--:B---3--:R-:W-:Y:S02]  /*1fd50*/  @!P2 LEA R10, P0, R203, R14.reuse, 0x1 ;  /* 0x0000000ecb0aa211 */ /* 0x088fe400078008ff */
[----:B------:R-:W-:Y:S02]  /*1fd60*/  @!P3 LEA R14, P1, R211, R14, 0x1 ;  /* 0x0000000ed30eb211 */ /* 0x000fe400078208ff */
[-C--:B--2---:R-:W-:Y:S02]  /*1fd70*/  @!P2 LEA.HI.X R11, R203, R0.reuse, R12, 0x1, P0 ;  /* 0x00000000cb0ba211 */ /* 0x084fe400000f0c0c */
[----:B------:R-:W-:-:S03]  /*1fd80*/  @!P3 LEA.HI.X R15, R211, R0, R9, 0x1, P1 ;  /* 0x00000000d30fb211 */ /* 0x000fc600008f0c09 */
[----:B------:R4:W-:Y:S04]  /*1fd90*/  @!P2 ST.E.128 desc[UR6][R10.64], RZ ;  /* 0x000000ff0a00a985 */ /* 0x0009e8000c101d06 */
[----:B------:R4:W-:Y:S02]  /*1fda0*/  @!P3 ST.E.128 desc[UR6][R14.64], RZ ;  /* 0x000000ff0e00b985 */ /* 0x0009e4000c101d06 */
.L_x_3261:
[----:B------:R-:W-:Y:S05]  /*1fdb0*/  BSYNC B1 ;  /* 0x0000000000017941 */ /* 0x000fea0003800000 */
.L_x_3260:
[----:B------:R-:W-:-:S03]  /*1fdc0*/  UMOV UR4, 0xffffffff ;  /* 0xffffffff00047882 */ /* 0x000fc60000000000 */
[----:B------:R-:W-:Y:S05]  /*1fdd0*/  BRA.DIV UR4, `(.L_x_3262) ;  /* 0x000000ce04107947 */ /* 0x000fea000b800000 */
[----:B--2---:R2:W0:Y:S04]  /*1fde0*/  SHFL.IDX PT, R0, R3, 0x1, 0x181f ;  /* 0x00381f0003007f89 */ /* 0x00442800000e0000 */
[----:B---34-:R2:W3:Y:S02]  /*1fdf0*/  SHFL.IDX PT, R14, R2, 0x1, 0x181f ;  /* 0x00381f00020e7f89 */ /* 0x0184e400000e0000 */
.L_x_3566:
[----:B------:R-:W-:Y:S01]  /*1fe00*/  IADD3 R4, R8, 0x20, RZ ;  /* 0x0000002008047810 */ /* 0x000fe20007ffe0ff */
[----:B------:R-:W-:Y:S03]  /*1fe10*/  BSSY B1, `(.L_x_3263) ;  /* 0x000000f000017945 */ /* 0x000fe60003800000 */
        /* <DEDUP_REMOVED lines=10> */
[-C--:B0-----:R-:W-:Y:S02]  /*1fec0*/  @!P2 LEA.HI.X R11, R203, R0.reuse, R12, 0x1, P0 ;  /* 0x00000000cb0ba211 */ /* 0x081fe400000f0c0c */
[----:B------:R-:W-:-:S03]  /*1fed0*/  @!P3 LEA.HI.X R15, R211, R0, R9, 0x1, P1 ;  /* 0x00000000d30fb211 */ /* 0x000fc600008f0c09 */
[----:B------:R4:W-:Y:S04]  /*1fee0*/  @!P2 ST.E.128 desc[UR6][R10.64], RZ ;  /* 0x000000ff0a00a985 */ /* 0x0009e8000c101d06 */
[----:B------:R4:W-:Y:S02]  /*1fef0*/  @!P3 ST.E.128 desc[UR6][R14.64], RZ ;  /* 0x000000ff0e00b985 */ /* 0x0009e4000c101d06 */
.L_x_3264:
[----:B------:R-:W-:Y:S05]  /*1ff00*/  BSYNC B1 ;  /* 0x0000000000017941 */ /* 0x000fea0003800000 */
.L_x_3263:
[----:B------:R-:W-:-:S03]  /*1ff10*/  UMOV UR4, 0xffffffff ;  /* 0xffffffff00047882 */ /* 0x000fc60000000000 */
[----:B------:R-:W-:Y:S05]  /*1ff20*/  BRA.DIV UR4, `(.L_x_3265) ;  /* 0x000000ce04047947 */ /* 0x000fea000b800000 */
[----:B0-----:R0:W0:Y:S04]  /*1ff30*/  SHFL.IDX PT, R0, R3, 0x2, 0x181f ;  /* 0x00581f0003007f89 */ /* 0x00102800000e0000 */
[----:B---34-:R3:W4:Y:S02]  /*1ff40*/  SHFL.IDX PT, R14, R2, 0x2, 0x181f ;  /* 0x00581f00020e7f89 */ /* 0x01872400000e0000 */
.L_x_3570:
        /* <DEDUP_REMOVED lines=16> */
.L_x_3267:
[----:B------:R-:W-:Y:S05]  /*20050*/  BSYNC B1 ;  /* 0x0000000000017941 */ /* 0x000fea0003800000 */
.L_x_3266:
[----:B------:R-:W-:-:S03]  /*20060*/  UMOV UR4, 0xffffffff ;  /* 0xffffffff00047882 */ /* 0x000fc60000000000 */
[----:B------:R-:W-:Y:S05]  /*20070*/  BRA.DIV UR4, `(.L_x_3268) ;  /* 0x000000ca04f87947 */ /* 0x000fea000b800000 */
[----:B0-----:R0:W0:Y:S04]  /*20080*/  SHFL.IDX PT, R0, R3, 0x3, 0x181f ;  /* 0x00781f0003007f89 */ /* 0x00102800000e0000 */
[----:B----4-:R4:W0:Y:S02]  /*20090*/  SHFL.IDX PT, R14, R2, 0x3, 0x181f ;  /* 0x00781f00020e7f89 */ /* 0x01082400000e0000 */
.L_x_3574:
[----:B--234-:R-:W-:-:S05]  /*200a0*/  VIADD R2, R8, 0x60 ;  /* 0x0000006008027836 */ /* 0x01cfca0000000000 */
        /* <DEDUP_REMOVED lines=14> */
.L_x_3251:
[----:B------:R-:W-:Y:S05]  /*20190*/  BSYNC B0 ;  /* 0x0000000000007941 */ /* 0x000fea0003800000 */
.L_x_3236:
[----:B------:R-:W-:Y:S02]  /*201a0*/  ULDC UR4, c[0x0][0xc3c] ;  /* 0x00030f0000047ab9 */ /* 0x000fe40000000800 */
[----:B------:R-:W-:-:S13]  /*201b0*/  ISETP.GE.AND P0, PT, R7, UR4, PT ;  /* 0x0000000407007c0c */ /* 0x000fda000bf06270 */
[----:B------:R-:W-:Y:S05]  /*201c0*/  @!P0 BRA `(.L_x_3269) ;  /* 0xfffffe1000208947 */ /* 0x000fea000383ffff */
[----:B------:R-:W-:Y:S05]  /*201d0*/  BRA `(.L_x_3076) ;  /* 0x0000008c00187947 */ /* 0x000fea0003800000 */
.L_x_3074:
[----:B------:R-:W-:-:S08]  /*201e0*/  NOP ;  /* 0x0000000000007918 */ /* 0x000fd00000000000 */
[----:B0-----:R-:W0:-:S00]  /*201f0*/  USETMAXREG.DEALLOC.CTAPOOL 0x28 ;  /* 0x00000028000079c8 */ /* 0x001e0000080e0500 */
[----:B0-----:R-:W2:Y:S01]  /*20200*/  LDL.LU R3, [R1] ;  /* 0x0000000001037983 */ /* 0x001ea20000300800 */
[----:B------:R-:W-:-:S06]  /*20210*/  LOP3.LUT R0, R0, 0x3, RZ, 0xc0, !PT ;  /* 0x0000000300007812 */ /* 0x000fcc00078ec0ff */
[----:B------:R-:W0:Y:S02]  /*20220*/  SHFL.IDX PT, R0, R0, RZ, 0x1f ;  /* 0x00001fff00007589 */ /* 0x000e2400000e0000 */
[----:B0-----:R-:W-:-:S13]  /*20230*/  ISETP.NE.AND P0, PT, R0, RZ, PT ;  /* 0x000000ff0000720c */ /* 0x001fda0003f05270 */
[----:B------:R-:W-:Y:S01]  /*20240*/  @P0 BAR.SYNC.DEFER_BLOCKING 0x5, 0x180 ;  /* 0x0146000000000b1d */ /* 0x000fe20000010000 */
[----:B--2---:R-:W-:-:S04]  /*20250*/  LOP3.LUT R3, R3, 0xfffffdff, RZ, 0xc0, !PT ;  /* 0xfffffdff03037812 */ /* 0x004fc800078ec0ff */
[----:B------:R-:W-:-:S05]  /*20260*/  @P0 LOP3.LUT R3, R3, 0x200, RZ, 0xfc, !PT ;  /* 0x0000020003030812 */ /* 0x000fca00078efcff */
[----:B------:R0:W-:Y:S02]  /*20270*/  STL [R1], R3 ;  /* 0x0000000301007387 */ /* 0x0001e40000100800 */
[----:B0-----:R-:W-:-:S04]  /*20280*/  @P0 MOV R3, 0x400 ;  /* 0x0000040000030802 */ /* 0x001fc80000000f00 */
        /* <DEDUP_REMOVED lines=39> */
[----:B--2---:R-:W-:-:S04]  /*20500*/  SEL R5, R4, RZ, P5 ;  /* 0x000000ff04057207 */ /* 0x004fc80002800000 */
[----:B------:R-:W-:-:S05]  /*20510*/  IADD3 R5, R2, R5, RZ ;  /* 0x0000000502057210 */ /* 0x000fca0007ffe0ff */
        /* <DEDUP_REMOVED lines=8> */
.L_x_3273:
        /* <DEDUP_REMOVED lines=37> */
.L_x_3271:
        /* <DEDUP_REMOVED lines=13> */
.L_x_3274:
[----:B-1----:R-:W-:Y:S01]  /*208c0*/  IMAD R16, R16, UR5, R3 ;  /* 0x0000000510107c24 */ /* 0x002fe2000f8e0203 */
[----:B------:R-:W-:-:S04]  /*208d0*/  IADD3 R19, R19, UR4, RZ ;  /* 0x0000000413137c10 */ /* 0x000fc8000fffe0ff */
        /* <DEDUP_REMOVED lines=22> */
[----:B------:R-:W-:Y:S01]  /*20a40*/  @!P1 IMAD.IADD R3, R3, 0x1, -R12 ;  /* 0x0000000103039824 */ /* 0x000fe200078e0a0c */
[----:B------:R-:W-:Y:S02]  /*20a50*/  @!P1 IADD3 R2, R2, 0x1, RZ ;  /* 0x0000000102029810 */ /* 0x000fe40007ffe0ff */
        /* <DEDUP_REMOVED lines=14> */
[----:B------:R-:W-:Y:S01]  /*20b40*/  IMAD.HI.U32 R2, R3, R9, R2 ;  /* 0x0000000903027227 */ /* 0x000fe200078e0002 */
[----:B------:R-:W-:-:S03]  /*20b50*/  MOV R3, R8 ;  /* 0x0000000800037202 */ /* 0x000fc60000000f00 */
        /* <DEDUP_REMOVED lines=10> */
[----:B------:R-:W-:-:S05]  /*20c00*/  IADD3 R3, -R12, RZ, RZ ;  /* 0x000000ff0c037210 */ /* 0x000fca0007ffe1ff */
        /* <DEDUP_REMOVED lines=9> */
.L_x_3275:
        /* <DEDUP_REMOVED lines=20> */
[-C--:B------:R-:W-:Y:S01]  /*20de0*/  @!P1 IADD3 R3, R3, -R10.reuse, RZ ;  /* 0x8000000a03039210 */ /* 0x080fe20007ffe0ff */
        /* <DEDUP_REMOVED lines=21> */
[----:B0-----:R-:W-:-:S05]  /*20f40*/  IADD3 R11, RZ, -R3, RZ ;  /* 0x80000003ff0b7210 */ /* 0x001fca0007ffe0ff */
        /* <DEDUP_REMOVED lines=16> */
[----:B------:R-:W-:Y:S02]  /*21050*/  @!P2 IADD3 R2, -R2, RZ, RZ ;  /* 0x000000ff0202a210 */ /* 0x000fe40007ffe1ff */
[----:B------:R-:W-:-:S05]  /*21060*/  @!P1 LOP3.LUT R2, RZ, R7, RZ, 0x33, !PT ;  /* 0x00000007ff029212 */ /* 0x000fca00078e33ff */
[----:B------:R-:W-:-:S07]  /*21070*/  IMAD R18, R2, R18, R3 ;  /* 0x0000001202127224 */ /* 0x000fce00078e0203 */
.L_x_3276:
[----:B------:R-:W-:-:S05]  /*21080*/  LOP3.LUT R17, RZ, R2, RZ, 0x33, !PT ;  /* 0x00000002ff117212 */ /* 0x000fca00078e33ff */
[----:B------:R-:W-:Y:S01]  /*21090*/  IMAD.IADD R17, R6, 0x1, R17 ;  /* 0x0000000106117824 */ /* 0x000fe200078e0211 */
[----:B------:R-:W-:Y:S06]  /*210a0*/  BRA `(.L_x_3277) ;  /* 0x00000000000c7947 */ /* 0x000fec0003800000 */
.L_x_3272:
[----:B------:R-:W-:Y:S02]  /*210b0*/  IMAD.MOV.U32 R17, RZ, RZ, RZ ;  /* 0x000000ffff117224 */ /* 0x000fe400078e00ff */
[----:B------:R-:W-:Y:S02]  /*210c0*/  IMAD.U32 R16, RZ, RZ, UR6 ;  /* 0x00000006ff107e24 */ /* 0x000fe4000f8e00ff */
[----:B------:R-:W-:-:S07]  /*210d0*/  IMAD.MOV.U32 R18, RZ, RZ, RZ ;  /* 0x000000ffff127224 */ /* 0x000fce00078e00ff */
.L_x_3277:
[----:B------:R-:W-:-:S13]  /*210e0*/  ISETP.NE.AND P0, PT, R0, RZ, PT ;  /* 0x000000ff0000720c */ /* 0x000fda0003f05270 */
[----:B------:R-:W0:Y:S01]  /*210f0*/  @!P0 S2R R3, SR_CgaCtaId ;  /* 0x0000000000038919 */ /* 0x000e220000008800 */
[----:B------:R-:W-:-:S04]  /*21100*/  @!P0 MOV R0, 0x400 ;  /* 0x0000040000008802 */ /* 0x000fc80000000f00 */
[----:B0-----:R-:W-:-:S05]  /*21110*/  @!P0 LEA R0, R3, R0, 0x18 ;  /* 0x0000000003008211 */ /* 0x001fca00078ec0ff */
[----:B------:R2:W-:Y:S01]  /*21120*/  @!P0 STS.128 [R0+0x228d0], R16 ;  /* 0x0228d01000008388 */ /* 0x0005e20000000c00 */
[----:B------:R-:W-:Y:S06]  /*21130*/  BAR.ARV 0x5, 0x180 ;  /* 0x0146000000007b1d */ /* 0x000fec0000002000 */
.L_x_3270:
[----:B------:R3:W-:Y:S01]  /*21140*/  STL [R1+0x34], RZ ;  /* 0x000034ff01007387 */ /* 0x0007e20000100800 */
[----:B------:R-:W-:Y:S01]  /*21150*/  ULDC UR4, c[0x0][0xc3c] ;  /* 0x00030f0000047ab9 */ /* 0x000fe20000000800 */
[----:B------:R-:W-:Y:S01]  /*21160*/  IMAD.MOV.U32 R35, RZ, RZ, 0x1 ;  /* 0x00000001ff237424 */ /* 0x000fe200078e00ff */
[----:B-1----:R-:W-:Y:S02]  /*21170*/  ISETP.GE.AND P0, PT, R19, UR4, PT ;  /* 0x0000000413007c0c */ /* 0x002fe4000bf06270 */
[----:B------:R-:W-:-:S11]  /*21180*/  MOV R30, RZ ;  /* 0x000000ff001e7202 */ /* 0x000fd60000000f00 */
[----:B---3--:R-:W-:Y:S05]  /*21190*/  @P0 BRA `(.L_x_3278) ;  /* 0x0000007800240947 */ /* 0x008fea0003800000 */
[----:B--2---:R-:W2:Y:S01]  /*211a0*/  LDL R0, [R1+0x44] ;  /* 0x0000440001007983 */ /* 0x004ea20000100800 */
[----:B------:R-:W1:Y:S01]  /*211b0*/  S2UR UR4, SR_CgaCtaId ;  /* 0x00000000000479c3 */ /* 0x000e620000008800 */
[----:B------:R-:W-:Y:S01]  /*211c0*/  MOV R22, 0x400 ;  /* 0x0000040000167802 */ /* 0x000fe20000000f00 */
[----:B------:R-:W-:Y:S01]  /*211d0*/  BSSY B7, `(.L_x_3278) ;  /* 0x0000785000077945 */ /* 0x000fe20003800000 */
[----:B------:R-:W3:Y:S01]  /*211e0*/  S2R R14, SR_TID.X ;  /* 0x00000000000e7919 */ /* 0x000ee20000002100 */
[----:B------:R-:W-:Y:S01]  /*211f0*/  IMAD.MOV.U32 R36, RZ, RZ, 0x1 ;  /* 0x00000001ff247424 */ /* 0x000fe200078e00ff */
[----:B------:R-:W-:Y:S01]  /*21200*/  ULDC.64 UR38, c[0x0][0x198] ;  /* 0x0000660000267ab9 */ /* 0x000fe20000000a00 */
[----:B------:R-:W-:Y:S01]  /*21210*/  IMAD.MOV.U32 R33, RZ, RZ, RZ ;  /* 0x000000ffff217224 */ /* 0x000fe200078e00ff */
[----:B------:R-:W-:Y:S01]  /*21220*/  ULDC UR37, c[0x0][0xc] ;  /* 0x0000030000257ab9 */ /* 0x000fe20000000800 */
[----:B------:R-:W-:Y:S02]  /*21230*/  IMAD.MOV.U32 R30, RZ, RZ, RZ ;  /* 0x000000ffff1e7224 */ /* 0x000fe400078e00ff */
        /* <DEDUP_REMOVED lines=37> */
[----:B0-----:R-:W-:-:S04]  /*21490*/  MOV R2, 0x40 ;  /* 0x0000004000027802 */ /* 0x001fc80000000f00 */
[----:B------:R-:W-:-:S05]  /*214a0*/  SEL R2, R2, 0xffffffc0, !P0 ;  /* 0xffffffc002027807 */ /* 0x000fca0004000000 */
[----:B------:R0:W-:Y:S04]  /*214b0*/  STL [R1+0x1c], R2 ;  /* 0x00001c0201007387 */ /* 0x0001e80000100800 */
[----:B------:R1:W-:Y:S04]  /*214c0*/  STL [R1+0xc], R4 ;  /* 0x00000c0401007387 */ /* 0x0003e80000100800 */
[----:B------:R1:W-:Y:S01]  /*214d0*/  STL [R1+0x2c], R0 ;  /* 0x00002c0001007387 */ /* 0x0003e20000100800 */
[----:B0-----:R-:W-:-:S07]  /*214e0*/  LOP3.LUT R2, R3, 0x80, RZ, 0xfc, !PT ;  /* 0x0000008003027812 */ /* 0x001fce00078efcff */
.L_x_3390:
[----:B--2---:R-:W0:Y:S01]  /*214f0*/  LDC.64 R2, c[0x0][0xc88] ;  /* 0x00032200ff027b82 */ /* 0x004e220000000a00 */
[----:B------:R-:W-:Y:S01]  /*21500*/  ULDC.64 UR4, c[0x0][0x208] ;  /* 0x0000820000047ab9 */ /* 0x000fe20000000a00 */
[----:B0-----:R-:W-:-:S05]  /*21510*/  IMAD.WIDE R2, R19, 0x4, R2 ;  /* 0x0000000413027825 */ /* 0x001fca00078e0202 */
[----:B-1----:R-:W1:Y:S01]  /*21520*/  LDG.E R23, desc[UR4][R2.64] ;  /* 0x0000000402177981 */ /* 0x002e62000c1e1900 */
[----:B------:R-:W-:Y:S05]  /*21530*/  YIELD ;  /* 0x0000000000007946 */ /* 0x000fea0003800000 */
[----:B------:R-:W-:Y:S01]  /*21540*/  ULDC.64 UR4, c[0x0][0xa28] ;  /* 0x00028a0000047ab9 */ /* 0x000fe20000000a00 */
[----:B------:R-:W-:Y:S01]  /*21550*/  MOV R37, RZ ;  /* 0x000000ff00257202 */ /* 0x000fe20000000f00 */
[----:B------:R-:W-:Y:S01]  /*21560*/  ULDC.64 UR8, c[0x0][0xa18] ;  /* 0x0002860000087ab9 */ /* 0x000fe20000000a00 */
[----:B------:R-:W-:Y:S01]  /*21570*/  ISETP.NE.U32.AND P0, PT, RZ, UR4, PT ;  /* 0x00000004ff007c0c */ /* 0x000fe2000bf05070 */
[----:B------:R-:W-:Y:S01]  /*21580*/  ULDC.64 UR10, c[0x0][0x208] ;  /* 0x00008200000a7ab9 */ /* 0x000fe20000000a00 */
[----:B------:R-:W-:-:S02]  /*21590*/  ULDC.64 UR6, c[0x0][0xa10] ;  /* 0x0002840000067ab9 */ /* 0x000fc40000000a00 */
[----:B------:R-:W-:Y:S02]  /*215a0*/  ISETP.NE.AND.EX P0, PT, RZ, UR5, PT, P0 ;  /* 0x00000005ff007c0c */ /* 0x000fe4000bf05300 */
[----:B------:R-:W-:-:S04]  /*215b0*/  ISETP.NE.U32.AND P2, PT, RZ, UR8, PT ;  /* 0x00000008ff007c0c */ /* 0x000fc8000bf45070 */
[----:B------:R-:W-:Y:S01]  /*215c0*/  ISETP.NE.AND.EX P2, PT, RZ, UR9, PT, P2 ;  /* 0x00000009ff007c0c */ /* 0x000fe2000bf45320 */
[----:B------:R-:W-:Y:S01]  /*215d0*/  IMAD.MOV.U32 R28, RZ, RZ, RZ ;  /* 0x000000ffff1c7224 */ /* 0x000fe200078e00ff */
[----:B-1----:R-:W-:-:S05]  /*215e0*/  SHF.R.S32.HI R0, RZ, 0x1f, R23 ;  /* 0x0000001fff007819 */ /* 0x002fca0000011417 */
[C---:B------:R-:W-:Y:S01]  /*215f0*/  @P0 LEA R2, P1, R23.reuse, UR4, 0x2 ;  /* 0x0000000417020c11 */ /* 0x040fe2000f8210ff */
[C---:B------:R-:W-:Y:S01]  /*21600*/  IMAD.SHL.U32 R24, R23.reuse, 0x4, RZ ;  /* 0x0000000417187824 */ /* 0x040fe200078e00ff */
[C-C-:B------:R-:W-:Y:S01]  /*21610*/  SHF.L.U64.HI R25, R23.reuse, 0x2, R0.reuse ;  /* 0x0000000217197819 */ /* 0x140fe20000010200 */
[----:B------:R0:W-:Y:S01]  /*21620*/  STL [R1+0x30], R0 ;  /* 0x0000300001007387 */ /* 0x0001e20000100800 */
[----:B------:R-:W-:Y:S01]  /*21630*/  @P0 LEA.HI.X R3, R23, UR5, R0, 0x2, P1 ;  /* 0x0000000517030c11 */ /* 0x000fe200088f1400 */
[----:B------:R-:W-:-:S04]  /*21640*/  ULDC.64 UR4, c[0x0][0xa00] ;  /* 0x0002800000047ab9 */ /* 0x000fc80000000a00 */
[----:B------:R1:W5:Y:S01]  /*21650*/  @P0 LDG.E R37, desc[UR10][R2.64] ;  /* 0x0000000a02250981 */ /* 0x000362000c1e1900 */
[----:B------:R-:W-:Y:S02]  /*21660*/  ISETP.NE.U32.AND P0, PT, RZ, UR4, PT ;  /* 0x00000004ff007c0c */ /* 0x000fe4000bf05070 */
[----:B------:R-:W-:Y:S01]  /*21670*/  ISETP.NE.U32.AND P1, PT, RZ, UR6, PT ;  /* 0x00000006ff007c0c */ /* 0x000fe2000bf25070 */
[----:B0-----:R-:W-:Y:S01]  /*21680*/  IMAD.MOV.U32 R0, RZ, RZ, RZ ;  /* 0x000000ffff007224 */ /* 0x001fe200078e00ff */
[----:B------:R-:W-:Y:S02]  /*21690*/  ISETP.NE.AND.EX P0, PT, RZ, UR5, PT, P0 ;  /* 0x00000005ff007c0c */ /* 0x000fe4000bf05300 */
[----:B------:R-:W-:Y:S02]  /*216a0*/  ISETP.NE.AND.EX P1, PT, RZ, UR7, PT, P1 ;  /* 0x00000007ff007c0c */ /* 0x000fe4000bf25310 */
[C---:B------:R-:W-:Y:S02]  /*216b0*/  IADD3 R4, P4, R24.reuse, UR6, RZ ;  /* 0x0000000618047c10 */ /* 0x040fe4000ff9e0ff */
[----:B-1----:R-:W-:Y:S01]  /*216c0*/  IADD3 R2, P3, R24, UR4, RZ ;  /* 0x0000000418027c10 */ /* 0x002fe2000ff7e0ff */
[----:B------:R-:W-:Y:S01]  /*216d0*/  ULDC UR4, c[0x0][0x288] ;  /* 0x0000a20000047ab9 */ /* 0x000fe20000000800 */
[C---:B------:R-:W-:Y:S01]  /*216e0*/  IADD3.X R5, R25.reuse, UR7, RZ, P4, !PT ;  /* 0x0000000719057c10 */ /* 0x040fe2000a7fe4ff */
[----:B------:R-:W-:Y:S01]  /*216f0*/  IMAD.U32 R31, RZ, RZ, UR4 ;  /* 0x00000004ff1f7e24 */ /* 0x000fe2000f8e00ff */
[----:B------:R-:W-:Y:S01]  /*21700*/  IADD3.X R3, R25, UR5, RZ, P3, !PT ;  /* 0x0000000519037c10 */ /* 0x000fe20009ffe4ff */
[----:B------:R-:W-:-:S02]  /*21710*/  ULDC.64 UR4, c[0x0][0x418] ;  /* 0x0001060000047ab9 */ /* 0x000fc40000000a00 */
[----:B------:R-:W-:Y:S01]  /*21720*/  UISETP.NE.U32.AND UP0, UPT, UR4, URZ, UPT ;  /* 0x0000003f0400728c */ /* 0x000fe2000bf05070 */
[----:B------:R-:W-:Y:S01]  /*21730*/  @P2 IADD3 R6, P3, R24, UR8, RZ ;  /* 0x0000000818062c10 */ /* 0x000fe2000ff7e0ff */
[----:B------:R-:W5:Y:S01]  /*21740*/  @P0 LDG.E R28, desc[UR10][R2.64] ;  /* 0x0000000a021c0981 */ /* 0x000f62000c1e1900 */
[----:B------:R-:W-:Y:S01]  /*21750*/  ULDC UR4, c[0x0][0x424] ;  /* 0x0001090000047ab9 */ /* 0x000fe20000000800 */
[----:B------:R-:W-:Y:S01]  /*21760*/  UISETP.NE.AND.EX UP0, UPT, UR5, URZ, UPT, UP0 ;  /* 0x0000003f0500728c */ /* 0x000fe2000bf05300 */
[----:B------:R-:W-:Y:S01]  /*21770*/  @P2 IADD3.X R7, R25, UR9, RZ, P3, !PT ;  /* 0x0000000919072c10 */ /* 0x000fe20009ffe4ff */
[----:B------:R-:W5:Y:S01]  /*21780*/  @P1 LDG.E R0, desc[UR10][R4.64] ;  /* 0x0000000a04001981 */ /* 0x000f62000c1e1900 */
[----:B------:R-:W-:Y:S01]  /*21790*/  ULDC UR5, c[0x0][0x2f0] ;  /* 0x0000bc0000057ab9 */ /* 0x000fe20000000800 */
[----:B------:R-:W-:Y:S02]  /*217a0*/  USEL UR4, UR4, 0x1, UP0 ;  /* 0x0000000104047887 */ /* 0x000fe40008000000 */
[----:B------:R0:W5:Y:S02]  /*217b0*/  @P2 LDG.E R31, desc[UR10][R6.64] ;  /* 0x0000000a061f2981 */ /* 0x000164000c1e1900 */
[----:B------:R-:W-:-:S03]  /*217c0*/  UIMAD UR4, UR4, UR5, URZ ;  /* 0x00000005040472a4 */ /* 0x000fc6000f8e023f */
[----:B------:R-:W-:-:S03]  /*217d0*/  ULDC UR5, c[0x0][0x348] ;  /* 0x0000d20000057ab9 */ /* 0x000fc60000000800 */
[----:B------:R-:W-:Y:S02]  /*217e0*/  IMAD.U32 R10, RZ, RZ, UR4 ;  /* 0x00000004ff0a7e24 */ /* 0x000fe4000f8e00ff */
[----:B0-----:R-:W-:Y:S01]  /*217f0*/  IMAD.U32 R6, RZ, RZ, UR5 ;  /* 0x00000005ff067e24 */ /* 0x001fe2000f8e00ff */
[----:B------:R-:W-:Y:S06]  /*21800*/  @P2 BRA `(.L_x_3279) ;  /* 0x0000000000142947 */ /* 0x000fec0003800000 */
[----:B------:R-:W-:Y:S05]  /*21810*/  @!P0 BRA `(.L_x_3279) ;  /* 0x0000000000108947 */ /* 0x000fea0003800000 */
[----:B------:R-:W-:Y:S02]  /*21820*/  ULDC.64 UR4, c[0x0][0x208] ;  /* 0x0000820000047ab9 */ /* 0x000fe40000000a00 */
[----:B-----5:R-:W2:Y:S04]  /*21830*/  LDG.E R31, desc[UR4][R2.64] ;  /* 0x00000004021f7981 */ /* 0x020ea8000c1e1900 */
[----:B------:R-:W2:Y:S02]  /*21840*/  LDG.E R2, desc[UR4][R2.64+0x4] ;  /* 0x0000040402027981 */ /* 0x000ea4000c1e1900 */
[----:B--2---:R-:W-:-:S07]  /*21850*/  IADD3 R31, -R31, R2, RZ ;  /* 0x000000021f1f7210 */ /* 0x004fce0007ffe1ff */
.L_x_3279:
[----:B------:R-:W-:Y:S01]  /*21860*/  ULDC.64 UR4, c[0x0][0xa20] ;  /* 0x0002880000047ab9 */ /* 0x000fe20000000a00 */
[C---:B------:R-:W-:Y:S01]  /*21870*/  LOP3.LUT R9, R18.reuse, 0xff000000, RZ, 0xc0, !PT ;  /* 0xff00000012097812 */ /* 0x040fe200078ec0ff */
[----:B------:R-:W-:Y:S01]  /*21880*/  IMAD.MOV.U32 R34, RZ, RZ, R23 ;  /* 0x000000ffff227224 */ /* 0x000fe200078e0017 */
[----:B------:R-:W-:Y:S02]  /*21890*/  ISETP.NE.U32.AND P0, PT, RZ, UR4, PT ;  /* 0x00000004ff007c0c */ /* 0x000fe4000bf05070 */
[----:B------:R-:W-:Y:S02]  /*218a0*/  SHF.R.U32.HI R9, RZ, 0x8, R9 ;  /* 0x00000008ff097819 */ /* 0x000fe40000011609 */
[----:B------:R-:W-:Y:S02]  /*218b0*/  ISETP.NE.AND.EX P0, PT, RZ, UR5, PT, P0 ;  /* 0x00000005ff007c0c */ /* 0x000fe4000bf05300 */
[C---:B------:R-:W-:Y:S02]  /*218c0*/  LOP3.LUT R2, R18.reuse, 0xff0000, RZ, 0xc0, !PT ;  /* 0x00ff000012027812 */ /* 0x040fe400078ec0ff */
        /* <DEDUP_REMOVED lines=8> */
.L_x_3280:
[----:B------:R-:W-:Y:S02]  /*21950*/  ULDC.64 UR4, c[0x0][0xa08] ;  /* 0x0002820000047ab9 */ /* 0x000fe40000000a00 */
[----:B------:R-:W-:-:S04]  /*21960*/  ISETP.NE.U32.AND P0, PT, RZ, UR4, PT ;  /* 0x00000004ff007c0c */ /* 0x000fc8000bf05070 */
[----:B------:R-:W-:-:S13]  /*21970*/  ISETP.NE.AND.EX P0, PT, RZ, UR5, PT, P0 ;  /* 0x00000005ff007c0c */ /* 0x000fda000bf05300 */
[----:B------:R-:W-:Y:S05]  /*21980*/  @!P0 BRA `(.L_x_3281) ;  /* 0x0000000000188947 */ /* 0x000fea0003800000 */
[----:B------:R-:W0:Y:S01]  /*21990*/  LDC.64 R2, c[0x0][0xa08] ;  /* 0x00028200ff027b82 */ /* 0x000e220000000a00 */
[----:B------:R-:W-:Y:S01]  /*219a0*/  ULDC.64 UR4, c[0x0][0x208] ;  /* 0x0000820000047ab9 */ /* 0x000fe20000000a00 */
[----:B0-----:R-:W-:-:S05]  /*219b0*/  IMAD.WIDE R2, R34, 0x4, R2 ;  /* 0x0000000422027825 */ /* 0x001fca00078e0202 */
[----:B------:R-:W2:Y:S04]  /*219c0*/  LDG.E R10, desc[UR4][R2.64] ;  /* 0x00000004020a7981 */ /* 0x000ea8000c1e1900 */
[----:B------:R-:W2:Y:S02]  /*219d0*/  LDG.E R2, desc[UR4][R2.64+0x4] ;  /* 0x0000040402027981 */ /* 0x000ea4000c1e1900 */
[----:B--2---:R-:W-:-:S07]  /*219e0*/  IMAD.IADD R10, R2, 0x1, -R10 ;  /* 0x00000001020a7824 */ /* 0x004fce00078e0a0a */
.L_x_3281:
[----:B------:R-:W-:Y:S01]  /*219f0*/  ULDC.64 UR4, c[0x0][0x208] ;  /* 0x0000820000047ab9 */ /* 0x000fe20000000a00 */
[----:B0-----:R-:W0:Y:S01]  /*21a00*/  LDC R3, c[0x0][0x448] ;  /* 0x00011200ff037b82 */ /* 0x001e220000000800 */
[----:B------:R-:W2:Y:S04]  /*21a10*/  @P1 LDG.E R2, desc[UR4][R4.64] ;  /* 0x0000000404021981 */ /* 0x000ea8000c1e1900 */
[----:B------:R1:W2:Y:S01]  /*21a20*/  @P1 LDG.E R5, desc[UR4][R4.64+0x4] ;  /* 0x0000040404051981 */ /* 0x0002a2000c1e1900 */
[----:B-----5:R-:W-:Y:S01]  /*21a30*/  IMAD.IADD R10, R10, 0x1, -R37 ;  /* 0x000000010a0a7824 */ /* 0x020fe200078e0a25 */
[----:B------:R-:W-:Y:S01]  /*21a40*/  BSSY B0, `(.L_x_3282) ;  /* 0x0000036000007945 */ /* 0x000fe20003800000 */
[----:B0-----:R-:W-:-:S13]  /*21a50*/  ISETP.NE.AND P0, PT, R3, 0x1, PT ;  /* 0x000000010300780c */ /* 0x001fda0003f05270 */
[----:B-1----:R-:W0:Y:S08]  /*21a60*/  @P0 LDC R4, c[0x0][0x44c] ;  /* 0x00011300ff040b82 */ /* 0x002e300000000800 */
[----:B------:R-:W1:Y:S01]  /*21a70*/  @P0 LDC R3, c[0x0][0x450] ;  /* 0x00011400ff030b82 */ /* 0x000e620000000800 */
[----:B--2---:R-:W-:Y:S01]  /*21a80*/  @P1 IMAD.IADD R6, R5, 0x1, -R2 ;  /* 0x0000000105061824 */ /* 0x004fe200078e0a02 */
[----:B------:R-:W-:Y:S01]  /*21a90*/  SHF.R.U32.HI R5, RZ, 0x10, R9 ;  /* 0x00000010ff057819 */ /* 0x000fe20000011609 */
[----:B------:R-:W-:-:S03]  /*21aa0*/  IMAD.SHL.U32 R2, R17, 0x80, RZ ;  /* 0x0000008011027824 */ /* 0x000fc600078e00ff */
[----:B------:R-:W-:Y:S01]  /*21ab0*/  IADD3 R26, R10, R6, RZ ;  /* 0x000000060a1a7210 */ /* 0x000fe20007ffe0ff */
[----:B------:R-:W-:-:S03]  /*21ac0*/  VIADD R2, R2, 0x7f ;  /* 0x0000007f02027836 */ /* 0x000fc60000000000 */
[----:B------:R-:W-:Y:S01]  /*21ad0*/  IADD3 R8, R26, 0xa0, -R31 ;  /* 0x000000a01a087810 */ /* 0x000fe20007ffe81f */
[----:B0-----:R-:W-:-:S04]  /*21ae0*/  @P0 IMAD.HI.U32 R4, R2, R4, RZ ;  /* 0x0000000402040227 */ /* 0x001fc800078e00ff */
[----:B------:R-:W-:Y:S01]  /*21af0*/  VIADD R7, R26, 0x9f ;  /* 0x0000009f1a077836 */ /* 0x000fe20000000000 */
[----:B-1----:R-:W-:Y:S02]  /*21b00*/  @P0 SHF.R.U32.HI R2, RZ, R3, R4 ;  /* 0x00000003ff020219 */ /* 0x002fe40000011604 */
[----:B------:R-:W-:Y:S01]  /*21b10*/  LOP3.LUT R4, R9, 0xff, RZ, 0xc0, !PT ;  /* 0x000000ff09047812 */ /* 0x000fe200078ec0ff */
[----:B------:R-:W-:-:S04]  /*21b20*/  IMAD.HI R7, R7, 0x66666667, RZ ;  /* 0x6666666707077827 */ /* 0x000fc800078e02ff */
[----:B------:R-:W-:Y:S01]  /*21b30*/  IMAD.IADD R2, R8, 0x1, R2 ;  /* 0x0000000108027824 */ /* 0x000fe200078e0202 */
[----:B------:R-:W-:-:S03]  /*21b40*/  SHF.R.U32.HI R3, RZ, 0x1f, R7 ;  /* 0x0000001fff037819 */ /* 0x000fc60000011607 */
[----:B------:R-:W-:Y:S01]  /*21b50*/  IMAD.HI R2, R2, 0x66666667, RZ ;  /* 0x6666666702027827 */ /* 0x000fe200078e02ff */
[----:B------:R-:W-:-:S04]  /*21b60*/  LEA.HI.SX32 R7, R7, R3, 0x1a ;  /* 0x0000000307077211 */ /* 0x000fc800078fd2ff */
[----:B------:R-:W-:-:S04]  /*21b70*/  SHF.R.U32.HI R3, RZ, 0x1f, R2 ;  /* 0x0000001fff037819 */ /* 0x000fc80000011602 */
[----:B------:R-:W-:Y:S01]  /*21b80*/  LEA.HI.SX32 R3, R2, R3, 0x1a ;  /* 0x0000000302037211 */ /* 0x000fe200078fd2ff */
[----:B------:R-:W-:-:S03]  /*21b90*/  IMAD.MOV.U32 R2, RZ, RZ, RZ ;  /* 0x000000ffff027224 */ /* 0x000fc600078e00ff */
[----:B------:R-:W-:-:S04]  /*21ba0*/  VIMNMX R11, R7, R3, PT ;  /* 0x00000003070b7248 */ /* 0x000fc80003fe0100 */
[----:B------:R-:W-:-:S13]  /*21bb0*/  ISETP.GE.AND P0, PT, R11, 0x1, PT ;  /* 0x000000010b00780c */ /* 0x000fda0003f06270 */
[----:B------:R-:W-:Y:S05]  /*21bc0*/  @!P0 BRA `(.L_x_3283) ;  /* 0x0000000000748947 */ /* 0x000fea0003800000 */
[----:B------:R-:W-:Y:S01]  /*21bd0*/  ISETP.NE.AND P0, PT, R5, RZ, PT ;  /* 0x000000ff0500720c */ /* 0x000fe20003f05270 */
[----:B------:R-:W-:-:S03]  /*21be0*/  ULDC UR4, c[0x0][0x9f0] ;  /* 0x00027c0000047ab9 */ /* 0x000fc60000000800 */
[----:B------:R-:W-:-:S04]  /*21bf0*/  SEL R9, R5, UR4, P0 ;  /* 0x0000000405097c07 */ /* 0x000fc80008000000 */
[----:B------:R-:W-:Y:S02]  /*21c00*/  IABS R12, R9 ;  /* 0x00000009000c7213 */ /* 0x000fe40000000000 */
[----:B------:R-:W-:Y:S02]  /*21c10*/  IADD3 R13, R9, -0x1, R11 ;  /* 0xffffffff090d7810 */ /* 0x000fe40007ffe00b */
[----:B------:R-:W0:Y:S08]  /*21c20*/  I2F.RP R2, R12 ;  /* 0x0000000c00027306 */ /* 0x000e300000209400 */
        /* <DEDUP_REMOVED lines=10> */
[----:B------:R-:W-:Y:S02]  /*21cd0*/  IABS R3, R13 ;  /* 0x0000000d00037213 */ /* 0x000fe40000000000 */
[----:B------:R-:W-:-:S05]  /*21ce0*/  IADD3 R2, RZ, -R2, RZ ;  /* 0x80000002ff027210 */ /* 0x000fca0007ffe0ff */
[----:B------:R-:W-:Y:S02]  /*21cf0*/  IMAD.MOV.U32 R13, RZ, RZ, R2 ;  /* 0x000000ffff0d7224 */ /* 0x000fe400078e0002 */
        /* <DEDUP_REMOVED lines=10> */
.L_x_3283:
[----:B------:R-:W-:Y:S05]  /*21da0*/  BSYNC B0 ;  /* 0x0000000000007941 */ /* 0x000fea0003800000 */
.L_x_3282:
        /* <DEDUP_REMOVED lines=25> */
.L_x_3577:
[----:B-1----:R-:W-:Y:S02]  /*21f40*/  ISETP.NE.AND P0, PT, R14, RZ, PT ;  /* 0x000000ff0e00720c */ /* 0x002fe40003f05270 */
[----:B------:R-:W-:-:S11]  /*21f50*/  PLOP3.LUT P6, PT, PT, PT, PT, 0x8, 0x0 ;  /* 0x000000000000781c */ /* 0x000fd60003fce170 */
[----:B------:R-:W-:Y:S05]  /*21f60*/  @P0 BRA `(.L_x_3287) ;  /* 0x00000000000c0947 */ /* 0x000fea0003800000 */
[----:B------:R-:W-:-:S03]  /*21f70*/  UMOV UR4, 0xffffffff ;  /* 0xffffffff00047882 */ /* 0x000fc60000000000 */
[----:B------:R-:W-:Y:S05]  /*21f80*/  BRA.DIV UR4, `(.L_x_3288) ;  /* 0x000000ae04b07947 */ /* 0x000fea000b800000 */
[----:B------:R-:W-:-:S13]  /*21f90*/  ELECT P6, URZ, PT ;  /* 0x00000000003f782f */ /* 0x000fda00038c0000 */
.L_x_3287:
        /* <DEDUP_REMOVED lines=9> */
.L_x_3580:
[----:B------:R-:W-:Y:S05]  /*22030*/  BSYNC B1 ;  /* 0x0000000000017941 */ /* 0x000fea0003800000 */
.L_x_3289:
        /* <DEDUP_REMOVED lines=10> */
.L_x_3581:
[----:B------:R-:W-:Y:S05]  /*220e0*/  BSYNC B2 ;  /* 0x0000000000027941 */ /* 0x000fea0003800000 */
.L_x_3293:
        /* <DEDUP_REMOVED lines=9> */
.L_x_3296:
[----:B------:R-:W-:Y:S05]  /*22180*/  BSYNC B2 ;  /* 0x0000000000027941 */ /* 0x000fea0003800000 */
.L_x_3295:
        /* <DEDUP_REMOVED lines=8> */
[----:B------:R-:W-:Y:S01]  /*22210*/  VIADD R14, R11, 0x18400 ;  /* 0x000184000b0e7836 */ /* 0x000fe20000000000 */
[----:B------:R-:W-:Y:S01]  /*22220*/  UIADD3.X UR5, URZ, UR39, URZ, UP0, !UPT ;  /* 0x000000273f057290 */ /* 0x000fe200087fe43f */
[----:B------:R-:W-:Y:S01]  /*22230*/  UMOV UR6, 0x0 ;  /* 0x0000000000067882 */ /* 0x000fe20000000000 */
[----:B------:R-:W-:-:S10]  /*22240*/  UMOV UR7, 0x12f00000 ;  /* 0x12f0000000077882 */ /* 0x000fd40000000000 */
.L_x_3297:
        /* <DEDUP_REMOVED lines=13> */
.L_x_3582:
[----:B------:R-:W-:Y:S05]  /*22320*/  BSYNC B2 ;  /* 0x0000000000027941 */ /* 0x000fea0003800000 */
.L_x_3298:
        /* <DEDUP_REMOVED lines=11> */
.L_x_3301:
[----:B------:R-:W-:Y:S05]  /*223e0*/  BSYNC B2 ;  /* 0x0000000000027941 */ /* 0x000fea0003800000 */
.L_x_3300:
        /* <DEDUP_REMOVED lines=8> */
.L_x_3302:
        /* <DEDUP_REMOVED lines=10> */
.L_x_3292:
[----:B------:R-:W-:Y:S05]  /*22510*/  BSYNC B1 ;  /* 0x0000000000017941 */ /* 0x000fea0003800000 */
.L_x_3291:
[----:B------:R-:W-:Y:S01]  /*22520*/  VIADD R3, R3, 0xfffffffe ;  /* 0xfffffffe03037836 */ /* 0x000fe20000000000 */
[----:B------:R-:W-:Y:S02]  /*22530*/  IADD3 R33, R33, 0x1, RZ ;  /* 0x0000000121217810 */ /* 0x000fe40007ffe0ff */
[----:B------:R-:W-:Y:S02]  /*22540*/  PLOP3.LUT P0, PT, PT, PT, PT, 0x8, 0x0 ;  /* 0x000000000000781c */ /* 0x000fe40003f0e170 */
[----:B------:R-:W-:Y:S02]  /*22550*/  ISETP.GE.AND P2, PT, R3, R6, PT ;  /* 0x000000060300720c */ /* 0x000fe40003f46270 */
[----:B------:R-:W-:-:S04]  /*22560*/  ISETP.NE.AND P1, PT, R33, 0x2, PT ;  /* 0x000000022100780c */ /* 0x000fc80003f25270 */
[----:B0-----:R-:W-:Y:S02]  /*22570*/  SEL R9, RZ, 0x1, P1 ;  /* 0x00000001ff097807 */ /* 0x001fe40000800000 */
[----:B------:R-:W-:Y:S02]  /*22580*/  SEL R33, R33, RZ, P1 ;  /* 0x000000ff21217207 */ /* 0x000fe40000800000 */
[----:B------:R-:W-:-:S03]  /*22590*/  LOP3.LUT R36, R36, R9, RZ, 0x3c, !PT ;  /* 0x0000000924247212 */ /* 0x000fc600078e3cff */
[----:B------:R-:W-:Y:S05]  /*225a0*/  @!P2 BRA `(.L_x_3285) ;  /* 0x000000040058a947 */ /* 0x000fea0003800000 */
.L_x_3315:
        /* <DEDUP_REMOVED lines=11> */
.L_x_3583:
[----:B------:R-:W-:Y:S05]  /*22660*/  BSYNC B2 ;  /* 0x0000000000027941 */ /* 0x000fea0003800000 */
.L_x_3305:
        /* <DEDUP_REMOVED lines=9> */
.L_x_3308:
[----:B------:R-:W-:Y:S05]  /*22700*/  BSYNC B2 ;  /* 0x0000000000027941 */ /* 0x000fea0003800000 */
.L_x_3307:
        /* <DEDUP_REMOVED lines=11> */
.L_x_3309:
        /* <DEDUP_REMOVED lines=13> */
.L_x_3584:
[----:B------:R-:W-:Y:S05]  /*22890*/  BSYNC B2 ;  /* 0x0000000000027941 */ /* 0x000fea0003800000 */
.L_x_3310:
[----:B------:R-:W-:Y:S01]  /*228a0*/  BSSY B2, `(.L_x_3312) ;  /* 0x000000b000027945 */ /* 0x000fe20003800000 */
[----:B------:R-:W-:Y:S01]  /*228b0*/  MOV R20, 0x0 ;  /* 0x0000000000147802 */ /* 0x000fe20000000f00 */
[----:B------:R-:W-:Y:S02]  /*228c0*/  IMAD.MOV.U32 R21, RZ, RZ, 0x12f00000 ;  /* 0x12f00000ff157424 */ /* 0x000fe400078e00ff */
        /* <DEDUP_REMOVED lines=8> */
.L_x_3313:
[----:B------:R-:W-:Y:S05]  /*22950*/  BSYNC B2 ;  /* 0x0000000000027941 */ /* 0x000fea0003800000 */
.L_x_3312:
        /* <DEDUP_REMOVED lines=8> */
.L_x_3314:
        /* <DEDUP_REMOVED lines=10> */
.L_x_3304:
[----:B------:R-:W-:Y:S05]  /*22a80*/  BSYNC B1 ;  /* 0x0000000000017941 */ /* 0x000fea0003800000 */
.L_x_3303:
[----:B------:R-:W-:Y:S01]  /*22a90*/  ISETP.GT.AND P2, PT, R3, R6, PT ;  /* 0x000000060300720c */ /* 0x000fe20003f44270 */
[----:B------:R-:W-:Y:S02]  /*22aa0*/  VIADD R33, R33, 0x1 ;  /* 0x0000000121217836 */ /* 0x000fe40000000000 */
[----:B------:R-:W-:-:S03]  /*22ab0*/  VIADD R3, R3, 0xffffffff ;  /* 0xffffffff03037836 */ /* 0x000fc60000000000 */
[----:B------:R-:W-:-:S04]  /*22ac0*/  ISETP.NE.AND P1, PT, R33, 0x2, PT ;  /* 0x000000022100780c */ /* 0x000fc80003f25270 */
[----:B------:R-:W-:Y:S02]  /*22ad0*/  SEL R9, RZ, 0x1, P1 ;  /* 0x00000001ff097807 */ /* 0x000fe40000800000 */
[----:B------:R-:W-:Y:S02]  /*22ae0*/  SEL R33, R33, RZ, P1 ;  /* 0x000000ff21217207 */ /* 0x000fe40000800000 */
[----:B------:R-:W-:Y:S01]  /*22af0*/  LOP3.LUT R36, R36, R9, RZ, 0x3c, !PT ;  /* 0x0000000924247212 */ /* 0x000fe200078e3cff */
[----:B------:R-:W-:Y:S06]  /*22b00*/  @P2 BRA `(.L_x_3315) ;  /* 0xfffffff800a82947 */ /* 0x000fec000383ffff */
.L_x_3285:
[----:B------:R-:W-:Y:S05]  /*22b10*/  BSYNC B0 ;  /* 0x0000000000007941 */ /* 0x000fea0003800000 */
.L_x_3284:
[----:B------:R-:W0:Y:S01]  /*22b20*/  LDC R0, c[0x0][0x448] ;  /* 0x00011200ff007b82 */ /* 0x000e220000000800 */
[----:B------:R-:W-:Y:S01]  /*22b30*/  LEA R2, R17, 0x7f, 0x7 ;  /* 0x0000007f11027811 */ /* 0x000fe200078e38ff */
[----:B------:R-:W-:Y:S06]  /*22b40*/  @!P0 WARPSYNC.ALL ;  /* 0x0000000000008948 */ /* 0x000fec0003800000 */
[----:B------:R-:W-:Y:S01]  /*22b50*/  @!P0 BAR.SYNC.DEFER_BLOCKING 0xc, 0x180 ;  /* 0x0306000000008b1d */ /* 0x000fe20000010000 */
[----:B------:R-:W-:Y:S01]  /*22b60*/  ISETP.NE.AND P2, PT, R5, RZ, PT ;  /* 0x000000ff0500720c */ /* 0x000fe20003f45270 */
[----:B------:R-:W-:-:S04]  /*22b70*/  IMAD.MOV.U32 R27, RZ, RZ, RZ ;  /* 0x000000ffff1b7224 */ /* 0x000fc800078e00ff */
[----:B------:R-:W-:Y:S08]  /*22b80*/  BSSY B0, `(.L_x_3316) ;  /* 0x0000028000007945 */ /* 0x000ff00003800000 */
[----:B------:R-:W1:Y:S01]  /*22b90*/  @!P2 LDC R5, c[0x0][0x9f0] ;  /* 0x00027c00ff05ab82 */ /* 0x000e620000000800 */
[----:B0-----:R-:W-:-:S13]  /*22ba0*/  ISETP.NE.AND P1, PT, R0, 0x1, PT ;  /* 0x000000010000780c */ /* 0x001fda0003f25270 */
[----:B------:R-:W0:Y:S08]  /*22bb0*/  @P1 LDC R3, c[0x0][0x44c] ;  /* 0x00011300ff031b82 */ /* 0x000e300000000800 */
[----:B------:R-:W2:Y:S01]  /*22bc0*/  @P1 LDC R0, c[0x0][0x450] ;  /* 0x00011400ff001b82 */ /* 0x000ea20000000800 */
[----:B0-----:R-:W-:-:S05]  /*22bd0*/  @P1 IMAD.HI.U32 R3, R2, R3, RZ ;  /* 0x0000000302031227 */ /* 0x001fca00078e00ff */
[----:B--2---:R-:W-:-:S04]  /*22be0*/  @P1 SHF.R.U32.HI R2, RZ, R0, R3 ;  /* 0x00000000ff021219 */ /* 0x004fc80000011603 */
[----:B------:R-:W-:-:S05]  /*22bf0*/  IADD3 R0, R8, R2, RZ ;  /* 0x0000000208007210 */ /* 0x000fca0007ffe0ff */
[----:B------:R-:W-:-:S05]  /*22c00*/  IMAD.HI R0, R0, 0x66666667, RZ ;  /* 0x6666666700007827 */ /* 0x000fca00078e02ff */
[----:B------:R-:W-:-:S04]  /*22c10*/  SHF.R.U32.HI R2, RZ, 0x1f, R0 ;  /* 0x0000001fff027819 */ /* 0x000fc80000011600 */
[----:B------:R-:W-:-:S04]  /*22c20*/  LEA.HI.SX32 R2, R0, R2, 0x1a ;  /* 0x0000000200027211 */ /* 0x000fc800078fd2ff */
[----:B------:R-:W-:-:S04]  /*22c30*/  VIMNMX R7, R7, R2, PT ;  /* 0x0000000207077248 */ /* 0x000fc80003fe0100 */
[----:B------:R-:W-:-:S13]  /*22c40*/  ISETP.GE.AND P1, PT, R7, 0x1, PT ;  /* 0x000000010700780c */ /* 0x000fda0003f26270 */
[----:B-1----:R-:W-:Y:S05]  /*22c50*/  @!P1 BRA `(.L_x_3317) ;  /* 0x0000000000689947 */ /* 0x002fea0003800000 */
[-C--:B------:R-:W-:Y:S02]  /*22c60*/  IABS R0, R5.reuse ;  /* 0x0000000500007213 */ /* 0x080fe40000000000 */
[----:B------:R-:W-:Y:S02]  /*22c70*/  IABS R8, R5 ;  /* 0x0000000500087213 */ /* 0x000fe40000000000 */
        /* <DEDUP_REMOVED lines=24> */
.L_x_3317:
[----:B------:R-:W-:Y:S05]  /*22e00*/  BSYNC B0 ;  /* 0x0000000000007941 */ /* 0x000fea0003800000 */
.L_x_3316:
        /* <DEDUP_REMOVED lines=23> */
.L_x_3318:
        /* <DEDUP_REMOVED lines=20> */
.L_x_3321:
[----:B------:R-:W-:Y:S05]  /*230c0*/  BSYNC B6 ;  /* 0x0000000000067941 */ /* 0x000fea0003800000 */
.L_x_3320:
[----:B------:R-:W2:Y:S01]  /*230d0*/  LDL.LU R32, [R1] ;  /* 0x0000000001207983 */ /* 0x000ea20000300800 */
[----:B------:R-:W-:Y:S01]  /*230e0*/  IADD3 R0, R22, 0xa400, RZ ;  /* 0x0000a40016007810 */ /* 0x000fe20007ffe0ff */
[----:B------:R-:W-:Y:S03]  /*230f0*/  BSSY B6, `(.L_x_3322) ;  /* 0x0000016000067945 */ /* 0x000fe60003800000 */
[----:B------:R-:W-:Y:S02]  /*23100*/  LOP3.LUT P0, RZ, R0, 0x3ff, RZ, 0xc0, !PT ;  /* 0x000003ff00ff7812 */ /* 0x000fe4000780c0ff */
[----:B--2---:R-:W-:-:S11]  /*23110*/  LOP3.LUT R32, R32, 0xfffffffe, RZ, 0xc0, !PT ;  /* 0xfffffffe20207812 */ /* 0x004fd600078ec0ff */
[----:B------:R-:W-:-:S05]  /*23120*/  @P0 LOP3.LUT R32, R32, 0x1, RZ, 0xfc, !PT ;  /* 0x0000000120200812 */ /* 0x000fca00078efcff */
[----:B------:R0:W-:Y:S01]  /*23130*/  STL [R1], R32 ;  /* 0x0000002001007387 */ /* 0x0001e20000100800 */
[----:B------:R-:W-:Y:S05]  /*23140*/  @!P0 BRA `(.L_x_3323) ;  /* 0x0000000000408947 */ /* 0x000fea0003800000 */
[----:B------:R-:W-:Y:S01]  /*23150*/  MOV R2, 0x0 ;  /* 0x0000000000027802 */ /* 0x000fe20000000f00 */
[----:B------:R-:W-:Y:S01]  /*23160*/  ULDC.64 UR6, c[0x4][0x98] ;  /* 0x0100260000067ab9 */ /* 0x000fe20000000a00 */
[----:B------:R-:W-:Y:S01]  /*23170*/  ULDC.64 UR8, c[0x4][0xa0] ;  /* 0x0100280000087ab9 */ /* 0x000fe20000000a00 */
[----:B------:R-:W-:Y:S01]  /*23180*/  ULDC.64 UR4, c[0x4][0x10] ;  /* 0x0100040000047ab9 */ /* 0x000fe20000000a00 */
[----:B------:R-:W-:Y:S01]  /*23190*/  IMAD.U32 R4, RZ, RZ, UR6 ;  /* 0x00000006ff047e24 */ /* 0x000fe2000f8e00ff */
[----:B------:R-:W-:Y:S01]  /*231a0*/  MOV R8, 0x70 ;  /* 0x0000007000087802 */ /* 0x000fe20000000f00 */
[----:B------:R-:W1:Y:S01]  /*231b0*/  LDC.64 R2, c[0x4][R2] ;  /* 0x0100000002027b82 */ /* 0x000e620000000a00 */
[----:B------:R-:W-:Y:S02]  /*231c0*/  IMAD.U32 R5, RZ, RZ, UR7 ;  /* 0x00000007ff057e24 */ /* 0x000fe4000f8e00ff */
[----:B------:R-:W-:Y:S02]  /*231d0*/  IMAD.U32 R6, RZ, RZ, UR8 ;  /* 0x00000008ff067e24 */ /* 0x000fe4000f8e00ff */
[----:B------:R-:W-:-:S02]  /*231e0*/  IMAD.U32 R7, RZ, RZ, UR9 ;  /* 0x00000009ff077e24 */ /* 0x000fc4000f8e00ff */
[----:B------:R-:W-:Y:S02]  /*231f0*/  IMAD.U32 R10, RZ, RZ, UR4 ;  /* 0x00000004ff0a7e24 */ /* 0x000fe4000f8e00ff */
[----:B------:R-:W-:Y:S02]  /*23200*/  IMAD.U32 R11, RZ, RZ, UR5 ;  /* 0x00000005ff0b7e24 */ /* 0x000fe4000f8e00ff */
[----:B------:R-:W-:Y:S02]  /*23210*/  IMAD.MOV.U32 R12, RZ, RZ, 0x1 ;  /* 0x00000001ff0c7424 */ /* 0x000fe400078e00ff */
[----:B------:R-:W-:-:S07]  /*23220*/  IMAD.MOV.U32 R13, RZ, RZ, RZ ;  /* 0x000000ffff0d7224 */ /* 0x000fce00078e00ff */
[----:B------:R-:W-:-:S07]  /*23230*/  LEPC R20, `(.L_x_3323) ;  /* 0x000000001014794e */ /* 0x000fce0000000000 */
[----:B01----:R-:W-:Y:S05]  /*23240*/  CALL.ABS.NOINC R2 ;  /* 0x0000000002007343 */ /* 0x003fea0003c00000 */
.L_x_3323:
[----:B------:R-:W-:Y:S05]  /*23250*/  BSYNC B6 ;  /* 0x0000000000067941 */ /* 0x000fea0003800000 */
.L_x_3322:
        /* <DEDUP_REMOVED lines=10> */
[----:B------:R-:W1:Y:S01]  /*23300*/  LDC.64 R2, c[0x4][R2] ;  /* 0x0100000002027b82 */ /* 0x000e620000000a00 */
        /* <DEDUP_REMOVED lines=8> */
[----:B01----:R-:W-:Y:S05]  /*23390*/  CALL.ABS.NOINC R2 ;  /* 0x0000000002007343 */ /* 0x003fea0003c00000 */
.L_x_3325:
[----:B------:R-:W-:Y:S05]  /*233a0*/  BSYNC B6 ;  /* 0x0000000000067941 */ /* 0x000fea0003800000 */
.L_x_3324:
        /* <DEDUP_REMOVED lines=18> */
[----:B01----:R-:W-:Y:S05]  /*234d0*/  CALL.ABS.NOINC R2 ;  /* 0x0000000002007343 */ /* 0x003fea0003c00000 */
.L_x_3327:
[----:B------:R-:W-:Y:S05]  /*234e0*/  BSYNC B6 ;  /* 0x0000000000067941 */ /* 0x000fea0003800000 */
.L_x_3326:
[----:B------:R-:W-:Y:S01]  /*234f0*/  ULDC.64 UR4, c[0x0][0x9f8] ;  /* 0x00027e0000047ab9 */ /* 0x000fe20000000a00 */
[----:B------:R-:W-:Y:S01]  /*23500*/  ULDC.64 UR6, c[0x0][0x208] ;  /* 0x0000820000067ab9 */ /* 0x000fe20000000a00 */
[----:B------:R-:W-:Y:S01]  /*23510*/  ISETP.NE.U32.AND P0, PT, RZ, UR4, PT ;  /* 0x00000004ff007c0c */ /* 0x000fe2000bf05070 */
[----:B------:R-:W1:Y:S01]  /*23520*/  S2R R2, SR_TID.X ;  /* 0x0000000000027919 */ /* 0x000e620000002100 */
[----:B------:R-:W2:Y:S02]  /*23530*/  LDC R9, c[0x0][0x430] ;  /* 0x00010c00ff097b82 */ /* 0x000ea40000000800 */
[----:B------:R-:W-:-:S13]  /*23540*/  ISETP.NE.AND.EX P0, PT, RZ, UR5, PT, P0 ;  /* 0x00000005ff007c0c */ /* 0x000fda000bf05300 */
[----:B------:R-:W-:-:S04]  /*23550*/  @P0 IADD3 R24, P1, R24, UR4, RZ ;  /* 0x0000000418180c10 */ /* 0x000fc8000ff3e0ff */
[----:B------:R-:W-:-:S05]  /*23560*/  @P0 IADD3.X R25, R25, UR5, RZ, P1, !PT ;  /* 0x0000000519190c10 */ /* 0x000fca0008ffe4ff */
[----:B------:R-:W3:Y:S01]  /*23570*/  @P0 LDG.E R34, desc[UR6][R24.64] ;  /* 0x0000000618220981 */ /* 0x000ee2000c1e1900 */
[----:B------:R-:W-:Y:S01]  /*23580*/  IMAD.MOV.U32 R0, RZ, RZ, 0xa0 ;  /* 0x000000a0ff007424 */ /* 0x000fe200078e00ff */
[C---:B-1----:R-:W-:Y:S01]  /*23590*/  LOP3.LUT R20, R2.reuse, 0x7f, RZ, 0xc0, !PT ;  /* 0x0000007f02147812 */ /* 0x042fe200078ec0ff */
[----:B------:R-:W-:-:S03]  /*235a0*/  IMAD.SHL.U32 R2, R2, 0x10, RZ ;  /* 0x0000001002027824 */ /* 0x000fc600078e00ff */
[----:B------:R-:W-:Y:S01]  /*235b0*/  SHF.R.U32.HI R20, RZ, 0x3, R20 ;  /* 0x00000003ff147819 */ /* 0x000fe20000011614 */
[----:B------:R-:W-:Y:S01]  /*235c0*/  IMAD R0, R27, R0, -0xa0 ;  /* 0xffffff601b007424 */ /* 0x000fe200078e0200 */
[----:B--2---:R-:W-:Y:S02]  /*235d0*/  ISETP.NE.AND P2, PT, R9, 0x1, PT ;  /* 0x000000010900780c */ /* 0x004fe40003f45270 */
[----:B------:R-:W-:-:S05]  /*235e0*/  LOP3.LUT R2, R20, 0x70, R2, 0xf8, !PT ;  /* 0x0000007014027812 */ /* 0x000fca00078ef802 */
[----:B------:R-:W-:-:S05]  /*235f0*/  IMAD.IADD R7, R2, 0x1, R0 ;  /* 0x0000000102077824 */ /* 0x000fca00078e0200 */
[C---:B------:R-:W-:Y:S01]  /*23600*/  ISETP.GE.AND P0, PT, R7.reuse, R26, PT ;  /* 0x0000001a0700720c */ /* 0x040fe20003f06270 */
[----:B------:R-:W1:Y:S08]  /*23610*/  @P2 LDC R5, c[0x0][0x434] ;  /* 0x00010d00ff052b82 */ /* 0x000e700000000800 */
[----:B------:R-:W2:Y:S08]  /*23620*/  @P2 LDC R4, c[0x0][0x438] ;  /* 0x00010e00ff042b82 */ /* 0x000eb00000000800 */
[----:B------:R-:W4:Y:S01]  /*23630*/  @!P0 LDC.64 R2, c[0x0][0x428] ;  /* 0x00010a00ff028b82 */ /* 0x000f220000000a00 */
[----:B------:R-:W-:Y:S01]  /*23640*/  IMAD.IADD R7, R7, 0x1, R37 ;  /* 0x0000000107077824 */ /* 0x000fe200078e0225 */
[----:B------:R-:W0:Y:S03]  /*23650*/  S2R R20, SR_TID.X ;  /* 0x0000000000147919 */ /* 0x000e260000002100 */
[----:B-1----:R-:W-:-:S04]  /*23660*/  @P2 IMAD.HI.U32 R5, R7, R5, RZ ;  /* 0x0000000507052227 */ /* 0x002fc800078e00ff */
[----:B------:R-:W-:Y:S01]  /*23670*/  IMAD.MOV.U32 R8, RZ, RZ, R7 ;  /* 0x000000ffff087224 */ /* 0x000fe200078e0007 */
[----:B--2---:R-:W-:-:S04]  /*23680*/  @P2 SHF.R.U32.HI R8, RZ, R4, R5 ;  /* 0x00000004ff082219 */ /* 0x004fc80000011605 */
[--C-:B------:R-:W-:Y:S01]  /*23690*/  @!P0 SHF.R.S32.HI R5, RZ, 0x1f, R8.reuse ;  /* 0x0000001fff058819 */ /* 0x100fe20000011408 */
[----:B------:R-:W-:Y:S01]  /*236a0*/  @!P0 IMAD.MOV.U32 R4, RZ, RZ, R8 ;  /* 0x000000ffff048224 */ /* 0x000fe200078e0008 */
[C---:B0-----:R-:W-:Y:S01]  /*236b0*/  LOP3.LUT R21, R20.reuse, 0x7f, RZ, 0xc0, !PT ;  /* 0x0000007f14157812 */ /* 0x041fe200078ec0ff */
[----:B------:R-:W-:-:S03]  /*236c0*/  IMAD.SHL.U32 R20, R20, 0x10, RZ ;  /* 0x0000001014147824 */ /* 0x000fc600078e00ff */
[----:B------:R-:W-:-:S04]  /*236d0*/  SHF.R.U32.HI R21, RZ, 0x3, R21 ;  /* 0x00000003ff157819 */ /* 0x000fc80000011615 */
[----:B------:R-:W-:-:S04]  /*236e0*/  LOP3.LUT R20, R21, 0x70, R20, 0xf8, !PT ;  /* 0x0000007015147812 */ /* 0x000fc800078ef814 */
[----:B------:R-:W-:Y:S02]  /*236f0*/  LOP3.LUT R20, R20, 0x80, RZ, 0xfc, !PT ;  /* 0x0000008014147812 */ /* 0x000fe400078efcff */
[----:B------:R-:W-:-:S04]  /*23700*/  LOP3.LUT R32, R32, 0xfffffffb, RZ, 0xc0, !PT ;  /* 0xfffffffb20207812 */ /* 0x000fc800078ec0ff */
[----:B------:R-:W-:Y:S01]  /*23710*/  LOP3.LUT R32, R32, 0xfffffffd, RZ, 0xc0, !PT ;  /* 0xfffffffd20207812 */ /* 0x000fe200078ec0ff */
[----:B------:R-:W-:Y:S01]  /*23720*/  UMOV UR4, 0xffffffff ;  /* 0xffffffff00047882 */ /* 0x000fe20000000000 */
[----:B---3--:R-:W-:Y:S01]  /*23730*/  SHF.R.S32.HI R12, RZ, 0x1f, R34 ;  /* 0x0000001fff0c7819 */ /* 0x008fe20000011422 */
[----:B----4-:R-:W-:-:S04]  /*23740*/  @!P0 IMAD.WIDE.U32 R4, R34, R2, R4 ;  /* 0x0000000222048225 */ /* 0x010fc800078e0004 */
[----:B------:R-:W-:-:S04]  /*23750*/  @!P0 IMAD R6, R12, R2, RZ ;  /* 0x000000020c068224 */ /* 0x000fc800078e02ff */
[----:B------:R-:W-:Y:S02]  /*23760*/  @!P0 IMAD R6, R34, R3, R6 ;  /* 0x0000000322068224 */ /* 0x000fe400078e0206 */
[----:B------:R-:W0:Y:S03]  /*23770*/  @!P0 LDC.64 R2, c[0x0][0x418] ;  /* 0x00010600ff028b82 */ /* 0x000e260000000a00 */
[----:B------:R-:W-:-:S05]  /*23780*/  @!P0 IADD3 R6, R5, R6, RZ ;  /* 0x0000000605068210 */ /* 0x000fca0007ffe0ff */
[----:B------:R-:W1:Y:S01]  /*23790*/  @P2 LDC R5, c[0x0][0x434] ;  /* 0x00010d00ff052b82 */ /* 0x000e620000000800 */
[----:B0-----:R-:W-:-:S04]  /*237a0*/  @!P0 LEA R2, P1, R4, R2, 0x2 ;  /* 0x0000000204028211 */ /* 0x001fc800078210ff */
[----:B------:R-:W-:Y:S01]  /*237b0*/  @!P0 LEA.HI.X R3, R4, R3, R6, 0x2, P1 ;  /* 0x0000000304038211 */ /* 0x000fe200008f1406 */
[----:B------:R-:W-:Y:S02]  /*237c0*/  IMAD.MOV.U32 R6, RZ, RZ, RZ ;  /* 0x000000ffff067224 */ /* 0x000fe400078e00ff */
[----:B------:R-:W0:Y:S04]  /*237d0*/  @P2 LDC R4, c[0x0][0x438] ;  /* 0x00010e00ff042b82 */ /* 0x000e280000000800 */
[----:B------:R2:W5:Y:S02]  /*237e0*/  @!P0 LDG.E R6, desc[UR6][R2.64] ;  /* 0x0000000602068981 */ /* 0x000564000c1e1900 */
[----:B--2---:R-:W-:-:S05]  /*237f0*/  IMAD.IADD R2, R20, 0x1, R0 ;  /* 0x0000000114027824 */ /* 0x004fca00078e0200 */
[----:B------:R-:W-:-:S04]  /*23800*/  ISETP.GE.AND P0, PT, R2, R26, PT ;  /* 0x0000001a0200720c */ /* 0x000fc80003f06270 */
[----:B------:R-:W-:Y:S01]  /*23810*/  ISETP.GT.U32.OR P0, PT, R20, 0x9f, P0 ;  /* 0x0000009f1400780c */ /* 0x000fe20000704470 */
[----:B------:R-:W-:Y:S02]  /*23820*/  IMAD.IADD R0, R2, 0x1, R37 ;  /* 0x0000000102007824 */ /* 0x000fe400078e0225 */
[----:B------:R-:W-:-:S04]  /*23830*/  IMAD.MOV R2, RZ, RZ, -R8 ;  /* 0x000000ffff027224 */ /* 0x000fc800078e0a08 */
[----:B------:R-:W-:Y:S02]  /*23840*/  IMAD R7, R9, R2, R7 ;  /* 0x0000000209077224 */ /* 0x000fe400078e0207 */
[----:B-1----:R-:W-:-:S04]  /*23850*/  @P2 IMAD.HI.U32 R5, R0, R5, RZ ;  /* 0x0000000500052227 */ /* 0x002fc800078e00ff */
[----:B------:R-:W1:Y:S01]  /*23860*/  @!P0 LDC.64 R2, c[0x0][0x428] ;  /* 0x00010a00ff028b82 */ /* 0x000e620000000a00 */
[----:B------:R-:W-:Y:S01]  /*23870*/  IMAD.MOV.U32 R10, RZ, RZ, R0 ;  /* 0x000000ffff0a7224 */ /* 0x000fe200078e0000 */
[----:B0-----:R-:W-:-:S06]  /*23880*/  @P2 SHF.R.U32.HI R10, RZ, R4, R5 ;  /* 0x00000004ff0a2219 */ /* 0x001fcc0000011605 */
[----:B------:R-:W0:Y:S01]  /*23890*/  @!P0 LDC.64 R4, c[0x0][0x418] ;  /* 0x00010600ff048b82 */ /* 0x000e220000000a00 */
[--C-:B------:R-:W-:Y:S02]  /*238a0*/  @!P0 SHF.R.S32.HI R11, RZ, 0x1f, R10.reuse ;  /* 0x0000001fff0b8819 */ /* 0x100fe4000001140a */
[----:B------:R-:W-:Y:S01]  /*238b0*/  IADD3 R8, -R10, RZ, RZ ;  /* 0x000000ff0a087210 */ /* 0x000fe20007ffe1ff */
[----:B-1----:R-:W-:-:S04]  /*238c0*/  @!P0 IMAD.WIDE.U32 R10, R34, R2, R10 ;  /* 0x00000002220a8225 */ /* 0x002fc800078e000a */
[----:B------:R-:W-:-:S04]  /*238d0*/  @!P0 IMAD R2, R12, R2, RZ ;  /* 0x000000020c028224 */ /* 0x000fc800078e02ff */
[----:B------:R-:W-:Y:S01]  /*238e0*/  @!P0 IMAD R3, R34, R3, R2 ;  /* 0x0000000322038224 */ /* 0x000fe200078e0202 */
[----:B0-----:R-:W-:-:S03]  /*238f0*/  @!P0 LEA R2, P1, R10, R4, 0x2 ;  /* 0x000000040a028211 */ /* 0x001fc600078210ff */
[----:B------:R-:W-:-:S05]  /*23900*/  @!P0 IMAD.IADD R3, R3, 0x1, R11 ;  /* 0x0000000103038824 */ /* 0x000fca00078e020b */
[----:B------:R-:W-:Y:S01]  /*23910*/  @!P0 LEA.HI.X R3, R10, R5, R3, 0x2, P1 ;  /* 0x000000050a038211 */ /* 0x000fe200008f1403 */
[----:B------:R-:W-:Y:S02]  /*23920*/  IMAD.MOV.U32 R5, RZ, RZ, RZ ;  /* 0x000000ffff057224 */ /* 0x000fe400078e00ff */
[----:B------:R-:W-:Y:S02]  /*23930*/  IMAD R8, R9, R8, R0 ;  /* 0x0000000809087224 */ /* 0x000fe400078e0200 */
[----:B------:R-:W-:Y:S02]  /*23940*/  IMAD.U32 R0, RZ, RZ, UR40 ;  /* 0x00000028ff007e24 */ /* 0x000fe4000f8e00ff */
[----:B------:R0:W5:Y:S01]  /*23950*/  @!P0 LDG.E R5, desc[UR6][R2.64] ;  /* 0x0000000602058981 */ /* 0x000162000c1e1900 */
[----:B------:R-:W-:Y:S02]  /*23960*/  ISETP.GT.U32.AND P0, PT, R20, 0x9f, PT ;  /* 0x0000009f1400780c */ /* 0x000fe40003f04070 */
[----:B------:R-:W-:Y:S01]  /*23970*/  ISETP.NE.AND P3, PT, R0, 0x3, PT ;  /* 0x000000030000780c */ /* 0x000fe20003f65270 */
[----:B------:R0:W-:Y:S10]  /*23980*/  STL [R1+0x4], R12 ;  /* 0x0000040c01007387 */ /* 0x0001f40000100800 */
[----:B------:R-:W-:-:S04]  /*23990*/  @P0 LOP3.LUT R32, R32, 0x2, RZ, 0xfc, !PT ;  /* 0x0000000220200812 */ /* 0x000fc800078efcff */
[----:B------:R-:W-:-:S05]  /*239a0*/  @P3 LOP3.LUT R32, R32, 0x4, RZ, 0xfc, !PT ;  /* 0x0000000420203812 */ /* 0x000fca00078efcff */
[----:B------:R0:W-:Y:S01]  /*239b0*/  STL [R1], R32 ;  /* 0x0000002001007387 */ /* 0x0001e20000100800 */
[----:B------:R-:W-:Y:S05]  /*239c0*/  BRA.DIV UR4, `(.L_x_3328) ;  /* 0x0000009604a47947 */ /* 0x000fea000b800000 */
.L_x_3587:
[----:B------:R-:W-:Y:S01]  /*239d0*/  VIADD R9, R27, 0xffffffff ;  /* 0xffffffff1b097836 */ /* 0x000fe20000000000 */
[----:B------:R-:W-:Y:S06]  /*239e0*/  @!P3 BRA `(.L_x_3329) ;  /* 0x000000000004b947 */ /* 0x000fec0003800000 */
[----:B------:R-:W-:Y:S01]  /*239f0*/  BPT.TRAP 0x1 ;  /* 0x000000040000795c */ /* 0x000fe20000300000 */
.L_x_3329:
[----:B------:R-:W-:Y:S01]  /*23a00*/  IMAD R4, R30, 0x8, R22 ;  /* 0x000000081e047824 */ /* 0x000fe200078e0216 */
[----:B------:R-:W-:Y:S01]  /*23a10*/  SHF.L.U32 R0, R35, 0x1f, RZ ;  /* 0x0000001f23007819 */ /* 0x000fe200000006ff */
[----:B------:R-:W-:Y:S01]  /*23a20*/  BSSY B0, `(.L_x_3330) ;  /* 0x0000005000007945 */ /* 0x000fe20003800000 */
[----:B0-----:R-:W-:Y:S02]  /*23a30*/  SHF.R.S32.HI R32, RZ, 0x1f, R7 ;  /* 0x0000001fff207819 */ /* 0x001fe40000011407 */
[----:B------:R-:W0:Y:S01]  /*23a40*/  SYNCS.PHASECHK.TRANS64.TRYWAIT P0, [R4+URZ+0x22880], R0 ;  /* 0x02288000040075a7 */ /* 0x000e22000800017f */
[----:B------:R1:W-:Y:S02]  /*23a50*/  STL [R1+0x28], R0 ;  /* 0x0000280001007387 */ /* 0x0003e40000100800 */
[----:B01----:R-:W-:Y:S05]  /*23a60*/  @!P0 BRA `(.L_x_3331) ;  /* 0x0000009400b08947 */ /* 0x003fea0003800000 */
.L_x_3588:
[----:B------:R-:W-:Y:S05]  /*23a70*/  BSYNC B0 ;  /* 0x0000000000007941 */ /* 0x000fea0003800000 */
.L_x_3330:
[----:B------:R-:W2:Y:S01]  /*23a80*/  LDL.LU R15, [R1] ;  /* 0x00000000010f7983 */ /* 0x000ea20000300800 */
[----:B-----5:R-:W-:Y:S01]  /*23a90*/  SHF.R.S32.HI R11, RZ, 0x1f, R6 ;  /* 0x0000001fff0b7819 */ /* 0x020fe20000011406 */
[----:B------:R-:W1:Y:S01]  /*23aa0*/  LDC R12, c[0x0][0x2f4] ;  /* 0x0000bd00ff0c7b82 */ /* 0x000e620000000800 */
[----:B------:R-:W-:Y:S01]  /*23ab0*/  ULDC.64 UR4, c[0x0][0x328] ;  /* 0x0000ca0000047ab9 */ /* 0x000fe20000000a00 */
[----:B------:R-:W-:Y:S01]  /*23ac0*/  ULDC.64 UR6, c[0x0][0x338] ;  /* 0x0000ce0000067ab9 */ /* 0x000fe20000000a00 */
[----:B0-----:R-:W-:Y:S01]  /*23ad0*/  IMAD R0, R32, UR4, RZ ;  /* 0x0000000420007c24 */ /* 0x001fe2000f8e02ff */
[----:B------:R0:W-:Y:S01]  /*23ae0*/  STL [R1+0x20], R11 ;  /* 0x0000200b01007387 */ /* 0x0001e20000100800 */
[----:B------:R-:W-:-:S03]  /*23af0*/  IMAD.WIDE.U32 R2, R7, UR4, RZ ;  /* 0x0000000407027c25 */ /* 0x000fc6000f8e00ff */
[----:B------:R-:W3:Y:S01]  /*23b00*/  LDL R14, [R1+0x10] ;  /* 0x00001000010e7983 */ /* 0x000ee20000100800 */
[----:B------:R-:W-:Y:S02]  /*23b10*/  IMAD R0, R7, UR5, R0 ;  /* 0x0000000507007c24 */ /* 0x000fe4000f8e0200 */
[----:B------:R-:W-:Y:S02]  /*23b20*/  IMAD R20, R9, -0xa0, R26 ;  /* 0xffffff6009147824 */ /* 0x000fe400078e021a */
[----:B------:R-:W-:Y:S02]  /*23b30*/  IMAD.IADD R3, R3, 0x1, R0 ;  /* 0x0000000103037824 */ /* 0x000fe400078e0200 */
[----:B------:R-:W-:Y:S01]  /*23b40*/  IMAD R0, R11, UR6, RZ ;  /* 0x000000060b007c24 */ /* 0x000fe2000f8e02ff */
[CC--:B-1----:R-:W-:Y:S02]  /*23b50*/  ISETP.GE.AND P1, PT, R29.reuse, R12.reuse, PT ;  /* 0x0000000c1d00720c */ /* 0x0c2fe40003f26270 */
[----:B------:R-:W-:-:S02]  /*23b60*/  ISETP.GE.AND P0, PT, R29, R12, PT ;  /* 0x0000000c1d00720c */ /* 0x000fc40003f06270 */
[----:B------:R-:W1:Y:S01]  /*23b70*/  S2R R12, SR_TID.X ;  /* 0x00000000000c7919 */ /* 0x000e620000002100 */
[C---:B------:R-:W-:Y:S01]  /*23b80*/  IMAD R0, R6.reuse, UR7, R0 ;  /* 0x0000000706007c24 */ /* 0x040fe2000f8e0200 */
[----:B------:R-:W-:Y:S01]  /*23b90*/  SHF.R.S32.HI R26, RZ, 0x1f, R8 ;  /* 0x0000001fff1a7819 */ /* 0x000fe20000011408 */
[----:B------:R-:W-:-:S05]  /*23ba0*/  IMAD.WIDE.U32 R2, R6, UR6, R2 ;  /* 0x0000000606027c25 */ /* 0x000fca000f8e0002 */
[----:B0-----:R-:W-:Y:S01]  /*23bb0*/  IADD3 R11, R3, R0, RZ ;  /* 0x00000000030b7210 */ /* 0x001fe20007ffe0ff */
[----:B------:R-:W-:Y:S01]  /*23bc0*/  IMAD R0, R26, UR4, RZ ;  /* 0x000000041a007c24 */ /* 0x000fe2000f8e02ff */
[----:B-1----:R-:W-:-:S04]  /*23bd0*/  LOP3.LUT R12, R12, 0x7f, RZ, 0xc0, !PT ;  /* 0x0000007f0c0c7812 */ /* 0x002fc800078ec0ff */
[----:B------:R-:W-:-:S05]  /*23be0*/  SHF.R.U32.HI R21, RZ, 0x3, R12 ;  /* 0x00000003ff157819 */ /* 0x000fca000001160c */
[----:B------:R-:W-:-:S05]  /*23bf0*/  IMAD.IADD R20, R20, 0x1, -R21 ;  /* 0x0000000114147824 */ /* 0x000fca00078e0a15 */
[----:B------:R-:W-:Y:S01]  /*23c00*/  ISETP.GE.AND P2, PT, R20, 0x1, PT ;  /* 0x000000011400780c */ /* 0x000fe20003f46270 */
[----:B------:R-:W-:Y:S01]  /*23c10*/  IMAD.MOV.U32 R10, RZ, RZ, R2 ;  /* 0x000000ffff0a7224 */ /* 0x000fe200078e0002 */
[----:B------:R-:W-:Y:S01]  /*23c20*/  SHF.R.S32.HI R9, RZ, 0x1f, R5 ;  /* 0x0000001fff097819 */ /* 0x000fe20000011405 */
[C---:B------:R-:W-:Y:S02]  /*23c30*/  IMAD R0, R8.reuse, UR5, R0 ;  /* 0x0000000508007c24 */ /* 0x040fe4000f8e0200 */
[----:B------:R-:W-:Y:S01]  /*23c40*/  IMAD.WIDE.U32 R2, R8, UR4, RZ ;  /* 0x0000000408027c25 */ /* 0x000fe2000f8e00ff */
[----:B------:R-:W-:-:S03]  /*23c50*/  ULDC.64 UR4, c[0x0][0x330] ;  /* 0x0000cc0000047ab9 */ /* 0x000fc60000000a00 */
[----:B------:R-:W-:Y:S02]  /*23c60*/  IMAD.IADD R3, R3, 0x1, R0 ;  /* 0x0000000103037824 */ /* 0x000fe400078e0200 */
[----:B------:R-:W-:Y:S01]  /*23c70*/  IMAD R0, R9, UR6, RZ ;  /* 0x0000000609007c24 */ /* 0x000fe2000f8e02ff */
[----:B------:R0:W-:Y:S01]  /*23c80*/  STL [R1+0x24], R9 ;  /* 0x0000240901007387 */ /* 0x0001e20000100800 */
[----:B------:R-:W-:-:S04]  /*23c90*/  IMAD.WIDE.U32 R2, R5, UR6, R2 ;  /* 0x0000000605027c25 */ /* 0x000fc8000f8e0002 */
[----:B------:R-:W-:Y:S01]  /*23ca0*/  IMAD R0, R5, UR7, R0 ;  /* 0x0000000705007c24 */ /* 0x000fe2000f8e0200 */
[----:B------:R-:W-:Y:S01]  /*23cb0*/  ULDC.64 UR6, c[0x0][0x318] ;  /* 0x0000c60000067ab9 */ /* 0x000fe20000000a00 */
[----:B------:R-:W-:-:S04]  /*23cc0*/  IMAD.WIDE.U32 R10, R18, UR4, R10 ;  /* 0x00000004120a7c25 */ /* 0x000fc8000f8e000a */
[----:B------:R-:W-:Y:S02]  /*23cd0*/  IMAD.IADD R3, R3, 0x1, R0 ;  /* 0x0000000103037824 */ /* 0x000fe400078e0200 */
[C---:B------:R-:W-:Y:S02]  /*23ce0*/  IMAD R0, R18.reuse, UR5, RZ ;  /* 0x0000000512007c24 */ /* 0x040fe4000f8e02ff */
[----:B------:R-:W-:Y:S01]  /*23cf0*/  IMAD.WIDE.U32 R12, R18, UR4, R2 ;  /* 0x00000004120c7c25 */ /* 0x000fe2000f8e0002 */
[----:B------:R-:W-:Y:S01]  /*23d00*/  UMOV UR4, 0xffffffff ;  /* 0xffffffff00047882 */ /* 0x000fe20000000000 */
[----:B--2---:R-:W-:-:S04]  /*23d10*/  LOP3.LUT R15, R15, 0xfffffffe, RZ, 0xc0, !PT ;  /* 0xfffffffe0f0f7812 */ /* 0x004fc800078ec0ff */
[----:B------:R-:W-:-:S04]  /*23d20*/  @P1 LOP3.LUT R15, R15, 0x1, RZ, 0xfc, !PT ;  /* 0x000000010f0f1812 */ /* 0x000fc800078efcff */
[----:B------:R-:W-:-:S04]  /*23d30*/  LOP3.LUT R15, R15, 0xffffffbf, RZ, 0xc0, !PT ;  /* 0xffffffbf0f0f7812 */ /* 0x000fc800078ec0ff */
[----:B------:R-:W-:-:S05]  /*23d40*/  @P2 LOP3.LUT R15, R15, 0x40, RZ, 0xfc, !PT ;  /* 0x000000400f0f2812 */ /* 0x000fca00078efcff */
[----:B------:R1:W-:Y:S01]  /*23d50*/  STL [R1], R15 ;  /* 0x0000000f01007387 */ /* 0x0003e20000100800 */
[----:B------:R-:W-:-:S04]  /*23d60*/  IADD3 R10, P1, R10, UR6, RZ ;  /* 0x000000060a0a7c10 */ /* 0x000fc8000ff3e0ff */
[----:B0-----:R-:W-:Y:S02]  /*23d70*/  IADD3.X R9, R11, UR7, R0, P1, !PT ;  /* 0x000000070b097c10 */ /* 0x001fe40008ffe400 */
[----:B------:R-:W-:Y:S01]  /*23d80*/  IADD3 R3, P1, R12, UR6, RZ ;  /* 0x000000060c037c10 */ /* 0x000fe2000ff3e0ff */
[----:B---3--:R-:W-:-:S03]  /*23d90*/  IMAD R21, R30, 0x5000, R14 ;  /* 0x000050001e157824 */ /* 0x008fc600078e020e */
[----:B------:R-:W-:Y:S01]  /*23da0*/  IADD3.X R2, R0, UR7, R13, P1, !PT ;  /* 0x0000000700027c10 */ /* 0x000fe20008ffe40d */
[----:B-1----:R-:W-:Y:S08]  /*23db0*/  BRA.DIV UR4, `(.L_x_3332) ;  /* 0x0000009204f47947 */ /* 0x002ff0000b800000 */
[----:B------:R-:W0:Y:S04]  /*23dc0*/  SHFL.IDX PT, R12, R10, RZ, 0x181f ;  /* 0x00181fff0a0c7589 */ /* 0x000e2800000e0000 */
[----:B------:R-:W1:Y:S01]  /*23dd0*/  SHFL.IDX PT, R0, R9, RZ, 0x181f ;  /* 0x00181fff09007589 */ /* 0x000e6200000e0000 */
[----:B------:R-:W-:-:S03]  /*23de0*/  ULDC.64 UR4, c[0x0][0x208] ;  /* 0x0000820000047ab9 */ /* 0x000fc60000000a00 */
[----:B------:R-:W2:Y:S01]  /*23df0*/  LDL.LU R14, [R1] ;  /* 0x00000000010e7983 */ /* 0x000ea20000300800 */
[C---:B------:R-:W-:Y:S02]  /*23e00*/  ISETP.GE.AND P2, PT, R20.reuse, 0x21, PT ;  /* 0x000000211400780c */ /* 0x040fe40003f46270 */
        /* <DEDUP_REMOVED lines=37> */
[----:B------:R-:W-:Y:S01]  /*24060*/  SHFL.IDX PT, R21, R9, 0x6, 0x181f ;  /* 0x00d81f0009157f89 */ /* 0x000fe200000e0000 */
[----:B--2---:R-:W-:-:S03]  /*24070*/  LOP3.LUT R14, R14, 0xffffffef, RZ, 0xc0, !PT ;  /* 0xffffffef0e0e7812 */ /* 0x004fc600078ec0ff */
        /* <DEDUP_REMOVED lines=15> */
[----:B0-----:R-:W-:-:S04]  /*24170*/  IADD3 R10, P1, R29, R10, RZ ;  /* 0x0000000a1d0a7210 */ /* 0x001fc80007f3e0ff */
[----:B------:R-:W-:Y:S02]  /*24180*/  IADD3.X R11, RZ, R9, RZ, P1, !PT ;  /* 0x00000009ff0b7210 */ /* 0x000fe40000ffe4ff */
[----:B------:R-:W-:Y:S01]  /*24190*/  ISETP.LT.OR P1, PT, R20, 0x81, P0 ;  /* 0x000000811400780c */ /* 0x000fe20000721670 */
[----:B------:R2:W3:-:S12]  /*241a0*/  SHFL.IDX PT, R9, R2, 0x1, 0x181f ;  /* 0x00381f0002097f89 */ /* 0x0004d800000e0000 */
        /* <DEDUP_REMOVED lines=14> */
[----:B------:R-:W-:-:S05]  /*24290*/  @P3 LOP3.LUT R14, R14, 0x100, RZ, 0xfc, !PT ;  /* 0x000001000e0e3812 */ /* 0x000fca00078efcff */
[----:B-1-3--:R2:W-:Y:S02]  /*242a0*/  STL [R1], R14 ;  /* 0x0000000e01007387 */ /* 0x00a5e40000100800 */
.L_x_3610:
[----:B------:R-:W-:Y:S01]  /*242b0*/  ISETP.LT.OR P0, PT, R20, 0x91, P0 ;  /* 0x000000911400780c */ /* 0x000fe20000701670 */
[----:B------:R-:W-:Y:S01]  /*242c0*/  ULDC.64 UR4, c[0x0][0x208] ;  /* 0x0000820000047ab9 */ /* 0x000fe20000000a00 */
[----:B--2---:R-:W-:-:S05]  /*242d0*/  IADD3 R2, P3, R29, R3, RZ ;  /* 0x000000031d027210 */ /* 0x004fca0007f7e0ff */
[----:B------:R-:W-:-:S06]  /*242e0*/  IMAD.X R3, RZ, RZ, R9, P3 ;  /* 0x000000ffff037224 */ /* 0x000fcc00018e0609 */
[----:B------:R-:W-:Y:S01]  /*242f0*/  @!PT LDS RZ, [RZ] ;  /* 0x00000000fffff984 */ /* 0x000fe20000000800 */
[----:B------:R-:W-:Y:S01]  /*24300*/  @!PT LDS RZ, [RZ] ;  /* 0x00000000fffff984 */ /* 0x000fe20000000800 */
[----:B------:R-:W-:Y:S01]  /*24310*/  @!PT LDS RZ, [RZ] ;  /* 0x00000000fffff984 */ /* 0x000fe20000000800 */
[----:B------:R1:W-:Y:S01]  /*24320*/  LDGSTS.E.BYPASS.LTC128B.128 [R0+0xec00], desc[UR4][R2.64], !P0 ;  /* 0x0ec0000002007fae */ /* 0x0003e2000c101d44 */
[----:B------:R-:W-:Y:S01]  /*24330*/  PLOP3.LUT P0, PT, PT, PT, PT, 0x80, 0x0 ;  /* 0x000000000000781c */ /* 0x000fe20003f0f070 */
[----:B------:R-:W-:-:S12]  /*24340*/  NOP ;  /* 0x0000000000007918 */ /* 0x000fd80000000000 */
.L_x_3333:
[----:B------:R-:W-:Y:S02]  /*24350*/  PLOP3.LUT P3, PT, P3, P0, PT, 0xa2, 0x0 ;  /* 0x000000000000781c */ /* 0x000fe40001f61472 */
[----:B------:R-:W-:-:S08]  /*24360*/  @P0 R2UR P3, UR4, R4 ;  /* 0x00000000040402ca */ /* 0x000fd00000060000 */
[----:B------:R-:W-:-:S05]  /*24370*/  @P0 PLOP3.LUT P0, PT, P3, PT, PT, 0x80, 0x0 ;  /* 0x000000000000081c */ /* 0x000fca0001f0f070 */
[----:B------:R-:W-:Y:S01]  /*24380*/  @!P3 SYNCS.ARRIVE.TRANS64.RED.A0T1 RZ, [UR4+0x22870], RZ ;  /* 0x022870ffffffb9a7 */ /* 0x000fe20008200404 */
[----:B------:R-:W-:Y:S07]  /*24390*/  @!P3 ARRIVES.LDGSTSBAR.64.TRANSCNT [UR4+0x22870] ;  /* 0x02287000ff00b9b0 */ /* 0x000fee0008000a84 */
[----:B------:R-:W-:Y:S05]  /*243a0*/  @P0 BRA.U.ANY `(.L_x_3333) ;  /* 0xfffffffd00e80947 */ /* 0x000fea000393ffff */
[----:B------:R-:W-:Y:S01]  /*243b0*/  NOP ;  /* 0x0000000000007918 */ /* 0x000fe20000000000 */
[----:B-1----:R-:W2:Y:S02]  /*243c0*/  LDL R2, [R1] ;  /* 0x0000000001027983 */ /* 0x002ea40000100800 */
[----:B--2---:R-:W-:-:S13]  /*243d0*/  LOP3.LUT P6, RZ, R2, 0x4, RZ, 0xc0, !PT ;  /* 0x0000000402ff7812 */ /* 0x004fda00078cc0ff */
[----:B------:R-:W-:Y:S05]  /*243e0*/  @!P6 BRA `(.L_x_3334) ;  /* 0x000000000004e947 */ /* 0x000fea0003800000 */
[----:B------:R-:W-:Y:S01]  /*243f0*/  BPT.TRAP 0x1 ;  /* 0x000000040000795c */ /* 0x000fe20000300000 */
.L_x_3334:
[----:B------:R1:W-:Y:S01]  /*24400*/  SYNCS.ARRIVE.TRANS64.A1T0 RZ, [R4+URZ+0x22870], RZ ;  /* 0x022870ff04ff79a7 */ /* 0x0003e2000810003f */
[----:B------:R-:W-:Y:S05]  /*24410*/  @!P6 BRA `(.L_x_3335) ;  /* 0x000000000004e947 */ /* 0x000fea0003800000 */
[----:B------:R-:W-:Y:S01]  /*24420*/  BPT.TRAP 0x1 ;  /* 0x000000040000795c */ /* 0x000fe20000300000 */
.L_x_3335:
[----:B------:R-:W2:Y:S01]  /*24430*/  LDL R2, [R1+0x28] ;  /* 0x0000280001027983 */ /* 0x000ea20000100800 */
[----:B------:R-:W-:Y:S01]  /*24440*/  BSSY B0, `(.L_x_3336) ;  /* 0x0000003000007945 */ /* 0x000fe20003800000 */
[----:B--2---:R-:W2:Y:S03]  /*24450*/  SYNCS.PHASECHK.TRANS64.TRYWAIT P0, [R4+URZ+0x22840], R2 ;  /* 0x02284002040075a7 */ /* 0x004ea6000800017f */
[----:B--2---:R-:W-:Y:S05]  /*24460*/  @!P0 BRA `(.L_x_3337) ;  /* 0x0000009800988947 */ /* 0x004fea0003800000 */
.L_x_3611:
[----:B------:R-:W-:Y:S05]  /*24470*/  BSYNC B0 ;  /* 0x0000000000007941 */ /* 0x000fea0003800000 */
.L_x_3336:
[----:B------:R-:W3:Y:S01]  /*24480*/  LDL.LU R11, [R1+0x20] ;  /* 0x00002000010b7983 */ /* 0x000ee20000300800 */
[----:B------:R-:W-:Y:S01]  /*24490*/  ULDC.64 UR4, c[0x0][0x300] ;  /* 0x0000c00000047ab9 */ /* 0x000fe20000000a00 */
[----:B------:R-:W-:Y:S02]  /*244a0*/  ULDC.64 UR6, c[0x0][0x310] ;  /* 0x0000c40000067ab9 */ /* 0x000fe40000000a00 */
[----:B------:R-:W4:Y:S01]  /*244b0*/  LDL.LU R10, [R1+0x24] ;  /* 0x00002400010a7983 */ /* 0x000f220000300800 */
[----:B------:R-:W-:Y:S02]  /*244c0*/  IMAD R9, R32, UR4, RZ ;  /* 0x0000000420097c24 */ /* 0x000fe4000f8e02ff */
[C---:B--2---:R-:W-:Y:S01]  /*244d0*/  IMAD.WIDE.U32 R2, R7.reuse, UR4, RZ ;  /* 0x0000000407027c25 */ /* 0x044fe2000f8e00ff */
[----:B------:R2:W5:Y:S03]  /*244e0*/  LDL R20, [R1] ;  /* 0x0000000001147983 */ /* 0x0005660000100800 */
[----:B------:R-:W-:-:S04]  /*244f0*/  IMAD R9, R7, UR5, R9 ;  /* 0x0000000507097c24 */ /* 0x000fc8000f8e0209 */
[----:B------:R-:W-:Y:S02]  /*24500*/  IMAD.IADD R3, R3, 0x1, R9 ;  /* 0x0000000103037824 */ /* 0x000fe400078e0209 */
[----:B------:R-:W-:Y:S02]  /*24510*/  IMAD R9, R26, UR4, RZ ;  /* 0x000000041a097c24 */ /* 0x000fe4000f8e02ff */
[----:B------:R-:W-:-:S04]  /*24520*/  IMAD.WIDE.U32 R2, R6, UR6, R2 ;  /* 0x0000000606027c25 */ /* 0x000fc8000f8e0002 */
[----:B------:R-:W-:Y:S02]  /*24530*/  IMAD R9, R8, UR5, R9 ;  /* 0x0000000508097c24 */ /* 0x000fe4000f8e0209 */
[----:B---3--:R-:W-:Y:S02]  /*24540*/  IMAD R7, R11, UR6, RZ ;  /* 0x000000060b077c24 */ /* 0x008fe4000f8e02ff */
[----:B------:R-:W3:Y:S02]  /*24550*/  LDC R11, c[0x0][0x2f4] ;  /* 0x0000bd00ff0b7b82 */ /* 0x000ee40000000800 */
[----:B------:R-:W-:Y:S02]  /*24560*/  IMAD R7, R6, UR7, R7 ;  /* 0x0000000706077c24 */ /* 0x000fe4000f8e0207 */
[----:B------:R-:W-:Y:S02]  /*24570*/  IMAD.MOV.U32 R6, RZ, RZ, R2 ;  /* 0x000000ffff067224 */ /* 0x000fe400078e0002 */
[----:B------:R-:W-:-:S02]  /*24580*/  IMAD.IADD R7, R3, 0x1, R7 ;  /* 0x0000000103077824 */ /* 0x000fc400078e0207 */
[----:B------:R-:W-:Y:S01]  /*24590*/  IMAD.WIDE.U32 R2, R8, UR4, RZ ;  /* 0x0000000408027c25 */ /* 0x000fe2000f8e00ff */
[----:B------:R-:W-:-:S03]  /*245a0*/  ULDC.64 UR4, c[0x0][0x308] ;  /* 0x0000c20000047ab9 */ /* 0x000fc60000000a00 */
[----:B------:R-:W-:Y:S02]  /*245b0*/  IMAD.IADD R3, R3, 0x1, R9 ;  /* 0x0000000103037824 */ /* 0x000fe400078e0209 */
[----:B----4-:R-:W-:Y:S02]  /*245c0*/  IMAD R10, R10, UR6, RZ ;  /* 0x000000060a0a7c24 */ /* 0x010fe4000f8e02ff */
[----:B------:R-:W-:-:S04]  /*245d0*/  IMAD.WIDE.U32 R2, R5, UR6, R2 ;  /* 0x0000000605027c25 */ /* 0x000fc8000f8e0002 */
[----:B------:R-:W-:Y:S01]  /*245e0*/  IMAD R10, R5, UR7, R10 ;  /* 0x00000007050a7c24 */ /* 0x000fe2000f8e020a */
[----:B------:R-:W-:Y:S01]  /*245f0*/  ULDC.64 UR6, c[0x0][0x2e8] ;  /* 0x0000ba0000067ab9 */ /* 0x000fe20000000a00 */
[----:B------:R-:W-:-:S04]  /*24600*/  IMAD.WIDE.U32 R6, R18, UR4, R6 ;  /* 0x0000000412067c25 */ /* 0x000fc8000f8e0006 */
[----:B------:R-:W-:Y:S01]  /*24610*/  IMAD.IADD R3, R3, 0x1, R10 ;  /* 0x0000000103037824 */ /* 0x000fe200078e020a */
[----:B------:R-:W-:Y:S01]  /*24620*/  IADD3 R8, P0, R6, UR6, RZ ;  /* 0x0000000606087c10 */ /* 0x000fe2000ff1e0ff */
[C---:B------:R-:W-:Y:S02]  /*24630*/  IMAD R9, R18.reuse, UR5, RZ ;  /* 0x0000000512097c24 */ /* 0x040fe4000f8e02ff */
[----:B------:R-:W-:-:S03]  /*24640*/  IMAD.WIDE.U32 R2, R18, UR4, R2 ;  /* 0x0000000412027c25 */ /* 0x000fc6000f8e0002 */
[----:B------:R-:W-:Y:S02]  /*24650*/  IADD3.X R7, R7, UR7, R9, P0, !PT ;  /* 0x0000000707077c10 */ /* 0x000fe400087fe409 */
[----:B------:R-:W-:Y:S01]  /*24660*/  IADD3 R5, P0, R2, UR6, RZ ;  /* 0x0000000602057c10 */ /* 0x000fe2000ff1e0ff */
[----:B------:R-:W-:-:S03]  /*24670*/  UMOV UR4, 0xffffffff ;  /* 0xffffffff00047882 */ /* 0x000fc60000000000 */
[----:B------:R-:W-:Y:S02]  /*24680*/  IADD3.X R6, R9, UR7, R3, P0, !PT ;  /* 0x0000000709067c10 */ /* 0x000fe400087fe403 */
[----:B---3--:R-:W-:Y:S01]  /*24690*/  ISETP.GE.AND P3, PT, R29, R11, PT ;  /* 0x0000000b1d00720c */ /* 0x008fe20003f66270 */
[----:B--2---:R-:W-:-:S12]  /*246a0*/  BRA.DIV UR4, `(.L_x_3338) ;  /* 0x0000009a04207947 */ /* 0x004fd8000b800000 */
[----:B------:R-:W2:Y:S01]  /*246b0*/  SHFL.IDX PT, R3, R8, RZ, 0x181f ;  /* 0x00181fff08037589 */ /* 0x000ea200000e0000 */
[----:B-----5:R-:W-:Y:S01]  /*246c0*/  LOP3.LUT R20, R20, 0xffffefff, RZ, 0xc0, !PT ;  /* 0xffffefff14147812 */ /* 0x020fe200078ec0ff */
[----:B------:R-:W-:Y:S02]  /*246d0*/  ULDC.64 UR4, c[0x0][0x208] ;  /* 0x0000820000047ab9 */ /* 0x000fe40000000a00 */
[----:B------:R-:W3:Y:S01]  /*246e0*/  SHFL.IDX PT, R2, R7, RZ, 0x181f ;  /* 0x00181fff07027589 */ /* 0x000ee200000e0000 */
[----:B------:R-:W-:-:S04]  /*246f0*/  @P4 LOP3.LUT R20, R20, 0x1000, RZ, 0xfc, !PT ;  /* 0x0000100014144812 */ /* 0x000fc800078efcff */
[C---:B------:R-:W-:Y:S02]  /*24700*/  LOP3.LUT P4, RZ, R20.reuse, 0x40, RZ, 0xc0, !PT ;  /* 0x0000004014ff7812 */ /* 0x040fe4000788c0ff */
[----:B------:R-:W-:-:S04]  /*24710*/  LOP3.LUT R20, R20, 0xfffff7ff, RZ, 0xc0, !PT ;  /* 0xfffff7ff14147812 */ /* 0x000fc800078ec0ff */
[----:B------:R-:W-:-:S04]  /*24720*/  @P1 LOP3.LUT R20, R20, 0x800, RZ, 0xfc, !PT ;  /* 0x0000080014141812 */ /* 0x000fc800078efcff */
[C---:B------:R-:W-:Y:S02]  /*24730*/  LOP3.LUT P1, RZ, R20.reuse, 0x10, RZ, 0xc0, !PT ;  /* 0x0000001014ff7812 */ /* 0x040fe4000782c0ff */
[----:B------:R-:W-:Y:S02]  /*24740*/  LOP3.LUT R20, R20, 0xfffffbff, RZ, 0xc0, !PT ;  /* 0xfffffbff14147812 */ /* 0x000fe400078ec0ff */
[----:B--2---:R-:W-:Y:S02]  /*24750*/  @P4 IADD3 R3, P0, R29, R3, RZ ;  /* 0x000000031d034210 */ /* 0x004fe40007f1e0ff */
[----:B------:R-:W-:Y:S02]  /*24760*/  @P2 LOP3.LUT R20, R20, 0x400, RZ, 0xfc, !PT ;  /* 0x0000040014142812 */ /* 0x000fe400078efcff */
[----:B---3--:R-:W-:Y:S02]  /*24770*/  @P4 IADD3.X R2, RZ, R2, RZ, P0, !PT ;  /* 0x00000002ff024210 */ /* 0x008fe400007fe4ff */
[----:B------:R-:W-:Y:S01]  /*24780*/  LOP3.LUT P2, RZ, R20, 0x8, RZ, 0xc0, !PT ;  /* 0x0000000814ff7812 */ /* 0x000fe2000784c0ff */
[----:B------:R-:W-:Y:S01]  /*24790*/  STL [R1], R20 ;  /* 0x0000001401007387 */ /* 0x000fe20000100800 */
[----:B------:R-:W-:-:S02]  /*247a0*/  @P4 LOP3.LUT R3, R3, R2, RZ, 0x3c, !PT ;  /* 0x0000000203034212 */ /* 0x000fc400078e3cff */
[----:B------:R-:W-:Y:S02]  /*247b0*/  LOP3.LUT P6, RZ, R20, 0x80, RZ, 0xc0, !PT ;  /* 0x0000008014ff7812 */ /* 0x000fe400078cc0ff */
[----:B------:R-:W-:-:S04]  /*247c0*/  @P4 LOP3.LUT R2, R3, R2, RZ, 0x3c, !PT ;  /* 0x0000000203024212 */ /* 0x000fc800078e3cff */
[----:B------:R-:W-:-:S05]  /*247d0*/  @P4 LOP3.LUT R3, R3, R2, RZ, 0x3c, !PT ;  /* 0x0000000203034212 */ /* 0x000fca00078e3cff */
[----:B------:R-:W-:Y:S01]  /*247e0*/  @!PT LDS RZ, [RZ] ;  /* 0x00000000fffff984 */ /* 0x000fe20000000800 */
[----:B------:R2:W-:Y:S01]  /*247f0*/  @P4 LDGSTS.E.BYPASS.LTC128B.128 [R0+0x18400], desc[UR4][R2.64], !P3 ;  /* 0x1840000002004fae */ /* 0x0005e2000d901d44 */
[----:B------:R-:W-:-:S03]  /*24800*/  LOP3.LUT P4, RZ, R20, 0x1000, RZ, 0xc0, !PT ;  /* 0x0000100014ff7812 */ /* 0x000fc6000788c0ff */
[----:B--2---:R-:W2:Y:S04]  /*24810*/  SHFL.IDX PT, R3, R8, 0x1, 0x181f ;  /* 0x00381f0008037f89 */ /* 0x004ea800000e0000 */
[----:B------:R-:W3:Y:S01]  /*24820*/  SHFL.IDX PT, R2, R7, 0x1, 0x181f ;  /* 0x00381f0007027f89 */ /* 0x000ee200000e0000 */
[----:B--2---:R-:W-:-:S05]  /*24830*/  @P1 IADD3 R3, P0, R29, R3, RZ ;  /* 0x000000031d031210 */ /* 0x004fca0007f1e0ff */
[----:B---3--:R-:W-:-:S05]  /*24840*/  @P1 IMAD.X R2, RZ, RZ, R2, P0 ;  /* 0x000000ffff021224 */ /* 0x008fca00000e0602 */
[----:B------:R-:W-:-:S04]  /*24850*/  @P1 LOP3.LUT R3, R3, R2, RZ, 0x3c, !PT ;  /* 0x0000000203031212 */ /* 0x000fc800078e3cff */
[----:B------:R-:W-:-:S04]  /*24860*/  @P1 LOP3.LUT R2, R3, R2, RZ, 0x3c, !PT ;  /* 0x0000000203021212 */ /* 0x000fc800078e3cff */
[----:B------:R-:W-:-:S05]  /*24870*/  @P1 LOP3.LUT R3, R3, R2, RZ, 0x3c, !PT ;  /* 0x0000000203031212 */ /* 0x000fca00078e3cff */
        /* <DEDUP_REMOVED lines=21> */
[----:B------:R-:W3:Y:S06]  /*249d0*/  SHFL.IDX PT, R2, R7, 0x4, 0x181f ;  /* 0x00981f0007027f89 */ /* 0x000eec00000e0000 */
[----:B--2---:R-:W-:-:S05]  /*249e0*/  @P5 IADD3 R3, P0, R29, R3, RZ ;  /* 0x000000031d035210 */ /* 0x004fca0007f1e0ff */
[----:B---3--:R-:W-:-:S05]  /*249f0*/  @P5 IMAD.X R2, RZ, RZ, R2, P0 ;  /* 0x000000ffff025224 */ /* 0x008fca00000e0602 */
[----:B------:R-:W-:-:S04]  /*24a00*/  @P5 LOP3.LUT R3, R3, R2, RZ, 0x3c, !PT ;  /* 0x0000000203035212 */ /* 0x000fc800078e3cff */
[----:B------:R-:W-:-:S04]  /*24a10*/  @P5 LOP3.LUT R2, R3, R2, RZ, 0x3c, !PT ;  /* 0x0000000203025212 */ /* 0x000fc800078e3cff */
[----:B------:R-:W-:-:S05]  /*24a20*/  @P5 LOP3.LUT R3, R3, R2, RZ, 0x3c, !PT ;  /* 0x0000000203035212 */ /* 0x000fca00078e3cff */
[----:B------:R2:W-:Y:S04]  /*24a30*/  @P5 LDGSTS.E.BYPASS.LTC128B.128 [R0+0x1a400], desc[UR4][R2.64], !P3 ;  /* 0x1a40000002005fae */ /* 0x0005e8000d901d44 */
[----:B--2---:R-:W2:Y:S04]  /*24a40*/  SHFL.IDX PT, R3, R8, 0x5, 0x181f ;  /* 0x00b81f0008037f89 */ /* 0x004ea800000e0000 */
[----:B------:R-:W3:Y:S01]  /*24a50*/  SHFL.IDX PT, R2, R7, 0x5, 0x181f ;  /* 0x00b81f0007027f89 */ /* 0x000ee200000e0000 */
[----:B--2---:R-:W-:-:S05]  /*24a60*/  @P6 IADD3 R3, P0, R29, R3, RZ ;  /* 0x000000031d036210 */ /* 0x004fca0007f1e0ff */
[----:B---3--:R-:W-:-:S05]  /*24a70*/  @P6 IMAD.X R2, RZ, RZ, R2, P0 ;  /* 0x000000ffff026224 */ /* 0x008fca00000e0602 */
[----:B------:R-:W-:-:S04]  /*24a80*/  @P6 LOP3.LUT R3, R3, R2, RZ, 0x3c, !PT ;  /* 0x0000000203036212 */ /* 0x000fc800078e3cff */
[----:B------:R-:W-:-:S04]  /*24a90*/  @P6 LOP3.LUT R2, R3, R2, RZ, 0x3c, !PT ;  /* 0x0000000203026212 */ /* 0x000fc800078e3cff */
[----:B------:R-:W-:-:S05]  /*24aa0*/  @P6 LOP3.LUT R3, R3, R2, RZ, 0x3c, !PT ;  /* 0x0000000203036212 */ /* 0x000fca00078e3cff */
[----:B------:R2:W-:Y:S04]  /*24ab0*/  @P6 LDGSTS.E.BYPASS.LTC128B.128 [R0+0x1ac00], desc[UR4][R2.64], !P3 ;  /* 0x1ac0000002006fae */ /* 0x0005e8000d901d44 */
[----:B--2---:R-:W2:Y:S04]  /*24ac0*/  SHFL.IDX PT, R3, R8, 0x6, 0x181f ;  /* 0x00d81f0008037f89 */ /* 0x004ea800000e0000 */
[----:B------:R-:W3:Y:S04]  /*24ad0*/  SHFL.IDX PT, R2, R7, 0x6, 0x181f ;  /* 0x00d81f0007027f89 */ /* 0x000ee800000e0000 */
[----:B------:R-:W-:Y:S01]  /*24ae0*/  SHFL.IDX PT, R7, R7, 0x7, 0x181f ;  /* 0x00f81f0007077f89 */ /* 0x000fe200000e0000 */
[----:B--2---:R-:W-:-:S05]  /*24af0*/  @P4 IADD3 R3, P0, R29, R3, RZ ;  /* 0x000000031d034210 */ /* 0x004fca0007f1e0ff */
[----:B---3--:R-:W-:-:S05]  /*24b00*/  @P4 IMAD.X R2, RZ, RZ, R2, P0 ;  /* 0x000000ffff024224 */ /* 0x008fca00000e0602 */
[----:B------:R-:W-:-:S04]  /*24b10*/  @P4 LOP3.LUT R3, R3, R2, RZ, 0x3c, !PT ;  /* 0x0000000203034212 */ /* 0x000fc800078e3cff */
[----:B------:R-:W-:-:S04]  /*24b20*/  @P4 LOP3.LUT R2, R3, R2, RZ, 0x3c, !PT ;  /* 0x0000000203024212 */ /* 0x000fc800078e3cff */
[----:B------:R-:W-:-:S05]  /*24b30*/  @P4 LOP3.LUT R3, R3, R2, RZ, 0x3c, !PT ;  /* 0x0000000203034212 */ /* 0x000fca00078e3cff */
[----:B------:R2:W-:Y:S04]  /*24b40*/  @P4 LDGSTS.E.BYPASS.LTC128B.128 [R0+0x1b400], desc[UR4][R2.64], !P3 ;  /* 0x1b40000002004fae */ /* 0x0005e8000d901d44 */
[----:B--2---:R-:W2:Y:S04]  /*24b50*/  SHFL.IDX PT, R2, R8, 0x7, 0x181f ;  /* 0x00f81f0008027f89 */ /* 0x004ea800000e0000 */
[----:B------:R-:W3:Y:S04]  /*24b60*/  SHFL.IDX PT, R8, R5, RZ, 0x181f ;  /* 0x00181fff05087589 */ /* 0x000ee800000e0000 */
[----:B------:R-:W-:Y:S01]  /*24b70*/  SHFL.IDX PT, R5, R5, 0x1, 0x181f ;  /* 0x00381f0005057f89 */ /* 0x000fe200000e0000 */
[----:B--2---:R-:W-:-:S04]  /*24b80*/  @P1 IADD3 R2, P0, R29, R2, RZ ;  /* 0x000000021d021210 */ /* 0x004fc80007f1e0ff */
[----:B------:R-:W-:Y:S02]  /*24b90*/  @P1 IADD3.X R3, RZ, R7, RZ, P0, !PT ;  /* 0x00000007ff031210 */ /* 0x000fe400007fe4ff */
[----:B------:R-:W2:Y:S04]  /*24ba0*/  SHFL.IDX PT, R7, R6, RZ, 0x181f ;  /* 0x00181fff06077589 */ /* 0x000ea800000e0000 */
[----:B------:R3:W-:Y:S04]  /*24bb0*/  @P1 LDGSTS.E.BYPASS.LTC128B.128 [R0+0x1bc00], desc[UR4][R2.64], !P3 ;  /* 0x1bc0000002001fae */ /* 0x0007e8000d901d44 */
[----:B------:R-:W4:Y:S01]  /*24bc0*/  SHFL.IDX PT, R6, R6, 0x1, 0x181f ;  /* 0x00381f0006067f89 */ /* 0x000f2200000e0000 */
[----:B---3--:R-:W-:-:S05]  /*24bd0*/  @P2 IADD3 R2, P0, R29, R8, RZ ;  /* 0x000000081d022210 */ /* 0x008fca0007f1e0ff */
[----:B--2---:R-:W-:-:S05]  /*24be0*/  @P2 IMAD.X R3, RZ, RZ, R7, P0 ;  /* 0x000000ffff032224 */ /* 0x004fca00000e0607 */
[----:B------:R2:W-:Y:S03]  /*24bf0*/  @P2 LDGSTS.E.BYPASS.LTC128B.128 [R0+0x1c400], desc[UR4][R2.64], !P3 ;  /* 0x1c40000002002fae */ /* 0x0005e6000d901d44 */
.L_x_3633:
[----:B------:R-:W-:Y:S01]  /*24c00*/  LOP3.LUT P1, RZ, R20, 0x100, RZ, 0xc0, !PT ;  /* 0x0000010014ff7812 */ /* 0x000fe2000782c0ff */
[----:B------:R-:W-:-:S12]  /*24c10*/  ULDC.64 UR4, c[0x0][0x208] ;  /* 0x0000820000047ab9 */ /* 0x000fd80000000a00 */
[----:B--2---:R-:W-:-:S05]  /*24c20*/  @P1 IADD3 R2, P0, R29, R5, RZ ;  /* 0x000000051d021210 */ /* 0x004fca0007f1e0ff */
[----:B----4-:R-:W-:Y:S01]  /*24c30*/  @P1 IMAD.X R3, RZ, RZ, R6, P0 ;  /* 0x000000ffff031224 */ /* 0x010fe200000e0606 */
[----:B------:R-:W-:-:S04]  /*24c40*/  PLOP3.LUT P0, PT, PT, PT, PT, 0x80, 0x0 ;  /* 0x000000000000781c */ /* 0x000fc80003f0f070 */
[----:B------:R-:W-:Y:S01]  /*24c50*/  @!PT LDS RZ, [RZ] ;  /* 0x00000000fffff984 */ /* 0x000fe20000000800 */
[----:B------:R-:W-:Y:S01]  /*24c60*/  @!PT LDS RZ, [RZ] ;  /* 0x00000000fffff984 */ /* 0x000fe20000000800 */
[----:B------:R-:W-:Y:S01]  /*24c70*/  @!PT LDS RZ, [RZ] ;  /* 0x00000000fffff984 */ /* 0x000fe20000000800 */
[----:B------:R2:W-:Y:S01]  /*24c80*/  @P1 LDGSTS.E.BYPASS.LTC128B.128 [R0+0x1cc00], desc[UR4][R2.64], !P3 ;  /* 0x1cc0000002001fae */ /* 0x0005e2000d901d44 */
[----:B------:R-:W-:-:S08]  /*24c90*/  NOP ;  /* 0x0000000000007918 */ /* 0x000fd00000000000 */
.L_x_3339:
[----:B------:R-:W-:Y:S02]  /*24ca0*/  PLOP3.LUT P1, PT, P1, P0, PT, 0xa2, 0x0 ;  /* 0x000000000000781c */ /* 0x000fe40000f21472 */
[----:B------:R-:W-:-:S08]  /*24cb0*/  @P0 R2UR P1, UR4, R4 ;  /* 0x00000000040402ca */ /* 0x000fd00000020000 */
[----:B------:R-:W-:-:S05]  /*24cc0*/  @P0 PLOP3.LUT P0, PT, P1, PT, PT, 0x80, 0x0 ;  /* 0x000000000000081c */ /* 0x000fca0000f0f070 */
[----:B------:R-:W-:Y:S01]  /*24cd0*/  @!P1 SYNCS.ARRIVE.TRANS64.RED.A0T1 RZ, [UR4+0x22830], RZ ;  /* 0x022830ffffff99a7 */ /* 0x000fe20008200404 */
[----:B------:R-:W-:Y:S07]  /*24ce0*/  @!P1 ARRIVES.LDGSTSBAR.64.TRANSCNT [UR4+0x22830] ;  /* 0x02283000ff0099b0 */ /* 0x000fee0008000a84 */
[----:B------:R-:W-:Y:S05]  /*24cf0*/  @P0 BRA.U.ANY `(.L_x_3339) ;  /* 0xfffffffd00e80947 */ /* 0x000fea000393ffff */
[----:B------:R-:W-:Y:S01]  /*24d00*/  NOP ;  /* 0x0000000000007918 */ /* 0x000fe20000000000 */
[----:B--2---:R-:W2:Y:S02]  /*24d10*/  LDL R0, [R1] ;  /* 0x0000000001007983 */ /* 0x004ea40000100800 */
[----:B--2---:R-:W-:-:S13]  /*24d20*/  LOP3.LUT P2, RZ, R0, 0x4, RZ, 0xc0, !PT ;  /* 0x0000000400ff7812 */ /* 0x004fda000784c0ff */
[----:B------:R-:W-:Y:S05]  /*24d30*/  @!P2 BRA `(.L_x_3340) ;  /* 0x000000000004a947 */ /* 0x000fea0003800000 */
[----:B------:R-:W-:Y:S01]  /*24d40*/  BPT.TRAP 0x1 ;  /* 0x000000040000795c */ /* 0x000fe20000300000 */
.L_x_3340:
[----:B------:R2:W5:Y:S01]  /*24d50*/  LDL.LU R5, [R1+0x30] ;  /* 0x0000300001057983 */ /* 0x0005620000300800 */
        /* <DEDUP_REMOVED lines=22> */
[----:B-12---:R-:W-:Y:S01]  /*24ec0*/  IMAD.U32 R4, RZ, RZ, UR4 ;  /* 0x00000004ff047e24 */ /* 0x006fe2000f8e00ff */
        /* <DEDUP_REMOVED lines=9> */
[----:B0-----:R-:W-:-:S07]  /*24f60*/  LEPC R20, `(.L_x_3342) ;  /* 0x000000001014794e */ /* 0x001fce0000000000 */
[----:B-1----:R-:W-:Y:S05]  /*24f70*/  CALL.ABS.NOINC R2 ;  /* 0x0000000002007343 */ /* 0x002fea0003c00000 */
.L_x_3342:
[----:B------:R-:W-:Y:S05]  /*24f80*/  BSYNC B6 ;  /* 0x0000000000067941 */ /* 0x000fea0003800000 */
.L_x_3341:
[----:B------:R3:W5:Y:S01]  /*24f90*/  LDL R8, [R1+0x2c] ;  /* 0x00002c0001087983 */ /* 0x0007620000100800 */
[----:B------:R-:W4:Y:S01]  /*24fa0*/  LDC R6, c[0x0][0x448] ;  /* 0x00011200ff067b82 */ /* 0x000f220000000800 */
[----:B------:R-:W-:Y:S01]  /*24fb0*/  MOV R2, R24 ;  /* 0x0000001800027202 */ /* 0x000fe20000000f00 */
[----:B------:R-:W-:Y:S01]  /*24fc0*/  IMAD.MOV.U32 R3, RZ, RZ, R26 ;  /* 0x000000ffff037224 */ /* 0x000fe200078e001a */
[----:B------:R-:W0:Y:S01]  /*24fd0*/  S2R R20, SR_TID.X ;  /* 0x0000000000147919 */ /* 0x000e220000002100 */
[----:B------:R-:W-:Y:S01]  /*24fe0*/  ULDC.64 UR4, c[0x0][0x2d8] ;  /* 0x0000b60000047ab9 */ /* 0x000fe20000000a00 */
[----:B------:R-:W-:Y:S01]  /*24ff0*/  ULDC.64 UR6, c[0x0][0x280] ;  /* 0x0000a00000067ab9 */ /* 0x000fe20000000a00 */
[----:B------:R-:W-:-:S04]  /*25000*/  IMAD.WIDE.U32 R2, R18, UR4, R2 ;  /* 0x0000000412027c25 */ /* 0x000fc8000f8e0002 */
[----:B------:R-:W-:Y:S01]  /*25010*/  IMAD R3, R18, UR5, R3 ;  /* 0x0000000512037c24 */ /* 0x000fe2000f8e0203 */
[----:B------:R-:W-:Y:S02]  /*25020*/  ULDC.64 UR4, c[0x0][0x2e0] ;  /* 0x0000b80000047ab9 */ /* 0x000fe40000000a00 */
[----:B------:R-:W-:Y:S02]  /*25030*/  IMAD R0, R28, UR4, RZ ;  /* 0x000000041c007c24 */ /* 0x000fe4000f8e02ff */
[----:B------:R-:W-:-:S04]  /*25040*/  IMAD.WIDE.U32 R2, R23, UR4, R2 ;  /* 0x0000000417027c25 */ /* 0x000fc8000f8e0002 */
[----:B------:R-:W-:Y:S01]  /*25050*/  IMAD R0, R23, UR5, R0 ;  /* 0x0000000517007c24 */ /* 0x000fe2000f8e0200 */
[----:B------:R-:W-:-:S03]  /*25060*/  ULDC.64 UR4, c[0x0][0x2d0] ;  /* 0x0000b40000047ab9 */ /* 0x000fc60000000a00 */
[----:B------:R-:W-:Y:S01]  /*25070*/  IMAD.IADD R3, R3, 0x1, R0 ;  /* 0x0000000103037824 */ /* 0x000fe200078e0200 */
[----:B----4-:R-:W-:Y:S02]  /*25080*/  ISETP.NE.AND P0, PT, R6, 0x1, PT ;  /* 0x000000010600780c */ /* 0x010fe40003f05270 */
[C---:B0-----:R-:W-:Y:S01]  /*25090*/  LOP3.LUT R21, R20.reuse, 0x7f, RZ, 0xc0, !PT ;  /* 0x0000007f14157812 */ /* 0x041fe200078ec0ff */
[----:B------:R-:W-:-:S10]  /*250a0*/  IMAD.SHL.U32 R20, R20, 0x10, RZ ;  /* 0x0000001014147824 */ /* 0x000fd400078e00ff */
[----:B------:R-:W0:Y:S01]  /*250b0*/  @P0 LDC R7, c[0x0][0x44c] ;  /* 0x00011300ff070b82 */ /* 0x000e220000000800 */
[----:B------:R-:W-:-:S04]  /*250c0*/  SHF.R.U32.HI R21, RZ, 0x3, R21 ;  /* 0x00000003ff157819 */ /* 0x000fc80000011615 */
[----:B------:R-:W-:-:S03]  /*250d0*/  LOP3.LUT R20, R21, 0x70, R20, 0xf8, !PT ;  /* 0x0000007015147812 */ /* 0x000fc600078ef814 */
[----:B------:R-:W4:Y:S02]  /*250e0*/  @P0 LDC R0, c[0x0][0x450] ;  /* 0x00011400ff000b82 */ /* 0x000f240000000800 */
[----:B------:R-:W-:-:S04]  /*250f0*/  IMAD R5, R17, 0x80, R20 ;  /* 0x0000008011057824 */ /* 0x000fc800078e0214 */
[----:B-12---:R-:W-:Y:S02]  /*25100*/  IMAD.MOV.U32 R4, RZ, RZ, R5 ;  /* 0x000000ffff047224 */ /* 0x006fe400078e0005 */
[----:B0-----:R-:W-:Y:S01]  /*25110*/  @P0 IMAD.HI.U32 R7, R5, R7, RZ ;  /* 0x0000000705070227 */ /* 0x001fe200078e00ff */
[----:B------:R-:W0:Y:S04]  /*25120*/  S2R R20, SR_TID.X ;  /* 0x0000000000147919 */ /* 0x000e280000002100 */
        /* <DEDUP_REMOVED lines=8> */
[----:B------:R-:W-:-:S03]  /*251b0*/  ULDC.64 UR4, c[0x0][0x2c8] ;  /* 0x0000b20000047ab9 */ /* 0x000fc60000000a00 */
[----:B------:R-:W-:Y:S01]  /*251c0*/  IADD3 R3, R3, R5, RZ ;  /* 0x0000000503037210 */ /* 0x000fe20007ffe0ff */
        /* <DEDUP_REMOVED lines=10> */
[----:B---3--:R-:W-:Y:S06]  /*25270*/  BRA.DIV UR4, `(.L_x_3343) ;  /* 0x0000009a04687947 */ /* 0x008fec000b800000 */
[----:B------:R-:W0:Y:S01]  /*25280*/  SHFL.IDX PT, R14, R0, RZ, 0x181f ;  /* 0x00181fff000e7589 */ /* 0x000e2200000e0000 */
[----:B------:R-:W-:Y:S01]  /*25290*/  IMAD R31, R31, R6, RZ ;  /* 0x000000061f1f7224 */ /* 0x000fe200078e02ff */
[----:B------:R-:W-:Y:S01]  /*252a0*/  ULDC.64 UR4, c[0x0][0x208] ;  /* 0x0000820000047ab9 */ /* 0x000fe20000000a00 */
[----:B------:R-:W-:Y:S01]  /*252b0*/  IMAD R17, R17, 0x80, R9 ;  /* 0x0000008011117824 */ /* 0x000fe200078e0209 */
        /* <DEDUP_REMOVED lines=9> */
[----:B--2---:R-:W-:-:S05]  /*25350*/  @!P3 IADD3 R5, P1, R29, R5, RZ ;  /* 0x000000051d05b210 */ /* 0x004fca0007f3e0ff */
[----:B0-----:R-:W-:Y:S02]  /*25360*/  @!P3 IMAD.X R6, RZ, RZ, R2, P1 ;  /* 0x000000ffff06b224 */ /* 0x001fe400008e0602 */
[----:B------:R-:W-:Y:S02]  /*25370*/  @!P2 IMAD.MOV.U32 R2, RZ, RZ, R3 ;  /* 0x000000ffff02a224 */ /* 0x000fe400078e0003 */
[----:B------:R-:W-:-:S05]  /*25380*/  @!P2 IMAD.MOV.U32 R3, RZ, RZ, R7 ;  /* 0x000000ffff03a224 */ /* 0x000fca00078e0007 */
[----:B-----5:R0:W-:Y:S02]  /*25390*/  @!P2 LDGSTS.E.BYPASS.LTC128B.128 [R8+0x14400], desc[UR4][R2.64], !P0 ;  /* 0x144000000208afae */ /* 0x0201e4000c101d44 */
[----:B0-----:R-:W-:Y:S01]  /*253a0*/  @!P3 MOV R2, R5 ;  /* 0x000000050002b202 */ /* 0x001fe20000000f00 */
[----:B------:R-:W-:Y:S02]  /*253b0*/  @!P3 IMAD.MOV.U32 R3, RZ, RZ, R6 ;  /* 0x000000ffff03b224 */ /* 0x000fe400078e0006 */
[----:B------:R-:W-:-:S03]  /*253c0*/  VIADD R6, R17, 0x20 ;  /* 0x0000002011067836 */ /* 0x000fc60000000000 */
[----:B------:R0:W-:Y:S02]  /*253d0*/  @!P3 LDGSTS.E.BYPASS.LTC128B.128 [R8+0x14c00], desc[UR4][R2.64], !P0 ;  /* 0x14c000000208bfae */ /* 0x0001e4000c101d44 */
[----:B------:R-:W-:Y:S01]  /*253e0*/  ISETP.GE.AND P1, PT, R6, R31, PT ;  /* 0x0000001f0600720c */ /* 0x000fe20003f26270 */
[----:B------:R-:W-:Y:S01]  /*253f0*/  VIADD R6, R17, 0x30 ;  /* 0x0000003011067836 */ /* 0x000fe20000000000 */
[----:B0-----:R-:W0:Y:S11]  /*25400*/  SHFL.IDX PT, R2, R4, 0x2, 0x181f ;  /* 0x00581f0004027f89 */ /* 0x001e3600000e0000 */
[----:B------:R-:W-:-:S05]  /*25410*/  @!P1 IADD3 R14, P2, R29, R14, RZ ;  /* 0x0000000e1d0e9210 */ /* 0x000fca0007f5e0ff */
[----:B0-----:R-:W-:Y:S02]  /*25420*/  @!P1 IMAD.X R5, RZ, RZ, R2, P2 ;  /* 0x000000ffff059224 */ /* 0x001fe400010e0602 */
[----:B------:R-:W-:Y:S02]  /*25430*/  @!P1 IMAD.MOV.U32 R2, RZ, RZ, R14 ;  /* 0x000000ffff029224 */ /* 0x000fe400078e000e */
[----:B------:R-:W-:Y:S01]  /*25440*/  @!P1 IMAD.MOV.U32 R3, RZ, RZ, R5 ;  /* 0x000000ffff039224 */ /* 0x000fe200078e0005 */
[----:B------:R-:W0:Y:S04]  /*25450*/  SHFL.IDX PT, R14, R0, 0x3, 0x181f ;  /* 0x00781f00000e7f89 */ /* 0x000e2800000e0000 */
[----:B------:R1:W-:Y:S01]  /*25460*/  @!P1 LDGSTS.E.BYPASS.LTC128B.128 [R8+0x15400], desc[UR4][R2.64], !P0 ;  /* 0x1540000002089fae */ /* 0x0003e2000c101d44 */
[----:B------:R-:W-:Y:S01]  /*25470*/  ISETP.GE.AND P1, PT, R6, R31, PT ;  /* 0x0000001f0600720c */ /* 0x000fe20003f26270 */
[----:B------:R-:W-:-:S02]  /*25480*/  VIADD R6, R17, 0x40 ;  /* 0x0000004011067836 */ /* 0x000fc40000000000 */
[----:B-1----:R-:W1:Y:S10]  /*25490*/  SHFL.IDX PT, R2, R4, 0x3, 0x181f ;  /* 0x00781f0004027f89 */ /* 0x002e7400000e0000 */
[----:B0-----:R-:W-:-:S04]  /*254a0*/  @!P1 IADD3 R14, P2, R29, R14, RZ ;  /* 0x0000000e1d0e9210 */ /* 0x001fc80007f5e0ff */
[----:B-1----:R-:W-:Y:S01]  /*254b0*/  @!P1 IADD3.X R3, RZ, R2, RZ, P2, !PT ;  /* 0x00000002ff039210 */ /* 0x002fe200017fe4ff */
[----:B------:R-:W-:Y:S02]  /*254c0*/  @!P1 IMAD.MOV.U32 R2, RZ, RZ, R14 ;  /* 0x000000ffff029224 */ /* 0x000fe400078e000e */
[----:B------:R-:W0:Y:S04]  /*254d0*/  SHFL.IDX PT, R14, R0, 0x4, 0x181f ;  /* 0x00981f00000e7f89 */ /* 0x000e2800000e0000 */
[----:B------:R1:W-:Y:S01]  /*254e0*/  @!P1 LDGSTS.E.BYPASS.LTC128B.128 [R8+0x15c00], desc[UR4][R2.64], !P0 ;  /* 0x15c0000002089fae */ /* 0x0003e2000c101d44 */
[----:B------:R-:W-:Y:S01]  /*254f0*/  ISETP.GE.AND P1, PT, R6, R31, PT ;  /* 0x0000001f0600720c */ /* 0x000fe20003f26270 */
[----:B------:R-:W-:Y:S02]  /*25500*/  VIADD R6, R17, 0x50 ;  /* 0x0000005011067836 */ /* 0x000fe40000000000 */
        /* <DEDUP_REMOVED lines=11> */
[----:B------:R-:W-:Y:S02]  /*255c0*/  @!P1 MOV R2, R14 ;  /* 0x0000000e00029202 */ /* 0x000fe40000000f00 */
[----:B------:R-:W0:Y:S01]  /*255d0*/  SHFL.IDX PT, R14, R0, 0x6, 0x181f ;  /* 0x00d81f00000e7f89 */ /* 0x000e2200000e0000 */
[----:B------:R-:W-:-:S03]  /*255e0*/  ISETP.GE.AND P2, PT, R6, R31, PT ;  /* 0x0000001f0600720c */ /* 0x000fc60003f46270 */
[----:B------:R1:W-:Y:S04]  /*255f0*/  @!P1 LDGSTS.E.BYPASS.LTC128B.128 [R8+0x16c00], desc[UR4][R2.64], !P0 ;  /* 0x16c0000002089fae */ /* 0x0003e8000c101d44 */
[----:B-1----:R-:W1:Y:S04]  /*25600*/  SHFL.IDX PT, R2, R4, 0x6, 0x181f ;  /* 0x00d81f0004027f89 */ /* 0x002e6800000e0000 */
[----:B------:R-:W2:Y:S02]  /*25610*/  SHFL.IDX PT, R4, R4, 0x7, 0x181f ;  /* 0x00f81f0004047f89 */ /* 0x000ea400000e0000 */
[----:B0-----:R-:W-:-:S05]  /*25620*/  @!P2 IADD3 R14, P1, R29, R14, RZ ;  /* 0x0000000e1d0ea210 */ /* 0x001fca0007f3e0ff */
[----:B-1----:R-:W-:Y:S02]  /*25630*/  @!P2 IMAD.X R3, RZ, RZ, R2, P1 ;  /* 0x000000ffff03a224 */ /* 0x002fe400008e0602 */
[----:B------:R-:W-:Y:S02]  /*25640*/  @!P2 IMAD.MOV.U32 R2, RZ, RZ, R14 ;  /* 0x000000ffff02a224 */ /* 0x000fe400078e000e */
[----:B------:R0:W1:Y:S04]  /*25650*/  SHFL.IDX PT, R14, R0, 0x7, 0x181f ;  /* 0x00f81f00000e7f89 */ /* 0x00006800000e0000 */
[----:B--2---:R0:W-:Y:S02]  /*25660*/  @!P2 LDGSTS.E.BYPASS.LTC128B.128 [R8+0x17400], desc[UR4][R2.64], !P0 ;  /* 0x174000000208afae */ /* 0x0041e4000c101d44 */
.L_x_3650:
[----:B0-----:R-:W-:Y:S01]  /*25670*/  VIADD R0, R17, 0x70 ;  /* 0x0000007011007836 */ /* 0x001fe20000000000 */
[----:B------:R-:W-:-:S04]  /*25680*/  ULDC.64 UR4, c[0x0][0x208] ;  /* 0x0000820000047ab9 */ /* 0x000fc80000000a00 */
        /* <DEDUP_REMOVED lines=9> */
.L_x_3344:
        /* <DEDUP_REMOVED lines=10> */
[----:B------:R-:W-:-:S04]  /*257c0*/  LOP3.LUT R0, R0, 0xfffffffe, RZ, 0xc0, !PT ;  /* 0xfffffffe00007812 */ /* 0x000fc800078ec0ff */
[----:B------:R-:W-:-:S04]  /*257d0*/  IADD3 R0, R2, -R0, RZ ;  /* 0x8000000002007210 */ /* 0x000fc80007ffe0ff */
        /* <DEDUP_REMOVED lines=9> */
.L_x_3651:
[----:B------:R-:W-:Y:S05]  /*25870*/  BSYNC B0 ;  /* 0x0000000000007941 */ /* 0x000fea0003800000 */
.L_x_3345:
[----:B------:R-:W-:Y:S05]  /*25880*/  @!P1 BRA `(.L_x_3347) ;  /* 0x0000001800349947 */ /* 0x000fea0003800000 */
[----:B------:R-:W-:Y:S02]  /*25890*/  IMAD.MOV.U32 R21, RZ, RZ, R30 ;  /* 0x000000ffff157224 */ /* 0x000fe400078e001e */
[----:B------:R-:W-:-:S07]  /*258a0*/  IMAD.MOV.U32 R23, RZ, RZ, R35 ;  /* 0x000000ffff177224 */ /* 0x000fce00078e0023 */
.L_x_3367:
[----:B------:R-:W2:Y:S01]  /*258b0*/  LDL R2, [R1] ;  /* 0x0000000001027983 */ /* 0x000ea20000100800 */
[----:B-1----:R-:W1:Y:S03]  /*258c0*/  LDC R7, c[0x0][0x430] ;  /* 0x00010c00ff077b82 */ /* 0x002e660000000800 */
[----:B0-----:R-:W3:Y:S01]  /*258d0*/  LDL R12, [R1+0x4] ;  /* 0x00000400010c7983 */ /* 0x001ee20000100800 */
[----:B------:R-:W4:Y:S01]  /*258e0*/  S2R R0, SR_TID.X ;  /* 0x0000000000007919 */ /* 0x000f220000002100 */
[----:B------:R-:W4:Y:S02]  /*258f0*/  S2R R8, SR_TID.X ;  /* 0x0000000000087919 */ /* 0x000f240000002100 */
[----:B------:R-:W3:Y:S01]  /*25900*/  LDL R11, [R1+0x8] ;  /* 0x00000800010b7983 */ /* 0x000ee20000100800 */
[----:B-1----:R-:W-:-:S13]  /*25910*/  ISETP.NE.AND P0, PT, R7, 0x1, PT ;  /* 0x000000010700780c */ /* 0x002fda0003f05270 */
[----:B0-----:R-:W0:Y:S01]  /*25920*/  @P0 LDC R3, c[0x0][0x434] ;  /* 0x00010d00ff030b82 */ /* 0x001e220000000800 */
[----:B----4-:R-:W-:-:S07]  /*25930*/  LOP3.LUT R0, R0, 0x7f, RZ, 0xc0, !PT ;  /* 0x0000007f00007812 */ /* 0x010fce00078ec0ff */
[----:B------:R-:W1:Y:S01]  /*25940*/  @P0 LDC R6, c[0x0][0x438] ;  /* 0x00010e00ff060b82 */ /* 0x000e620000000800 */
[----:B------:R-:W-:Y:S02]  /*25950*/  SHF.R.U32.HI R0, RZ, 0x3, R0 ;  /* 0x00000003ff007819 */ /* 0x000fe40000011600 */
[----:B------:R-:W-:Y:S01]  /*25960*/  SHF.L.U32 R9, R8, 0x4, RZ ;  /* 0x0000000408097819 */ /* 0x000fe200000006ff */
[----:B------:R-:W-:Y:S05]  /*25970*/  YIELD ;  /* 0x0000000000007946 */ /* 0x000fea0003800000 */
[----:B------:R-:W-:Y:S01]  /*25980*/  ULDC.64 UR4, c[0x0][0x428] ;  /* 0x00010a0000047ab9 */ /* 0x000fe20000000a00 */
[----:B------:R-:W-:Y:S01]  /*25990*/  ULDC.64 UR6, c[0x0][0x418] ;  /* 0x0001060000067ab9 */ /* 0x000fe20000000a00 */
[----:B------:R-:W-:Y:S01]  /*259a0*/  ULDC.64 UR8, c[0x0][0x208] ;  /* 0x0000820000087ab9 */ /* 0x000fe20000000a00 */
[----:B--2---:R-:W-:-:S02]  /*259b0*/  LOP3.LUT P2, RZ, R2, 0x4, RZ, 0xc0, !PT ;  /* 0x0000000402ff7812 */ /* 0x004fc4000784c0ff */
[----:B------:R-:W2:Y:S02]  /*259c0*/  S2R R2, SR_TID.X ;  /* 0x0000000000027919 */ /* 0x000ea40000002100 */
[C---:B--2---:R-:W-:Y:S01]  /*259d0*/  IMAD.SHL.U32 R4, R2.reuse, 0x10, RZ ;  /* 0x0000001002047824 */ /* 0x044fe200078e00ff */
[----:B------:R-:W-:-:S04]  /*259e0*/  LOP3.LUT R2, R2, 0x7f, RZ, 0xc0, !PT ;  /* 0x0000007f02027812 */ /* 0x000fc800078ec0ff */
[----:B------:R-:W-:Y:S01]  /*259f0*/  LOP3.LUT R4, R0, 0x70, R4, 0xf8, !PT ;  /* 0x0000007000047812 */ /* 0x000fe200078ef804 */
[----:B------:R-:W-:Y:S01]  /*25a00*/  IMAD R0, R31, 0xa0, R37 ;  /* 0x000000a01f007824 */ /* 0x000fe200078e0225 */
[----:B------:R-:W-:-:S03]  /*25a10*/  SHF.R.U32.HI R5, RZ, 0x3, R2 ;  /* 0x00000003ff057819 */ /* 0x000fc60000011602 */
[----:B------:R-:W-:Y:S01]  /*25a20*/  IMAD.IADD R4, R4, 0x1, R0 ;  /* 0x0000000104047824 */ /* 0x000fe200078e0200 */
[----:B------:R-:W-:Y:S02]  /*25a30*/  LOP3.LUT R9, R5, 0x70, R9, 0xf8, !PT ;  /* 0x0000007005097812 */ /* 0x000fe400078ef809 */
[----:B------:R-:W2:Y:S01]  /*25a40*/  @P0 LDC R5, c[0x0][0x434] ;  /* 0x00010d00ff050b82 */ /* 0x000ea20000000800 */
[----:B0-----:R-:W-:-:S04]  /*25a50*/  @P0 IMAD.HI.U32 R3, R4, R3, RZ ;  /* 0x0000000304030227 */ /* 0x001fc800078e00ff */
[----:B------:R-:W-:Y:S01]  /*25a60*/  IMAD.MOV.U32 R2, RZ, RZ, R4 ;  /* 0x000000ffff027224 */ /* 0x000fe200078e0004 */
[----:B-1----:R-:W-:Y:S02]  /*25a70*/  @P0 SHF.R.U32.HI R2, RZ, R6, R3 ;  /* 0x00000006ff020219 */ /* 0x002fe40000011603 */
[----:B------:R-:W0:Y:S01]  /*25a80*/  @P0 LDC R3, c[0x0][0x438] ;  /* 0x00010e00ff030b82 */ /* 0x000e220000000800 */
[----:B------:R-:W-:-:S05]  /*25a90*/  LOP3.LUT R9, R9, 0x80, RZ, 0xfc, !PT ;  /* 0x0000008009097812 */ /* 0x000fca00078efcff */
[----:B------:R-:W-:-:S04]  /*25aa0*/  IMAD.IADD R0, R9, 0x1, R0 ;  /* 0x0000000109007824 */ /* 0x000fc800078e0200 */
[----:B------:R-:W-:Y:S02]  /*25ab0*/  IMAD.MOV.U32 R6, RZ, RZ, R0 ;  /* 0x000000ffff067224 */ /* 0x000fe400078e0000 */
[----:B--2---:R-:W-:-:S04]  /*25ac0*/  @P0 IMAD.HI.U32 R8, R0, R5, RZ ;  /* 0x0000000500080227 */ /* 0x004fc800078e00ff */
[----:B------:R-:W-:Y:S01]  /*25ad0*/  IMAD.MOV R10, RZ, RZ, -R2 ;  /* 0x000000ffff0a7224 */ /* 0x000fe200078e0a02 */
[----:B0-----:R-:W-:-:S03]  /*25ae0*/  @P0 SHF.R.U32.HI R6, RZ, R3, R8 ;  /* 0x00000003ff060219 */ /* 0x001fc60000011608 */
[C---:B------:R-:W-:Y:S02]  /*25af0*/  IMAD R10, R7.reuse, R10, R4 ;  /* 0x0000000a070a7224 */ /* 0x040fe400078e0204 */
[----:B------:R-:W-:Y:S02]  /*25b00*/  IMAD.MOV R3, RZ, RZ, -R6 ;  /* 0x000000ffff037224 */ /* 0x000fe400078e0a06 */
[----:B---3--:R-:W-:Y:S02]  /*25b10*/  IMAD R5, R12, UR4, RZ ;  /* 0x000000040c057c24 */ /* 0x008fe4000f8e02ff */
[----:B------:R-:W-:Y:S01]  /*25b20*/  IMAD R7, R7, R3, R0 ;  /* 0x0000000307077224 */ /* 0x000fe200078e0200 */
[--C-:B------:R-:W-:Y:S01]  /*25b30*/  SHF.R.S32.HI R3, RZ, 0x1f, R2.reuse ;  /* 0x0000001fff037819 */ /* 0x100fe20000011402 */
[C---:B------:R-:W-:Y:S02]  /*25b40*/  IMAD R0, R34.reuse, UR5, R5 ;  /* 0x0000000522007c24 */ /* 0x040fe4000f8e0205 */
[----:B------:R-:W-:-:S04]  /*25b50*/  IMAD.WIDE.U32 R2, R34, UR4, R2 ;  /* 0x0000000422027c25 */ /* 0x000fc8000f8e0002 */
[----:B------:R-:W-:Y:S01]  /*25b60*/  IMAD.IADD R3, R0, 0x1, R3 ;  /* 0x0000000100037824 */ /* 0x000fe200078e0203 */
[----:B------:R-:W-:-:S04]  /*25b70*/  LEA R4, P0, R2, UR6, 0x2 ;  /* 0x0000000602047c11 */ /* 0x000fc8000f8010ff */
[----:B------:R-:W-:Y:S02]  /*25b80*/  LEA.HI.X R5, R2, UR7, R3, 0x2, P0 ;  /* 0x0000000702057c11 */ /* 0x000fe400080f1403 */
[----:B------:R-:W-:-:S03]  /*25b90*/  ISETP.GT.U32.AND P1, PT, R9, 0x9f, PT ;  /* 0x0000009f0900780c */ /* 0x000fc60003f24070 */
[----:B------:R0:W2:Y:S10]  /*25ba0*/  LDG.E R9, desc[UR8][R4.64] ;  /* 0x0000000804097981 */ /* 0x0000b4000c1e1900 */
[--C-:B------:R-:W-:Y:S01]  /*25bb0*/  @!P1 SHF.R.S32.HI R3, RZ, 0x1f, R6.reuse ;  /* 0x0000001fff039819 */ /* 0x100fe20000011406 */
[----:B------:R-:W-:-:S04]  /*25bc0*/  @!P1 IMAD.MOV.U32 R2, RZ, RZ, R6 ;  /* 0x000000ffff029224 */ /* 0x000fc800078e0006 */
[----:B------:R-:W-:-:S04]  /*25bd0*/  @!P1 IMAD.WIDE.U32 R2, R34, UR4, R2 ;  /* 0x0000000422029c25 */ /* 0x000fc8000f8e0002 */
[----:B------:R-:W-:Y:S01]  /*25be0*/  VIADD R30, R21, 0x1 ;  /* 0x00000001151e7836 */ /* 0x000fe20000000000 */
[----:B------:R-:W-:Y:S02]  /*25bf0*/  @!P1 IADD3 R0, R0, R3, RZ ;  /* 0x0000000300009210 */ /* 0x000fe40007ffe0ff */
[----:B0-----:R-:W-:Y:S01]  /*25c00*/  @!P1 LEA R4, P0, R2, UR6, 0x2 ;  /* 0x0000000602049c11 */ /* 0x001fe2000f8010ff */
        /* <DEDUP_REMOVED lines=12> */
.L_x_3348:
[----:B------:R-:W-:Y:S01]  /*25cd0*/  IMAD R0, R30, 0x8, R22 ;  /* 0x000000081e007824 */ /* 0x000fe200078e0216 */
[----:B------:R-:W-:Y:S01]  /*25ce0*/  SHF.L.U32 R28, R35, 0x1f, RZ ;  /* 0x0000001f231c7819 */ /* 0x000fe200000006ff */
[----:B------:R-:W-:Y:S01]  /*25cf0*/  BSSY B0, `(.L_x_3349) ;  /* 0x0000004000007945 */ /* 0x000fe20003800000 */
[----:B------:R-:W-:Y:S02]  /*25d00*/  SHF.R.S32.HI R24, RZ, 0x1f, R10 ;  /* 0x0000001fff187819 */ /* 0x000fe4000001140a */
[----:B------:R-:W0:Y:S02]  /*25d10*/  SYNCS.PHASECHK.TRANS64.TRYWAIT P0, [R0+URZ+0x22880], R28 ;  /* 0x0228801c000075a7 */ /* 0x000e24000800017f */
[----:B0-----:R-:W-:Y:S05]  /*25d20*/  @!P0 BRA `(.L_x_3350) ;  /* 0x0000009800488947 */ /* 0x001fea0003800000 */
.L_x_3652:
[----:B------:R-:W-:Y:S05]  /*25d30*/  BSYNC B0 ;  /* 0x0000000000007941 */ /* 0x000fea0003800000 */
.L_x_3349:
        /* <DEDUP_REMOVED lines=85> */
.L_x_3674:
        /* <DEDUP_REMOVED lines=9> */
.L_x_3352:
        /* <DEDUP_REMOVED lines=11> */
.L_x_3353:
[----:B------:R2:W-:Y:S01]  /*263d0*/  SYNCS.ARRIVE.TRANS64.A1T0 RZ, [R0+URZ+0x22870], RZ ;  /* 0x022870ff00ff79a7 */ /* 0x0005e2000810003f */
[----:B------:R-:W-:Y:S05]  /*263e0*/  @!P3 BRA `(.L_x_3354) ;  /* 0x000000000004b947 */ /* 0x000fea0003800000 */
[----:B------:R-:W-:Y:S01]  /*263f0*/  BPT.TRAP 0x1 ;  /* 0x000000040000795c */ /* 0x000fe20000300000 */
.L_x_3354:
[----:B------:R-:W3:Y:S01]  /*26400*/  SYNCS.PHASECHK.TRANS64.TRYWAIT P0, [R0+URZ+0x22840], R28 ;  /* 0x0228401c000075a7 */ /* 0x000ee2000800017f */
[----:B------:R-:W-:Y:S04]  /*26410*/  BSSY B0, `(.L_x_3355) ;  /* 0x0000002000007945 */ /* 0x000fe80003800000 */
[----:B---3--:R-:W-:Y:S05]  /*26420*/  @!P0 BRA `(.L_x_3356) ;  /* 0x0000009c006c8947 */ /* 0x008fea0003800000 */
.L_x_3675:
[----:B------:R-:W-:Y:S05]  /*26430*/  BSYNC B0 ;  /* 0x0000000000007941 */ /* 0x000fea0003800000 */
.L_x_3355:
[----:B------:R-:W-:Y:S01]  /*26440*/  ULDC.64 UR4, c[0x0][0x300] ;  /* 0x0000c00000047ab9 */ /* 0x000fe20000000a00 */
[----:B------:R-:W-:Y:S01]  /*26450*/  ULDC.64 UR6, c[0x0][0x310] ;  /* 0x0000c40000067ab9 */ /* 0x000fe20000000a00 */
[----:B------:R-:W-:Y:S01]  /*26460*/  IMAD R4, R24, UR4, RZ ;  /* 0x0000000418047c24 */ /* 0x000fe2000f8e02ff */
[----:B------:R-:W4:Y:S01]  /*26470*/  LDC R11, c[0x0][0x2f4] ;  /* 0x0000bd00ff0b7b82 */ /* 0x000f220000000800 */
[----:B------:R-:W-:-:S04]  /*26480*/  IMAD.WIDE.U32 R2, R10, UR4, RZ ;  /* 0x000000040a027c25 */ /* 0x000fc8000f8e00ff */
[----:B------:R-:W-:Y:S02]  /*26490*/  IMAD R4, R10, UR5, R4 ;  /* 0x000000050a047c24 */ /* 0x000fe4000f8e0204 */
[----:B------:R-:W-:-:S03]  /*264a0*/  IMAD R27, R27, UR6, RZ ;  /* 0x000000061b1b7c24 */ /* 0x000fc6000f8e02ff */
[----:B------:R-:W-:Y:S01]  /*264b0*/  IADD3 R3, R3, R4, RZ ;  /* 0x0000000403037210 */ /* 0x000fe20007ffe0ff */
[C---:B------:R-:W-:Y:S02]  /*264c0*/  IMAD R27, R9.reuse, UR7, R27 ;  /* 0x00000007091b7c24 */ /* 0x040fe4000f8e021b */
[----:B------:R-:W-:-:S04]  /*264d0*/  IMAD.WIDE.U32 R2, R9, UR6, R2 ;  /* 0x0000000609027c25 */ /* 0x000fc8000f8e0002 */
[----:B------:R-:W-:Y:S02]  /*264e0*/  IMAD R9, R25, UR4, RZ ;  /* 0x0000000419097c24 */ /* 0x000fe4000f8e02ff */
[----:B------:R-:W-:Y:S02]  /*264f0*/  IMAD.IADD R5, R3, 0x1, R27 ;  /* 0x0000000103057824 */ /* 0x000fe400078e021b */
[----:B------:R-:W-:Y:S01]  /*26500*/  IMAD.MOV.U32 R4, RZ, RZ, R2 ;  /* 0x000000ffff047224 */ /* 0x000fe200078e0002 */
[----:B----4-:R-:W-:Y:S01]  /*26510*/  ISETP.GE.AND P2, PT, R29, R11, PT ;  /* 0x0000000b1d00720c */ /* 0x010fe20003f46270 */
[C---:B------:R-:W-:Y:S02]  /*26520*/  IMAD R9, R7.reuse, UR5, R9 ;  /* 0x0000000507097c24 */ /* 0x040fe4000f8e0209 */
        /* <DEDUP_REMOVED lines=17> */
[----:B------:R-:W4:Y:S01]  /*26640*/  SHFL.IDX PT, R2, R4, RZ, 0x181f ;  /* 0x00181fff04027589 */ /* 0x000f2200000e0000 */
[----:B------:R-:W-:-:S03]  /*26650*/  ULDC.64 UR4, c[0x0][0x208] ;  /* 0x0000820000047ab9 */ /* 0x000fc60000000a00 */
[----:B------:R-:W5:Y:S04]  /*26660*/  SHFL.IDX PT, R3, R5, RZ, 0x181f ;  /* 0x00181fff05037589 */ /* 0x000f6800000e0000 */
[----:B------:R-:W0:Y:S04]  /*26670*/  SHFL.IDX PT, R10, R4, 0x1, 0x181f ;  /* 0x00381f00040a7f89 */ /* 0x000e2800000e0000 */
[----:B------:R-:W1:Y:S04]  /*26680*/  SHFL.IDX PT, R9, R5, 0x1, 0x181f ;  /* 0x00381f0005097f89 */ /* 0x000e6800000e0000 */
[----:B------:R-:W-:Y:S01]  /*26690*/  SHFL.IDX PT, R14, R7, 0x1, 0x181f ;  /* 0x00381f00070e7f89 */ /* 0x000fe200000e0000 */
[----:B----4-:R-:W-:-:S05]  /*266a0*/  IADD3 R2, P0, R29, R2, RZ ;  /* 0x000000021d027210 */ /* 0x010fca0007f1e0ff */
        /* <DEDUP_REMOVED lines=9> */
[----:B0-----:R-:W-:-:S04]  /*26740*/  IADD3 R2, P0, R29, R2, RZ ;  /* 0x000000021d027210 */ /* 0x001fc80007f1e0ff */
[----:B-1----:R-:W-:-:S05]  /*26750*/  IADD3.X R3, RZ, R3, RZ, P0, !PT ;  /* 0x00000003ff037210 */ /* 0x002fca00007fe4ff */
        /* <DEDUP_REMOVED lines=30> */
.L_x_3697:
[----:B0-----:R-:W-:Y:S01]  /*26940*/  IADD3 R2, P0, R29, R14, RZ ;  /* 0x0000000e1d027210 */ /* 0x001fe20007f1e0ff */
[----:B------:R-:W-:-:S03]  /*26950*/  ULDC.64 UR4, c[0x0][0x208] ;  /* 0x0000820000047ab9 */ /* 0x000fc60000000a00 */
[----:B------:R-:W-:Y:S02]  /*26960*/  IADD3.X R3, RZ, R8, RZ, P0, !PT ;  /* 0x00000008ff037210 */ /* 0x000fe400007fe4ff */
[----:B------:R-:W-:-:S03]  /*26970*/  PLOP3.LUT P0, PT, PT, PT, PT, 0x80, 0x0 ;  /* 0x000000000000781c */ /* 0x000fc60003f0f070 */
[----:B------:R-:W-:Y:S01]  /*26980*/  @!PT LDS RZ, [RZ] ;  /* 0x00000000fffff984 */ /* 0x000fe20000000800 */
[----:B------:R-:W-:Y:S01]  /*26990*/  @!PT LDS RZ, [RZ] ;  /* 0x00000000fffff984 */ /* 0x000fe20000000800 */
[----:B------:R-:W-:Y:S01]  /*269a0*/  @!PT LDS RZ, [RZ] ;  /* 0x00000000fffff984 */ /* 0x000fe20000000800 */
[----:B------:R0:W-:Y:S01]  /*269b0*/  LDGSTS.E.BYPASS.LTC128B.128 [R6+0x1cc00], desc[UR4][R2.64], !P2 ;  /* 0x1cc0000002067fae */ /* 0x0001e2000d101d44 */
[----:B------:R-:W-:-:S09]  /*269c0*/  NOP ;  /* 0x0000000000007918 */ /* 0x000fd20000000000 */
.L_x_3358:
[----:B------:R-:W-:Y:S02]  /*269d0*/  PLOP3.LUT P2, PT, P2, P0, PT, 0xa2, 0x0 ;  /* 0x000000000000781c */ /* 0x000fe40001741472 */
[----:B------:R-:W-:-:S08]  /*269e0*/  @P0 R2UR P2, UR4, R0 ;  /* 0x00000000000402ca */ /* 0x000fd00000040000 */
[----:B------:R-:W-:-:S05]  /*269f0*/  @P0 PLOP3.LUT P0, PT, P2, PT, PT, 0x80, 0x0 ;  /* 0x000000000000081c */ /* 0x000fca000170f070 */
[----:B------:R-:W-:Y:S01]  /*26a00*/  @!P2 SYNCS.ARRIVE.TRANS64.RED.A0T1 RZ, [UR4+0x22830], RZ ;  /* 0x022830ffffffa9a7 */ /* 0x000fe20008200404 */
[----:B------:R-:W-:Y:S07]  /*26a10*/  @!P2 ARRIVES.LDGSTSBAR.64.TRANSCNT [UR4+0x22830] ;  /* 0x02283000ff00a9b0 */ /* 0x000fee0008000a84 */
[----:B------:R-:W-:Y:S05]  /*26a20*/  @P0 BRA.U.ANY `(.L_x_3358) ;  /* 0xfffffffd00e80947 */ /* 0x000fea000393ffff */
[----:B------:R-:W-:Y:S01]  /*26a30*/  NOP ;  /* 0x0000000000007918 */ /* 0x000fe20000000000 */
[----:B0-----:R-:W4:Y:S02]  /*26a40*/  LDL R2, [R1] ;  /* 0x0000000001027983 */ /* 0x001f240000100800 */
[----:B----4-:R-:W-:-:S13]  /*26a50*/  LOP3.LUT P3, RZ, R2, 0x4, RZ, 0xc0, !PT ;  /* 0x0000000402ff7812 */ /* 0x010fda000786c0ff */
[----:B------:R-:W-:Y:S05]  /*26a60*/  @!P3 BRA `(.L_x_3359) ;  /* 0x000000000004b947 */ /* 0x000fea0003800000 */
[----:B------:R-:W-:Y:S01]  /*26a70*/  BPT.TRAP 0x1 ;  /* 0x000000040000795c */ /* 0x000fe20000300000 */
.L_x_3359:
[----:B------:R2:W-:Y:S02]  /*26a80*/  SYNCS.ARRIVE.TRANS64.A1T0 RZ, [R0+URZ+0x22830], RZ ;  /* 0x022830ff00ff79a7 */ /* 0x0005e4000810003f */
[----:B--23--:R-:W-:-:S05]  /*26a90*/  IMAD.U32 R0, RZ, RZ, UR36 ;  /* 0x00000024ff007e24 */ /* 0x00cfca000f8e00ff */
[----:B------:R-:W-:-:S13]  /*26aa0*/  ISETP.NE.AND P0, PT, R0, 0x3, PT ;  /* 0x000000030000780c */ /* 0x000fda0003f05270 */
[----:B------:R-:W-:Y:S05]  /*26ab0*/  @!P0 BRA `(.L_x_3360) ;  /* 0x0000000000048947 */ /* 0x000fea0003800000 */
[----:B------:R-:W-:Y:S01]  /*26ac0*/  BPT.TRAP 0x1 ;  /* 0x000000040000795c */ /* 0x000fe20000300000 */
.L_x_3360:
[----:B------:R-:W-:Y:S01]  /*26ad0*/  LOP3.LUT R0, R23, 0x1, RZ, 0x3c, !PT ;  /* 0x0000000117007812 */ /* 0x000fe200078e3cff */
[----:B------:R-:W-:Y:S01]  /*26ae0*/  IMAD R3, R21, 0x8, R22 ;  /* 0x0000000815037824 */ /* 0x000fe200078e0216 */
[----:B------:R-:W-:Y:S02]  /*26af0*/  BSSY B0, `(.L_x_3361) ;  /* 0x0000004000007945 */ /* 0x000fe40003800000 */
[----:B------:R-:W-:-:S04]  /*26b00*/  SHF.L.U32 R0, R0, 0x1f, RZ ;  /* 0x0000001f00007819 */ /* 0x000fc800000006ff */
[----:B------:R-:W0:Y:S02]  /*26b10*/  SYNCS.PHASECHK.TRANS64.TRYWAIT P2, [R3+URZ+0x22870], R0 ;  /* 0x02287000030075a7 */ /* 0x000e24000804017f */
[----:B0-----:R-:W-:Y:S05]  /*26b20*/  @!P2 BRA `(.L_x_3362) ;  /* 0x000000a00080a947 */ /* 0x001fea0003800000 */
.L_x_3698:
[----:B------:R-:W-:Y:S05]  /*26b30*/  BSYNC B0 ;  /* 0x0000000000007941 */ /* 0x000fea0003800000 */
.L_x_3361:
[----:B------:R-:W2:Y:S02]  /*26b40*/  LDL R2, [R1] ;  /* 0x0000000001027983 */ /* 0x000ea40000100800 */
[----:B--2---:R-:W-:-:S13]  /*26b50*/  LOP3.LUT P2, RZ, R2, 0x4, RZ, 0xc0, !PT ;  /* 0x0000000402ff7812 */ /* 0x004fda000784c0ff */
[----:B------:R-:W-:Y:S05]  /*26b60*/  @!P2 BRA `(.L_x_3363) ;  /* 0x000000000004a947 */ /* 0x000fea0003800000 */
[----:B------:R-:W-:Y:S01]  /*26b70*/  BPT.TRAP 0x1 ;  /* 0x000000040000795c */ /* 0x000fe20000300000 */
.L_x_3363:
[----:B0-----:R-:W-:Y:S01]  /*26b80*/  SHF.L.U32 R0, R23, 0x1f, RZ ;  /* 0x0000001f17007819 */ /* 0x001fe200000006ff */
[----:B------:R-:W-:-:S03]  /*26b90*/  IMAD R12, R21, 0x5000, RZ ;  /* 0x00005000150c7824 */ /* 0x000fc600078e02ff */
[----:B------:R-:W0:Y:S02]  /*26ba0*/  SYNCS.PHASECHK.TRANS64.TRYWAIT P2, [R3+URZ+0x22860], R0 ;  /* 0x02286000030075a7 */ /* 0x000e24000804017f */
[----:B0-----:R-:W-:Y:S05]  /*26bb0*/  @!P2 BRA `(.L_x_3364) ;  /* 0x000000a00070a947 */ /* 0x001fea0003800000 */
.L_x_3699:
[----:B------:R-:W2:Y:S04]  /*26bc0*/  LDL R5, [R1] ;  /* 0x0000000001057983 */ /* 0x000ea80000100800 */
[----:B------:R-:W3:Y:S04]  /*26bd0*/  LDL R4, [R1+0x18] ;  /* 0x0000180001047983 */ /* 0x000ee80000100800 */
[----:B------:R-:W4:Y:S04]  /*26be0*/  LDL R2, [R1+0x1c] ;  /* 0x00001c0001027983 */ /* 0x000f280000100800 */
[----:B------:R-:W5:Y:S01]  /*26bf0*/  LDL R13, [R1+0x14] ;  /* 0x00001400010d7983 */ /* 0x000f620000100800 */
[----:B------:R-:W-:Y:S05]  /*26c00*/  WARPSYNC.ALL ;  /* 0x0000000000007948 */ /* 0x000fea0003800000 */
[----:B--2---:R-:W-:-:S02]  /*26c10*/  LOP3.LUT P2, RZ, R5, 0x4, RZ, 0xc0, !PT ;  /* 0x0000000405ff7812 */ /* 0x004fc4000784c0ff */
[----:B---3--:R-:W-:-:S05]  /*26c20*/  LOP3.LUT R5, R12, R4, RZ, 0xfc, !PT ;  /* 0x000000040c057212 */ /* 0x008fca00078efcff */
[----:B0-----:R-:W-:Y:S01]  /*26c30*/  IMAD.IADD R0, R22, 0x1, R5 ;  /* 0x0000000116007824 */ /* 0x001fe200078e0205 */
[----:B-----5:R-:W-:-:S03]  /*26c40*/  LOP3.LUT R17, R12, R13, RZ, 0xfc, !PT ;  /* 0x0000000d0c117212 */ /* 0x020fc600078efcff */
[----:B----4-:R-:W-:Y:S01]  /*26c50*/  IMAD.IADD R2, R2, 0x1, R0 ;  /* 0x0000000102027824 */ /* 0x010fe200078e0200 */
        /* <DEDUP_REMOVED lines=69> */
.L_x_3365:
[----:B-1----:R1:W-:Y:S01]  /*270b0*/  SYNCS.ARRIVE.TRANS64.A1T0 RZ, [R3+URZ+0x22850], RZ ;  /* 0x022850ff03ff79a7 */ /* 0x0023e2000810003f */
[----:B------:R-:W-:Y:S06]  /*270c0*/  BAR.SYNC.DEFER_BLOCKING 0x2, 0x80 ;  /* 0x0082000000007b1d */ /* 0x000fec0000010000 */
[----:B------:R-:W-:Y:S05]  /*270d0*/  @!P0 BRA `(.L_x_3366) ;  /* 0x0000000000048947 */ /* 0x000fea0003800000 */
[----:B------:R-:W-:Y:S01]  /*270e0*/  BPT.TRAP 0x1 ;  /* 0x000000040000795c */ /* 0x000fe20000300000 */
.L_x_3366:
[----:B------:R-:W2:Y:S01]  /*270f0*/  LDL R0, [R1+0xc] ;  /* 0x00000c0001007983 */ /* 0x000ea20000100800 */
[----:B-1----:R-:W-:Y:S01]  /*27100*/  VIADD R3, R3, 0x22880 ;  /* 0x0002288003037836 */ /* 0x002fe20000000000 */
[----:B------:R-:W-:Y:S01]  /*27110*/  MOV R21, R30 ;  /* 0x0000001e00157202 */ /* 0x000fe20000000f00 */
[----:B------:R-:W-:-:S03]  /*27120*/  IMAD.MOV.U32 R23, RZ, RZ, R35 ;  /* 0x000000ffff177224 */ /* 0x000fc600078e0023 */
[----:B--2---:R-:W-:-:S04]  /*27130*/  PRMT R3, R0, 0x654, R3 ;  /* 0x0000065400037816 */ /* 0x004fc80000000003 */
[----:B------:R1:W-:Y:S01]  /*27140*/  SYNCS.ARRIVE.TRANS64.RED.A1T0 RZ, [R3+URZ], RZ ;  /* 0x000000ff03ff79a7 */ /* 0x0003e2000810043f */
[----:B------:R-:W-:Y:S05]  /*27150*/  @P1 BRA `(.L_x_3367) ;  /* 0xffffffe400d41947 */ /* 0x000fea000383ffff */
.L_x_3347:
[----:B------:R-:W2:Y:S01]  /*27160*/  S2R R0, SR_TID.X ;  /* 0x0000000000007919 */ /* 0x000ea20000002100 */
[----:B------:R-:W-:Y:S01]  /*27170*/  BSSY B0, `(.L_x_3368) ;  /* 0x0000013000007945 */ /* 0x000fe20003800000 */
[----:B--2---:R-:W-:Y:S01]  /*27180*/  LOP3.LUT R2, R0, 0x7f, RZ, 0xc0, !PT ;  /* 0x0000007f00027812 */ /* 0x004fe200078ec0ff */
[----:B------:R-:W-:-:S03]  /*27190*/  IMAD.U32 R0, RZ, RZ, UR36 ;  /* 0x00000024ff007e24 */ /* 0x000fc6000f8e00ff */
[----:B------:R-:W-:Y:S02]  /*271a0*/  ISETP.NE.AND P1, PT, R2, RZ, PT ;  /* 0x000000ff0200720c */ /* 0x000fe40003f25270 */
[----:B------:R-:W-:-:S11]  /*271b0*/  ISETP.NE.AND P0, PT, R0, 0x3, PT ;  /* 0x000000030000780c */ /* 0x000fd60003f05270 */
[----:B------:R-:W-:Y:S05]  /*271c0*/  @P1 BRA `(.L_x_3369) ;  /* 0x0000000000341947 */ /* 0x000fea0003800000 */
[----:B------:R-:W2:Y:S01]  /*271d0*/  S2R R5, SR_LANEID ;  /* 0x0000000000057919 */ /* 0x000ea20000000000 */
[----:B------:R-:W-:Y:S01]  /*271e0*/  VOTEU.ANY UR4, UPT, PT ;  /* 0x0000000000047886 */ /* 0x000fe200038e0100 */
[----:B01----:R-:W0:Y:S01]  /*271f0*/  LDC.64 R2, c[0x0][0xc60] ;  /* 0x00031800ff027b82 */ /* 0x003e220000000a00 */
[----:B------:R-:W2:Y:S01]  /*27200*/  FLO.U32 R0, UR4 ;  /* 0x0000000400007d00 */ /* 0x000ea200080e0000 */
[----:B------:R-:W-:Y:S01]  /*27210*/  ULDC.64 UR6, c[0x0][0x208] ;  /* 0x0000820000067ab9 */ /* 0x000fe20000000a00 */
[----:B--2---:R-:W-:-:S06]  /*27220*/  ISETP.EQ.U32.AND P1, PT, R0, R5, PT ;  /* 0x000000050000720c */ /* 0x004fcc0003f22070 */
[----:B------:R-:W0:Y:S07]  /*27230*/  POPC R5, UR4 ;  /* 0x0000000400057d09 */ /* 0x000e2e0008000000 */
[----:B0-----:R-:W2:Y:S01]  /*27240*/  @P1 ATOMG.E.ADD.STRONG.GPU PT, R3, desc[UR6][R2.64], R5 ;  /* 0x00000005020319a8 */ /* 0x001ea200081ee1c6 */
[----:B------:R-:W0:Y:S02]  /*27250*/  S2R R4, SR_LTMASK ;  /* 0x0000000000047919 */ /* 0x000e240000003900 */
[----:B0-----:R-:W-:-:S04]  /*27260*/  LOP3.LUT R4, R4, UR4, RZ, 0xc0, !PT ;  /* 0x0000000404047c12 */ /* 0x001fc8000f8ec0ff */
[----:B------:R-:W0:Y:S01]  /*27270*/  POPC R7, R4 ;  /* 0x0000000400077309 */ /* 0x000e220000000000 */
[----:B--2---:R-:W0:Y:S02]  /*27280*/  SHFL.IDX PT, R0, R3, R0, 0x1f ;  /* 0x00001f0003007589 */ /* 0x004e2400000e0000 */
[----:B0-----:R-:W-:-:S07]  /*27290*/  IADD3 R16, R0, UR37, R7 ;  /* 0x0000002500107c10 */ /* 0x001fce000fffe007 */
.L_x_3369:
[----:B------:R-:W-:Y:S05]  /*272a0*/  BSYNC B0 ;  /* 0x0000000000007941 */ /* 0x000fea0003800000 */
.L_x_3368:
[----:B------:R-:W-:Y:S05]  /*272b0*/  @!P0 BRA `(.L_x_3370) ;  /* 0x0000000000048947 */ /* 0x000fea0003800000 */
[----:B------:R-:W-:Y:S01]  /*272c0*/  BPT.TRAP 0x1 ;  /* 0x000000040000795c */ /* 0x000fe20000300000 */
.L_x_3370:
[----:B------:R-:W-:Y:S01]  /*272d0*/  LOP3.LUT R0, R35, 0x1, RZ, 0x3c, !PT ;  /* 0x0000000123007812 */ /* 0x000fe200078e3cff */
[----:B0-----:R-:W-:Y:S01]  /*272e0*/  IMAD R17, R30, 0x8, R22 ;  /* 0x000000081e117824 */ /* 0x001fe200078e0216 */
[----:B------:R-:W-:Y:S02]  /*272f0*/  BSSY B0, `(.L_x_3371) ;  /* 0x0000004000007945 */ /* 0x000fe40003800000 */
[----:B------:R-:W-:-:S04]  /*27300*/  SHF.L.U32 R0, R0, 0x1f, RZ ;  /* 0x0000001f00007819 */ /* 0x000fc800000006ff */
[----:B------:R-:W0:Y:S02]  /*27310*/  SYNCS.PHASECHK.TRANS64.TRYWAIT P1, [R17+URZ+0x22870], R0 ;  /* 0x02287000110075a7 */ /* 0x000e24000802017f */
[----:B0-----:R-:W-:Y:S05]  /*27320*/  @!P1 BRA `(.L_x_3372) ;  /* 0x0000009800a89947 */ /* 0x001fea0003800000 */
.L_x_3700:
[----:B------:R-:W-:Y:S05]  /*27330*/  BSYNC B0 ;  /* 0x0000000000007941 */ /* 0x000fea0003800000 */
.L_x_3371:
[----:B------:R-:W2:Y:S02]  /*27340*/  LDL R2, [R1] ;  /* 0x0000000001027983 */ /* 0x000ea40000100800 */
[----:B--2---:R-:W-:-:S13]  /*27350*/  LOP3.LUT P1, RZ, R2, 0x4, RZ, 0xc0, !PT ;  /* 0x0000000402ff7812 */ /* 0x004fda000782c0ff */
[----:B------:R-:W-:Y:S05]  /*27360*/  @!P1 BRA `(.L_x_3373) ;  /* 0x0000000000049947 */ /* 0x000fea0003800000 */
[----:B------:R-:W-:Y:S01]  /*27370*/  BPT.TRAP 0x1 ;  /* 0x000000040000795c */ /* 0x000fe20000300000 */
.L_x_3373:
[----:B0-----:R-:W-:-:S04]  /*27380*/  SHF.L.U32 R0, R35, 0x1f, RZ ;  /* 0x0000001f23007819 */ /* 0x001fc800000006ff */
[----:B------:R-:W0:Y:S02]  /*27390*/  SYNCS.PHASECHK.TRANS64.TRYWAIT P1, [R17+URZ+0x22860], R0 ;  /* 0x02286000110075a7 */ /* 0x000e24000802017f */
[----:B0-----:R-:W-:Y:S05]  /*273a0*/  @!P1 BRA `(.L_x_3374) ;  /* 0x00000098009c9947 */ /* 0x001fea0003800000 */
.L_x_3701:
[----:B-1----:R-:W2:Y:S04]  /*273b0*/  LDL R3, [R1] ;  /* 0x0000000001037983 */ /* 0x002ea80000100800 */
[----:B------:R-:W3:Y:S04]  /*273c0*/  LDL R2, [R1+0x18] ;  /* 0x0000180001027983 */ /* 0x000ee80000100800 */
[----:B------:R-:W4:Y:S04]  /*273d0*/  LDL R4, [R1+0x1c] ;  /* 0x00001c0001047983 */ /* 0x000f280000100800 */
[----:B------:R-:W5:Y:S01]  /*273e0*/  LDL R14, [R1+0x14] ;  /* 0x00001400010e7983 */ /* 0x000f620000100800 */
[----:B0-----:R-:W-:Y:S01]  /*273f0*/  IMAD R0, R30, 0x5000, RZ ;  /* 0x000050001e007824 */ /* 0x001fe200078e02ff */
[----:B------:R-:W-:Y:S05]  /*27400*/  WARPSYNC.ALL ;  /* 0x0000000000007948 */ /* 0x000fea0003800000 */
[----:B--2---:R-:W-:-:S02]  /*27410*/  LOP3.LUT P1, RZ, R3, 0x4, RZ, 0xc0, !PT ;  /* 0x0000000403ff7812 */ /* 0x004fc4000782c0ff */
[----:B---3--:R-:W-:-:S05]  /*27420*/  LOP3.LUT R3, R0, R2, RZ, 0xfc, !PT ;  /* 0x0000000200037212 */ /* 0x008fca00078efcff */
[----:B------:R-:W-:-:S04]  /*27430*/  IMAD.IADD R2, R22, 0x1, R3 ;  /* 0x0000000116027824 */ /* 0x000fc800078e0203 */
[----:B----4-:R-:W-:Y:S01]  /*27440*/  IMAD.IADD R3, R4, 0x1, R2 ;  /* 0x0000000104037824 */ /* 0x010fe200078e0202 */
[----:B------:R-:W0:Y:S04]  /*27450*/  LDSM.16.MT88.4 R8, [R2+0xa400] ;  /* 0x00a400000208783b */ /* 0x000e280000004200 */
[----:B------:R-:W1:Y:S01]  /*27460*/  LDSM.16.MT88.4 R4, [R3+0xa400] ;  /* 0x00a400000304783b */ /* 0x000e620000004200 */
[C-C-:B0-----:R-:W-:Y:S02]  /*27470*/  PRMT R12, R8.reuse, 0x6420, R9.reuse ;  /* 0x00006420080c7816 */ /* 0x141fe40000000009 */
[----:B------:R-:W-:Y:S02]  /*27480*/  PRMT R13, R8, 0x7531, R9 ;  /* 0x00007531080d7816 */ /* 0x000fe40000000009 */
[----:B-----5:R-:W-:-:S02]  /*27490*/  LOP3.LUT R9, R0, R14, RZ, 0xfc, !PT ;  /* 0x0000000e00097212 */ /* 0x020fc400078efcff */
[C-C-:B------:R-:W-:Y:S02]  /*274a0*/  PRMT R14, R10.reuse, 0x6420, R11.reuse ;  /* 0x000064200a0e7816 */ /* 0x140fe4000000000b */
[----:B------:R-:W-:Y:S01]  /*274b0*/  PRMT R15, R10, 0x7531, R11 ;  /* 0x000075310a0f7816 */ /* 0x000fe2000000000b */
[----:B------:R-:W-:Y:S01]  /*274c0*/  IMAD.IADD R0, R22, 0x1, R9 ;  /* 0x0000000116007824 */ /* 0x000fe200078e0209 */
[C-C-:B-1----:R-:W-:Y:S02]  /*274d0*/  PRMT R8, R4.reuse, 0x6420, R5.reuse ;  /* 0x0000642004087816 */ /* 0x142fe40000000005 */
[----:B------:R-:W-:Y:S02]  /*274e0*/  PRMT R9, R4, 0x7531, R5 ;  /* 0x0000753104097816 */ /* 0x000fe40000000005 */
[C-C-:B------:R-:W-:Y:S01]  /*274f0*/  PRMT R10, R6.reuse, 0x6420, R7.reuse ;  /* 0x00006420060a7816 */ /* 0x140fe20000000007 */
[----:B------:R-:W-:Y:S01]  /*27500*/  STSM.16.M88.4 [R0+0x400], R12 ;  /* 0x0004000c00007844 */ /* 0x000fe20000000200 */
        /* <DEDUP_REMOVED lines=58> */
.L_x_3375:
[----:B-1----:R1:W-:Y:S01]  /*278b0*/  SYNCS.ARRIVE.TRANS64.A1T0 RZ, [R17+URZ+0x22850], RZ ;  /* 0x022850ff11ff79a7 */ /* 0x0023e2000810003f */
[----:B------:R-:W-:Y:S06]  /*278c0*/  BAR.SYNC.DEFER_BLOCKING 0x2, 0x80 ;  /* 0x0082000000007b1d */ /* 0x000fec0000010000 */
[----:B------:R-:W-:Y:S05]  /*278d0*/  @!P0 BRA `(.L_x_3376) ;  /* 0x0000000000048947 */ /* 0x000fea0003800000 */
[----:B------:R-:W-:Y:S01]  /*278e0*/  BPT.TRAP 0x1 ;  /* 0x000000040000795c */ /* 0x000fe20000300000 */
.L_x_3376:
[----:B0-----:R-:W2:Y:S01]  /*278f0*/  LDL R0, [R1+0xc] ;  /* 0x00000c0001007983 */ /* 0x001ea20000100800 */
[----:B-1----:R-:W-:Y:S01]  /*27900*/  IADD3 R17, R17, 0x22880, RZ ;  /* 0x0002288011117810 */ /* 0x002fe20007ffe0ff */
[----:B------:R-:W-:-:S05]  /*27910*/  VIADD R30, R30, 0x1 ;  /* 0x000000011e1e7836 */ /* 0x000fca0000000000 */
[----:B------:R-:W-:-:S04]  /*27920*/  ISETP.NE.AND P0, PT, R30, 0x2, PT ;  /* 0x000000021e00780c */ /* 0x000fc80003f05270 */
[----:B------:R-:W-:Y:S02]  /*27930*/  SEL R30, R30, RZ, P0 ;  /* 0x000000ff1e1e7207 */ /* 0x000fe40000000000 */
[----:B--2---:R-:W-:Y:S02]  /*27940*/  PRMT R17, R0, 0x654, R17 ;  /* 0x0000065400117816 */ /* 0x004fe40000000011 */
[----:B------:R-:W-:Y:S02]  /*27950*/  SEL R0, RZ, 0x1, P0 ;  /* 0x00000001ff007807 */ /* 0x000fe40000000000 */
[----:B------:R0:W-:Y:S02]  /*27960*/  SYNCS.ARRIVE.TRANS64.RED.A1T0 RZ, [R17+URZ], RZ ;  /* 0x000000ff11ff79a7 */ /* 0x0001e4000810043f */
[----:B------:R-:W-:-:S07]  /*27970*/  LOP3.LUT R35, R35, R0, RZ, 0x3c, !PT ;  /* 0x0000000023237212 */ /* 0x000fce00078e3cff */
.L_x_3319:
[----:B------:R-:W2:Y:S02]  /*27980*/  LDL R0, [R1] ;  /* 0x0000000001007983 */ /* 0x000ea40000100800 */
[----:B--2---:R-:W-:-:S13]  /*27990*/  LOP3.LUT P0, RZ, R0, 0x200, RZ, 0xc0, !PT ;  /* 0x0000020000ff7812 */ /* 0x004fda000780c0ff */
        /* <DEDUP_REMOVED lines=11> */
.L_x_3377:
[----:B------:R-:W1:Y:S01]  /*27a50*/  S2R R0, SR_TID.X ;  /* 0x0000000000007919 */ /* 0x000e620000002100 */
[----:B------:R-:W-:Y:S01]  /*27a60*/  UMOV UR4, 0xffffffff ;  /* 0xffffffff00047882 */ /* 0x000fe20000000000 */
[----:B-1----:R-:W-:-:S04]  /*27a70*/  LOP3.LUT R8, R0, 0x1f, RZ, 0xc0, !PT ;  /* 0x0000001f00087812 */ /* 0x002fc800078ec0ff */
[----:B------:R-:W-:Y:S01]  /*27a80*/  ISETP.NE.AND P0, PT, R8, 0x1f, PT ;  /* 0x0000001f0800780c */ /* 0x000fe20003f05270 */
[----:B------:R-:W-:-:S12]  /*27a90*/  BRA.DIV UR4, `(.L_x_3379) ;  /* 0x0000009204f47947 */ /* 0x000fd8000b800000 */
[----:B------:R-:W-:Y:S01]  /*27aa0*/  IMAD.IADD R9, R19, 0x1, R8 ;  /* 0x0000000113097824 */ /* 0x000fe200078e0208 */
[----:B------:R-:W-:Y:S01]  /*27ab0*/  ULDC UR4, c[0x0][0xc3c] ;  /* 0x00030f0000047ab9 */ /* 0x000fe20000000800 */
[----:B------:R-:W-:-:S03]  /*27ac0*/  ULDC.64 UR6, c[0x0][0x208] ;  /* 0x0000820000067ab9 */ /* 0x000fc60000000a00 */
        /* <DEDUP_REMOVED lines=9> */
[----:B0-----:R-:W-:Y:S01]  /*27b60*/  IMAD.MOV.U32 R17, RZ, RZ, RZ ;  /* 0x000000ffff117224 */ /* 0x001fe200078e00ff */
[C---:B------:R-:W-:Y:S01]  /*27b70*/  ISETP.GE.U32.AND P3, PT, R8.reuse, 0x4, PT ;  /* 0x000000040800780c */ /* 0x040fe20003f66070 */
[----:B------:R-:W-:Y:S01]  /*27b80*/  SHFL.IDX PT, R0, R16, RZ, 0x1f ;  /* 0x00001fff10007589 */ /* 0x000fe200000e0000 */
[C---:B------:R-:W-:Y:S02]  /*27b90*/  ISETP.GE.U32.AND P4, PT, R8.reuse, 0x8, PT ;  /* 0x000000080800780c */ /* 0x040fe40003f86070 */
[----:B------:R-:W-:Y:S01]  /*27ba0*/  ISETP.GE.U32.AND P5, PT, R8, 0x10, PT ;  /* 0x000000100800780c */ /* 0x000fe20003fa6070 */
[----:B------:R0:W-:Y:S02]  /*27bb0*/  SHFL.IDX PT, R6, R16, 0x1, 0x1f ;  /* 0x00201f0010067f89 */ /* 0x0001e400000e0000 */
[----:B0-----:R-:W-:-:S02]  /*27bc0*/  IMAD.MOV.U32 R16, RZ, RZ, RZ ;  /* 0x000000ffff107224 */ /* 0x001fc400078e00ff */
[----:B---3--:R-:W-:Y:S01]  /*27bd0*/  @!P1 IMAD.MOV.U32 R17, RZ, RZ, R7 ;  /* 0x000000ffff119224 */ /* 0x008fe200078e0007 */
[----:B--2---:R-:W-:Y:S02]  /*27be0*/  @!P1 MOV R5, R4 ;  /* 0x0000000400059202 */ /* 0x004fe40000000f00 */
        /* <DEDUP_REMOVED lines=18> */
.L_x_3711:
[----:B------:R-:W-:Y:S02]  /*27d10*/  ULDC UR4, c[0x0][0xc38] ;  /* 0x00030e0000047ab9 */ /* 0x000fe40000000800 */
[----:B------:R-:W-:-:S05]  /*27d20*/  MOV R4, UR4 ;  /* 0x0000000400047c02 */ /* 0x000fca0008000f00 */
[----:B-1----:R-:W-:-:S04]  /*27d30*/  IMAD R7, R14, R4, RZ ;  /* 0x000000040e077224 */ /* 0x002fc800078e02ff */
[----:B------:R-:W-:-:S05]  /*27d40*/  IMAD.IADD R6, R6, 0x1, R7 ;  /* 0x0000000106067824 */ /* 0x000fca00078e0207 */
[----:B------:R-:W-:-:S13]  /*27d50*/  ISETP.GT.AND P6, PT, R6, R0, PT ;  /* 0x000000000600720c */ /* 0x000fda0003fc4270 */
[----:B------:R-:W-:Y:S05]  /*27d60*/  @P6 BRA `(.L_x_3380) ;  /* 0x0000000000a86947 */ /* 0x000fea0003800000 */
.L_x_3383:
[----:B------:R-:W1:Y:S01]  /*27d70*/  LDC R2, c[0x0][0xc3c] ;  /* 0x00030f00ff027b82 */ /* 0x000e620000000800 */
[----:B------:R-:W-:-:S05]  /*27d80*/  VIADD R19, R19, 0x1f ;  /* 0x0000001f13137836 */ /* 0x000fca0000000000 */
[----:B-1----:R-:W-:-:S13]  /*27d90*/  ISETP.GE.AND P6, PT, R19, R2, PT ;  /* 0x000000021300720c */ /* 0x002fda0003fc6270 */
[----:B------:R-:W-:Y:S05]  /*27da0*/  @P6 BRA `(.L_x_3381) ;  /* 0x0000000800c46947 */ /* 0x000fea0003800000 */
[----:B0-----:R-:W0:Y:S01]  /*27db0*/  S2R R3, SR_TID.X ;  /* 0x0000000000037919 */ /* 0x001e220000002100 */
        /* <DEDUP_REMOVED lines=31> */
.L_x_3719:
[----:B------:R-:W-:Y:S02]  /*27fb0*/  ULDC UR4, c[0x0][0xc38] ;  /* 0x00030e0000047ab9 */ /* 0x000fe40000000800 */
[----:B------:R-:W-:-:S04]  /*27fc0*/  IMAD.U32 R4, RZ, RZ, UR4 ;  /* 0x00000004ff047e24 */ /* 0x000fc8000f8e00ff */
[----:B-1----:R-:W-:-:S04]  /*27fd0*/  IMAD R7, R14, R4, RZ ;  /* 0x000000040e077224 */ /* 0x002fc800078e02ff */
[----:B------:R-:W-:-:S05]  /*27fe0*/  IMAD.IADD R6, R7, 0x1, R6 ;  /* 0x0000000107067824 */ /* 0x000fca00078e0206 */
[----:B------:R-:W-:-:S13]  /*27ff0*/  ISETP.GT.AND P6, PT, R6, R0, PT ;  /* 0x000000000600720c */ /* 0x000fda0003fc4270 */
[----:B------:R-:W-:Y:S05]  /*28000*/  @!P6 BRA `(.L_x_3383) ;  /* 0xfffffffc0058e947 */ /* 0x000fea000383ffff */
.L_x_3380:
        /* <DEDUP_REMOVED lines=8> */
[----:B------:R-:W-:-:S03]  /*28090*/  IADD3 R19, R12, R19, RZ ;  /* 0x000000130c137210 */ /* 0x000fc60007ffe0ff */
[----:B------:R1:W3:Y:S04]  /*280a0*/  SHFL.IDX PT, R5, R5, R12, 0x1f ;  /* 0x00001f0c05057589 */ /* 0x0002e800000e0000 */
.L_x_3724:
[----:B------:R-:W-:-:S13]  /*280b0*/  ISETP.NE.AND P0, PT, R2, RZ, PT ;  /* 0x000000ff0200720c */ /* 0x000fda0003f05270 */
[----:B------:R-:W-:Y:S05]  /*280c0*/  @!P0 BRA `(.L_x_3385) ;  /* 0x0000000000108947 */ /* 0x000fea0003800000 */
[----:B------:R-:W-:Y:S01]  /*280d0*/  UMOV UR4, 0xffffffff ;  /* 0xffffffff00047882 */ /* 0x000fe20000000000 */
[----:B-1----:R-:W-:Y:S02]  /*280e0*/  VIADD R12, R12, 0xffffffff ;  /* 0xffffffff0c0c7836 */ /* 0x002fe40000000000 */
[----:B------:R-:W-:Y:S05]  /*280f0*/  BRA.DIV UR4, `(.L_x_3386) ;  /* 0x0000009604ac7947 */ /* 0x000fea000b800000 */
[----:B------:R4:W1:Y:S02]  /*28100*/  SHFL.IDX PT, R16, R3, R12, 0x1f ;  /* 0x00001f0c03107589 */ /* 0x00086400000e0000 */
.L_x_3385:
[----:B---3--:R-:W-:Y:S01]  /*28110*/  ISETP.NE.AND P0, PT, R5, 0x1, PT ;  /* 0x000000010500780c */ /* 0x008fe20003f05270 */
[----:B-1----:R-:W-:-:S04]  /*28120*/  IMAD R16, R16, R4, R7 ;  /* 0x0000000410107224 */ /* 0x002fc800078e0207 */
[----:B------:R-:W-:-:S08]  /*28130*/  IMAD.IADD R0, R0, 0x1, -R16 ;  /* 0x0000000100007824 */ /* 0x000fd000078e0a10 */
[----:B------:R-:W-:Y:S05]  /*28140*/  @!P0 BRA `(.L_x_3387) ;  /* 0x0000000000dc8947 */ /* 0x000fea0003800000 */
[----:B--2---:R-:W-:Y:S02]  /*28150*/  IABS R4, R17 ;  /* 0x0000001100047213 */ /* 0x004fe40000000000 */
[----:B------:R-:W-:Y:S02]  /*28160*/  IABS R6, R5 ;  /* 0x0000000500067213 */ /* 0x000fe40000000000 */
[----:B------:R-:W1:Y:S08]  /*28170*/  I2F.RP R7, R4 ;  /* 0x0000000400077306 */ /* 0x000e700000209400 */
[----:B------:R-:W2:Y:S08]  /*28180*/  I2F.RP R8, R6 ;  /* 0x0000000600087306 */ /* 0x000eb00000209400 */
[----:B-1----:R-:W1:Y:S08]  /*28190*/  MUFU.RCP R7, R7 ;  /* 0x0000000700077308 */ /* 0x002e700000001000 */
[----:B--2---:R-:W-:Y:S01]  /*281a0*/  MUFU.RCP R8, R8 ;  /* 0x0000000800087308 */ /* 0x004fe20000001000 */
[----:B-1----:R-:W-:Y:S01]  /*281b0*/  VIADD R2, R7, 0xffffffe ;  /* 0x0ffffffe07027836 */ /* 0x002fe20000000000 */
[----:B------:R-:W-:-:S06]  /*281c0*/  IABS R7, R17 ;  /* 0x0000001100077213 */ /* 0x000fcc0000000000 */
[----:B0---4-:R0:W1:Y:S02]  /*281d0*/  F2I.FTZ.U32.TRUNC.NTZ R3, R2 ;  /* 0x0000000200037305 */ /* 0x011064000021f000 */
[----:B0-----:R-:W-:Y:S02]  /*281e0*/  IMAD.MOV.U32 R2, RZ, RZ, RZ ;  /* 0x000000ffff027224 */ /* 0x001fe400078e00ff */
[----:B-1----:R-:W-:-:S04]  /*281f0*/  IMAD.MOV R9, RZ, RZ, -R3 ;  /* 0x000000ffff097224 */ /* 0x002fc800078e0a03 */
[----:B------:R-:W-:-:S04]  /*28200*/  IMAD R9, R9, R4, RZ ;  /* 0x0000000409097224 */ /* 0x000fc800078e02ff */
[----:B------:R-:W-:Y:S01]  /*28210*/  IMAD.HI.U32 R3, R3, R9, R2 ;  /* 0x0000000903037227 */ /* 0x000fe200078e0002 */
[----:B------:R-:W-:-:S03]  /*28220*/  IABS R2, R0 ;  /* 0x0000000000027213 */ /* 0x000fc60000000000 */
[----:B------:R-:W-:Y:S02]  /*28230*/  IMAD.MOV R9, RZ, RZ, -R7 ;  /* 0x000000ffff097224 */ /* 0x000fe400078e0a07 */
[----:B------:R-:W-:Y:S01]  /*28240*/  IMAD.HI.U32 R7, R3, R2, RZ ;  /* 0x0000000203077227 */ /* 0x000fe200078e00ff */
[----:B------:R-:W-:-:S03]  /*28250*/  IADD3 R3, R8, 0xffffffe, RZ ;  /* 0x0ffffffe08037810 */ /* 0x000fc60007ffe0ff */
[----:B------:R-:W-:Y:S02]  /*28260*/  IMAD R9, R7, R9, R2 ;  /* 0x0000000907097224 */ /* 0x000fe400078e0202 */
[----:B------:R-:W-:Y:S01]  /*28270*/  IMAD.MOV.U32 R2, RZ, RZ, RZ ;  /* 0x000000ffff027224 */ /* 0x000fe200078e00ff */
[----:B------:R-:W0:Y:S02]  /*28280*/  F2I.FTZ.U32.TRUNC.NTZ R3, R3 ;  /* 0x0000000300037305 */ /* 0x000e24000021f000 */
[----:B------:R-:W-:-:S13]  /*28290*/  ISETP.GT.U32.AND P1, PT, R4, R9, PT ;  /* 0x000000090400720c */ /* 0x000fda0003f24070 */
[----:B------:R-:W-:Y:S02]  /*282a0*/  @!P1 IMAD.IADD R9, R9, 0x1, -R4 ;  /* 0x0000000109099824 */ /* 0x000fe400078e0a04 */
        /* <DEDUP_REMOVED lines=9> */
[----:B------:R-:W-:-:S04]  /*28340*/  IABS R2, R5 ;  /* 0x0000000500027213 */ /* 0x000fc80000000000 */
[----:B------:R-:W-:-:S07]  /*28350*/  IADD3 R2, RZ, -R2, RZ ;  /* 0x80000002ff027210 */ /* 0x000fce0007ffe0ff */
        /* <DEDUP_REMOVED lines=11> */
[----:B------:R-:W-:Y:S02]  /*28410*/  ISETP.GE.U32.AND P0, PT, R3, R6, PT ;  /* 0x000000060300720c */ /* 0x000fe40003f06070 */
[----:B------:R-:W-:-:S05]  /*28420*/  IADD3 R3, -R7, RZ, RZ ;  /* 0x000000ff07037210 */ /* 0x000fca0007ffe1ff */
[----:B------:R-:W-:-:S06]  /*28430*/  IMAD R3, R17, R3, R0 ;  /* 0x0000000311037224 */ /* 0x000fcc00078e0200 */
        /* <DEDUP_REMOVED lines=8> */
.L_x_3387:
[----:B0---4-:R-:W0:Y:S01]  /*284c0*/  LDC.64 R2, c[0x0][0xc90] ;  /* 0x00032400ff027b82 */ /* 0x011e220000000a00 */
[----:B------:R-:W-:Y:S01]  /*284d0*/  ULDC.64 UR4, c[0x0][0x208] ;  /* 0x0000820000047ab9 */ /* 0x000fe20000000a00 */
[----:B0-----:R-:W-:-:S05]  /*284e0*/  IMAD.WIDE R2, R19, 0x4, R2 ;  /* 0x0000000413027825 */ /* 0x001fca00078e0202 */
[----:B------:R0:W2:Y:S02]  /*284f0*/  LDG.E R6, desc[UR4][R2.64] ;  /* 0x0000000402067981 */ /* 0x0000a4000c1e1900 */
[----:B0-----:R-:W-:Y:S02]  /*28500*/  IMAD.MOV.U32 R2, RZ, RZ, RZ ;  /* 0x000000ffff027224 */ /* 0x001fe400078e00ff */
[----:B--2---:R-:W-:-:S05]  /*28510*/  IMAD R5, R17, R6, RZ ;  /* 0x0000000611057224 */ /* 0x004fca00078e02ff */
[----:B------:R-:W-:-:S04]  /*28520*/  IABS R7, R5 ;  /* 0x0000000500077213 */ /* 0x000fc80000000000 */
        /* <DEDUP_REMOVED lines=13> */
[----:B------:R-:W-:Y:S01]  /*28600*/  @!P1 IMAD.IADD R2, R2, 0x1, -R7 ;  /* 0x0000000102029824 */ /* 0x000fe200078e0a07 */
[----:B------:R-:W-:Y:S02]  /*28610*/  @!P1 IADD3 R9, R9, 0x1, RZ ;  /* 0x0000000109099810 */ /* 0x000fe40007ffe0ff */
        /* <DEDUP_REMOVED lines=18> */
[----:B0-----:R-:W-:Y:S01]  /*28740*/  MOV R2, RZ ;  /* 0x000000ff00027202 */ /* 0x001fe20000000f00 */
        /* <DEDUP_REMOVED lines=20> */
.L_x_3388:
[----:B------:R-:W-:-:S04]  /*28890*/  LOP3.LUT R0, RZ, R3, RZ, 0x33, !PT ;  /* 0x00000003ff007212 */ /* 0x000fc800078e33ff */
[----:B------:R-:W-:Y:S01]  /*288a0*/  IADD3 R17, R17, R0, RZ ;  /* 0x0000000011117210 */ /* 0x000fe20007ffe0ff */
[----:B------:R-:W-:Y:S06]  /*288b0*/  BRA `(.L_x_3389) ;  /* 0x00000000001c7947 */ /* 0x000fec0003800000 */
.L_x_3381:
[----:B------:R-:W-:Y:S01]  /*288c0*/  UMOV UR4, URZ ;  /* 0x0000003f00047c82 */ /* 0x000fe20008000000 */
[----:B------:R-:W-:Y:S01]  /*288d0*/  UMOV UR5, URZ ;  /* 0x0000003f00057c82 */ /* 0x000fe20008000000 */
[----:B------:R-:W-:Y:S01]  /*288e0*/  ULDC UR6, c[0x0][0xc3c] ;  /* 0x00030f0000067ab9 */ /* 0x000fe20000000800 */
[----:B------:R-:W-:Y:S02]  /*288f0*/  IMAD.MOV.U32 R16, RZ, RZ, R0 ;  /* 0x000000ffff107224 */ /* 0x000fe400078e0000 */
[----:B------:R-:W-:Y:S02]  /*28900*/  IMAD.U32 R17, RZ, RZ, UR4 ;  /* 0x00000004ff117e24 */ /* 0x000fe4000f8e00ff */
[----:B------:R-:W-:Y:S02]  /*28910*/  IMAD.U32 R18, RZ, RZ, UR5 ;  /* 0x00000005ff127e24 */ /* 0x000fe4000f8e00ff */
[----:B------:R-:W-:-:S07]  /*28920*/  IMAD.U32 R19, RZ, RZ, UR6 ;  /* 0x00000006ff137e24 */ /* 0x000fce000f8e00ff */
.L_x_3389:
[----:B------:R2:W3:Y:S01]  /*28930*/  LDL R2, [R1+0xc] ;  /* 0x00000c0001027983 */ /* 0x0004e20000100800 */
[----:B------:R-:W1:Y:S01]  /*28940*/  S2R R0, SR_TID.X ;  /* 0x0000000000007919 */ /* 0x000e620000002100 */
[----:B------:R-:W-:Y:S05]  /*28950*/  WARPSYNC.ALL ;  /* 0x0000000000007948 */ /* 0x000fea0003800000 */
[----:B-1----:R-:W-:Y:S01]  /*28960*/  LOP3.LUT R0, R0, 0x1f, RZ, 0xc0, !PT ;  /* 0x0000001f00007812 */ /* 0x002fe200078ec0ff */
[----:B------:R-:W-:Y:S03]  /*28970*/  BAR.SYNC.DEFER_BLOCKING 0x4, 0x180 ;  /* 0x0106000000007b1d */ /* 0x000fe60000010000 */
[----:B------:R-:W-:-:S13]  /*28980*/  ISETP.NE.AND P0, PT, R0, RZ, PT ;  /* 0x000000ff0000720c */ /* 0x000fda0003f05270 */
[----:B------:R-:W-:Y:S01]  /*28990*/  @!P0 MOV R0, 0x400 ;  /* 0x0000040000008802 */ /* 0x000fe20000000f00 */
[----:B---3--:R-:W1:Y:S03]  /*289a0*/  @!P0 S2R R2, SR_CgaCtaId ;  /* 0x0000000000028919 */ /* 0x008e660000008800 */
[----:B-1----:R-:W-:Y:S01]  /*289b0*/  @!P0 LEA R22, R2, R0, 0x18 ;  /* 0x0000000002168211 */ /* 0x002fe200078ec0ff */
[----:B------:R2:W-:Y:S04]  /*289c0*/  @!P0 STL [R1+0xc], R2 ;  /* 0x00000c0201008387 */ /* 0x0005e80000100800 */
[----:B------:R2:W-:Y:S01]  /*289d0*/  @!P0 STS.128 [R22+0x228d0], R16 ;  /* 0x0228d01016008388 */ /* 0x0005e20000000c00 */
[----:B------:R-:W-:Y:S06]  /*289e0*/  BAR.ARV 0x5, 0x180 ;  /* 0x0146000000007b1d */ /* 0x000fec0000002000 */
.L_x_3378:
[----:B------:R-:W-:Y:S02]  /*289f0*/  ULDC UR4, c[0x0][0xc3c] ;  /* 0x00030f0000047ab9 */ /* 0x000fe40000000800 */
[----:B0-----:R-:W-:-:S13]  /*28a00*/  ISETP.GE.AND P0, PT, R19, UR4, PT ;  /* 0x0000000413007c0c */ /* 0x001fda000bf06270 */
[----:B------:R-:W-:Y:S05]  /*28a10*/  @!P0 BRA `(.L_x_3390) ;  /* 0xffffff8800b48947 */ /* 0x000fea000383ffff */
[----:B------:R-:W-:Y:S05]  /*28a20*/  BSYNC B7 ;  /* 0x0000000000077941 */ /* 0x000fea0003800000 */
.L_x_3278:
[----:B-12---:R-:W2:Y:S01]  /*28a30*/  LDL.LU R0, [R1+0x34] ;  /* 0x0000340001007983 */ /* 0x006ea20000300800 */
[----:B------:R-:W-:Y:S01]  /*28a40*/  BSSY B0, `(.L_x_3391) ;  /* 0x000000b000007945 */ /* 0x000fe20003800000 */
[----:B------:R-:W1:Y:S01]  /*28a50*/  S2R R5, SR_CgaCtaId ;  /* 0x0000000000057919 */ /* 0x000e620000008800 */
[----:B--2---:R-:W-:-:S05]  /*28a60*/  VIADD R0, R0, 0x1 ;  /* 0x0000000100007836 */ /* 0x004fca0000000000 */
[----:B0-----:R-:W-:-:S04]  /*28a70*/  LEA.HI R2, R0, R0, RZ, 0x1 ;  /* 0x0000000000027211 */ /* 0x001fc800078f08ff */
[----:B------:R-:W-:Y:S02]  /*28a80*/  LOP3.LUT R3, R2, 0xfffffffe, RZ, 0xc0, !PT ;  /* 0xfffffffe02037812 */ /* 0x000fe400078ec0ff */
[----:B------:R-:W-:-:S03]  /*28a90*/  MOV R2, 0x400 ;  /* 0x0000040000027802 */ /* 0x000fc60000000f00 */
[----:B------:R-:W-:Y:S01]  /*28aa0*/  IMAD.IADD R0, R0, 0x1, -R3 ;  /* 0x0000000100007824 */ /* 0x000fe200078e0a03 */
[----:B-1----:R-:W-:-:S04]  /*28ab0*/  LEA R5, R5, R2, 0x18 ;  /* 0x0000000205057211 */ /* 0x002fc800078ec0ff */
[----:B------:R-:W-:-:S04]  /*28ac0*/  SHF.L.U32 R0, R0, 0x1f, RZ ;  /* 0x0000001f00007819 */ /* 0x000fc800000006ff */
[----:B------:R-:W0:Y:S02]  /*28ad0*/  SYNCS.PHASECHK.TRANS64.TRYWAIT P0, [R5+URZ+0x22820], R0 ;  /* 0x02282000050075a7 */ /* 0x000e24000800017f */
[----:B0-----:R-:W-:Y:S05]  /*28ae0*/  @!P0 BRA `(.L_x_3392) ;  /* 0x0000008c00588947 */ /* 0x001fea0003800000 */
.L_x_3727:
[----:B------:R-:W-:Y:S05]  /*28af0*/  BSYNC B0 ;  /* 0x0000000000007941 */ /* 0x000fea0003800000 */
.L_x_3391:
[----:B------:R-:W-:-:S03]  /*28b00*/  UMOV UR4, 0xffffffff ;  /* 0xffffffff00047882 */ /* 0x000fc60000000000 */
[----:B------:R-:W-:Y:S05]  /*28b10*/  BRA.DIV UR4, `(.L_x_3393) ;  /* 0x0000008e04607947 */ /* 0x000fea000b800000 */
[----:B0-----:R-:W0:Y:S02]  /*28b20*/  S2R R0, SR_TID.X ;  /* 0x0000000000007919 */ /* 0x001e240000002100 */
[----:B0-----:R-:W-:-:S04]  /*28b30*/  SHF.R.U32.HI R0, RZ, 0x5, R0 ;  /* 0x00000005ff007819 */ /* 0x001fc80000011600 */
[----:B------:R-:W-:-:S05]  /*28b40*/  LOP3.LUT R0, R0, 0x3, RZ, 0xc0, !PT ;  /* 0x0000000300007812 */ /* 0x000fca00078ec0ff */
[----:B------:R0:W1:Y:S02]  /*28b50*/  SHFL.IDX PT, R14, R0, RZ, 0x1f ;  /* 0x00001fff000e7589 */ /* 0x00006400000e0000 */
.L_x_3730:
[----:B-1----:R-:W-:-:S13]  /*28b60*/  ISETP.NE.AND P0, PT, R14, RZ, PT ;  /* 0x000000ff0e00720c */ /* 0x002fda0003f05270 */
[----:B------:R-:W-:Y:S05]  /*28b70*/  @P0 BRA `(.L_x_3076) ;  /* 0x0000000000b00947 */ /* 0x000fea0003800000 */
[----:B------:R-:W-:-:S03]  /*28b80*/  UMOV UR4, 0xffffffff ;  /* 0xffffffff00047882 */ /* 0x000fc60000000000 */
[----:B------:R-:W-:Y:S05]  /*28b90*/  BRA.DIV UR4, `(.L_x_3394) ;  /* 0x0000008e04747947 */ /* 0x000fea000b800000 */
[----:B------:R-:W-:-:S13]  /*28ba0*/  ELECT P6, URZ, PT ;  /* 0x00000000003f782f */ /* 0x000fda00038c0000 */
.L_x_3733:
[----:B------:R-:W-:Y:S05]  /*28bb0*/  @!P6 BRA `(.L_x_3076) ;  /* 0x0000000000a0e947 */ /* 0x000fea0003800000 */
[----:B0-----:R-:W2:Y:S02]  /*28bc0*/  LDL R0, [R1+0x44] ;  /* 0x0000440001007983 */ /* 0x001ea40000100800 */
[----:B--2---:R-:W-:-:S13]  /*28bd0*/  R2UR UR4, R0 ;  /* 0x00000000000472ca */ /* 0x004fda00000e0000 */
[----:B------:R-:W-:-:S06]  /*28be0*/  ULOP3.LUT UR4, UR4, 0x2, URZ, 0xfc, !UPT ;  /* 0x0000000204047892 */ /* 0x000fcc000f8efc3f */
[----:B------:R-:W-:-:S04]  /*28bf0*/  MOV R0, UR4 ;  /* 0x0000000400007c02 */ /* 0x000fc80008000f00 */
[----:B------:R-:W-:-:S13]  /*28c00*/  ISETP.NE.AND P0, PT, R0, 0x3, PT ;  /* 0x000000030000780c */ /* 0x000fda0003f05270 */
[----:B------:R-:W-:Y:S05]  /*28c10*/  @!P0 BRA `(.L_x_3395) ;  /* 0x0000000000048947 */ /* 0x000fea0003800000 */
[----:B------:R-:W-:Y:S01]  /*28c20*/  BPT.TRAP 0x1 ;  /* 0x000000040000795c */ /* 0x000fe20000300000 */
.L_x_3395:
[C---:B------:R-:W-:Y:S01]  /*28c30*/  IMAD R3, R30.reuse, 0x8, R5 ;  /* 0x000000081e037824 */ /* 0x040fe200078e0205 */
[----:B------:R-:W-:Y:S01]  /*28c40*/  SHF.L.U32 R2, R35, 0x1f, RZ ;  /* 0x0000001f23027819 */ /* 0x000fe200000006ff */
[----:B------:R-:W-:-:S03]  /*28c50*/  VIADD R30, R30, 0x1 ;  /* 0x000000011e1e7836 */ /* 0x000fc60000000000 */
[----:B------:R-:W0:Y:S02]  /*28c60*/  SYNCS.PHASECHK.TRANS64.TRYWAIT P1, [R3+URZ+0x22840], R2 ;  /* 0x02284002030075a7 */ /* 0x000e24000802017f */
[----:B------:R-:W-:-:S04]  /*28c70*/  ISETP.NE.AND P2, PT, R30, 0x2, PT ;  /* 0x000000021e00780c */ /* 0x000fc80003f45270 */
[----:B------:R-:W-:Y:S01]  /*28c80*/  SEL R0, RZ, 0x1, P2 ;  /* 0x00000001ff007807 */ /* 0x000fe20001000000 */
[----:B0-----:R-:W-:Y:S08]  /*28c90*/  @!P1 BRA `(.L_x_3396) ;  /* 0x0000008c00549947 */ /* 0x001ff00003800000 */
.L_x_3734:
[----:B------:R-:W-:Y:S02]  /*28ca0*/  SEL R30, R30, RZ, P2 ;  /* 0x000000ff1e1e7207 */ /* 0x000fe40001000000 */
[----:B------:R-:W-:Y:S01]  /*28cb0*/  LOP3.LUT R0, R35, R0, RZ, 0x3c, !PT ;  /* 0x0000000023007212 */ /* 0x000fe200078e3cff */
[----:B------:R-:W-:Y:S06]  /*28cc0*/  @!P0 BRA `(.L_x_3397) ;  /* 0x0000000000048947 */ /* 0x000fec0003800000 */
[----:B------:R-:W-:Y:S01]  /*28cd0*/  BPT.TRAP 0x1 ;  /* 0x000000040000795c */ /* 0x000fe20000300000 */
.L_x_3397:
[----:B------:R-:W-:Y:S01]  /*28ce0*/  IMAD R5, R30, 0x8, R5 ;  /* 0x000000081e057824 */ /* 0x000fe200078e0205 */
[----:B------:R-:W-:-:S04]  /*28cf0*/  SHF.L.U32 R0, R0, 0x1f, RZ ;  /* 0x0000001f00007819 */ /* 0x000fc800000006ff */
[----:B------:R-:W1:Y:S02]  /*28d00*/  SYNCS.PHASECHK.TRANS64.TRYWAIT P1, [R5+URZ+0x22840], R0 ;  /* 0x02284000050075a7 */ /* 0x000e64000802017f */
[----:B-1----:R-:W-:Y:S05]  /*28d10*/  @!P1 BRA `(.L_x_3398) ;  /* 0x0000008c00489947 */ /* 0x002fea0003800000 */
.L_x_3735:
[----:B------:R-:W-:Y:S05]  /*28d20*/  @!P0 BRA `(.L_x_3399) ;  /* 0x0000000000048947 */ /* 0x000fea0003800000 */
[----:B------:R-:W-:Y:S01]  /*28d30*/  BPT.TRAP 0x1 ;  /* 0x000000040000795c */ /* 0x000fe20000300000 */
.L_x_3399:
[----:B------:R-:W2:Y:S02]  /*28d40*/  SYNCS.PHASECHK.TRANS64.TRYWAIT P1, [R3+URZ+0x22860], R2 ;  /* 0x02286002030075a7 */ /* 0x000ea4000802017f */
[----:B--2---:R-:W-:Y:S05]  /*28d50*/  @!P1 BRA `(.L_x_3400) ;  /* 0x0000008c004c9947 */ /* 0x004fea0003800000 */
.L_x_3736:
[----:B------:R-:W-:Y:S05]  /*28d60*/  @!P0 BRA `(.L_x_3401) ;  /* 0x0000000000048947 */ /* 0x000fea0003800000 */
[----:B------:R-:W-:Y:S01]  /*28d70*/  BPT.TRAP 0x1 ;  /* 0x000000040000795c */ /* 0x000fe20000300000 */
.L_x_3401:
[----:B------:R-:W3:Y:S02]  /*28d80*/  SYNCS.PHASECHK.TRANS64.TRYWAIT P1, [R5+URZ+0x22860], R0 ;  /* 0x02286000050075a7 */ /* 0x000ee4000802017f */
[----:B---3--:R-:W-:Y:S05]  /*28d90*/  @!P1 BRA `(.L_x_3402) ;  /* 0x0000008c00509947 */ /* 0x008fea0003800000 */
.L_x_3737:
[----:B------:R-:W-:Y:S05]  /*28da0*/  @!P0 BRA `(.L_x_3403) ;  /* 0x0000000000048947 */ /* 0x000fea0003800000 */
[----:B------:R-:W-:Y:S01]  /*28db0*/  BPT.TRAP 0x1 ;  /* 0x000000040000795c */ /* 0x000fe20000300000 */
.L_x_3403:
[----:B------:R-:W4:Y:S02]  /*28dc0*/  SYNCS.PHASECHK.TRANS64.TRYWAIT P1, [R3+URZ+0x22880], R2 ;  /* 0x02288002030075a7 */ /* 0x000f24000802017f */
[----:B----4-:R-:W-:Y:S05]  /*28dd0*/  @!P1 BRA `(.L_x_3404) ;  /* 0x0000008c00549947 */ /* 0x010fea0003800000 */
.L_x_3738:
[----:B------:R-:W-:Y:S05]  /*28de0*/  @!P0 BRA `(.L_x_3405) ;  /* 0x0000000000048947 */ /* 0x000fea0003800000 */
[----:B------:R-:W-:Y:S01]  /*28df0*/  BPT.TRAP 0x1 ;  /* 0x000000040000795c */ /* 0x000fe20000300000 */
.L_x_3405:
[----:B------:R0:W0:Y:S02]  /*28e00*/  SYNCS.PHASECHK.TRANS64.TRYWAIT P0, [R5+URZ+0x22880], R0 ;  /* 0x02288000050075a7 */ /* 0x000024000800017f */
[----:B0-----:R-:W-:Y:S05]  /*28e10*/  @!P0 NANOSLEEP.SYNCS 0x989680 ;  /* 0x009896800000895d */ /* 0x001fea0003900000 */
[----:B------:R-:W0:Y:S02]  /*28e20*/  @!P0 SYNCS.PHASECHK.TRANS64 P0, [R5+URZ+0x22880], R0 ;  /* 0x02288000050085a7 */ /* 0x000e24000800007f */
[----:B0-----:R-:W-:Y:S05]  /*28e30*/  @!P0 BRA `(.L_x_3405) ;  /* 0xfffffffc00f08947 */ /* 0x001fea000383ffff */
.L_x_3076:
[----:B------:R-:W-:Y:S05]  /*28e40*/  BSYNC B8 ;  /* 0x0000000000087941 */ /* 0x000fea0003800000 */
.L_x_3073:
[----:B------:R-:W-:Y:S05]  /*28e50*/  EXIT ;  /* 0x000000000000794d */ /* 0x000fea0003800000 */
.L_x_3098:
[----:B0-----:R0:W1:Y:S02]  /*28e60*/  SYNCS.PHASECHK.TRANS64.TRYWAIT P6, [R86+URZ+0x22890], R98 ;  /* 0x02289062560075a7 */ /* 0x00106400080c017f */
[----:B-1----:R-:W-:Y:S05]  /*28e70*/  @!P6 NANOSLEEP.SYNCS 0x989680 ;  /* 0x009896800000e95d */ /* 0x002fea0003900000 */
[----:B------:R-:W1:Y:S02]  /*28e80*/  @!P6 SYNCS.PHASECHK.TRANS64 P6, [R86+URZ+0x22890], R98 ;  /* 0x022890625600e5a7 */ /* 0x000e6400080c007f */
[----:B-1----:R-:W-:Y:S05]  /*28e90*/  @!P6 BRA `(.L_x_3098) ;  /* 0xfffffffc00f0e947 */ /* 0x002fea000383ffff */
[----:B------:R-:W-:Y:S05]  /*28ea0*/  BRA `(.L_x_3406) ;  /* 0xfffffda000587947 */ /* 0x000fea000383ffff */
.L_x_3099:
[----:B------:R-:W-:Y:S01]  /*28eb0*/  BSSY B1, `(.L_x_3407) ;  /* 0x0000008000017945 */ /* 0x000fe20003800000 */
[----:B------:R-:W-:Y:S01]  /*28ec0*/  IMAD.MOV.U32 R13, RZ, RZ, R101 ;  /* 0x000000ffff0d7224 */ /* 0x000fe200078e0065 */
[----:B------:R-:W-:Y:S01]  /*28ed0*/  MOV R15, 0xffffffff ;  /* 0xffffffff000f7802 */ /* 0x000fe20000000f00 */
[----:B------:R-:W-:Y:S02]  /*28ee0*/  IMAD.MOV.U32 R12, RZ, RZ, RZ ;  /* 0x000000ffff0c7224 */ /* 0x000fe400078e00ff */
[----:B------:R-:W-:-:S07]  /*28ef0*/  IMAD.MOV.U32 R11, RZ, RZ, 0x1c1f ;  /* 0x00001c1fff0b7424 */ /* 0x000fce00078e00ff */
[----:B0-----:R-:W-:Y:S05]  /*28f00*/  WARPSYNC.COLLECTIVE R15, `(.L_x_3408) ;  /* 0x000000000f087348 */ /* 0x001fea0003c00000 */
[----:B------:R1:W2:Y:S02]  /*28f10*/  SHFL.IDX P6, R14, R13, R12, R11 ;  /* 0x0000000c0d0e7389 */ /* 0x0002a400000c000b */
[----:B012---:R-:W-:Y:S01]  /*28f20*/  ENDCOLLECTIVE ;  /* 0x000000000000791b */ /* 0x007fe20003800000 */
.L_x_3408:
[----:B------:R-:W-:Y:S05]  /*28f30*/  BSYNC B1 ;  /* 0x0000000000017941 */ /* 0x000fea0003800000 */
.L_x_3407:
        /* <DEDUP_REMOVED lines=8> */
.L_x_3409:
[----:B------:R-:W-:Y:S05]  /*28fc0*/  BRA `(.L_x_3410) ;  /* 0xfffffda000247947 */ /* 0x000fea000383ffff */
.L_x_3108:
[----:B------:R-:W-:Y:S01]  /*28fd0*/  BSSY B1, `(.L_x_3411) ;  /* 0x0000008000017945 */ /* 0x000fe20003800000 */
[----:B------:R-:W-:Y:S01]  /*28fe0*/  IMAD.MOV.U32 R13, RZ, RZ, R101 ;  /* 0x000000ffff0d7224 */ /* 0x000fe200078e0065 */
[----:B------:R-:W-:Y:S01]  /*28ff0*/  MOV R12, 0x1 ;  /* 0x00000001000c7802 */ /* 0x000fe20000000f00 */
[----:B0---4-:R-:W-:Y:S02]  /*29000*/  IMAD.MOV.U32 R11, RZ, RZ, 0x1c1f ;  /* 0x00001c1fff0b7424 */ /* 0x011fe400078e00ff */
[----:B------:R-:W-:-:S07]  /*29010*/  IMAD.MOV.U32 R15, RZ, RZ, -0x1 ;  /* 0xffffffffff0f7424 */ /* 0x000fce00078e00ff */
[----:B-123--:R-:W-:Y:S05]  /*29020*/  WARPSYNC.COLLECTIVE R15, `(.L_x_3412) ;  /* 0x000000000f087348 */ /* 0x00efea0003c00000 */
[----:B---3--:R0:W3:Y:S02]  /*29030*/  SHFL.IDX P6, R14, R13, R12, R11 ;  /* 0x0000000c0d0e7389 */ /* 0x0080e400000c000b */
[----:B0123--:R-:W-:Y:S01]  /*29040*/  ENDCOLLECTIVE ;  /* 0x000000000000791b */ /* 0x00ffe20003800000 */
.L_x_3412:
[----:B------:R-:W-:Y:S05]  /*29050*/  BSYNC B1 ;  /* 0x0000000000017941 */ /* 0x000fea0003800000 */
.L_x_3411:
[----:B------:R-:W-:Y:S01]  /*29060*/  IMAD.MOV.U32 R13, RZ, RZ, R100 ;  /* 0x000000ffff0d7224 */ /* 0x000fe200078e0064 */
[----:B------:R-:W-:Y:S01]  /*29070*/  MOV R15, 0xffffffff ;  /* 0xffffffff000f7802 */ /* 0x000fe20000000f00 */
[----:B------:R-:W-:Y:S02]  /*29080*/  IMAD.MOV.U32 R12, RZ, RZ, 0x1 ;  /* 0x00000001ff0c7424 */ /* 0x000fe400078e00ff */
[----:B------:R-:W-:Y:S02]  /*29090*/  IMAD.MOV.U32 R11, RZ, RZ, 0x1c1f ;  /* 0x00001c1fff0b7424 */ /* 0x000fe400078e00ff */
[----:B------:R-:W-:-:S07]  /*290a0*/  IMAD.MOV.U32 R43, RZ, RZ, R14 ;  /* 0x000000ffff2b7224 */ /* 0x000fce00078e000e */
[----:B------:R-:W-:Y:S05]  /*290b0*/  WARPSYNC.COLLECTIVE R15, `(.L_x_3413) ;  /* 0x000000000f087348 */ /* 0x000fea0003c00000 */
[----:B------:R0:W1:Y:S02]  /*290c0*/  SHFL.IDX P6, R14, R13, R12, R11 ;  /* 0x0000000c0d0e7389 */ /* 0x00006400000c000b */
[----:B01----:R-:W-:Y:S01]  /*290d0*/  ENDCOLLECTIVE ;  /* 0x000000000000791b */ /* 0x003fe20003800000 */
.L_x_3413:
[----:B------:R-:W-:Y:S05]  /*290e0*/  BRA `(.L_x_3414) ;  /* 0xfffffdac008c7947 */ /* 0x000fea000383ffff */
.L_x_3117:
        /* <DEDUP_REMOVED lines=8> */
.L_x_3416:
[----:B------:R-:W-:Y:S05]  /*29170*/  BSYNC B1 ;  /* 0x0000000000017941 */ /* 0x000fea0003800000 */
.L_x_3415:
        /* <DEDUP_REMOVED lines=8> */
.L_x_3417:
[----:B------:R-:W-:Y:S05]  /*29200*/  BRA `(.L_x_3418) ;  /* 0xfffffdb800f47947 */ /* 0x000fea000383ffff */
.L_x_3127:
[----:B-1----:R1:W2:Y:S02]  /*29210*/  SYNCS.PHASECHK.TRANS64.TRYWAIT P3, [R86+URZ+0x22890], R98 ;  /* 0x02289062560075a7 */ /* 0x0022a4000806017f */
[----:B--2---:R-:W-:Y:S05]  /*29220*/  @!P3 NANOSLEEP.SYNCS 0x989680 ;  /* 0x009896800000b95d */ /* 0x004fea0003900000 */
[----:B------:R-:W2:Y:S02]  /*29230*/  @!P3 SYNCS.PHASECHK.TRANS64 P3, [R86+URZ+0x22890], R98 ;  /* 0x022890625600b5a7 */ /* 0x000ea4000806007f */
[----:B--2---:R-:W-:Y:S05]  /*29240*/  @!P3 BRA `(.L_x_3127) ;  /* 0xfffffffc00f0b947 */ /* 0x004fea000383ffff */
[----:B------:R-:W-:Y:S05]  /*29250*/  BRA `(.L_x_3419) ;  /* 0xfffffdcc00c07947 */ /* 0x000fea000383ffff */
.L_x_3128:
        /* <DEDUP_REMOVED lines=8> */
.L_x_3421:
[----:B------:R-:W-:Y:S05]  /*292e0*/  BSYNC B1 ;  /* 0x0000000000017941 */ /* 0x000fea0003800000 */
.L_x_3420:
[----:B------:R-:W-:Y:S01]  /*292f0*/  IMAD.MOV.U32 R13, RZ, RZ, R100 ;  /* 0x000000ffff0d7224 */ /* 0x000fe200078e0064 */
[----:B------:R-:W-:Y:S01]  /*29300*/  MOV R103, R14 ;  /* 0x0000000e00677202 */ /* 0x000fe20000000f00 */
[----:B------:R-:W-:Y:S02]  /*29310*/  IMAD.MOV.U32 R12, RZ, RZ, RZ ;  /* 0x000000ffff0c7224 */ /* 0x000fe400078e00ff */
[----:B------:R-:W-:Y:S02]  /*29320*/  IMAD.MOV.U32 R11, RZ, RZ, 0x1c1f ;  /* 0x00001c1fff0b7424 */ /* 0x000fe400078e00ff */
[----:B------:R-:W-:-:S07]  /*29330*/  IMAD.MOV.U32 R15, RZ, RZ, -0x1 ;  /* 0xffffffffff0f7424 */ /* 0x000fce00078e00ff */
[----:B------:R-:W-:Y:S05]  /*29340*/  WARPSYNC.COLLECTIVE R15, `(.L_x_3422) ;  /* 0x000000000f087348 */ /* 0x000fea0003c00000 */
[----:B------:R0:W1:Y:S02]  /*29350*/  SHFL.IDX P6, R14, R13, R12, R11 ;  /* 0x0000000c0d0e7389 */ /* 0x00006400000c000b */
[----:B01----:R-:W-:Y:S01]  /*29360*/  ENDCOLLECTIVE ;  /* 0x000000000000791b */ /* 0x003fe20003800000 */
.L_x_3422:
[----:B------:R-:W-:Y:S01]  /*29370*/  IMAD.MOV.U32 R105, RZ, RZ, R14 ;  /* 0x000000ffff697224 */ /* 0x000fe200078e000e */
[----:B------:R-:W-:Y:S06]  /*29380*/  BRA `(.L_x_3423) ;  /* 0xfffffdcc008c7947 */ /* 0x000fec000383ffff */
.L_x_3133:
        /* <DEDUP_REMOVED lines=8> */
.L_x_3425:
[----:B------:R-:W-:Y:S05]  /*29410*/  BSYNC B1 ;  /* 0x0000000000017941 */ /* 0x000fea0003800000 */
.L_x_3424:
        /* <DEDUP_REMOVED lines=8> */
.L_x_3426:
[----:B------:R-:W-:Y:S05]  /*294a0*/  BRA `(.L_x_3427) ;  /* 0xfffffddc00007947 */ /* 0x000fea000383ffff */
.L_x_3138:
        /* <DEDUP_REMOVED lines=8> */
.L_x_3429:
[----:B------:R-:W-:Y:S05]  /*29530*/  BSYNC B1 ;  /* 0x0000000000017941 */ /* 0x000fea0003800000 */
.L_x_3428:
        /* <DEDUP_REMOVED lines=8> */
.L_x_3430:
[----:B------:R-:W-:Y:S05]  /*295c0*/  BRA `(.L_x_3431) ;  /* 0xfffffde800947947 */ /* 0x000fea000383ffff */
.L_x_3143:
[----:B0-----:R0:W1:Y:S02]  /*295d0*/  SYNCS.PHASECHK.TRANS64.TRYWAIT P2, [R86+URZ+0x22890], R98 ;  /* 0x02289062560075a7 */ /* 0x001064000804017f */
[----:B-1----:R-:W-:Y:S05]  /*295e0*/  @!P2 NANOSLEEP.SYNCS 0x989680 ;  /* 0x009896800000a95d */ /* 0x002fea0003900000 */
[----:B------:R-:W1:Y:S02]  /*295f0*/  @!P2 SYNCS.PHASECHK.TRANS64 P2, [R86+URZ+0x22890], R98 ;  /* 0x022890625600a5a7 */ /* 0x000e64000804007f */
[----:B-1----:R-:W-:Y:S05]  /*29600*/  @!P2 BRA `(.L_x_3143) ;  /* 0xfffffffc00f0a947 */ /* 0x002fea000383ffff */
[----:B------:R-:W-:Y:S05]  /*29610*/  BRA `(.L_x_3432) ;  /* 0xfffffdf8007c7947 */ /* 0x000fea000383ffff */
.L_x_3144:
        /* <DEDUP_REMOVED lines=8> */
.L_x_3434:
[----:B------:R-:W-:Y:S05]  /*296a0*/  BSYNC B1 ;  /* 0x0000000000017941 */ /* 0x000fea0003800000 */
.L_x_3433:
        /* <DEDUP_REMOVED lines=8> */
.L_x_3435:
[----:B------:R-:W-:Y:S05]  /*29730*/  BRA `(.L_x_3436) ;  /* 0xfffffdf8009c7947 */ /* 0x000fea000383ffff */
.L_x_3147:
        /* <DEDUP_REMOVED lines=8> */
.L_x_3438:
[----:B------:R-:W-:Y:S05]  /*297c0*/  BSYNC B1 ;  /* 0x0000000000017941 */ /* 0x000fea0003800000 */
.L_x_3437:
        /* <DEDUP_REMOVED lines=8> */
.L_x_3439:
[----:B------:R-:W-:Y:S05]  /*29850*/  BRA `(.L_x_3440) ;  /* 0xfffffdf800a07947 */ /* 0x000fea000383ffff */
.L_x_3150:
[----:B------:R-:W-:Y:S01]  /*29860*/  BSSY B1, `(.L_x_3441) ;  /* 0x0000008000017945 */ /* 0x000fe20003800000 */
[----:B------:R-:W-:Y:S01]  /*29870*/  MOV R13, R29 ;  /* 0x0000001d000d7202 */ /* 0x000fe20000000f00 */
[----:B------:R-:W-:Y:S02]  /*29880*/  IMAD.MOV.U32 R12, RZ, RZ, 0x2 ;  /* 0x00000002ff0c7424 */ /* 0x000fe400078e00ff */
[----:B------:R-:W-:Y:S02]  /*29890*/  IMAD.MOV.U32 R11, RZ, RZ, 0x1c1f ;  /* 0x00001c1fff0b7424 */ /* 0x000fe400078e00ff */
[----:B------:R-:W-:-:S07]  /*298a0*/  IMAD.MOV.U32 R15, RZ, RZ, -0x1 ;  /* 0xffffffffff0f7424 */ /* 0x000fce00078e00ff */
[----:B01234-:R-:W-:Y:S05]  /*298b0*/  WARPSYNC.COLLECTIVE R15, `(.L_x_3442) ;  /* 0x000000000f087348 */ /* 0x01ffea0003c00000 */
[----:B---3--:R3:W0:Y:S02]  /*298c0*/  SHFL.IDX P6, R14, R13, R12, R11 ;  /* 0x0000000c0d0e7389 */ /* 0x00862400000c000b */
[----:B01234-:R-:W-:Y:S01]  /*298d0*/  ENDCOLLECTIVE ;  /* 0x000000000000791b */ /* 0x01ffe20003800000 */
.L_x_3442:
[----:B------:R-:W-:Y:S05]  /*298e0*/  BSYNC B1 ;  /* 0x0000000000017941 */ /* 0x000fea0003800000 */
.L_x_3441:
        /* <DEDUP_REMOVED lines=8> */
.L_x_3443:
[----:B------:R-:W-:Y:S05]  /*29970*/  BRA `(.L_x_3444) ;  /* 0xfffffdf800a87947 */ /* 0x000fea000383ffff */
.L_x_3154:
[----:B------:R0:W0:Y:S02]  /*29980*/  SYNCS.PHASECHK.TRANS64.TRYWAIT P3, [R86+URZ+0x228b0], R98 ;  /* 0x0228b062560075a7 */ /* 0x000024000806017f */
[----:B0-----:R-:W-:Y:S05]  /*29990*/  @!P3 NANOSLEEP.SYNCS 0x989680 ;  /* 0x009896800000b95d */ /* 0x001fea0003900000 */
[----:B------:R-:W0:Y:S02]  /*299a0*/  @!P3 SYNCS.PHASECHK.TRANS64 P3, [R86+URZ+0x228b0], R98 ;  /* 0x0228b0625600b5a7 */ /* 0x000e24000806007f */
[----:B0-----:R-:W-:Y:S05]  /*299b0*/  @!P3 BRA `(.L_x_3154) ;  /* 0xfffffffc00f0b947 */ /* 0x001fea000383ffff */
[----:B------:R-:W-:Y:S05]  /*299c0*/  BRA `(.L_x_3445) ;  /* 0xfffffdfc00207947 */ /* 0x000fea000383ffff */
.L_x_3166:
[----:B------:R-:W1:Y:S01]  /*299d0*/  S2R R4, SR_TID.X ;  /* 0x0000000000047919 */ /* 0x000e620000002100 */
[----:B------:R-:W-:Y:S01]  /*299e0*/  BSSY B0, `(.L_x_3446) ;  /* 0x000000c000007945 */ /* 0x000fe20003800000 */
[----:B------:R-:W-:Y:S02]  /*299f0*/  IMAD.MOV.U32 R12, RZ, RZ, RZ ;  /* 0x000000ffff0c7224 */ /* 0x000fe400078e00ff */
[----:B------:R-:W-:Y:S02]  /*29a00*/  IMAD.MOV.U32 R11, RZ, RZ, 0x1f ;  /* 0x0000001fff0b7424 */ /* 0x000fe400078e00ff */
[----:B------:R-:W-:Y:S02]  /*29a10*/  IMAD.MOV.U32 R15, RZ, RZ, -0x1 ;  /* 0xffffffffff0f7424 */ /* 0x000fe400078e00ff */
[----:B-1----:R-:W-:-:S05]  /*29a20*/  VIADD R5, R4, 0xffffff80 ;  /* 0xffffff8004057836 */ /* 0x002fca0000000000 */
[----:B------:R-:W-:-:S04]  /*29a30*/  SHF.R.S32.HI R4, RZ, 0x1f, R5 ;  /* 0x0000001fff047819 */ /* 0x000fc80000011405 */
[----:B------:R-:W-:-:S04]  /*29a40*/  LEA.HI R4, R4, R5, RZ, 0x7 ;  /* 0x0000000504047211 */ /* 0x000fc800078f38ff */
[----:B------:R-:W-:-:S05]  /*29a50*/  SHF.R.S32.HI R4, RZ, 0x7, R4 ;  /* 0x00000007ff047819 */ /* 0x000fca0000011404 */
[----:B0-----:R-:W-:-:S07]  /*29a60*/  IMAD.MOV.U32 R13, RZ, RZ, R4 ;  /* 0x000000ffff0d7224 */ /* 0x001fce00078e0004 */
[----:B-----5:R-:W-:Y:S05]  /*29a70*/  WARPSYNC.COLLECTIVE R15, `(.L_x_3447) ;  /* 0x000000000f087348 */ /* 0x020fea0003c00000 */
[----:B------:R0:W1:Y:S02]  /*29a80*/  SHFL.IDX P6, R14, R13, R12, R11 ;  /* 0x0000000c0d0e7389 */ /* 0x00006400000c000b */
[----:B01---5:R-:W-:Y:S01]  /*29a90*/  ENDCOLLECTIVE ;  /* 0x000000000000791b */ /* 0x023fe20003800000 */
.L_x_3447:
[----:B------:R-:W-:Y:S05]  /*29aa0*/  BSYNC B0 ;  /* 0x0000000000007941 */ /* 0x000fea0003800000 */
.L_x_3446:
[----:B------:R-:W-:Y:S01]  /*29ab0*/  MOV R196, R14 ;  /* 0x0000000e00c47202 */ /* 0x000fe20000000f00 */
[----:B------:R-:W-:Y:S06]  /*29ac0*/  BRA `(.L_x_3448) ;  /* 0xfffffe0800047947 */ /* 0x000fec000383ffff */
.L_x_3178:
        /* <DEDUP_REMOVED lines=8> */
.L_x_3450:
[----:B------:R-:W-:Y:S05]  /*29b50*/  BSYNC B1 ;  /* 0x0000000000017941 */ /* 0x000fea0003800000 */
.L_x_3449:
        /* <DEDUP_REMOVED lines=8> */
.L_x_3451:
[----:B------:R-:W-:Y:S02]  /*29be0*/  IMAD.MOV.U32 R13, RZ, RZ, R8 ;  /* 0x000000ffff0d7224 */ /* 0x000fe400078e0008 */
[----:B------:R-:W-:-:S07]  /*29bf0*/  IMAD.MOV.U32 R3, RZ, RZ, R14 ;  /* 0x000000ffff037224 */ /* 0x000fce00078e000e */
[----:B------:R-:W-:Y:S05]  /*29c00*/  WARPSYNC.COLLECTIVE R15, `(.L_x_3452) ;  /* 0x000000000f087348 */ /* 0x000fea0003c00000 */
[----:B------:R0:W1:Y:S02]  /*29c10*/  SHFL.IDX P6, R14, R13, R12, R11 ;  /* 0x0000000c0d0e7389 */ /* 0x00006400000c000b */
[----:B01----:R-:W-:Y:S01]  /*29c20*/  ENDCOLLECTIVE ;  /* 0x000000000000791b */ /* 0x003fe20003800000 */
.L_x_3452:
[----:B------:R-:W-:Y:S02]  /*29c30*/  IMAD.MOV.U32 R13, RZ, RZ, R7 ;  /* 0x000000ffff0d7224 */ /* 0x000fe400078e0007 */
[----:B------:R-:W-:-:S07]  /*29c40*/  IMAD.MOV.U32 R4, RZ, RZ, R14 ;  /* 0x000000ffff047224 */ /* 0x000fce00078e000e */
[----:B------:R-:W-:Y:S05]  /*29c50*/  WARPSYNC.COLLECTIVE R15, `(.L_x_3453) ;  /* 0x000000000f087348 */ /* 0x000fea0003c00000 */
[----:B------:R0:W1:Y:S02]  /*29c60*/  SHFL.IDX P6, R14, R13, R12, R11 ;  /* 0x0000000c0d0e7389 */ /* 0x00006400000c000b */
[----:B01----:R-:W-:Y:S01]  /*29c70*/  ENDCOLLECTIVE ;  /* 0x000000000000791b */ /* 0x003fe20003800000 */
.L_x_3453:
[----:B------:R-:W-:Y:S05]  /*29c80*/  BRA `(.L_x_3454) ;  /* 0xfffffe1000087947 */ /* 0x000fea000383ffff */
.L_x_3181:
[----:B------:R-:W-:Y:S01]  /*29c90*/  BSSY B1, `(.L_x_3455) ;  /* 0x0000008000017945 */ /* 0x000fe20003800000 */
[----:B------:R-:W-:Y:S01]  /*29ca0*/  MOV R13, R6 ;  /* 0x00000006000d7202 */ /* 0x000fe20000000f00 */
[----:B------:R-:W-:Y:S02]  /*29cb0*/  IMAD.MOV.U32 R12, RZ, RZ, 0x1 ;  /* 0x00000001ff0c7424 */ /* 0x000fe400078e00ff */
[----:B------:R-:W-:Y:S02]  /*29cc0*/  IMAD.MOV.U32 R11, RZ, RZ, 0x1c1f ;  /* 0x00001c1fff0b7424 */ /* 0x000fe400078e00ff */
[----:B------:R-:W-:-:S07]  /*29cd0*/  IMAD.MOV.U32 R15, RZ, RZ, -0x1 ;  /* 0xffffffffff0f7424 */ /* 0x000fce00078e00ff */
[----:B0-2345:R-:W-:Y:S05]  /*29ce0*/  WARPSYNC.COLLECTIVE R15, `(.L_x_3456) ;  /* 0x000000000f087348 */ /* 0x03dfea0003c00000 */
[----:B----4-:R1:W4:Y:S02]  /*29cf0*/  SHFL.IDX P6, R14, R13, R12, R11 ;  /* 0x0000000c0d0e7389 */ /* 0x01032400000c000b */
[----:B012345:R-:W-:Y:S01]  /*29d00*/  ENDCOLLECTIVE ;  /* 0x000000000000791b */ /* 0x03ffe20003800000 */
.L_x_3456:
[----:B------:R-:W-:Y:S05]  /*29d10*/  BSYNC B1 ;  /* 0x0000000000017941 */ /* 0x000fea0003800000 */
.L_x_3455:
        /* <DEDUP_REMOVED lines=8> */
.L_x_3457:
[----:B------:R-:W-:Y:S02]  /*29da0*/  IMAD.MOV.U32 R13, RZ, RZ, R8 ;  /* 0x000000ffff0d7224 */ /* 0x000fe400078e0008 */
[----:B------:R-:W-:-:S07]  /*29db0*/  IMAD.MOV.U32 R3, RZ, RZ, R14 ;  /* 0x000000ffff037224 */ /* 0x000fce00078e000e */
[----:B------:R-:W-:Y:S05]  /*29dc0*/  WARPSYNC.COLLECTIVE R15, `(.L_x_3458) ;  /* 0x000000000f087348 */ /* 0x000fea0003c00000 */
[----:B------:R0:W1:Y:S02]  /*29dd0*/  SHFL.IDX P6, R14, R13, R12, R11 ;  /* 0x0000000c0d0e7389 */ /* 0x00006400000c000b */
[----:B01----:R-:W-:Y:S01]  /*29de0*/  ENDCOLLECTIVE ;  /* 0x000000000000791b */ /* 0x003fe20003800000 */
.L_x_3458:
[----:B------:R-:W-:Y:S02]  /*29df0*/  IMAD.MOV.U32 R13, RZ, RZ, R7 ;  /* 0x000000ffff0d7224 */ /* 0x000fe400078e0007 */
[----:B------:R-:W-:-:S07]  /*29e00*/  IMAD.MOV.U32 R4, RZ, RZ, R14 ;  /* 0x000000ffff047224 */ /* 0x000fce00078e000e */
[----:B------:R-:W-:Y:S05]  /*29e10*/  WARPSYNC.COLLECTIVE R15, `(.L_x_3459) ;  /* 0x000000000f087348 */ /* 0x000fea0003c00000 */
[----:B------:R0:W1:Y:S02]  /*29e20*/  SHFL.IDX P6, R14, R13, R12, R11 ;  /* 0x0000000c0d0e7389 */ /* 0x00006400000c000b */
[----:B01----:R-:W-:Y:S01]  /*29e30*/  ENDCOLLECTIVE ;  /* 0x000000000000791b */ /* 0x003fe20003800000 */
.L_x_3459:
[----:B------:R-:W-:Y:S05]  /*29e40*/  BRA `(.L_x_3460) ;  /* 0xfffffe10002c7947 */ /* 0x000fea000383ffff */
.L_x_3185:
[----:B0-----:R0:W1:Y:S02]  /*29e50*/  SYNCS.PHASECHK.TRANS64.TRYWAIT P0, [R18+URZ+0x22800], R5 ;  /* 0x02280005120075a7 */ /* 0x001064000800017f */
[----:B-1----:R-:W-:Y:S05]  /*29e60*/  @!P0 NANOSLEEP.SYNCS 0x989680 ;  /* 0x009896800000895d */ /* 0x002fea0003900000 */
[----:B------:R-:W1:Y:S02]  /*29e70*/  @!P0 SYNCS.PHASECHK.TRANS64 P0, [R18+URZ+0x22800], R5 ;  /* 0x02280005120085a7 */ /* 0x000e64000800007f */
[----:B-1----:R-:W-:Y:S05]  /*29e80*/  @!P0 BRA `(.L_x_3185) ;  /* 0xfffffffc00f08947 */ /* 0x002fea000383ffff */
[----:B------:R-:W-:Y:S05]  /*29e90*/  BRA `(.L_x_3461) ;  /* 0xfffffe1000e07947 */ /* 0x000fea000383ffff */
.L_x_3193:
[----:B------:R-:W0:Y:S01]  /*29ea0*/  LDC R39, c[0x0][0x3f4] ;  /* 0x0000fd00ff277b82 */ /* 0x000e220000000800 */
        /* <DEDUP_REMOVED lines=8> */
.L_x_3463:
[----:B------:R-:W-:Y:S05]  /*29f30*/  BSYNC B1 ;  /* 0x0000000000017941 */ /* 0x000fea0003800000 */
.L_x_3462:
[----:B------:R-:W-:Y:S01]  /*29f40*/  IMAD.MOV.U32 R13, RZ, RZ, R35 ;  /* 0x000000ffff0d7224 */ /* 0x000fe200078e0023 */
[----:B------:R-:W-:Y:S01]  /*29f50*/  MOV R15, 0xffffffff ;  /* 0xffffffff000f7802 */ /* 0x000fe20000000f00 */
[----:B------:R-:W-:Y:S01]  /*29f60*/  IMAD.MOV.U32 R12, RZ, RZ, RZ ;  /* 0x000000ffff0c7224 */ /* 0x000fe200078e00ff */
[----:B------:R-:W-:Y:S01]  /*29f70*/  ISETP.GE.AND P0, PT, R16, R39, PT ;  /* 0x000000271000720c */ /* 0x000fe20003f06270 */
[----:B------:R-:W-:Y:S02]  /*29f80*/  IMAD.MOV.U32 R11, RZ, RZ, 0x1c1f ;  /* 0x00001c1fff0b7424 */ /* 0x000fe400078e00ff */
[----:B------:R-:W-:Y:S02]  /*29f90*/  IMAD.MOV.U32 R3, RZ, RZ, R14 ;  /* 0x000000ffff037224 */ /* 0x000fe400078e000e */
[----:B------:R-:W-:-:S08]  /*29fa0*/  IMAD R34, R198, R21, RZ ;  /* 0x00000015c6227224 */ /* 0x000fd000078e02ff */
[----:B------:R-:W-:Y:S05]  /*29fb0*/  WARPSYNC.COLLECTIVE R15, `(.L_x_3464) ;  /* 0x000000000f087348 */ /* 0x000fea0003c00000 */
[----:B------:R0:W1:Y:S02]  /*29fc0*/  SHFL.IDX P6, R14, R13, R12, R11 ;  /* 0x0000000c0d0e7389 */ /* 0x00006400000c000b */
[----:B01----:R-:W-:Y:S01]  /*29fd0*/  ENDCOLLECTIVE ;  /* 0x000000000000791b */ /* 0x003fe20003800000 */
.L_x_3464:
[----:B------:R-:W-:Y:S01]  /*29fe0*/  ISETP.GE.OR P1, PT, R41, R34, P0 ;  /* 0x000000222900720c */ /* 0x000fe20000726670 */
[----:B------:R-:W-:Y:S02]  /*29ff0*/  IMAD.MOV.U32 R13, RZ, RZ, R37 ;  /* 0x000000ffff0d7224 */ /* 0x000fe400078e0025 */
[----:B------:R-:W-:-:S10]  /*2a000*/  IMAD.MOV.U32 R5, RZ, RZ, R14 ;  /* 0x000000ffff057224 */ /* 0x000fd400078e000e */
[----:B------:R-:W-:Y:S05]  /*2a010*/  WARPSYNC.COLLECTIVE R15, `(.L_x_3465) ;  /* 0x000000000f087348 */ /* 0x000fea0003c00000 */
[----:B------:R0:W1:Y:S02]  /*2a020*/  SHFL.IDX P6, R14, R13, R12, R11 ;  /* 0x0000000c0d0e7389 */ /* 0x00006400000c000b */
[----:B01----:R-:W-:Y:S01]  /*2a030*/  ENDCOLLECTIVE ;  /* 0x000000000000791b */ /* 0x003fe20003800000 */
.L_x_3465:
[----:B------:R-:W-:-:S04]  /*2a040*/  @!P1 IADD3 R0, P2, R16, R5, RZ ;  /* 0x0000000510009210 */ /* 0x000fc80007f5e0ff */
[----:B------:R-:W-:Y:S01]  /*2a050*/  @!P1 MOV R4, R0 ;  /* 0x0000000000049202 */ /* 0x000fe20000000f00 */
[----:B------:R-:W-:Y:S02]  /*2a060*/  @!P1 IMAD.X R5, R3, 0x1, R17, P2 ;  /* 0x0000000103059824 */ /* 0x000fe400010e0611 */
[----:B------:R-:W-:Y:S02]  /*2a070*/  IMAD.MOV.U32 R13, RZ, RZ, R9 ;  /* 0x000000ffff0d7224 */ /* 0x000fe400078e0009 */
[----:B------:R-:W-:-:S07]  /*2a080*/  IMAD.MOV.U32 R7, RZ, RZ, R14 ;  /* 0x000000ffff077224 */ /* 0x000fce00078e000e */
[----:B------:R-:W-:Y:S05]  /*2a090*/  WARPSYNC.COLLECTIVE R15, `(.L_x_3466) ;  /* 0x000000000f087348 */ /* 0x000fea0003c00000 */
[----:B------:R0:W1:Y:S02]  /*2a0a0*/  SHFL.IDX P6, R14, R13, R12, R11 ;  /* 0x0000000c0d0e7389 */ /* 0x00006400000c000b */
[----:B01----:R-:W-:Y:S01]  /*2a0b0*/  ENDCOLLECTIVE ;  /* 0x000000000000791b */ /* 0x003fe20003800000 */
.L_x_3466:
        /* <DEDUP_REMOVED lines=16> */
.L_x_3467:
[----:B------:R-:W-:Y:S02]  /*2a1c0*/  IMAD.MOV.U32 R13, RZ, RZ, R35 ;  /* 0x000000ffff0d7224 */ /* 0x000fe400078e0023 */
[----:B------:R-:W-:-:S07]  /*2a1d0*/  IMAD.MOV.U32 R3, RZ, RZ, R14 ;  /* 0x000000ffff037224 */ /* 0x000fce00078e000e */
[----:B------:R-:W-:Y:S05]  /*2a1e0*/  WARPSYNC.COLLECTIVE R15, `(.L_x_3468) ;  /* 0x000000000f087348 */ /* 0x000fea0003c00000 */
[----:B------:R0:W1:Y:S02]  /*2a1f0*/  SHFL.IDX P6, R14, R13, R12, R11 ;  /* 0x0000000c0d0e7389 */ /* 0x00006400000c000b */
[----:B01----:R-:W-:Y:S01]  /*2a200*/  ENDCOLLECTIVE ;  /* 0x000000000000791b */ /* 0x003fe20003800000 */
.L_x_3468:
[----:B------:R-:W-:Y:S01]  /*2a210*/  IMAD.MOV.U32 R13, RZ, RZ, R37 ;  /* 0x000000ffff0d7224 */ /* 0x000fe200078e0025 */
[----:B------:R-:W-:-:S07]  /*2a220*/  MOV R35, R14 ;  /* 0x0000000e00237202 */ /* 0x000fce0000000f00 */
[----:B------:R-:W-:Y:S05]  /*2a230*/  WARPSYNC.COLLECTIVE R15, `(.L_x_3469) ;  /* 0x000000000f087348 */ /* 0x000fea0003c00000 */
[----:B------:R0:W1:Y:S02]  /*2a240*/  SHFL.IDX P6, R14, R13, R12, R11 ;  /* 0x0000000c0d0e7389 */ /* 0x00006400000c000b */
[----:B01----:R-:W-:Y:S01]  /*2a250*/  ENDCOLLECTIVE ;  /* 0x000000000000791b */ /* 0x003fe20003800000 */
.L_x_3469:
[----:B------:R-:W-:Y:S02]  /*2a260*/  IMAD.MOV.U32 R13, RZ, RZ, R9 ;  /* 0x000000ffff0d7224 */ /* 0x000fe400078e0009 */
[----:B------:R-:W-:-:S07]  /*2a270*/  IMAD.MOV.U32 R37, RZ, RZ, R14 ;  /* 0x000000ffff257224 */ /* 0x000fce00078e000e */
[----:B------:R-:W-:Y:S05]  /*2a280*/  WARPSYNC.COLLECTIVE R15, `(.L_x_3470) ;  /* 0x000000000f087348 */ /* 0x000fea0003c00000 */
[----:B------:R0:W1:Y:S02]  /*2a290*/  SHFL.IDX P6, R14, R13, R12, R11 ;  /* 0x0000000c0d0e7389 */ /* 0x00006400000c000b */
[----:B01----:R-:W-:Y:S01]  /*2a2a0*/  ENDCOLLECTIVE ;  /* 0x000000000000791b */ /* 0x003fe20003800000 */
.L_x_3470:
[----:B------:R-:W-:Y:S01]  /*2a2b0*/  @!P1 IMAD.MOV.U32 R32, RZ, RZ, R4 ;  /* 0x000000ffff209224 */ /* 0x000fe200078e0004 */
[----:B------:R-:W-:Y:S01]  /*2a2c0*/  @!P1 MOV R31, R7 ;  /* 0x00000007001f9202 */ /* 0x000fe20000000f00 */
[----:B------:R-:W-:Y:S01]  /*2a2d0*/  @!P1 IMAD.MOV.U32 R33, RZ, RZ, R5 ;  /* 0x000000ffff219224 */ /* 0x000fe200078e0005 */
[----:B------:R-:W-:Y:S01]  /*2a2e0*/  CS2R R4, SRZ ;  /* 0x0000000000047805 */ /* 0x000fe2000001ff00 */
[----:B------:R-:W-:Y:S02]  /*2a2f0*/  @!P1 IMAD.MOV.U32 R30, RZ, RZ, R6 ;  /* 0x000000ffff1e9224 */ /* 0x000fe400078e0006 */
[----:B------:R-:W-:Y:S02]  /*2a300*/  @!P1 IMAD.MOV.U32 R28, RZ, RZ, R24 ;  /* 0x000000ffff1c9224 */ /* 0x000fe400078e0018 */
[----:B------:R-:W-:Y:S02]  /*2a310*/  @!P1 IMAD.MOV.U32 R29, RZ, RZ, R25 ;  /* 0x000000ffff1d9224 */ /* 0x000fe400078e0019 */
[----:B------:R-:W-:-:S02]  /*2a320*/  @!P1 IMAD.MOV.U32 R20, RZ, RZ, R26 ;  /* 0x000000ffff149224 */ /* 0x000fc400078e001a */
[----:B------:R-:W-:Y:S01]  /*2a330*/  @!P1 IMAD.MOV.U32 R21, RZ, RZ, R27 ;  /* 0x000000ffff159224 */ /* 0x000fe200078e001b */
[----:B------:R-:W-:Y:S06]  /*2a340*/  BRA `(.L_x_3471) ;  /* 0xfffffe3000a47947 */ /* 0x000fec000383ffff */
.L_x_3197:
[----:B0-----:R0:W1:Y:S02]  /*2a350*/  SYNCS.PHASECHK.TRANS64.TRYWAIT P1, [R18+URZ+0x22800], R3 ;  /* 0x02280003120075a7 */ /* 0x001064000802017f */
[----:B-1----:R-:W-:Y:S05]  /*2a360*/  @!P1 NANOSLEEP.SYNCS 0x989680 ;  /* 0x009896800000995d */ /* 0x002fea0003900000 */
[----:B------:R-:W1:Y:S02]  /*2a370*/  @!P1 SYNCS.PHASECHK.TRANS64 P1, [R18+URZ+0x22800], R3 ;  /* 0x02280003120095a7 */ /* 0x000e64000802007f */
[----:B-1----:R-:W-:Y:S05]  /*2a380*/  @!P1 BRA `(.L_x_3197) ;  /* 0xfffffffc00f09947 */ /* 0x002fea000383ffff */
[----:B------:R-:W-:Y:S05]  /*2a390*/  BRA `(.L_x_3472) ;  /* 0xfffffe3400147947 */ /* 0x000fea000383ffff */
.L_x_3203:
[----:B-1----:R1:W2:Y:S02]  /*2a3a0*/  SYNCS.PHASECHK.TRANS64.TRYWAIT P1, [R0+URZ+0x22830], R5 ;  /* 0x02283005000075a7 */ /* 0x0022a4000802017f */
[----:B--2---:R-:W-:Y:S05]  /*2a3b0*/  @!P1 NANOSLEEP.SYNCS 0x989680 ;  /* 0x009896800000995d */ /* 0x004fea0003900000 */
[----:B------:R-:W2:Y:S02]  /*2a3c0*/  @!P1 SYNCS.PHASECHK.TRANS64 P1, [R0+URZ+0x22830], R5 ;  /* 0x02283005000095a7 */ /* 0x000ea4000802007f */
[----:B--2---:R-:W-:Y:S05]  /*2a3d0*/  @!P1 BRA `(.L_x_3203) ;  /* 0xfffffffc00f09947 */ /* 0x004fea000383ffff */
[----:B------:R-:W-:Y:S05]  /*2a3e0*/  BRA `(.L_x_3202) ;  /* 0xfffffe5400447947 */ /* 0x000fea000383ffff */
.L_x_3210:
[----:B-1----:R1:W2:Y:S02]  /*2a3f0*/  SYNCS.PHASECHK.TRANS64.TRYWAIT P2, [R15+URZ+0x22830], R14 ;  /* 0x0228300e0f0075a7 */ /* 0x0022a4000804017f */
[----:B--2---:R-:W-:Y:S05]  /*2a400*/  @!P2 NANOSLEEP.SYNCS 0x989680 ;  /* 0x009896800000a95d */ /* 0x004fea0003900000 */
[----:B------:R-:W2:Y:S02]  /*2a410*/  @!P2 SYNCS.PHASECHK.TRANS64 P2, [R15+URZ+0x22830], R14 ;  /* 0x0228300e0f00a5a7 */ /* 0x000ea4000804007f */
[----:B--2---:R-:W-:Y:S05]  /*2a420*/  @!P2 BRA `(.L_x_3210) ;  /* 0xfffffffc00f0a947 */ /* 0x004fea000383ffff */
[----:B------:R-:W-:Y:S05]  /*2a430*/  BRA `(.L_x_3209) ;  /* 0xfffffe9000ec7947 */ /* 0x000fea000383ffff */
.L_x_3214:
[----:B-1----:R1:W2:Y:S02]  /*2a440*/  SYNCS.PHASECHK.TRANS64.TRYWAIT P1, [R15+URZ+0x22850], R14 ;  /* 0x0228500e0f0075a7 */ /* 0x0022a4000802017f */
[----:B--2---:R-:W-:Y:S05]  /*2a450*/  @!P1 NANOSLEEP.SYNCS 0x989680 ;  /* 0x009896800000995d */ /* 0x004fea0003900000 */
[----:B------:R-:W2:Y:S02]  /*2a460*/  @!P1 SYNCS.PHASECHK.TRANS64 P1, [R15+URZ+0x22850], R14 ;  /* 0x0228500e0f0095a7 */ /* 0x000ea4000802007f */
[----:B--2---:R-:W-:Y:S05]  /*2a470*/  @!P1 BRA `(.L_x_3214) ;  /* 0xfffffffc00f09947 */ /* 0x004fea000383ffff */
[----:B------:R-:W-:Y:S05]  /*2a480*/  BRA `(.L_x_3211) ;  /* 0xfffffea000107947 */ /* 0x000fea000383ffff */
.L_x_3223:
[----:B-1----:R1:W2:Y:S02]  /*2a490*/  SYNCS.PHASECHK.TRANS64.TRYWAIT P1, [R14+URZ+0x22830], R15 ;  /* 0x0228300f0e0075a7 */ /* 0x0022a4000802017f */
[----:B--2---:R-:W-:Y:S05]  /*2a4a0*/  @!P1 NANOSLEEP.SYNCS 0x989680 ;  /* 0x009896800000995d */ /* 0x004fea0003900000 */
[----:B------:R-:W2:Y:S02]  /*2a4b0*/  @!P1 SYNCS.PHASECHK.TRANS64 P1, [R14+URZ+0x22830], R15 ;  /* 0x0228300f0e0095a7 */ /* 0x000ea4000802007f */
[----:B--2---:R-:W-:Y:S05]  /*2a4c0*/  @!P1 BRA `(.L_x_3223) ;  /* 0xfffffffc00f09947 */ /* 0x004fea000383ffff */
[----:B------:R-:W-:Y:S05]  /*2a4d0*/  BRA `(.L_x_3222) ;  /* 0xfffffed400a47947 */ /* 0x000fea000383ffff */
.L_x_3227:
[----:B-1----:R1:W2:Y:S02]  /*2a4e0*/  SYNCS.PHASECHK.TRANS64.TRYWAIT P1, [R15+URZ+0x22850], R14 ;  /* 0x0228500e0f0075a7 */ /* 0x0022a4000802017f */
[----:B--2---:R-:W-:Y:S05]  /*2a4f0*/  @!P1 NANOSLEEP.SYNCS 0x989680 ;  /* 0x009896800000995d */ /* 0x004fea0003900000 */
[----:B------:R-:W2:Y:S02]  /*2a500*/  @!P1 SYNCS.PHASECHK.TRANS64 P1, [R15+URZ+0x22850], R14 ;  /* 0x0228500e0f0095a7 */ /* 0x000ea4000802007f */
[----:B--2---:R-:W-:Y:S05]  /*2a510*/  @!P1 BRA `(.L_x_3227) ;  /* 0xfffffffc00f09947 */ /* 0x004fea000383ffff */
[----:B------:R-:W-:Y:S05]  /*2a520*/  BRA `(.L_x_3224) ;  /* 0xfffffee000bc7947 */ /* 0x000fea000383ffff */
.L_x_3234:
[----:B-1----:R1:W2:Y:S02]  /*2a530*/  SYNCS.PHASECHK.TRANS64.TRYWAIT P1, [R11+URZ+0x22850], R2 ;  /* 0x022850020b0075a7 */ /* 0x0022a4000802017f */
[----:B--2---:R-:W-:Y:S05]  /*2a540*/  @!P1 NANOSLEEP.SYNCS 0x989680 ;  /* 0x009896800000995d */ /* 0x004fea0003900000 */
[----:B------:R-:W2:Y:S02]  /*2a550*/  @!P1 SYNCS.PHASECHK.TRANS64 P1, [R11+URZ+0x22850], R2 ;  /* 0x022850020b0095a7 */ /* 0x000ea4000802007f */
[----:B--2---:R-:W-:Y:S05]  /*2a560*/  @!P1 BRA `(.L_x_3234) ;  /* 0xfffffffc00f09947 */ /* 0x004fea000383ffff */
[----:B------:R-:W-:Y:S05]  /*2a570*/  BRA `(.L_x_3233) ;  /* 0xffffff0c00587947 */ /* 0x000fea000383ffff */
.L_x_3238:
[----:B------:R-:W-:Y:S02]  /*2a580*/  SEL R39, R12, R101, P0 ;  /* 0x000000650c277207 */ /* 0x000fe40000000000 */
[----:B------:R-:W-:Y:S01]  /*2a590*/  SEL R36, R101, R12, P0 ;  /* 0x0000000c65247207 */ /* 0x000fe20000000000 */
[----:B-----5:R-:W-:Y:S01]  /*2a5a0*/  IMAD.MOV.U32 R12, RZ, RZ, R8 ;  /* 0x000000ffff0c7224 */ /* 0x020fe200078e0008 */
[----:B------:R-:W-:Y:S02]  /*2a5b0*/  SEL R37, R46, R11, P0 ;  /* 0x0000000b2e257207 */ /* 0x000fe40000000000 */
[----:B------:R-:W-:Y:S01]  /*2a5c0*/  SEL R34, R11, R46, P0 ;  /* 0x0000002e0b227207 */ /* 0x000fe20000000000 */
[----:B------:R-:W-:Y:S01]  /*2a5d0*/  IMAD.MOV.U32 R11, RZ, RZ, 0x1c1f ;  /* 0x00001c1fff0b7424 */ /* 0x000fe200078e00ff */
[----:B------:R-:W-:Y:S02]  /*2a5e0*/  MOV R15, 0xffffffff ;  /* 0xffffffff000f7802 */ /* 0x000fe40000000f00 */
[----:B------:R-:W-:-:S02]  /*2a5f0*/  LOP3.LUT R9, R8, 0x2, RZ, 0x3c, !PT ;  /* 0x0000000208097812 */ /* 0x000fc400078e3cff */
[----:B------:R-:W-:-:S07]  /*2a600*/  SEL R47, R3, R122, P0 ;  /* 0x0000007a032f7207 */ /* 0x000fce0000000000 */
[----:B-1-3--:R-:W-:Y:S05]  /*2a610*/  WARPSYNC.COLLECTIVE R15, `(.L_x_3473) ;  /* 0x000000000f087348 */ /* 0x00afea0003c00000 */
[----:B------:R0:W2:Y:S02]  /*2a620*/  SHFL.IDX P6, R14, R13, R12, R11 ;  /* 0x0000000c0d0e7389 */ /* 0x0000a400000c000b */
[----:B0123--:R-:W-:Y:S01]  /*2a630*/  ENDCOLLECTIVE ;  /* 0x000000000000791b */ /* 0x00ffe20003800000 */
.L_x_3473:
        /* <DEDUP_REMOVED lines=18> */
.L_x_3474:
        /* <DEDUP_REMOVED lines=19> */
.L_x_3475:
        /* <DEDUP_REMOVED lines=17> */
.L_x_3476:
        /* <DEDUP_REMOVED lines=19> */
.L_x_3477:
[----:B------:R-:W-:Y:S02]  /*2aad0*/  SEL R35, R66, R95, P0 ;  /* 0x0000005f42237207 */ /* 0x000fe40000000000 */
[----:B------:R-:W-:Y:S02]  /*2aae0*/  SEL R25, R10, R91, P0 ;  /* 0x0000005b0a197207 */ /* 0x000fe40000000000 */
[----:B------:R-:W-:Y:S02]  /*2aaf0*/  SEL R10, R91, R10, P0 ;  /* 0x0000000a5b0a7207 */ /* 0x000fe40000000000 */
[----:B------:R-:W-:Y:S02]  /*2ab00*/  SEL R32, R95, R66, P0 ;  /* 0x000000425f207207 */ /* 0x000fe40000000000 */
[----:B------:R-:W-:Y:S02]  /*2ab10*/  SEL R99, R98, R21, P0 ;  /* 0x0000001562637207 */ /* 0x000fe40000000000 */
[----:B------:R-:W-:Y:S01]  /*2ab20*/  SEL R98, R21, R98, P0 ;  /* 0x0000006215627207 */ /* 0x000fe20000000000 */
[----:B------:R-:W-:-:S02]  /*2ab30*/  IMAD.MOV.U32 R13, RZ, RZ, R41 ;  /* 0x000000ffff0d7224 */ /* 0x000fc400078e0029 */
[----:B------:R-:W-:-:S07]  /*2ab40*/  IMAD.MOV.U32 R78, RZ, RZ, R14 ;  /* 0x000000ffff4e7224 */ /* 0x000fce00078e000e */
[----:B------:R-:W-:Y:S05]  /*2ab50*/  WARPSYNC.COLLECTIVE R15, `(.L_x_3478) ;  /* 0x000000000f087348 */ /* 0x000fea0003c00000 */
[----:B------:R0:W1:Y:S02]  /*2ab60*/  SHFL.IDX P6, R14, R13, R12, R11 ;  /* 0x0000000c0d0e7389 */ /* 0x00006400000c000b */
[----:B01----:R-:W-:Y:S01]  /*2ab70*/  ENDCOLLECTIVE ;  /* 0x000000000000791b */ /* 0x003fe20003800000 */
.L_x_3478:
[----:B------:R-:W-:Y:S01]  /*2ab80*/  MOV R13, R122 ;  /* 0x0000007a000d7202 */ /* 0x000fe20000000f00 */
[----:B------:R-:W-:Y:S02]  /*2ab90*/  IMAD.MOV.U32 R12, RZ, RZ, R9 ;  /* 0x000000ffff0c7224 */ /* 0x000fe400078e0009 */
[----:B------:R-:W-:-:S07]  /*2aba0*/  IMAD.MOV.U32 R80, RZ, RZ, R14 ;  /* 0x000000ffff507224 */ /* 0x000fce00078e000e */
[----:B------:R-:W-:Y:S05]  /*2abb0*/  WARPSYNC.COLLECTIVE R15, `(.L_x_3479) ;  /* 0x000000000f087348 */ /* 0x000fea0003c00000 */
[----:B------:R0:W1:Y:S02]  /*2abc0*/  SHFL.IDX P6, R14, R13, R12, R11 ;  /* 0x0000000c0d0e7389 */ /* 0x00006400000c000b */
[----:B01----:R-:W-:Y:S01]  /*2abd0*/  ENDCOLLECTIVE ;  /* 0x000000000000791b */ /* 0x003fe20003800000 */
.L_x_3479:
[----:B------:R-:W-:Y:S01]  /*2abe0*/  IMAD.MOV.U32 R13, RZ, RZ, R102 ;  /* 0x000000ffff0d7224 */ /* 0x000fe200078e0066 */
[----:B------:R-:W-:Y:S02]  /*2abf0*/  SEL R102, R100, R45, P0 ;  /* 0x0000002d64667207 */ /* 0x000fe40000000000 */
[----:B------:R-:W-:Y:S01]  /*2ac00*/  SEL R100, R45, R100, P0 ;  /* 0x000000642d647207 */ /* 0x000fe20000000000 */
[----:B------:R-:W-:-:S07]  /*2ac10*/  IMAD.MOV.U32 R41, RZ, RZ, R14 ;  /* 0x000000ffff297224 */ /* 0x000fce00078e000e */
[----:B------:R-:W-:Y:S05]  /*2ac20*/  WARPSYNC.COLLECTIVE R15, `(.L_x_3480) ;  /* 0x000000000f087348 */ /* 0x000fea0003c00000 */
[----:B------:R0:W1:Y:S02]  /*2ac30*/  SHFL.IDX P6, R14, R13, R12, R11 ;  /* 0x0000000c0d0e7389 */ /* 0x00006400000c000b */
[----:B01----:R-:W-:Y:S01]  /*2ac40*/  ENDCOLLECTIVE ;  /* 0x000000000000791b */ /* 0x003fe20003800000 */
.L_x_3480:
[----:B------:R-:W-:Y:S02]  /*2ac50*/  IMAD.MOV.U32 R13, RZ, RZ, R43 ;  /* 0x000000ffff0d7224 */ /* 0x000fe400078e002b */
[----:B------:R-:W-:Y:S02]  /*2ac60*/  IMAD.MOV.U32 R12, RZ, RZ, R8 ;  /* 0x000000ffff0c7224 */ /* 0x000fe400078e0008 */
[----:B------:R-:W-:-:S07]  /*2ac70*/  IMAD.MOV.U32 R47, RZ, RZ, R14 ;  /* 0x000000ffff2f7224 */ /* 0x000fce00078e000e */
[----:B------:R-:W-:Y:S05]  /*2ac80*/  WARPSYNC.COLLECTIVE R15, `(.L_x_3481) ;  /* 0x000000000f087348 */ /* 0x000fea0003c00000 */
[----:B------:R0:W1:Y:S02]  /*2ac90*/  SHFL.IDX P6, R14, R13, R12, R11 ;  /* 0x0000000c0d0e7389 */ /* 0x00006400000c000b */
[----:B01----:R-:W-:Y:S01]  /*2aca0*/  ENDCOLLECTIVE ;  /* 0x000000000000791b */ /* 0x003fe20003800000 */
.L_x_3481:
[----:B------:R-:W-:Y:S01]  /*2acb0*/  IMAD.MOV.U32 R13, RZ, RZ, R3 ;  /* 0x000000ffff0d7224 */ /* 0x000fe200078e0003 */
[----:B------:R-:W-:-:S07]  /*2acc0*/  MOV R0, R14 ;  /* 0x0000000e00007202 */ /* 0x000fce0000000f00 */
[----:B------:R-:W-:Y:S05]  /*2acd0*/  WARPSYNC.COLLECTIVE R15, `(.L_x_3482) ;  /* 0x000000000f087348 */ /* 0x000fea0003c00000 */
[----:B------:R0:W1:Y:S02]  /*2ace0*/  SHFL.IDX P6, R14, R13, R12, R11 ;  /* 0x0000000c0d0e7389 */ /* 0x00006400000c000b */
[----:B01----:R-:W-:Y:S01]  /*2acf0*/  ENDCOLLECTIVE ;  /* 0x000000000000791b */ /* 0x003fe20003800000 */
.L_x_3482:
[----:B------:R-:W-:Y:S02]  /*2ad00*/  IMAD.MOV.U32 R13, RZ, RZ, R124 ;  /* 0x000000ffff0d7224 */ /* 0x000fe400078e007c */
[----:B------:R-:W-:Y:S02]  /*2ad10*/  IMAD.MOV.U32 R12, RZ, RZ, R9 ;  /* 0x000000ffff0c7224 */ /* 0x000fe400078e0009 */
[----:B------:R-:W-:-:S07]  /*2ad20*/  IMAD.MOV.U32 R3, RZ, RZ, R14 ;  /* 0x000000ffff037224 */ /* 0x000fce00078e000e */
[----:B------:R-:W-:Y:S05]  /*2ad30*/  WARPSYNC.COLLECTIVE R15, `(.L_x_3483) ;  /* 0x000000000f087348 */ /* 0x000fea0003c00000 */
[----:B------:R0:W1:Y:S02]  /*2ad40*/  SHFL.IDX P6, R14, R13, R12, R11 ;  /* 0x0000000c0d0e7389 */ /* 0x00006400000c000b */
[----:B01----:R-:W-:Y:S01]  /*2ad50*/  ENDCOLLECTIVE ;  /* 0x000000000000791b */ /* 0x003fe20003800000 */
.L_x_3483:
[----:B------:R-:W-:Y:S02]  /*2ad60*/  IMAD.MOV.U32 R13, RZ, RZ, R120 ;  /* 0x000000ffff0d7224 */ /* 0x000fe400078e0078 */
[----:B------:R-:W-:-:S07]  /*2ad70*/  IMAD.MOV.U32 R43, RZ, RZ, R14 ;  /* 0x000000ffff2b7224 */ /* 0x000fce00078e000e */
[----:B------:R-:W-:Y:S05]  /*2ad80*/  WARPSYNC.COLLECTIVE R15, `(.L_x_3484) ;  /* 0x000000000f087348 */ /* 0x000fea0003c00000 */
[----:B------:R0:W1:Y:S02]  /*2ad90*/  SHFL.IDX P6, R14, R13, R12, R11 ;  /* 0x0000000c0d0e7389 */ /* 0x00006400000c000b */
[----:B01----:R-:W-:Y:S01]  /*2ada0*/  ENDCOLLECTIVE ;  /* 0x000000000000791b */ /* 0x003fe20003800000 */
.L_x_3484:
[----:B------:R-:W-:Y:S02]  /*2adb0*/  SEL R81, R0, R43, P0 ;  /* 0x0000002b00517207 */ /* 0x000fe40000000000 */
[----:B------:R-:W-:Y:S01]  /*2adc0*/  SEL R0, R43, R0, P0 ;  /* 0x000000002b007207 */ /* 0x000fe20000000000 */
        /* <DEDUP_REMOVED lines=8> */
.L_x_3485:
[----:B------:R-:W-:Y:S02]  /*2ae50*/  SEL R2, R3, R120, P0 ;  /* 0x0000007803027207 */ /* 0x000fe40000000000 */
[----:B------:R-:W-:Y:S01]  /*2ae60*/  SEL R3, R120, R3, P0 ;  /* 0x0000000378037207 */ /* 0x000fe20000000000 */
[----:B------:R-:W-:Y:S01]  /*2ae70*/  IMAD.MOV.U32 R13, RZ, RZ, R77 ;  /* 0x000000ffff0d7224 */ /* 0x000fe200078e004d */
[----:B------:R-:W-:Y:S02]  /*2ae80*/  SEL R77, R78, R41, P0 ;  /* 0x000000294e4d7207 */ /* 0x000fe40000000000 */
[----:B------:R-:W-:Y:S01]  /*2ae90*/  SEL R78, R41, R78, P0 ;  /* 0x0000004e294e7207 */ /* 0x000fe20000000000 */
[----:B------:R-:W-:-:S07]  /*2aea0*/  IMAD.MOV.U32 R20, RZ, RZ, R14 ;  /* 0x000000ffff147224 */ /* 0x000fce00078e000e */
[----:B------:R-:W-:Y:S05]  /*2aeb0*/  WARPSYNC.COLLECTIVE R15, `(.L_x_3486) ;  /* 0x000000000f087348 */ /* 0x000fea0003c00000 */
[----:B------:R0:W1:Y:S02]  /*2aec0*/  SHFL.IDX P6, R14, R13, R12, R11 ;  /* 0x0000000c0d0e7389 */ /* 0x00006400000c000b */
[----:B01----:R-:W-:Y:S01]  /*2aed0*/  ENDCOLLECTIVE ;  /* 0x000000000000791b */ /* 0x003fe20003800000 */
.L_x_3486:
[----:B------:R-:W-:Y:S01]  /*2aee0*/  IMAD.MOV.U32 R13, RZ, RZ, R126 ;  /* 0x000000ffff0d7224 */ /* 0x000fe200078e007e */
[----:B------:R-:W-:Y:S01]  /*2aef0*/  MOV R12, R9 ;  /* 0x00000009000c7202 */ /* 0x000fe20000000f00 */
[----:B------:R-:W-:-:S07]  /*2af00*/  IMAD.MOV.U32 R40, RZ, RZ, R14 ;  /* 0x000000ffff287224 */ /* 0x000fce00078e000e */
[----:B------:R-:W-:Y:S05]  /*2af10*/  WARPSYNC.COLLECTIVE R15, `(.L_x_3487) ;  /* 0x000000000f087348 */ /* 0x000fea0003c00000 */
[----:B------:R0:W1:Y:S02]  /*2af20*/  SHFL.IDX P6, R14, R13, R12, R11 ;  /* 0x0000000c0d0e7389 */ /* 0x00006400000c000b */
[----:B01----:R-:W-:Y:S01]  /*2af30*/  ENDCOLLECTIVE ;  /* 0x000000000000791b */ /* 0x003fe20003800000 */
.L_x_3487:
[----:B------:R-:W-:Y:S02]  /*2af40*/  IMAD.MOV.U32 R13, RZ, RZ, R116 ;  /* 0x000000ffff0d7224 */ /* 0x000fe400078e0074 */
[----:B------:R-:W-:-:S07]  /*2af50*/  IMAD.MOV.U32 R101, RZ, RZ, R14 ;  /* 0x000000ffff657224 */ /* 0x000fce00078e000e */
[----:B------:R-:W-:Y:S05]  /*2af60*/  WARPSYNC.COLLECTIVE R15, `(.L_x_3488) ;  /* 0x000000000f087348 */ /* 0x000fea0003c00000 */
[----:B------:R0:W1:Y:S02]  /*2af70*/  SHFL.IDX P6, R14, R13, R12, R11 ;  /* 0x0000000c0d0e7389 */ /* 0x00006400000c000b */
[----:B01----:R-:W-:Y:S01]  /*2af80*/  ENDCOLLECTIVE ;  /* 0x000000000000791b */ /* 0x003fe20003800000 */
.L_x_3488:
[----:B------:R-:W-:Y:S02]  /*2af90*/  SEL R4, R20, R101, P0 ;  /* 0x0000006514047207 */ /* 0x000fe40000000000 */
[----:B------:R-:W-:Y:S01]  /*2afa0*/  SEL R20, R101, R20, P0 ;  /* 0x0000001465147207 */ /* 0x000fe20000000000 */
[----:B------:R-:W-:Y:S02]  /*2afb0*/  IMAD.MOV.U32 R101, RZ, RZ, RZ ;  /* 0x000000ffff657224 */ /* 0x000fe400078e00ff */
[----:B------:R-:W-:Y:S02]  /*2afc0*/  IMAD.MOV.U32 R13, RZ, RZ, R87 ;  /* 0x000000ffff0d7224 */ /* 0x000fe400078e0057 */
[----:B------:R-:W-:Y:S02]  /*2afd0*/  IMAD.MOV.U32 R12, RZ, RZ, R8 ;  /* 0x000000ffff0c7224 */ /* 0x000fe400078e0008 */
[----:B------:R-:W-:-:S07]  /*2afe0*/  IMAD.MOV.U32 R111, RZ, RZ, R14 ;  /* 0x000000ffff6f7224 */ /* 0x000fce00078e000e */
[----:B------:R-:W-:Y:S05]  /*2aff0*/  WARPSYNC.COLLECTIVE R15, `(.L_x_3489) ;  /* 0x000000000f087348 */ /* 0x000fea0003c00000 */
[----:B------:R0:W1:Y:S02]  /*2b000*/  SHFL.IDX P6, R14, R13, R12, R11 ;  /* 0x0000000c0d0e7389 */ /* 0x00006400000c000b */
[----:B01----:R-:W-:Y:S01]  /*2b010*/  ENDCOLLECTIVE ;  /* 0x000000000000791b */ /* 0x003fe20003800000 */
.L_x_3489:
[----:B------:R-:W-:Y:S02]  /*2b020*/  SEL R21, R40, R111, P0 ;  /* 0x0000006f28157207 */ /* 0x000fe40000000000 */
[----:B------:R-:W-:Y:S02]  /*2b030*/  SEL R40, R111, R40, P0 ;  /* 0x000000286f287207 */ /* 0x000fe40000000000 */
[----:B------:R-:W-:Y:S01]  /*2b040*/  MOV R13, R71 ;  /* 0x00000047000d7202 */ /* 0x000fe20000000f00 */
[----:B------:R-:W-:-:S07]  /*2b050*/  IMAD.MOV.U32 R42, RZ, RZ, R14 ;  /* 0x000000ffff2a7224 */ /* 0x000fce00078e000e */
[----:B------:R-:W-:Y:S05]  /*2b060*/  WARPSYNC.COLLECTIVE R15, `(.L_x_3490) ;  /* 0x000000000f087348 */ /* 0x000fea0003c00000 */
[----:B------:R0:W1:Y:S02]  /*2b070*/  SHFL.IDX P6, R14, R13, R12, R11 ;  /* 0x0000000c0d0e7389 */ /* 0x00006400000c000b */
[----:B01----:R-:W-:Y:S01]  /*2b080*/  ENDCOLLECTIVE ;  /* 0x000000000000791b */ /* 0x003fe20003800000 */
.L_x_3490:
[----:B------:R-:W-:Y:S02]  /*2b090*/  IMAD.MOV.U32 R13, RZ, RZ, R118 ;  /* 0x000000ffff0d7224 */ /* 0x000fe400078e0076 */
[----:B------:R-:W-:Y:S02]  /*2b0a0*/  IMAD.MOV.U32 R12, RZ, RZ, R9 ;  /* 0x000000ffff0c7224 */ /* 0x000fe400078e0009 */
[----:B------:R-:W-:-:S07]  /*2b0b0*/  IMAD.MOV.U32 R44, RZ, RZ, R14 ;  /* 0x000000ffff2c7224 */ /* 0x000fce00078e000e */
[----:B------:R-:W-:Y:S05]  /*2b0c0*/  WARPSYNC.COLLECTIVE R15, `(.L_x_3491) ;  /* 0x000000000f087348 */ /* 0x000fea0003c00000 */
[----:B------:R0:W1:Y:S02]  /*2b0d0*/  SHFL.IDX P6, R14, R13, R12, R11 ;  /* 0x0000000c0d0e7389 */ /* 0x00006400000c000b */
[----:B01----:R-:W-:Y:S01]  /*2b0e0*/  ENDCOLLECTIVE ;  /* 0x000000000000791b */ /* 0x003fe20003800000 */
.L_x_3491:
[----:B------:R-:W-:Y:S02]  /*2b0f0*/  IMAD.MOV.U32 R13, RZ, RZ, R94 ;  /* 0x000000ffff0d7224 */ /* 0x000fe400078e005e */
[----:B------:R-:W-:-:S07]  /*2b100*/  IMAD.MOV.U32 R87, RZ, RZ, R14 ;  /* 0x000000ffff577224 */ /* 0x000fce00078e000e */
[----:B------:R-:W-:Y:S05]  /*2b110*/  WARPSYNC.COLLECTIVE R15, `(.L_x_3492) ;  /* 0x000000000f087348 */ /* 0x000fea0003c00000 */
[----:B------:R0:W1:Y:S02]  /*2b120*/  SHFL.IDX P6, R14, R13, R12, R11 ;  /* 0x0000000c0d0e7389 */ /* 0x00006400000c000b */
[----:B01----:R-:W-:Y:S01]  /*2b130*/  ENDCOLLECTIVE ;  /* 0x000000000000791b */ /* 0x003fe20003800000 */
.L_x_3492:
        /* <DEDUP_REMOVED lines=8> */
.L_x_3493:
[----:B------:R-:W-:Y:S02]  /*2b1c0*/  SEL R43, R44, R113, P0 ;  /* 0x000000712c2b7207 */ /* 0x000fe40000000000 */
[----:B------:R-:W-:Y:S01]  /*2b1d0*/  SEL R44, R113, R44, P0 ;  /* 0x0000002c712c7207 */ /* 0x000fe20000000000 */
[----:B------:R-:W-:Y:S02]  /*2b1e0*/  IMAD.MOV.U32 R13, RZ, RZ, R51 ;  /* 0x000000ffff0d7224 */ /* 0x000fe400078e0033 */
[----:B------:R-:W-:-:S07]  /*2b1f0*/  IMAD.MOV.U32 R46, RZ, RZ, R14 ;  /* 0x000000ffff2e7224 */ /* 0x000fce00078e000e */
[----:B------:R-:W-:Y:S05]  /*2b200*/  WARPSYNC.COLLECTIVE R15, `(.L_x_3494) ;  /* 0x000000000f087348 */ /* 0x000fea0003c00000 */
[----:B------:R0:W1:Y:S02]  /*2b210*/  SHFL.IDX P6, R14, R13, R12, R11 ;  /* 0x0000000c0d0e7389 */ /* 0x00006400000c000b */
[----:B01----:R-:W-:Y:S01]  /*2b220*/  ENDCOLLECTIVE ;  /* 0x000000000000791b */ /* 0x003fe20003800000 */
.L_x_3494:
[----:B------:R-:W-:Y:S02]  /*2b230*/  IMAD.MOV.U32 R13, RZ, RZ, R96 ;  /* 0x000000ffff0d7224 */ /* 0x000fe400078e0060 */
[----:B------:R-:W-:Y:S02]  /*2b240*/  IMAD.MOV.U32 R12, RZ, RZ, R9 ;  /* 0x000000ffff0c7224 */ /* 0x000fe400078e0009 */
[----:B------:R-:W-:-:S07]  /*2b250*/  IMAD.MOV.U32 R48, RZ, RZ, R14 ;  /* 0x000000ffff307224 */ /* 0x000fce00078e000e */
[----:B------:R-:W-:Y:S05]  /*2b260*/  WARPSYNC.COLLECTIVE R15, `(.L_x_3495) ;  /* 0x000000000f087348 */ /* 0x000fea0003c00000 */
[----:B------:R0:W1:Y:S02]  /*2b270*/  SHFL.IDX P6, R14, R13, R12, R11 ;  /* 0x0000000c0d0e7389 */ /* 0x00006400000c000b */
[----:B01----:R-:W-:Y:S01]  /*2b280*/  ENDCOLLECTIVE ;  /* 0x000000000000791b */ /* 0x003fe20003800000 */
.L_x_3495:
[----:B------:R-:W-:Y:S01]  /*2b290*/  IMAD.MOV.U32 R13, RZ, RZ, R72 ;  /* 0x000000ffff0d7224 */ /* 0x000fe200078e0048 */
[----:B------:R-:W-:-:S07]  /*2b2a0*/  MOV R51, R14 ;  /* 0x0000000e00337202 */ /* 0x000fce0000000f00 */
[----:B------:R-:W-:Y:S05]  /*2b2b0*/  WARPSYNC.COLLECTIVE R15, `(.L_x_3496) ;  /* 0x000000000f087348 */ /* 0x000fea0003c00000 */
[----:B------:R0:W1:Y:S02]  /*2b2c0*/  SHFL.IDX P6, R14, R13, R12, R11 ;  /* 0x0000000c0d0e7389 */ /* 0x00006400000c000b */
[----:B01----:R-:W-:Y:S01]  /*2b2d0*/  ENDCOLLECTIVE ;  /* 0x000000000000791b */ /* 0x003fe20003800000 */
.L_x_3496:
        /* <DEDUP_REMOVED lines=8> */
.L_x_3497:
[----:B------:R-:W-:Y:S02]  /*2b360*/  SEL R47, R48, R115, P0 ;  /* 0x00000073302f7207 */ /* 0x000fe40000000000 */
[----:B------:R-:W-:Y:S01]  /*2b370*/  SEL R48, R115, R48, P0 ;  /* 0x0000003073307207 */ /* 0x000fe20000000000 */
[----:B------:R-:W-:Y:S02]  /*2b380*/  IMAD.MOV.U32 R13, RZ, RZ, R67 ;  /* 0x000000ffff0d7224 */ /* 0x000fe400078e0043 */
[----:B------:R-:W-:-:S07]  /*2b390*/  IMAD.MOV.U32 R50, RZ, RZ, R14 ;  /* 0x000000ffff327224 */ /* 0x000fce00078e000e */
[----:B------:R-:W-:Y:S05]  /*2b3a0*/  WARPSYNC.COLLECTIVE R15, `(.L_x_3498) ;  /* 0x000000000f087348 */ /* 0x000fea0003c00000 */
[----:B------:R0:W1:Y:S02]  /*2b3b0*/  SHFL.IDX P6, R14, R13, R12, R11 ;  /* 0x0000000c0d0e7389 */ /* 0x00006400000c000b */
[----:B01----:R-:W-:Y:S01]  /*2b3c0*/  ENDCOLLECTIVE ;  /* 0x000000000000791b */ /* 0x003fe20003800000 */
.L_x_3498:
[----:B------:R-:W-:Y:S02]  /*2b3d0*/  IMAD.MOV.U32 R13, RZ, RZ, R112 ;  /* 0x000000ffff0d7224 */ /* 0x000fe400078e0070 */
[----:B------:R-:W-:Y:S01]  /*2b3e0*/  IMAD.MOV.U32 R12, RZ, RZ, R9 ;  /* 0x000000ffff0c7224 */ /* 0x000fe200078e0009 */
[----:B------:R-:W-:-:S07]  /*2b3f0*/  MOV R82, R14 ;  /* 0x0000000e00527202 */ /* 0x000fce0000000f00 */
[----:B------:R-:W-:Y:S05]  /*2b400*/  WARPSYNC.COLLECTIVE R15, `(.L_x_3499) ;  /* 0x000000000f087348 */ /* 0x000fea0003c00000 */
[----:B------:R0:W1:Y:S02]  /*2b410*/  SHFL.IDX P6, R14, R13, R12, R11 ;  /* 0x0000000c0d0e7389 */ /* 0x00006400000c000b */
[----:B01----:R-:W-:Y:S01]  /*2b420*/  ENDCOLLECTIVE ;  /* 0x000000000000791b */ /* 0x003fe20003800000 */
.L_x_3499:
[----:B------:R-:W-:Y:S02]  /*2b430*/  IMAD.MOV.U32 R13, RZ, RZ, R74 ;  /* 0x000000ffff0d7224 */ /* 0x000fe400078e004a */
[----:B------:R-:W-:-:S07]  /*2b440*/  IMAD.MOV.U32 R67, RZ, RZ, R14 ;  /* 0x000000ffff437224 */ /* 0x000fce00078e000e */
[----:B------:R-:W-:Y:S05]  /*2b450*/  WARPSYNC.COLLECTIVE R15, `(.L_x_3500) ;  /* 0x000000000f087348 */ /* 0x000fea0003c00000 */
[----:B------:R0:W1:Y:S02]  /*2b460*/  SHFL.IDX P6, R14, R13, R12, R11 ;  /* 0x0000000c0d0e7389 */ /* 0x00006400000c000b */
[----:B01----:R-:W-:Y:S01]  /*2b470*/  ENDCOLLECTIVE ;  /* 0x000000000000791b */ /* 0x003fe20003800000 */
.L_x_3500:
[----:B------:R-:W-:Y:S01]  /*2b480*/  IMAD.MOV.U32 R13, RZ, RZ, R85 ;  /* 0x000000ffff0d7224 */ /* 0x000fe200078e0055 */
[----:B------:R-:W-:Y:S01]  /*2b490*/  MOV R12, R8 ;  /* 0x00000008000c7202 */ /* 0x000fe20000000f00 */
[----:B------:R-:W-:-:S07]  /*2b4a0*/  IMAD.MOV.U32 R117, RZ, RZ, R14 ;  /* 0x000000ffff757224 */ /* 0x000fce00078e000e */
[----:B------:R-:W-:Y:S05]  /*2b4b0*/  WARPSYNC.COLLECTIVE R15, `(.L_x_3501) ;  /* 0x000000000f087348 */ /* 0x000fea0003c00000 */
[----:B------:R0:W1:Y:S02]  /*2b4c0*/  SHFL.IDX P6, R14, R13, R12, R11 ;  /* 0x0000000c0d0e7389 */ /* 0x00006400000c000b */
[----:B01----:R-:W-:Y:S01]  /*2b4d0*/  ENDCOLLECTIVE ;  /* 0x000000000000791b */ /* 0x003fe20003800000 */
.L_x_3501:
[----:B------:R-:W-:Y:S02]  /*2b4e0*/  SEL R51, R82, R117, P0 ;  /* 0x0000007552337207 */ /* 0x000fe40000000000 */
[----:B------:R-:W-:Y:S01]  /*2b4f0*/  SEL R82, R117, R82, P0 ;  /* 0x0000005275527207 */ /* 0x000fe20000000000 */
[----:B------:R-:W-:Y:S02]  /*2b500*/  IMAD.MOV.U32 R13, RZ, RZ, R73 ;  /* 0x000000ffff0d7224 */ /* 0x000fe400078e0049 */
[----:B------:R-:W-:-:S07]  /*2b510*/  IMAD.MOV.U32 R84, RZ, RZ, R14 ;  /* 0x000000ffff547224 */ /* 0x000fce00078e000e */
[----:B------:R-:W-:Y:S05]  /*2b520*/  WARPSYNC.COLLECTIVE R15, `(.L_x_3502) ;  /* 0x000000000f087348 */ /* 0x000fea0003c00000 */
[----:B------:R0:W1:Y:S02]  /*2b530*/  SHFL.IDX P6, R14, R13, R12, R11 ;  /* 0x0000000c0d0e7389 */ /* 0x00006400000c000b */
[----:B01----:R-:W-:Y:S01]  /*2b540*/  ENDCOLLECTIVE ;  /* 0x000000000000791b */ /* 0x003fe20003800000 */
.L_x_3502:
[----:B------:R-:W-:Y:S02]  /*2b550*/  IMAD.MOV.U32 R13, RZ, RZ, R114 ;  /* 0x000000ffff0d7224 */ /* 0x000fe400078e0072 */
[----:B------:R-:W-:Y:S02]  /*2b560*/  IMAD.MOV.U32 R12, RZ, RZ, R9 ;  /* 0x000000ffff0c7224 */ /* 0x000fe400078e0009 */
[----:B------:R-:W-:-:S07]  /*2b570*/  IMAD.MOV.U32 R86, RZ, RZ, R14 ;  /* 0x000000ffff567224 */ /* 0x000fce00078e000e */
[----:B------:R-:W-:Y:S05]  /*2b580*/  WARPSYNC.COLLECTIVE R15, `(.L_x_3503) ;  /* 0x000000000f087348 */ /* 0x000fea0003c00000 */
[----:B------:R0:W1:Y:S02]  /*2b590*/  SHFL.IDX P6, R14, R13, R12, R11 ;  /* 0x0000000c0d0e7389 */ /* 0x00006400000c000b */
[----:B01----:R-:W-:Y:S01]  /*2b5a0*/  ENDCOLLECTIVE ;  /* 0x000000000000791b */ /* 0x003fe20003800000 */
.L_x_3503:
[----:B------:R-:W-:Y:S01]  /*2b5b0*/  MOV R13, R76 ;  /* 0x0000004c000d7202 */ /* 0x000fe20000000f00 */
[----:B------:R-:W-:-:S07]  /*2b5c0*/  IMAD.MOV.U32 R119, RZ, RZ, R14 ;  /* 0x000000ffff777224 */ /* 0x000fce00078e000e */
[----:B------:R-:W-:Y:S05]  /*2b5d0*/  WARPSYNC.COLLECTIVE R15, `(.L_x_3504) ;  /* 0x000000000f087348 */ /* 0x000fea0003c00000 */
[----:B------:R0:W1:Y:S02]  /*2b5e0*/  SHFL.IDX P6, R14, R13, R12, R11 ;  /* 0x0000000c0d0e7389 */ /* 0x00006400000c000b */
[----:B01----:R-:W-:Y:S01]  /*2b5f0*/  ENDCOLLECTIVE ;  /* 0x000000000000791b */ /* 0x003fe20003800000 */
.L_x_3504:
[----:B------:R-:W-:Y:S01]  /*2b600*/  IMAD.MOV.U32 R13, RZ, RZ, R83 ;  /* 0x000000ffff0d7224 */ /* 0x000fe200078e0053 */
[----:B------:R-:W-:Y:S01]  /*2b610*/  SEL R83, R84, R119, P0 ;  /* 0x0000007754537207 */ /* 0x000fe20000000000 */
[----:B------:R-:W-:Y:S01]  /*2b620*/  IMAD.MOV.U32 R12, RZ, RZ, R8 ;  /* 0x000000ffff0c7224 */ /* 0x000fe200078e0008 */
[----:B------:R-:W-:Y:S01]  /*2b630*/  SEL R84, R119, R84, P0 ;  /* 0x0000005477547207 */ /* 0x000fe20000000000 */
[----:B------:R-:W-:-:S07]  /*2b640*/  IMAD.MOV.U32 R121, RZ, RZ, R14 ;  /* 0x000000ffff797224 */ /* 0x000fce00078e000e */
[----:B------:R-:W-:Y:S05]  /*2b650*/  WARPSYNC.COLLECTIVE R15, `(.L_x_3505) ;  /* 0x000000000f087348 */ /* 0x000fea0003c00000 */
[----:B------:R0:W1:Y:S02]  /*2b660*/  SHFL.IDX P6, R14, R13, R12, R11 ;  /* 0x0000000c0d0e7389 */ /* 0x00006400000c000b */
[----:B01----:R-:W-:Y:S01]  /*2b670*/  ENDCOLLECTIVE ;  /* 0x000000000000791b */ /* 0x003fe20003800000 */
.L_x_3505:
[----:B------:R-:W-:Y:S02]  /*2b680*/  SEL R85, R86, R121, P0 ;  /* 0x0000007956557207 */ /* 0x000fe40000000000 */
[----:B------:R-:W-:Y:S01]  /*2b690*/  SEL R86, R121, R86, P0 ;  /* 0x0000005679567207 */ /* 0x000fe20000000000 */
[----:B------:R-:W-:Y:S02]  /*2b6a0*/  IMAD.MOV.U32 R13, RZ, RZ, R53 ;  /* 0x000000ffff0d7224 */ /* 0x000fe400078e0035 */
[----:B------:R-:W-:-:S07]  /*2b6b0*/  IMAD.MOV.U32 R90, RZ, RZ, R14 ;  /* 0x000000ffff5a7224 */ /* 0x000fce00078e000e */
[----:B------:R-:W-:Y:S05]  /*2b6c0*/  WARPSYNC.COLLECTIVE R15, `(.L_x_3506) ;  /* 0x000000000f087348 */ /* 0x000fea0003c00000 */
[----:B------:R0:W1:Y:S02]  /*2b6d0*/  SHFL.IDX P6, R14, R13, R12, R11 ;  /* 0x0000000c0d0e7389 */ /* 0x00006400000c000b */
[----:B01----:R-:W-:Y:S01]  /*2b6e0*/  ENDCOLLECTIVE ;  /* 0x000000000000791b */ /* 0x003fe20003800000 */
.L_x_3506:
[----:B------:R-:W-:Y:S01]  /*2b6f0*/  MOV R13, R92 ;  /* 0x0000005c000d7202 */ /* 0x000fe20000000f00 */
[----:B------:R-:W-:Y:S02]  /*2b700*/  IMAD.MOV.U32 R12, RZ, RZ, R9 ;  /* 0x000000ffff0c7224 */ /* 0x000fe400078e0009 */
[----:B------:R-:W-:-:S07]  /*2b710*/  IMAD.MOV.U32 R53, RZ, RZ, R14 ;  /* 0x000000ffff357224 */ /* 0x000fce00078e000e */
[----:B------:R-:W-:Y:S05]  /*2b720*/  WARPSYNC.COLLECTIVE R15, `(.L_x_3507) ;  /* 0x000000000f087348 */ /* 0x000fea0003c00000 */
[----:B------:R0:W1:Y:S02]  /*2b730*/  SHFL.IDX P6, R14, R13, R12, R11 ;  /* 0x0000000c0d0e7389 */ /* 0x00006400000c000b */
[----:B01----:R-:W-:Y:S01]  /*2b740*/  ENDCOLLECTIVE ;  /* 0x000000000000791b */ /* 0x003fe20003800000 */
.L_x_3507:
[----:B------:R-:W-:Y:S02]  /*2b750*/  IMAD.MOV.U32 R13, RZ, RZ, R70 ;  /* 0x000000ffff0d7224 */ /* 0x000fe400078e0046 */
[----:B------:R-:W-:-:S07]  /*2b760*/  IMAD.MOV.U32 R123, RZ, RZ, R14 ;  /* 0x000000ffff7b7224 */ /* 0x000fce00078e000e */
[----:B------:R-:W-:Y:S05]  /*2b770*/  WARPSYNC.COLLECTIVE R15, `(.L_x_3508) ;  /* 0x000000000f087348 */ /* 0x000fea0003c00000 */
[----:B------:R0:W1:Y:S02]  /*2b780*/  SHFL.IDX P6, R14, R13, R12, R11 ;  /* 0x0000000c0d0e7389 */ /* 0x00006400000c000b */
[----:B01----:R-:W-:Y:S01]  /*2b790*/  ENDCOLLECTIVE ;  /* 0x000000000000791b */ /* 0x003fe20003800000 */
.L_x_3508:
        /* <DEDUP_REMOVED lines=8> */
.L_x_3509:
[----:B------:R-:W-:Y:S01]  /*2b820*/  IMAD.MOV.U32 R13, RZ, RZ, R49 ;  /* 0x000000ffff0d7224 */ /* 0x000fe200078e0031 */
[----:B------:R-:W-:Y:S02]  /*2b830*/  SEL R49, R50, R67, P0 ;  /* 0x0000004332317207 */ /* 0x000fe40000000000 */
[----:B------:R-:W-:Y:S02]  /*2b840*/  SEL R50, R67, R50, P0 ;  /* 0x0000003243327207 */ /* 0x000fe40000000000 */
[----:B------:R-:W-:-:S07]  /*2b850*/  MOV R55, R14 ;  /* 0x0000000e00377202 */ /* 0x000fce0000000f00 */
[----:B------:R-:W-:Y:S05]  /*2b860*/  WARPSYNC.COLLECTIVE R15, `(.L_x_3510) ;  /* 0x000000000f087348 */ /* 0x000fea0003c00000 */
[----:B------:R0:W1:Y:S02]  /*2b870*/  SHFL.IDX P6, R14, R13, R12, R11 ;  /* 0x0000000c0d0e7389 */ /* 0x00006400000c000b */
[----:B01----:R-:W-:Y:S01]  /*2b880*/  ENDCOLLECTIVE ;  /* 0x000000000000791b */ /* 0x003fe20003800000 */
.L_x_3510:
[----:B------:R-:W-:Y:S02]  /*2b890*/  IMAD.MOV.U32 R13, RZ, RZ, R68 ;  /* 0x000000ffff0d7224 */ /* 0x000fe400078e0044 */
[----:B------:R-:W-:Y:S02]  /*2b8a0*/  IMAD.MOV.U32 R12, RZ, RZ, R9 ;  /* 0x000000ffff0c7224 */ /* 0x000fe400078e0009 */
[----:B------:R-:W-:-:S07]  /*2b8b0*/  IMAD.MOV.U32 R60, RZ, RZ, R14 ;  /* 0x000000ffff3c7224 */ /* 0x000fce00078e000e */
[----:B------:R-:W-:Y:S05]  /*2b8c0*/  WARPSYNC.COLLECTIVE R15, `(.L_x_3511) ;  /* 0x000000000f087348 */ /* 0x000fea0003c00000 */
[----:B------:R0:W1:Y:S02]  /*2b8d0*/  SHFL.IDX P6, R14, R13, R12, R11 ;  /* 0x0000000c0d0e7389 */ /* 0x00006400000c000b */
[----:B01----:R-:W-:Y:S01]  /*2b8e0*/  ENDCOLLECTIVE ;  /* 0x000000000000791b */ /* 0x003fe20003800000 */
.L_x_3511:
[----:B------:R-:W-:Y:S02]  /*2b8f0*/  IMAD.MOV.U32 R13, RZ, RZ, R58 ;  /* 0x000000ffff0d7224 */ /* 0x000fe400078e003a */
[----:B------:R-:W-:-:S07]  /*2b900*/  IMAD.MOV.U32 R68, RZ, RZ, R14 ;  /* 0x000000ffff447224 */ /* 0x000fce00078e000e */
[----:B------:R-:W-:Y:S05]  /*2b910*/  WARPSYNC.COLLECTIVE R15, `(.L_x_3512) ;  /* 0x000000000f087348 */ /* 0x000fea0003c00000 */
[----:B------:R0:W1:Y:S02]  /*2b920*/  SHFL.IDX P6, R14, R13, R12, R11 ;  /* 0x0000000c0d0e7389 */ /* 0x00006400000c000b */
[----:B01----:R-:W-:Y:S01]  /*2b930*/  ENDCOLLECTIVE ;  /* 0x000000000000791b */ /* 0x003fe20003800000 */
.L_x_3512:
[----:B------:R-:W-:Y:S02]  /*2b940*/  IMAD.MOV.U32 R13, RZ, RZ, R65 ;  /* 0x000000ffff0d7224 */ /* 0x000fe400078e0041 */
[----:B------:R-:W-:Y:S01]  /*2b950*/  IMAD.MOV.U32 R12, RZ, RZ, R8 ;  /* 0x000000ffff0c7224 */ /* 0x000fe200078e0008 */
[----:B------:R-:W-:-:S07]  /*2b960*/  MOV R125, R14 ;  /* 0x0000000e007d7202 */ /* 0x000fce0000000f00 */
[----:B------:R-:W-:Y:S05]  /*2b970*/  WARPSYNC.COLLECTIVE R15, `(.L_x_3513) ;  /* 0x000000000f087348 */ /* 0x000fea0003c00000 */
[----:B------:R0:W1:Y:S02]  /*2b980*/  SHFL.IDX P6, R14, R13, R12, R11 ;  /* 0x0000000c0d0e7389 */ /* 0x00006400000c000b */
[----:B01----:R-:W-:Y:S01]  /*2b990*/  ENDCOLLECTIVE ;  /* 0x000000000000791b */ /* 0x003fe20003800000 */
.L_x_3513:
[----:B------:R-:W-:Y:S02]  /*2b9a0*/  IMAD.MOV.U32 R13, RZ, RZ, R61 ;  /* 0x000000ffff0d7224 */ /* 0x000fe400078e003d */
[----:B------:R-:W-:-:S07]  /*2b9b0*/  IMAD.MOV.U32 R64, RZ, RZ, R14 ;  /* 0x000000ffff407224 */ /* 0x000fce00078e000e */
[----:B------:R-:W-:Y:S05]  /*2b9c0*/  WARPSYNC.COLLECTIVE R15, `(.L_x_3514) ;  /* 0x000000000f087348 */ /* 0x000fea0003c00000 */
[----:B------:R0:W1:Y:S02]  /*2b9d0*/  SHFL.IDX P6, R14, R13, R12, R11 ;  /* 0x0000000c0d0e7389 */ /* 0x00006400000c000b */
[----:B01----:R-:W-:Y:S01]  /*2b9e0*/  ENDCOLLECTIVE ;  /* 0x000000000000791b */ /* 0x003fe20003800000 */
.L_x_3514:
        /* <DEDUP_REMOVED lines=8> */
.L_x_3515:
[----:B------:R-:W-:Y:S01]  /*2ba70*/  IMAD.MOV.U32 R13, RZ, RZ, R54 ;  /* 0x000000ffff0d7224 */ /* 0x000fe200078e0036 */
[----:B------:R-:W-:Y:S02]  /*2ba80*/  SEL R54, R55, R68, P0 ;  /* 0x0000004437367207 */ /* 0x000fe40000000000 */
[----:B------:R-:W-:Y:S01]  /*2ba90*/  SEL R55, R68, R55, P0 ;  /* 0x0000003744377207 */ /* 0x000fe20000000000 */
[----:B------:R-:W-:-:S07]  /*2baa0*/  IMAD.MOV.U32 R65, RZ, RZ, R14 ;  /* 0x000000ffff417224 */ /* 0x000fce00078e000e */
[----:B------:R-:W-:Y:S05]  /*2bab0*/  WARPSYNC.COLLECTIVE R15, `(.L_x_3516) ;  /* 0x000000000f087348 */ /* 0x000fea0003c00000 */
[----:B------:R0:W1:Y:S02]  /*2bac0*/  SHFL.IDX P6, R14, R13, R12, R11 ;  /* 0x0000000c0d0e7389 */ /* 0x00006400000c000b */
[----:B01----:R-:W-:Y:S01]  /*2bad0*/  ENDCOLLECTIVE ;  /* 0x000000000000791b */ /* 0x003fe20003800000 */
.L_x_3516:
        /* <DEDUP_REMOVED lines=8> */
.L_x_3517:
[----:B------:R-:W-:Y:S02]  /*2bb60*/  MOV R13, R59 ;  /* 0x0000003b000d7202 */ /* 0x000fe40000000f00 */
[----:B------:R-:W-:Y:S01]  /*2bb70*/  SEL R59, R65, R64, P0 ;  /* 0x00000040413b7207 */ /* 0x000fe20000000000 */
[----:B------:R-:W-:-:S07]  /*2bb80*/  IMAD.MOV.U32 R69, RZ, RZ, R14 ;  /* 0x000000ffff457224 */ /* 0x000fce00078e000e */
[----:B------:R-:W-:Y:S05]  /*2bb90*/  WARPSYNC.COLLECTIVE R15, `(.L_x_3518) ;  /* 0x000000000f087348 */ /* 0x000fea0003c00000 */
[----:B------:R0:W1:Y:S02]  /*2bba0*/  SHFL.IDX P6, R14, R13, R12, R11 ;  /* 0x0000000c0d0e7389 */ /* 0x00006400000c000b */
[----:B01----:R-:W-:Y:S01]  /*2bbb0*/  ENDCOLLECTIVE ;  /* 0x000000000000791b */ /* 0x003fe20003800000 */
.L_x_3518:
[----:B------:R-:W-:Y:S02]  /*2bbc0*/  IMAD.MOV.U32 R13, RZ, RZ, R38 ;  /* 0x000000ffff0d7224 */ /* 0x000fe400078e0026 */
[----:B------:R-:W-:Y:S02]  /*2bbd0*/  IMAD.MOV.U32 R12, RZ, RZ, R9 ;  /* 0x000000ffff0c7224 */ /* 0x000fe400078e0009 */
[----:B------:R-:W-:-:S07]  /*2bbe0*/  IMAD.MOV.U32 R71, RZ, RZ, R14 ;  /* 0x000000ffff477224 */ /* 0x000fce00078e000e */
[----:B------:R-:W-:Y:S05]  /*2bbf0*/  WARPSYNC.COLLECTIVE R15, `(.L_x_3519) ;  /* 0x000000000f087348 */ /* 0x000fea0003c00000 */
[----:B------:R0:W1:Y:S02]  /*2bc00*/  SHFL.IDX P6, R14, R13, R12, R11 ;  /* 0x0000000c0d0e7389 */ /* 0x00006400000c000b */
[----:B01----:R-:W-:Y:S01]  /*2bc10*/  ENDCOLLECTIVE ;  /* 0x000000000000791b */ /* 0x003fe20003800000 */
.L_x_3519:
        /* <DEDUP_REMOVED lines=8> */
.L_x_3520:
        /* <DEDUP_REMOVED lines=8> */
.L_x_3521:
[----:B------:R-:W-:Y:S02]  /*2bd20*/  SEL R70, R71, R72, P0 ;  /* 0x0000004847467207 */ /* 0x000fe40000000000 */
[----:B------:R-:W-:Y:S01]  /*2bd30*/  SEL R71, R72, R71, P0 ;  /* 0x0000004748477207 */ /* 0x000fe20000000000 */
[----:B------:R-:W-:Y:S02]  /*2bd40*/  IMAD.MOV.U32 R13, RZ, RZ, R39 ;  /* 0x000000ffff0d7224 */ /* 0x000fe400078e0027 */
[----:B------:R-:W-:-:S07]  /*2bd50*/  IMAD.MOV.U32 R73, RZ, RZ, R14 ;  /* 0x000000ffff497224 */ /* 0x000fce00078e000e */
[----:B------:R-:W-:Y:S05]  /*2bd60*/  WARPSYNC.COLLECTIVE R15, `(.L_x_3522) ;  /* 0x000000000f087348 */ /* 0x000fea0003c00000 */
[----:B------:R0:W1:Y:S02]  /*2bd70*/  SHFL.IDX P6, R14, R13, R12, R11 ;  /* 0x0000000c0d0e7389 */ /* 0x00006400000c000b */
[----:B01----:R-:W-:Y:S01]  /*2bd80*/  ENDCOLLECTIVE ;  /* 0x000000000000791b */ /* 0x003fe20003800000 */
.L_x_3522:
[----:B------:R-:W-:Y:S02]  /*2bd90*/  IMAD.MOV.U32 R13, RZ, RZ, R34 ;  /* 0x000000ffff0d7224 */ /* 0x000fe400078e0022 */
[----:B------:R-:W-:Y:S02]  /*2bda0*/  IMAD.MOV.U32 R12, RZ, RZ, R9 ;  /* 0x000000ffff0c7224 */ /* 0x000fe400078e0009 */
[----:B------:R-:W-:-:S07]  /*2bdb0*/  IMAD.MOV.U32 R75, RZ, RZ, R14 ;  /* 0x000000ffff4b7224 */ /* 0x000fce00078e000e */
[----:B------:R-:W-:Y:S05]  /*2bdc0*/  WARPSYNC.COLLECTIVE R15, `(.L_x_3523) ;  /* 0x000000000f087348 */ /* 0x000fea0003c00000 */
[----:B------:R0:W1:Y:S02]  /*2bdd0*/  SHFL.IDX P6, R14, R13, R12, R11 ;  /* 0x0000000c0d0e7389 */ /* 0x00006400000c000b */
[----:B01----:R-:W-:Y:S01]  /*2bde0*/  ENDCOLLECTIVE ;  /* 0x000000000000791b */ /* 0x003fe20003800000 */
.L_x_3523:
[----:B------:R-:W-:Y:S01]  /*2bdf0*/  IMAD.MOV.U32 R13, RZ, RZ, R36 ;  /* 0x000000ffff0d7224 */ /* 0x000fe200078e0024 */
[----:B------:R-:W-:-:S07]  /*2be00*/  MOV R34, R14 ;  /* 0x0000000e00227202 */ /* 0x000fce0000000f00 */
[----:B------:R-:W-:Y:S05]  /*2be10*/  WARPSYNC.COLLECTIVE R15, `(.L_x_3524) ;  /* 0x000000000f087348 */ /* 0x000fea0003c00000 */
[----:B------:R0:W1:Y:S02]  /*2be20*/  SHFL.IDX P6, R14, R13, R12, R11 ;  /* 0x0000000c0d0e7389 */ /* 0x00006400000c000b */
[----:B01----:R-:W-:Y:S01]  /*2be30*/  ENDCOLLECTIVE ;  /* 0x000000000000791b */ /* 0x003fe20003800000 */
.L_x_3524:
        /* <DEDUP_REMOVED lines=8> */
.L_x_3525:
[----:B------:R-:W-:Y:S02]  /*2bec0*/  SEL R74, R75, R36, P0 ;  /* 0x000000244b4a7207 */ /* 0x000fe40000000000 */
[----:B------:R-:W-:Y:S01]  /*2bed0*/  SEL R75, R36, R75, P0 ;  /* 0x0000004b244b7207 */ /* 0x000fe20000000000 */
[----:B------:R-:W-:Y:S02]  /*2bee0*/  IMAD.MOV.U32 R13, RZ, RZ, R35 ;  /* 0x000000ffff0d7224 */ /* 0x000fe400078e0023 */
[----:B------:R-:W-:-:S07]  /*2bef0*/  IMAD.MOV.U32 R91, RZ, RZ, R14 ;  /* 0x000000ffff5b7224 */ /* 0x000fce00078e000e */
[----:B------:R-:W-:Y:S05]  /*2bf00*/  WARPSYNC.COLLECTIVE R15, `(.L_x_3526) ;  /* 0x000000000f087348 */ /* 0x000fea0003c00000 */
[----:B------:R0:W1:Y:S02]  /*2bf10*/  SHFL.IDX P6, R14, R13, R12, R11 ;  /* 0x0000000c0d0e7389 */ /* 0x00006400000c000b */
[----:B01----:R-:W-:Y:S01]  /*2bf20*/  ENDCOLLECTIVE ;  /* 0x000000000000791b */ /* 0x003fe20003800000 */
.L_x_3526:
[----:B------:R-:W-:Y:S02]  /*2bf30*/  IMAD.MOV.U32 R13, RZ, RZ, R30 ;  /* 0x000000ffff0d7224 */ /* 0x000fe400078e001e */
[----:B------:R-:W-:Y:S01]  /*2bf40*/  IMAD.MOV.U32 R12, RZ, RZ, R9 ;  /* 0x000000ffff0c7224 */ /* 0x000fe200078e0009 */
[----:B------:R-:W-:-:S07]  /*2bf50*/  MOV R93, R14 ;  /* 0x0000000e005d7202 */ /* 0x000fce0000000f00 */
[----:B------:R-:W-:Y:S05]  /*2bf60*/  WARPSYNC.COLLECTIVE R15, `(.L_x_3527) ;  /* 0x000000000f087348 */ /* 0x000fea0003c00000 */
[----:B------:R0:W1:Y:S02]  /*2bf70*/  SHFL.IDX P6, R14, R13, R12, R11 ;  /* 0x0000000c0d0e7389 */ /* 0x00006400000c000b */
[----:B01----:R-:W-:Y:S01]  /*2bf80*/  ENDCOLLECTIVE ;  /* 0x000000000000791b */ /* 0x003fe20003800000 */
.L_x_3527:
[----:B------:R-:W-:Y:S02]  /*2bf90*/  IMAD.MOV.U32 R13, RZ, RZ, R32 ;  /* 0x000000ffff0d7224 */ /* 0x000fe400078e0020 */
[----:B------:R-:W-:-:S07]  /*2bfa0*/  IMAD.MOV.U32 R30, RZ, RZ, R14 ;  /* 0x000000ffff1e7224 */ /* 0x000fce00078e000e */
[----:B------:R-:W-:Y:S05]  /*2bfb0*/  WARPSYNC.COLLECTIVE R15, `(.L_x_3528) ;  /* 0x000000000f087348 */ /* 0x000fea0003c00000 */
[----:B------:R0:W1:Y:S02]  /*2bfc0*/  SHFL.IDX P6, R14, R13, R12, R11 ;  /* 0x0000000c0d0e7389 */ /* 0x00006400000c000b */
[----:B01----:R-:W-:Y:S01]  /*2bfd0*/  ENDCOLLECTIVE ;  /* 0x000000000000791b */ /* 0x003fe20003800000 */
.L_x_3528:
[----:B------:R-:W-:Y:S02]  /*2bfe0*/  SEL R76, R91, R30, P0 ;  /* 0x0000001e5b4c7207 */ /* 0x000fe40000000000 */
[----:B------:R-:W-:Y:S01]  /*2bff0*/  SEL R91, R30, R91, P0 ;  /* 0x0000005b1e5b7207 */ /* 0x000fe20000000000 */
[----:B------:R-:W-:Y:S01]  /*2c000*/  IMAD.MOV.U32 R13, RZ, RZ, R29 ;  /* 0x000000ffff0d7224 */ /* 0x000fe200078e001d */
[----:B------:R-:W-:Y:S01]  /*2c010*/  MOV R12, R8 ;  /* 0x00000008000c7202 */ /* 0x000fe20000000f00 */
[----:B------:R-:W-:-:S07]  /*2c020*/  IMAD.MOV.U32 R32, RZ, RZ, R14 ;  /* 0x000000ffff207224 */ /* 0x000fce00078e000e */
[----:B------:R-:W-:Y:S05]  /*2c030*/  WARPSYNC.COLLECTIVE R15, `(.L_x_3529) ;  /* 0x000000000f087348 */ /* 0x000fea0003c00000 */
[----:B------:R0:W1:Y:S02]  /*2c040*/  SHFL.IDX P6, R14, R13, R12, R11 ;  /* 0x0000000c0d0e7389 */ /* 0x00006400000c000b */
[----:B01----:R-:W-:Y:S01]  /*2c050*/  ENDCOLLECTIVE ;  /* 0x000000000000791b */ /* 0x003fe20003800000 */
.L_x_3529:
[----:B------:R-:W-:Y:S02]  /*2c060*/  SEL R92, R93, R32, P0 ;  /* 0x000000205d5c7207 */ /* 0x000fe40000000000 */
[----:B------:R-:W-:Y:S01]  /*2c070*/  SEL R93, R32, R93, P0 ;  /* 0x0000005d205d7207 */ /* 0x000fe20000000000 */
[----:B------:R-:W-:Y:S02]  /*2c080*/  IMAD.MOV.U32 R13, RZ, RZ, R31 ;  /* 0x000000ffff0d7224 */ /* 0x000fe400078e001f */
[----:B------:R-:W-:-:S07]  /*2c090*/  IMAD.MOV.U32 R95, RZ, RZ, R14 ;  /* 0x000000ffff5f7224 */ /* 0x000fce00078e000e */
[----:B------:R-:W-:Y:S05]  /*2c0a0*/  WARPSYNC.COLLECTIVE R15, `(.L_x_3530) ;  /* 0x000000000f087348 */ /* 0x000fea0003c00000 */
[----:B------:R0:W1:Y:S02]  /*2c0b0*/  SHFL.IDX P6, R14, R13, R12, R11 ;  /* 0x0000000c0d0e7389 */ /* 0x00006400000c000b */
[----:B01----:R-:W-:Y:S01]  /*2c0c0*/  ENDCOLLECTIVE ;  /* 0x000000000000791b */ /* 0x003fe20003800000 */
.L_x_3530:
[----:B------:R-:W-:Y:S02]  /*2c0d0*/  IMAD.MOV.U32 R13, RZ, RZ, R28 ;  /* 0x000000ffff0d7224 */ /* 0x000fe400078e001c */
[----:B------:R-:W-:Y:S02]  /*2c0e0*/  IMAD.MOV.U32 R12, RZ, RZ, R9 ;  /* 0x000000ffff0c7224 */ /* 0x000fe400078e0009 */
[----:B------:R-:W-:-:S07]  /*2c0f0*/  IMAD.MOV.U32 R97, RZ, RZ, R14 ;  /* 0x000000ffff617224 */ /* 0x000fce00078e000e */
[----:B------:R-:W-:Y:S05]  /*2c100*/  WARPSYNC.COLLECTIVE R15, `(.L_x_3531) ;  /* 0x000000000f087348 */ /* 0x000fea0003c00000 */
[----:B------:R0:W1:Y:S02]  /*2c110*/  SHFL.IDX P6, R14, R13, R12, R11 ;  /* 0x0000000c0d0e7389 */ /* 0x00006400000c000b */
[----:B01----:R-:W-:Y:S01]  /*2c120*/  ENDCOLLECTIVE ;  /* 0x000000000000791b */ /* 0x003fe20003800000 */
.L_x_3531:
[----:B------:R-:W-:Y:S01]  /*2c130*/  MOV R13, R26 ;  /* 0x0000001a000d7202 */ /* 0x000fe20000000f00 */
[----:B------:R-:W-:-:S07]  /*2c140*/  IMAD.MOV.U32 R28, RZ, RZ, R14 ;  /* 0x000000ffff1c7224 */ /* 0x000fce00078e000e */
[----:B------:R-:W-:Y:S05]  /*2c150*/  WARPSYNC.COLLECTIVE R15, `(.L_x_3532) ;  /* 0x000000000f087348 */ /* 0x000fea0003c00000 */
[----:B------:R0:W1:Y:S02]  /*2c160*/  SHFL.IDX P6, R14, R13, R12, R11 ;  /* 0x0000000c0d0e7389 */ /* 0x00006400000c000b */
[----:B01----:R-:W-:Y:S01]  /*2c170*/  ENDCOLLECTIVE ;  /* 0x000000000000791b */ /* 0x003fe20003800000 */
.L_x_3532:
        /* <DEDUP_REMOVED lines=8> */
.L_x_3533:
[----:B------:R-:W-:Y:S02]  /*2c200*/  SEL R96, R97, R26, P0 ;  /* 0x0000001a61607207 */ /* 0x000fe40000000000 */
[----:B------:R-:W-:Y:S01]  /*2c210*/  SEL R97, R26, R97, P0 ;  /* 0x000000611a617207 */ /* 0x000fe20000000000 */
[----:B------:R-:W-:Y:S02]  /*2c220*/  IMAD.MOV.U32 R13, RZ, RZ, R25 ;  /* 0x000000ffff0d7224 */ /* 0x000fe400078e0019 */
[----:B------:R-:W-:-:S07]  /*2c230*/  IMAD.MOV.U32 R27, RZ, RZ, R14 ;  /* 0x000000ffff1b7224 */ /* 0x000fce00078e000e */
[----:B------:R-:W-:Y:S05]  /*2c240*/  WARPSYNC.COLLECTIVE R15, `(.L_x_3534) ;  /* 0x000000000f087348 */ /* 0x000fea0003c00000 */
[----:B------:R0:W1:Y:S02]  /*2c250*/  SHFL.IDX P6, R14, R13, R12, R11 ;  /* 0x0000000c0d0e7389 */ /* 0x00006400000c000b */
[----:B01----:R-:W-:Y:S01]  /*2c260*/  ENDCOLLECTIVE ;  /* 0x000000000000791b */ /* 0x003fe20003800000 */
.L_x_3534:
[----:B------:R-:W-:Y:S01]  /*2c270*/  MOV R13, R24 ;  /* 0x00000018000d7202 */ /* 0x000fe20000000f00 */
[----:B------:R-:W-:Y:S02]  /*2c280*/  IMAD.MOV.U32 R12, RZ, RZ, R9 ;  /* 0x000000ffff0c7224 */ /* 0x000fe400078e0009 */
[----:B------:R-:W-:-:S07]  /*2c290*/  IMAD.MOV.U32 R66, RZ, RZ, R14 ;  /* 0x000000ffff427224 */ /* 0x000fce00078e000e */
[----:B------:R-:W-:Y:S05]  /*2c2a0*/  WARPSYNC.COLLECTIVE R15, `(.L_x_3535) ;  /* 0x000000000f087348 */ /* 0x000fea0003c00000 */
[----:B------:R0:W1:Y:S02]  /*2c2b0*/  SHFL.IDX P6, R14, R13, R12, R11 ;  /* 0x0000000c0d0e7389 */ /* 0x00006400000c000b */
[----:B01----:R-:W-:Y:S01]  /*2c2c0*/  ENDCOLLECTIVE ;  /* 0x000000000000791b */ /* 0x003fe20003800000 */
.L_x_3535:
[----:B------:R-:W-:Y:S02]  /*2c2d0*/  IMAD.MOV.U32 R13, RZ, RZ, R10 ;  /* 0x000000ffff0d7224 */ /* 0x000fe400078e000a */
[----:B------:R-:W-:-:S07]  /*2c2e0*/  IMAD.MOV.U32 R24, RZ, RZ, R14 ;  /* 0x000000ffff187224 */ /* 0x000fce00078e000e */
[----:B------:R-:W-:Y:S05]  /*2c2f0*/  WARPSYNC.COLLECTIVE R15, `(.L_x_3536) ;  /* 0x000000000f087348 */ /* 0x000fea0003c00000 */
[----:B------:R0:W1:Y:S02]  /*2c300*/  SHFL.IDX P6, R14, R13, R12, R11 ;  /* 0x0000000c0d0e7389 */ /* 0x00006400000c000b */
[----:B01----:R-:W-:Y:S01]  /*2c310*/  ENDCOLLECTIVE ;  /* 0x000000000000791b */ /* 0x003fe20003800000 */
.L_x_3536:
[----:B------:R-:W-:Y:S05]  /*2c320*/  BRA `(.L_x_3537) ;  /* 0xffffff0800a47947 */ /* 0x000fea000383ffff */
.L_x_3241:
[----:B------:R-:W-:Y:S01]  /*2c330*/  IMAD.MOV.U32 R13, RZ, RZ, R3 ;  /* 0x000000ffff0d7224 */ /* 0x000fe200078e0003 */
[----:B------:R-:W-:Y:S01]  /*2c340*/  MOV R11, 0x181f ;  /* 0x0000181f000b7802 */ /* 0x000fe20000000f00 */
[----:B------:R-:W-:Y:S02]  /*2c350*/  IMAD.MOV.U32 R12, RZ, RZ, RZ ;  /* 0x000000ffff0c7224 */ /* 0x000fe400078e00ff */
[----:B------:R-:W-:-:S07]  /*2c360*/  IMAD.MOV.U32 R15, RZ, RZ, -0x1 ;  /* 0xffffffffff0f7424 */ /* 0x000fce00078e00ff */
[----:B-----5:R-:W-:Y:S05]  /*2c370*/  WARPSYNC.COLLECTIVE R15, `(.L_x_3538) ;  /* 0x000000000f087348 */ /* 0x020fea0003c00000 */
[----:B------:R0:W1:Y:S02]  /*2c380*/  SHFL.IDX P6, R14, R13, R12, R11 ;  /* 0x0000000c0d0e7389 */ /* 0x00006400000c000b */
[----:B01---5:R-:W-:Y:S01]  /*2c390*/  ENDCOLLECTIVE ;  /* 0x000000000000791b */ /* 0x023fe20003800000 */
.L_x_3538:
[----:B------:R-:W-:Y:S02]  /*2c3a0*/  IMAD.MOV.U32 R13, RZ, RZ, R2 ;  /* 0x000000ffff0d7224 */ /* 0x000fe400078e0002 */
[----:B------:R-:W-:-:S07]  /*2c3b0*/  IMAD.MOV.U32 R0, RZ, RZ, R14 ;  /* 0x000000ffff007224 */ /* 0x000fce00078e000e */
[----:B------:R-:W-:Y:S05]  /*2c3c0*/  WARPSYNC.COLLECTIVE R15, `(.L_x_3539) ;  /* 0x000000000f087348 */ /* 0x000fea0003c00000 */
[----:B------:R0:W1:Y:S02]  /*2c3d0*/  SHFL.IDX P6, R14, R13, R12, R11 ;  /* 0x0000000c0d0e7389 */ /* 0x00006400000c000b */
[----:B01----:R-:W-:Y:S01]  /*2c3e0*/  ENDCOLLECTIVE ;  /* 0x000000000000791b */ /* 0x003fe20003800000 */
.L_x_3539:
[----:B------:R-:W-:Y:S05]  /*2c3f0*/  BRA `(.L_x_3540) ;  /* 0xffffff1800387947 */ /* 0x000fea000383ffff */
.L_x_3244:
[----:B------:R-:W-:Y:S01]  /*2c400*/  BSSY B1, `(.L_x_3541) ;  /* 0x0000008000017945 */ /* 0x000fe20003800000 */
[----:B------:R-:W-:Y:S01]  /*2c410*/  IMAD.MOV.U32 R13, RZ, RZ, R3 ;  /* 0x000000ffff0d7224 */ /* 0x000fe200078e0003 */
[----:B---3--:R-:W-:Y:S01]  /*2c420*/  MOV R15, 0xffffffff ;  /* 0xffffffff000f7802 */ /* 0x008fe20000000f00 */
[----:B------:R-:W-:Y:S02]  /*2c430*/  IMAD.MOV.U32 R12, RZ, RZ, 0x1 ;  /* 0x00000001ff0c7424 */ /* 0x000fe400078e00ff */
[----:B------:R-:W-:-:S07]  /*2c440*/  IMAD.MOV.U32 R11, RZ, RZ, 0x181f ;  /* 0x0000181fff0b7424 */ /* 0x000fce00078e00ff */
[----:B012--5:R-:W-:Y:S05]  /*2c450*/  WARPSYNC.COLLECTIVE R15, `(.L_x_3542) ;  /* 0x000000000f087348 */ /* 0x027fea0003c00000 */
[----:B--2---:R2:W3:Y:S02]  /*2c460*/  SHFL.IDX P6, R14, R13, R12, R11 ;  /* 0x0000000c0d0e7389 */ /* 0x0044e400000c000b */
[----:B0123-5:R-:W-:Y:S01]  /*2c470*/  ENDCOLLECTIVE ;  /* 0x000000000000791b */ /* 0x02ffe20003800000 */
.L_x_3542:
[----:B------:R-:W-:Y:S05]  /*2c480*/  BSYNC B1 ;  /* 0x0000000000017941 */ /* 0x000fea0003800000 */
.L_x_3541:
        /* <DEDUP_REMOVED lines=8> */
.L_x_3543:
[----:B------:R-:W-:Y:S05]  /*2c510*/  BRA `(.L_x_3544) ;  /* 0xffffff1800447947 */ /* 0x000fea000383ffff */
.L_x_3247:
[----:B------:R-:W-:Y:S01]  /*2c520*/  BSSY B1, `(.L_x_3545) ;  /* 0x0000008000017945 */ /* 0x000fe20003800000 */
[----:B------:R-:W-:Y:S01]  /*2c530*/  IMAD.MOV.U32 R13, RZ, RZ, R3 ;  /* 0x000000ffff0d7224 */ /* 0x000fe200078e0003 */
[----:B------:R-:W-:Y:S01]  /*2c540*/  MOV R12, 0x2 ;  /* 0x00000002000c7802 */ /* 0x000fe20000000f00 */
[----:B------:R-:W-:Y:S02]  /*2c550*/  IMAD.MOV.U32 R11, RZ, RZ, 0x181f ;  /* 0x0000181fff0b7424 */ /* 0x000fe400078e00ff */
[----:B---3--:R-:W-:-:S07]  /*2c560*/  IMAD.MOV.U32 R15, RZ, RZ, -0x1 ;  /* 0xffffffffff0f7424 */ /* 0x008fce00078e00ff */
[----:B012-45:R-:W-:Y:S05]  /*2c570*/  WARPSYNC.COLLECTIVE R15, `(.L_x_3546) ;  /* 0x000000000f087348 */ /* 0x037fea0003c00000 */
[----:B--2---:R2:W3:Y:S02]  /*2c580*/  SHFL.IDX P6, R14, R13, R12, R11 ;  /* 0x0000000c0d0e7389 */ /* 0x0044e400000c000b */
[----:B012345:R-:W-:Y:S01]  /*2c590*/  ENDCOLLECTIVE ;  /* 0x000000000000791b */ /* 0x03ffe20003800000 */
.L_x_3546:
[----:B------:R-:W-:Y:S05]  /*2c5a0*/  BSYNC B1 ;  /* 0x0000000000017941 */ /* 0x000fea0003800000 */
.L_x_3545:
        /* <DEDUP_REMOVED lines=8> */
.L_x_3547:
[----:B------:R-:W-:Y:S05]  /*2c630*/  BRA `(.L_x_3548) ;  /* 0xffffff1800507947 */ /* 0x000fea000383ffff */
.L_x_3250:
        /* <DEDUP_REMOVED lines=8> */
.L_x_3550:
[----:B------:R-:W-:Y:S05]  /*2c6c0*/  BSYNC B1 ;  /* 0x0000000000017941 */ /* 0x000fea0003800000 */
.L_x_3549:
        /* <DEDUP_REMOVED lines=8> */
.L_x_3551:
[----:B------:R-:W-:Y:S05]  /*2c750*/  BRA `(.L_x_3552) ;  /* 0xffffff18005c7947 */ /* 0x000fea000383ffff */
.L_x_3252:
[----:B------:R-:W-:Y:S02]  /*2c760*/  IMAD.MOV.U32 R13, RZ, RZ, R30 ;  /* 0x000000ffff0d7224 */ /* 0x000fe400078e001e */
[----:B------:R-:W-:Y:S02]  /*2c770*/  IMAD.MOV.U32 R12, RZ, RZ, RZ ;  /* 0x000000ffff0c7224 */ /* 0x000fe400078e00ff */
[----:B------:R-:W-:Y:S02]  /*2c780*/  IMAD.MOV.U32 R11, RZ, RZ, 0x1c1f ;  /* 0x00001c1fff0b7424 */ /* 0x000fe400078e00ff */
[----:B------:R-:W-:-:S07]  /*2c790*/  IMAD.MOV.U32 R15, RZ, RZ, -0x1 ;  /* 0xffffffffff0f7424 */ /* 0x000fce00078e00ff */
[----:B------:R-:W-:Y:S05]  /*2c7a0*/  WARPSYNC.COLLECTIVE R15, `(.L_x_3553) ;  /* 0x000000000f087348 */ /* 0x000fea0003c00000 */
[----:B------:R0:W1:Y:S02]  /*2c7b0*/  SHFL.IDX P6, R14, R13, R12, R11 ;  /* 0x0000000c0d0e7389 */ /* 0x00006400000c000b */
[----:B01----:R-:W-:Y:S01]  /*2c7c0*/  ENDCOLLECTIVE ;  /* 0x000000000000791b */ /* 0x003fe20003800000 */
.L_x_3553:
[----:B------:R-:W-:Y:S01]  /*2c7d0*/  IMAD.MOV.U32 R13, RZ, RZ, R25 ;  /* 0x000000ffff0d7224 */ /* 0x000fe200078e0019 */
[----:B------:R-:W-:-:S07]  /*2c7e0*/  MOV R24, R14 ;  /* 0x0000000e00187202 */ /* 0x000fce0000000f00 */
[----:B------:R-:W-:Y:S05]  /*2c7f0*/  WARPSYNC.COLLECTIVE R15, `(.L_x_3554) ;  /* 0x000000000f087348 */ /* 0x000fea0003c00000 */
[----:B------:R0:W1:Y:S02]  /*2c800*/  SHFL.IDX P6, R14, R13, R12, R11 ;  /* 0x0000000c0d0e7389 */ /* 0x00006400000c000b */
[----:B01----:R-:W-:Y:S01]  /*2c810*/  ENDCOLLECTIVE ;  /* 0x000000000000791b */ /* 0x003fe20003800000 */
.L_x_3554:
[----:B------:R-:W-:Y:S05]  /*2c820*/  BRA `(.L_x_3555) ;  /* 0xffffff1c00507947 */ /* 0x000fea000383ffff */
.L_x_3255:
[----:B------:R-:W-:Y:S01]  /*2c830*/  BSSY B1, `(.L_x_3556) ;  /* 0x0000008000017945 */ /* 0x000fe20003800000 */
[----:B---3--:R-:W-:Y:S02]  /*2c840*/  IMAD.MOV.U32 R13, RZ, RZ, R30 ;  /* 0x000000ffff0d7224 */ /* 0x008fe400078e001e */
[----:B------:R-:W-:Y:S02]  /*2c850*/  IMAD.MOV.U32 R12, RZ, RZ, 0x1 ;  /* 0x00000001ff0c7424 */ /* 0x000fe400078e00ff */
[----:B------:R-:W-:Y:S02]  /*2c860*/  IMAD.MOV.U32 R11, RZ, RZ, 0x1c1f ;  /* 0x00001c1fff0b7424 */ /* 0x000fe400078e00ff */
[----:B------:R-:W-:-:S07]  /*2c870*/  IMAD.MOV.U32 R15, RZ, RZ, -0x1 ;  /* 0xffffffffff0f7424 */ /* 0x000fce00078e00ff */
[----:B012---:R-:W-:Y:S05]  /*2c880*/  WARPSYNC.COLLECTIVE R15, `(.L_x_3557) ;  /* 0x000000000f087348 */ /* 0x007fea0003c00000 */
[----:B--2---:R2:W3:Y:S02]  /*2c890*/  SHFL.IDX P6, R14, R13, R12, R11 ;  /* 0x0000000c0d0e7389 */ /* 0x0044e400000c000b */
[----:B0123--:R-:W-:Y:S01]  /*2c8a0*/  ENDCOLLECTIVE ;  /* 0x000000000000791b */ /* 0x00ffe20003800000 */
.L_x_3557:
[----:B------:R-:W-:Y:S05]  /*2c8b0*/  BSYNC B1 ;  /* 0x0000000000017941 */ /* 0x000fea0003800000 */
.L_x_3556:
        /* <DEDUP_REMOVED lines=8> */
.L_x_3558:
[----:B------:R-:W-:Y:S05]  /*2c940*/  BRA `(.L_x_3559) ;  /* 0xffffff2400047947 */ /* 0x000fea000383ffff */
.L_x_3259:
[----:B------:R-:W-:Y:S01]  /*2c950*/  IMAD.MOV.U32 R13, RZ, RZ, R3 ;  /* 0x000000ffff0d7224 */ /* 0x000fe200078e0003 */
[----:B------:R-:W-:Y:S01]  /*2c960*/  MOV R15, 0xffffffff ;  /* 0xffffffff000f7802 */ /* 0x000fe20000000f00 */
[----:B------:R-:W-:Y:S02]  /*2c970*/  IMAD.MOV.U32 R12, RZ, RZ, RZ ;  /* 0x000000ffff0c7224 */ /* 0x000fe400078e00ff */
[----:B------:R-:W-:-:S07]  /*2c980*/  IMAD.MOV.U32 R11, RZ, RZ, 0x181f ;  /* 0x0000181fff0b7424 */ /* 0x000fce00078e00ff */
[----:B-1----:R-:W-:Y:S05]  /*2c990*/  WARPSYNC.COLLECTIVE R15, `(.L_x_3560) ;  /* 0x000000000f087348 */ /* 0x002fea0003c00000 */
[----:B------:R0:W2:Y:S02]  /*2c9a0*/  SHFL.IDX P6, R14, R13, R12, R11 ;  /* 0x0000000c0d0e7389 */ /* 0x0000a400000c000b */
[----:B012---:R-:W-:Y:S01]  /*2c9b0*/  ENDCOLLECTIVE ;  /* 0x000000000000791b */ /* 0x007fe20003800000 */
.L_x_3560:
[----:B------:R-:W-:Y:S02]  /*2c9c0*/  IMAD.MOV.U32 R13, RZ, RZ, R2 ;  /* 0x000000ffff0d7224 */ /* 0x000fe400078e0002 */
[----:B------:R-:W-:-:S07]  /*2c9d0*/  IMAD.MOV.U32 R0, RZ, RZ, R14 ;  /* 0x000000ffff007224 */ /* 0x000fce00078e000e */
[----:B------:R-:W-:Y:S05]  /*2c9e0*/  WARPSYNC.COLLECTIVE R15, `(.L_x_3561) ;  /* 0x000000000f087348 */ /* 0x000fea0003c00000 */
[----:B------:R0:W1:Y:S02]  /*2c9f0*/  SHFL.IDX P6, R14, R13, R12, R11 ;  /* 0x0000000c0d0e7389 */ /* 0x00006400000c000b */
[----:B01----:R-:W-:Y:S01]  /*2ca00*/  ENDCOLLECTIVE ;  /* 0x000000000000791b */ /* 0x003fe20003800000 */
.L_x_3561:
[----:B------:R-:W-:Y:S05]  /*2ca10*/  BRA `(.L_x_3562) ;  /* 0xffffff3000a07947 */ /* 0x000fea000383ffff */
.L_x_3262:
[----:B------:R-:W-:Y:S01]  /*2ca20*/  BSSY B1, `(.L_x_3563) ;  /* 0x0000008000017945 */ /* 0x000fe20003800000 */
[----:B------:R-:W-:Y:S02]  /*2ca30*/  IMAD.MOV.U32 R13, RZ, RZ, R3 ;  /* 0x000000ffff0d7224 */ /* 0x000fe400078e0003 */
[----:B------:R-:W-:Y:S02]  /*2ca40*/  IMAD.MOV.U32 R12, RZ, RZ, 0x1 ;  /* 0x00000001ff0c7424 */ /* 0x000fe400078e00ff */
[----:B----4-:R-:W-:Y:S02]  /*2ca50*/  IMAD.MOV.U32 R11, RZ, RZ, 0x181f ;  /* 0x0000181fff0b7424 */ /* 0x010fe400078e00ff */
[----:B------:R-:W-:-:S07]  /*2ca60*/  IMAD.MOV.U32 R15, RZ, RZ, -0x1 ;  /* 0xffffffffff0f7424 */ /* 0x000fce00078e00ff */
[----:B0123--:R-:W-:Y:S05]  /*2ca70*/  WARPSYNC.COLLECTIVE R15, `(.L_x_3564) ;  /* 0x000000000f087348 */ /* 0x00ffea0003c00000 */
[----:B---3--:R3:W4:Y:S02]  /*2ca80*/  SHFL.IDX P6, R14, R13, R12, R11 ;  /* 0x0000000c0d0e7389 */ /* 0x00872400000c000b */
[----:B01234-:R-:W-:Y:S01]  /*2ca90*/  ENDCOLLECTIVE ;  /* 0x000000000000791b */ /* 0x01ffe20003800000 */
.L_x_3564:
[----:B------:R-:W-:Y:S05]  /*2caa0*/  BSYNC B1 ;  /* 0x0000000000017941 */ /* 0x000fea0003800000 */
.L_x_3563:
[----:B------:R-:W-:Y:S01]  /*2cab0*/  IMAD.MOV.U32 R13, RZ, RZ, R2 ;  /* 0x000000ffff0d7224 */ /* 0x000fe200078e0002 */
[----:B------:R-:W-:Y:S01]  /*2cac0*/  MOV R0, R14 ;  /* 0x0000000e00007202 */ /* 0x000fe20000000f00 */
[----:B------:R-:W-:Y:S02]  /*2cad0*/  IMAD.MOV.U32 R12, RZ, RZ, 0x1 ;  /* 0x00000001ff0c7424 */ /* 0x000fe400078e00ff */
[----:B------:R-:W-:Y:S02]  /*2cae0*/  IMAD.MOV.U32 R11, RZ, RZ, 0x181f ;  /* 0x0000181fff0b7424 */ /* 0x000fe400078e00ff */
[----:B------:R-:W-:-:S07]  /*2caf0*/  IMAD.MOV.U32 R15, RZ, RZ, -0x1 ;  /* 0xffffffffff0f7424 */ /* 0x000fce00078e00ff */
[----:B------:R-:W-:Y:S05]  /*2cb00*/  WARPSYNC.COLLECTIVE R15, `(.L_x_3565) ;  /* 0x000000000f087348 */ /* 0x000fea0003c00000 */
[----:B------:R0:W1:Y:S02]  /*2cb10*/  SHFL.IDX P6, R14, R13, R12, R11 ;  /* 0x0000000c0d0e7389 */ /* 0x00006400000c000b */
[----:B01----:R-:W-:Y:S01]  /*2cb20*/  ENDCOLLECTIVE ;  /* 0x000000000000791b */ /* 0x003fe20003800000 */
.L_x_3565:
[----:B------:R-:W-:Y:S05]  /*2cb30*/  BRA `(.L_x_3566) ;  /* 0xffffff3000b07947 */ /* 0x000fea000383ffff */
.L_x_3265:
[----:B------:R-:W-:Y:S01]  /*2cb40*/  BSSY B1, `(.L_x_3567) ;  /* 0x0000008000017945 */ /* 0x000fe20003800000 */
[----:B------:R-:W-:Y:S01]  /*2cb50*/  IMAD.MOV.U32 R13, RZ, RZ, R3 ;  /* 0x000000ffff0d7224 */ /* 0x000fe200078e0003 */
[----:B----4-:R-:W-:Y:S01]  /*2cb60*/  MOV R11, 0x181f ;  /* 0x0000181f000b7802 */ /* 0x010fe20000000f00 */
[----:B------:R-:W-:Y:S02]  /*2cb70*/  IMAD.MOV.U32 R12, RZ, RZ, 0x2 ;  /* 0x00000002ff0c7424 */ /* 0x000fe400078e00ff */
[----:B------:R-:W-:-:S07]  /*2cb80*/  IMAD.MOV.U32 R15, RZ, RZ, -0x1 ;  /* 0xffffffffff0f7424 */ /* 0x000fce00078e00ff */
[----:B0123--:R-:W-:Y:S05]  /*2cb90*/  WARPSYNC.COLLECTIVE R15, `(.L_x_3568) ;  /* 0x000000000f087348 */ /* 0x00ffea0003c00000 */
[----:B---3--:R3:W4:Y:S02]  /*2cba0*/  SHFL.IDX P6, R14, R13, R12, R11 ;  /* 0x0000000c0d0e7389 */ /* 0x00872400000c000b */
[----:B01234-:R-:W-:Y:S01]  /*2cbb0*/  ENDCOLLECTIVE ;  /* 0x000000000000791b */ /* 0x01ffe20003800000 */
.L_x_3568:
[----:B------:R-:W-:Y:S05]  /*2cbc0*/  BSYNC B1 ;  /* 0x0000000000017941 */ /* 0x000fea0003800000 */
.L_x_3567:
        /* <DEDUP_REMOVED lines=8> */
.L_x_3569:
[----:B------:R-:W-:Y:S05]  /*2cc50*/  BRA `(.L_x_3570) ;  /* 0xffffff3000bc7947 */ /* 0x000fea000383ffff */
.L_x_3268:
[----:B------:R-:W-:Y:S01]  /*2cc60*/  BSSY B1, `(.L_x_3571) ;  /* 0x0000008000017945 */ /* 0x000fe20003800000 */
[----:B------:R-:W-:Y:S01]  /*2cc70*/  MOV R13, R3 ;  /* 0x00000003000d7202 */ /* 0x000fe20000000f00 */
[----:B------:R-:W-:Y:S02]  /*2cc80*/  IMAD.MOV.U32 R12, RZ, RZ, 0x3 ;  /* 0x00000003ff0c7424 */ /* 0x000fe400078e00ff */
[----:B0-----:R-:W-:Y:S02]  /*2cc90*/  IMAD.MOV.U32 R11, RZ, RZ, 0x181f ;  /* 0x0000181fff0b7424 */ /* 0x001fe400078e00ff */
[----:B------:R-:W-:-:S07]  /*2cca0*/  IMAD.MOV.U32 R15, RZ, RZ, -0x1 ;  /* 0xffffffffff0f7424 */ /* 0x000fce00078e00ff */
[----:B-1234-:R-:W-:Y:S05]  /*2ccb0*/  WARPSYNC.COLLECTIVE R15, `(.L_x_3572) ;  /* 0x000000000f087348 */ /* 0x01efea0003c00000 */
[----:B----4-:R0:W4:Y:S02]  /*2ccc0*/  SHFL.IDX P6, R14, R13, R12, R11 ;  /* 0x0000000c0d0e7389 */ /* 0x01012400000c000b */
[----:B01234-:R-:W-:Y:S01]  /*2ccd0*/  ENDCOLLECTIVE ;  /* 0x000000000000791b */ /* 0x01ffe20003800000 */
.L_x_3572:
[----:B------:R-:W-:Y:S05]  /*2cce0*/  BSYNC B1 ;  /* 0x0000000000017941 */ /* 0x000fea0003800000 */
.L_x_3571:
        /* <DEDUP_REMOVED lines=8> */
.L_x_3573:
[----:B------:R-:W-:Y:S05]  /*2cd70*/  BRA `(.L_x_3574) ;  /* 0xffffff3000c87947 */ /* 0x000fea000383ffff */
.L_x_3286:
        /* <DEDUP_REMOVED lines=11> */
.L_x_3576:
[----:B------:R-:W-:Y:S05]  /*2ce30*/  BSYNC B1 ;  /* 0x0000000000017941 */ /* 0x000fea0003800000 */
.L_x_3575:
[----:B------:R-:W-:Y:S05]  /*2ce40*/  BRA `(.L_x_3577) ;  /* 0xffffff50003c7947 */ /* 0x000fea000383ffff */
.L_x_3288:
[----:B------:R-:W-:Y:S01]  /*2ce50*/  BSSY B1, `(.L_x_3578) ;  /* 0x0000006000017945 */ /* 0x000fe20003800000 */
[----:B------:R-:W-:-:S07]  /*2ce60*/  IMAD.MOV.U32 R15, RZ, RZ, -0x1 ;  /* 0xffffffffff0f7424 */ /* 0x000fce00078e00ff */
[----:B0-----:R-:W-:Y:S05]  /*2ce70*/  WARPSYNC.COLLECTIVE R15, `(.L_x_3579) ;  /* 0x000000000f0c7348 */ /* 0x001fea0003c00000 */
[----:B------:R-:W-:Y:S02]  /*2ce80*/  ELECT P6, UR62, PT ;  /* 0x00000000003e782f */ /* 0x000fe400038c0000 */
[----:B------:R-:W-:Y:S01]  /*2ce90*/  MOV R14, UR62 ;  /* 0x0000003e000e7c02 */ /* 0x000fe20008000f00 */
[----:B0-----:R-:W-:Y:S10]  /*2cea0*/  ENDCOLLECTIVE ;  /* 0x000000000000791b */ /* 0x001ff40003800000 */
.L_x_3579:
[----:B------:R-:W-:Y:S05]  /*2ceb0*/  BSYNC B1 ;  /* 0x0000000000017941 */ /* 0x000fea0003800000 */
.L_x_3578:
[----:B------:R-:W-:Y:S05]  /*2cec0*/  BRA `(.L_x_3287) ;  /* 0xffffff5000347947 */ /* 0x000fea000383ffff */
.L_x_3290:
[----:B0-----:R0:W1:Y:S02]  /*2ced0*/  SYNCS.PHASECHK.TRANS64.TRYWAIT P0, [R22+URZ+0x22820], R9 ;  /* 0x02282009160075a7 */ /* 0x001064000800017f */
[----:B-1----:R-:W-:Y:S05]  /*2cee0*/  @!P0 NANOSLEEP.SYNCS 0x989680 ;  /* 0x009896800000895d */ /* 0x002fea0003900000 */
[----:B------:R-:W1:Y:S02]  /*2cef0*/  @!P0 SYNCS.PHASECHK.TRANS64 P0, [R22+URZ+0x22820], R9 ;  /* 0x02282009160085a7 */ /* 0x000e64000800007f */
[----:B-1----:R-:W-:Y:S05]  /*2cf00*/  @!P0 BRA `(.L_x_3290) ;  /* 0xfffffffc00f08947 */ /* 0x002fea000383ffff */
[----:B------:R-:W-:Y:S05]  /*2cf10*/  BRA `(.L_x_3580) ;  /* 0xffffff5000447947 */ /* 0x000fea000383ffff */
.L_x_3294:
[----:B0-----:R0:W1:Y:S02]  /*2cf20*/  SYNCS.PHASECHK.TRANS64.TRYWAIT P0, [R9+URZ+0x228a0], R10 ;  /* 0x0228a00a090075a7 */ /* 0x001064000800017f */
[----:B-1----:R-:W-:Y:S05]  /*2cf30*/  @!P0 NANOSLEEP.SYNCS 0x989680 ;  /* 0x009896800000895d */ /* 0x002fea0003900000 */
[----:B------:R-:W1:Y:S02]  /*2cf40*/  @!P0 SYNCS.PHASECHK.TRANS64 P0, [R9+URZ+0x228a0], R10 ;  /* 0x0228a00a090085a7 */ /* 0x000e64000800007f */
[----:B-1----:R-:W-:Y:S05]  /*2cf50*/  @!P0 BRA `(.L_x_3294) ;  /* 0xfffffffc00f08947 */ /* 0x002fea000383ffff */
[----:B------:R-:W-:Y:S05]  /*2cf60*/  BRA `(.L_x_3581) ;  /* 0xffffff50005c7947 */ /* 0x000fea000383ffff */
.L_x_3299:
[----:B-1----:R1:W2:Y:S02]  /*2cf70*/  SYNCS.PHASECHK.TRANS64.TRYWAIT P0, [R9+URZ+0x228c0], R10 ;  /* 0x0228c00a090075a7 */ /* 0x0022a4000800017f */
[----:B--2---:R-:W-:Y:S05]  /*2cf80*/  @!P0 NANOSLEEP.SYNCS 0x989680 ;  /* 0x009896800000895d */ /* 0x004fea0003900000 */
[----:B------:R-:W2:Y:S02]  /*2cf90*/  @!P0 SYNCS.PHASECHK.TRANS64 P0, [R9+URZ+0x228c0], R10 ;  /* 0x0228c00a090085a7 */ /* 0x000ea4000800007f */
[----:B--2---:R-:W-:Y:S05]  /*2cfa0*/  @!P0 BRA `(.L_x_3299) ;  /* 0xfffffffc00f08947 */ /* 0x004fea000383ffff */
[----:B------:R-:W-:Y:S05]  /*2cfb0*/  BRA `(.L_x_3582) ;  /* 0xffffff5000d87947 */ /* 0x000fea000383ffff */
.L_x_3306:
[----:B0-----:R0:W1:Y:S02]  /*2cfc0*/  SYNCS.PHASECHK.TRANS64.TRYWAIT P1, [R9+URZ+0x228a0], R10 ;  /* 0x0228a00a090075a7 */ /* 0x001064000802017f */
[----:B-1----:R-:W-:Y:S05]  /*2cfd0*/  @!P1 NANOSLEEP.SYNCS 0x989680 ;  /* 0x009896800000995d */ /* 0x002fea0003900000 */
[----:B------:R-:W1:Y:S02]  /*2cfe0*/  @!P1 SYNCS.PHASECHK.TRANS64 P1, [R9+URZ+0x228a0], R10 ;  /* 0x0228a00a090095a7 */ /* 0x000e64000802007f */
[----:B-1----:R-:W-:Y:S05]  /*2cff0*/  @!P1 BRA `(.L_x_3306) ;  /* 0xfffffffc00f09947 */ /* 0x002fea000383ffff */
[----:B------:R-:W-:Y:S05]  /*2d000*/  BRA `(.L_x_3583) ;  /* 0xffffff5400947947 */ /* 0x000fea000383ffff */
.L_x_3311:
[----:B-1----:R1:W2:Y:S02]  /*2d010*/  SYNCS.PHASECHK.TRANS64.TRYWAIT P1, [R9+URZ+0x228c0], R10 ;  /* 0x0228c00a090075a7 */ /* 0x0022a4000802017f */
[----:B--2---:R-:W-:Y:S05]  /*2d020*/  @!P1 NANOSLEEP.SYNCS 0x989680 ;  /* 0x009896800000995d */ /* 0x004fea0003900000 */
[----:B------:R-:W2:Y:S02]  /*2d030*/  @!P1 SYNCS.PHASECHK.TRANS64 P1, [R9+URZ+0x228c0], R10 ;  /* 0x0228c00a090095a7 */ /* 0x000ea4000802007f */
[----:B--2---:R-:W-:Y:S05]  /*2d040*/  @!P1 BRA `(.L_x_3311) ;  /* 0xfffffffc00f09947 */ /* 0x004fea000383ffff */
[----:B------:R-:W-:Y:S05]  /*2d050*/  BRA `(.L_x_3584) ;  /* 0xffffff58000c7947 */ /* 0x000fea000383ffff */
.L_x_3328:
[----:B------:R-:W0:Y:S01]  /*2d060*/  S2R R20, SR_TID.X ;  /* 0x0000000000147919 */ /* 0x000e220000002100 */
[----:B------:R-:W-:Y:S01]  /*2d070*/  BSSY B0, `(.L_x_3585) ;  /* 0x000000a000007945 */ /* 0x000fe20003800000 */
[----:B------:R-:W-:Y:S02]  /*2d080*/  IMAD.MOV.U32 R11, RZ, RZ, 0x1f ;  /* 0x0000001fff0b7424 */ /* 0x000fe400078e00ff */
[----:B------:R-:W-:Y:S01]  /*2d090*/  IMAD.MOV.U32 R15, RZ, RZ, -0x1 ;  /* 0xffffffffff0f7424 */ /* 0x000fe200078e00ff */
[----:B0-----:R-:W-:-:S04]  /*2d0a0*/  SHF.R.U32.HI R12, RZ, 0x5, R20 ;  /* 0x00000005ff0c7819 */ /* 0x001fc80000011614 */
[----:B------:R-:W-:-:S04]  /*2d0b0*/  LOP3.LUT R12, R12, 0x3, RZ, 0xc0, !PT ;  /* 0x000000030c0c7812 */ /* 0x000fc800078ec0ff */
[----:B------:R-:W-:Y:S01]  /*2d0c0*/  MOV R13, R12 ;  /* 0x0000000c000d7202 */ /* 0x000fe20000000f00 */
[----:B------:R-:W-:-:S07]  /*2d0d0*/  IMAD.MOV.U32 R12, RZ, RZ, RZ ;  /* 0x000000ffff0c7224 */ /* 0x000fce00078e00ff */
[----:B-----5:R-:W-:Y:S05]  /*2d0e0*/  WARPSYNC.COLLECTIVE R15, `(.L_x_3586) ;  /* 0x000000000f087348 */ /* 0x020fea0003c00000 */
[----:B------:R0:W1:Y:S02]  /*2d0f0*/  SHFL.IDX P6, R14, R13, R12, R11 ;  /* 0x0000000c0d0e7389 */ /* 0x00006400000c000b */
[----:B01---5:R-:W-:Y:S01]  /*2d100*/  ENDCOLLECTIVE ;  /* 0x000000000000791b */ /* 0x023fe20003800000 */
.L_x_3586:
[----:B------:R-:W-:Y:S05]  /*2d110*/  BSYNC B0 ;  /* 0x0000000000007941 */ /* 0x000fea0003800000 */
.L_x_3585:
[----:B------:R-:W-:Y:S05]  /*2d120*/  BRA `(.L_x_3587) ;  /* 0xffffff6800287947 */ /* 0x000fea000383ffff */
.L_x_3331:
[----:B0-----:R-:W2:Y:S02]  /*2d130*/  LDL R0, [R1+0x28] ;  /* 0x0000280001007983 */ /* 0x001ea40000100800 */
[----:B--2---:R0:W1:Y:S02]  /*2d140*/  SYNCS.PHASECHK.TRANS64.TRYWAIT P0, [R4+URZ+0x22880], R0 ;  /* 0x02288000040075a7 */ /* 0x004064000800017f */
[----:B-1----:R-:W-:Y:S05]  /*2d150*/  @!P0 NANOSLEEP.SYNCS 0x989680 ;  /* 0x009896800000895d */ /* 0x002fea0003900000 */
[----:B------:R-:W1:Y:S02]  /*2d160*/  @!P0 SYNCS.PHASECHK.TRANS64 P0, [R4+URZ+0x22880], R0 ;  /* 0x02288000040085a7 */ /* 0x000e64000800007f */
[----:B-1----:R-:W-:Y:S05]  /*2d170*/  @!P0 BRA `(.L_x_3331) ;  /* 0xfffffffc00ec8947 */ /* 0x002fea000383ffff */
[----:B------:R-:W-:Y:S05]  /*2d180*/  BRA `(.L_x_3588) ;  /* 0xffffff6800387947 */ /* 0x000fea000383ffff */
.L_x_3332:
        /* <DEDUP_REMOVED lines=8> */
.L_x_3590:
[----:B------:R-:W-:Y:S05]  /*2d210*/  BSYNC B0 ;  /* 0x0000000000007941 */ /* 0x000fea0003800000 */
.L_x_3589:
        /* <DEDUP_REMOVED lines=8> */
.L_x_3591:
[----:B------:R-:W-:Y:S01]  /*2d2a0*/  ULDC.64 UR4, c[0x0][0x208] ;  /* 0x0000820000047ab9 */ /* 0x000fe20000000a00 */
[----:B------:R-:W-:Y:S02]  /*2d2b0*/  IMAD.MOV.U32 R13, RZ, RZ, R9 ;  /* 0x000000ffff0d7224 */ /* 0x000fe400078e0009 */
[----:B------:R-:W-:-:S05]  /*2d2c0*/  IMAD.MOV.U32 R12, RZ, RZ, R14 ;  /* 0x000000ffff0c7224 */ /* 0x000fca00078e000e */
[----:B------:R-:W-:Y:S01]  /*2d2d0*/  IADD3 R24, P1, R29, R12, RZ ;  /* 0x0000000c1d187210 */ /* 0x000fe20007f3e0ff */
[----:B------:R-:W-:-:S03]  /*2d2e0*/  IMAD.MOV.U32 R12, RZ, RZ, 0x1 ;  /* 0x00000001ff0c7424 */ /* 0x000fc600078e00ff */
[----:B------:R-:W-:Y:S01]  /*2d2f0*/  IADD3.X R25, RZ, R0, RZ, P1, !PT ;  /* 0x00000000ff197210 */ /* 0x000fe20000ffe4ff */
[----:B------:R-:W-:Y:S01]  /*2d300*/  IMAD.IADD R0, R22, 0x1, R21 ;  /* 0x0000000116007824 */ /* 0x000fe200078e0215 */
        /* <DEDUP_REMOVED lines=8> */
.L_x_3592:
[----:B------:R-:W-:Y:S02]  /*2d390*/  IMAD.MOV.U32 R13, RZ, RZ, R10 ;  /* 0x000000ffff0d7224 */ /* 0x000fe400078e000a */
[----:B------:R-:W-:-:S07]  /*2d3a0*/  IMAD.MOV.U32 R21, RZ, RZ, R14 ;  /* 0x000000ffff157224 */ /* 0x000fce00078e000e */
[----:B------:R-:W-:Y:S05]  /*2d3b0*/  WARPSYNC.COLLECTIVE R15, `(.L_x_3593) ;  /* 0x000000000f087348 */ /* 0x000fea0003c00000 */
[----:B------:R0:W1:Y:S02]  /*2d3c0*/  SHFL.IDX P6, R14, R13, R12, R11 ;  /* 0x0000000c0d0e7389 */ /* 0x00006400000c000b */
[----:B01----:R-:W-:Y:S01]  /*2d3d0*/  ENDCOLLECTIVE ;  /* 0x000000000000791b */ /* 0x003fe20003800000 */
.L_x_3593:
[----:B------:R-:W-:Y:S01]  /*2d3e0*/  ULDC.64 UR4, c[0x0][0x208] ;  /* 0x0000820000047ab9 */ /* 0x000fe20000000a00 */
[----:B------:R-:W-:Y:S02]  /*2d3f0*/  IMAD.MOV.U32 R13, RZ, RZ, R9 ;  /* 0x000000ffff0d7224 */ /* 0x000fe400078e0009 */
[----:B------:R-:W-:-:S05]  /*2d400*/  IMAD.MOV.U32 R12, RZ, RZ, R14 ;  /* 0x000000ffff0c7224 */ /* 0x000fca00078e000e */
[----:B------:R-:W-:Y:S01]  /*2d410*/  IADD3 R24, P1, R29, R12, RZ ;  /* 0x0000000c1d187210 */ /* 0x000fe20007f3e0ff */
[----:B------:R-:W-:-:S03]  /*2d420*/  IMAD.MOV.U32 R12, RZ, RZ, 0x2 ;  /* 0x00000002ff0c7424 */ /* 0x000fc600078e00ff */
[----:B------:R-:W-:Y:S02]  /*2d430*/  IADD3.X R25, RZ, R21, RZ, P1, !PT ;  /* 0x00000015ff197210 */ /* 0x000fe40000ffe4ff */
        /* <DEDUP_REMOVED lines=8> */
.L_x_3594:
[----:B------:R-:W-:Y:S02]  /*2d4c0*/  IMAD.MOV.U32 R13, RZ, RZ, R10 ;  /* 0x000000ffff0d7224 */ /* 0x000fe400078e000a */
[----:B------:R-:W-:-:S07]  /*2d4d0*/  IMAD.MOV.U32 R21, RZ, RZ, R14 ;  /* 0x000000ffff157224 */ /* 0x000fce00078e000e */
[----:B------:R-:W-:Y:S05]  /*2d4e0*/  WARPSYNC.COLLECTIVE R15, `(.L_x_3595) ;  /* 0x000000000f087348 */ /* 0x000fea0003c00000 */
[----:B------:R0:W1:Y:S02]  /*2d4f0*/  SHFL.IDX P6, R14, R13, R12, R11 ;  /* 0x0000000c0d0e7389 */ /* 0x00006400000c000b */
[----:B01----:R-:W-:Y:S01]  /*2d500*/  ENDCOLLECTIVE ;  /* 0x000000000000791b */ /* 0x003fe20003800000 */
.L_x_3595:
[----:B------:R-:W-:Y:S01]  /*2d510*/  ULDC.64 UR4, c[0x0][0x208] ;  /* 0x0000820000047ab9 */ /* 0x000fe20000000a00 */
[----:B------:R-:W-:Y:S01]  /*2d520*/  MOV R13, R9 ;  /* 0x00000009000d7202 */ /* 0x000fe20000000f00 */
        /* <DEDUP_REMOVED lines=12> */
.L_x_3596:
[----:B------:R-:W-:Y:S02]  /*2d5f0*/  IMAD.MOV.U32 R13, RZ, RZ, R10 ;  /* 0x000000ffff0d7224 */ /* 0x000fe400078e000a */
[----:B------:R-:W-:-:S07]  /*2d600*/  IMAD.MOV.U32 R21, RZ, RZ, R14 ;  /* 0x000000ffff157224 */ /* 0x000fce00078e000e */
[----:B------:R-:W-:Y:S05]  /*2d610*/  WARPSYNC.COLLECTIVE R15, `(.L_x_3597) ;  /* 0x000000000f087348 */ /* 0x000fea0003c00000 */
[----:B------:R0:W1:Y:S02]  /*2d620*/  SHFL.IDX P6, R14, R13, R12, R11 ;  /* 0x0000000c0d0e7389 */ /* 0x00006400000c000b */
[----:B01----:R-:W-:Y:S01]  /*2d630*/  ENDCOLLECTIVE ;  /* 0x000000000000791b */ /* 0x003fe20003800000 */
.L_x_3597:
[----:B------:R-:W-:Y:S01]  /*2d640*/  ULDC.64 UR4, c[0x0][0x208] ;  /* 0x0000820000047ab9 */ /* 0x000fe20000000a00 */
[----:B------:R-:W-:Y:S02]  /*2d650*/  IMAD.MOV.U32 R13, RZ, RZ, R9 ;  /* 0x000000ffff0d7224 */ /* 0x000fe400078e0009 */
[----:B------:R-:W-:-:S05]  /*2d660*/  IMAD.MOV.U32 R12, RZ, RZ, R14 ;  /* 0x000000ffff0c7224 */ /* 0x000fca00078e000e */
[----:B------:R-:W-:Y:S02]  /*2d670*/  IADD3 R24, P1, R29, R12, RZ ;  /* 0x0000000c1d187210 */ /* 0x000fe40007f3e0ff */
[----:B------:R-:W-:-:S03]  /*2d680*/  MOV R12, 0x4 ;  /* 0x00000004000c7802 */ /* 0x000fc60000000f00 */
        /* <DEDUP_REMOVED lines=9> */
.L_x_3598:
[----:B------:R-:W-:Y:S02]  /*2d720*/  IMAD.MOV.U32 R13, RZ, RZ, R10 ;  /* 0x000000ffff0d7224 */ /* 0x000fe400078e000a */
[----:B------:R-:W-:-:S07]  /*2d730*/  IMAD.MOV.U32 R21, RZ, RZ, R14 ;  /* 0x000000ffff157224 */ /* 0x000fce00078e000e */
[----:B------:R-:W-:Y:S05]  /*2d740*/  WARPSYNC.COLLECTIVE R15, `(.L_x_3599) ;  /* 0x000000000f087348 */ /* 0x000fea0003c00000 */
[----:B------:R0:W1:Y:S02]  /*2d750*/  SHFL.IDX P6, R14, R13, R12, R11 ;  /* 0x0000000c0d0e7389 */ /* 0x00006400000c000b */
[----:B01----:R-:W-:Y:S01]  /*2d760*/  ENDCOLLECTIVE ;  /* 0x000000000000791b */ /* 0x003fe20003800000 */
.L_x_3599:
        /* <DEDUP_REMOVED lines=14> */
.L_x_3600:
[----:B------:R-:W-:Y:S01]  /*2d850*/  IMAD.MOV.U32 R13, RZ, RZ, R10 ;  /* 0x000000ffff0d7224 */ /* 0x000fe200078e000a */
[----:B------:R-:W-:-:S07]  /*2d860*/  MOV R21, R14 ;  /* 0x0000000e00157202 */ /* 0x000fce0000000f00 */
[----:B------:R-:W-:Y:S05]  /*2d870*/  WARPSYNC.COLLECTIVE R15, `(.L_x_3601) ;  /* 0x000000000f087348 */ /* 0x000fea0003c00000 */
[----:B------:R0:W1:Y:S02]  /*2d880*/  SHFL.IDX P6, R14, R13, R12, R11 ;  /* 0x0000000c0d0e7389 */ /* 0x00006400000c000b */
[----:B01----:R-:W-:Y:S01]  /*2d890*/  ENDCOLLECTIVE ;  /* 0x000000000000791b */ /* 0x003fe20003800000 */
.L_x_3601:
        /* <DEDUP_REMOVED lines=14> */
.L_x_3602:
[----:B------:R-:W-:Y:S01]  /*2d980*/  MOV R13, R10 ;  /* 0x0000000a000d7202 */ /* 0x000fe20000000f00 */
[----:B------:R-:W-:-:S07]  /*2d990*/  IMAD.MOV.U32 R21, RZ, RZ, R14 ;  /* 0x000000ffff157224 */ /* 0x000fce00078e000e */
[----:B------:R-:W-:Y:S05]  /*2d9a0*/  WARPSYNC.COLLECTIVE R15, `(.L_x_3603) ;  /* 0x000000000f087348 */ /* 0x000fea0003c00000 */
[----:B------:R0:W1:Y:S02]  /*2d9b0*/  SHFL.IDX P6, R14, R13, R12, R11 ;  /* 0x0000000c0d0e7389 */ /* 0x00006400000c000b */
[----:B01----:R-:W-:Y:S01]  /*2d9c0*/  ENDCOLLECTIVE ;  /* 0x000000000000791b */ /* 0x003fe20003800000 */
.L_x_3603:
[----:B------:R-:W-:Y:S01]  /*2d9d0*/  ULDC.64 UR4, c[0x0][0x208] ;  /* 0x0000820000047ab9 */ /* 0x000fe20000000a00 */
[----:B------:R-:W-:-:S05]  /*2d9e0*/  IMAD.MOV.U32 R12, RZ, RZ, R14 ;  /* 0x000000ffff0c7224 */ /* 0x000fca00078e000e */
[----:B------:R-:W-:-:S05]  /*2d9f0*/  IADD3 R24, P1, R29, R12, RZ ;  /* 0x0000000c1d187210 */ /* 0x000fca0007f3e0ff */
[----:B------:R-:W-:Y:S02]  /*2da00*/  IMAD.X R25, RZ, RZ, R21, P1 ;  /* 0x000000ffff197224 */ /* 0x000fe400008e0615 */
[----:B------:R0:W5:Y:S01]  /*2da10*/  LDL.LU R21, [R1] ;  /* 0x0000000001157983 */ /* 0x0001620000300800 */
[C---:B------:R-:W-:Y:S01]  /*2da20*/  ISETP.LT.OR P1, PT, R20.reuse, 0x61, P0 ;  /* 0x000000611400780c */ /* 0x040fe20000721670 */
[----:B------:R-:W-:Y:S01]  /*2da30*/  IMAD.MOV.U32 R13, RZ, RZ, R9 ;  /* 0x000000ffff0d7224 */ /* 0x000fe200078e0009 */
[C---:B------:R-:W-:Y:S01]  /*2da40*/  ISETP.GE.AND P2, PT, R20.reuse, 0x21, PT ;  /* 0x000000211400780c */ /* 0x040fe20003f46270 */
[----:B------:R-:W-:Y:S01]  /*2da50*/  IMAD.MOV.U32 R12, RZ, RZ, 0x7 ;  /* 0x00000007ff0c7424 */ /* 0x000fe200078e00ff */
[C---:B------:R-:W-:Y:S02]  /*2da60*/  ISETP.GE.AND P3, PT, R20.reuse, 0x91, PT ;  /* 0x000000911400780c */ /* 0x040fe40003f66270 */
[C---:B------:R-:W-:Y:S02]  /*2da70*/  ISETP.GE.AND P5, PT, R20.reuse, 0x31, PT ;  /* 0x000000311400780c */ /* 0x040fe40003fa6270 */
[----:B------:R-:W-:-:S05]  /*2da80*/  ISETP.GE.AND P4, PT, R20, 0x61, PT ;  /* 0x000000611400780c */ /* 0x000fca0003f86270 */
[----:B------:R-:W-:Y:S01]  /*2da90*/  @!PT LDS RZ, [RZ] ;  /* 0x00000000fffff984 */ /* 0x000fe20000000800 */
[----:B------:R-:W-:Y:S01]  /*2daa0*/  @!PT LDS RZ, [RZ] ;  /* 0x00000000fffff984 */ /* 0x000fe20000000800 */
[----:B------:R-:W-:Y:S01]  /*2dab0*/  @!PT LDS RZ, [RZ] ;  /* 0x00000000fffff984 */ /* 0x000fe20000000800 */
[----:B------:R0:W-:Y:S08]  /*2dac0*/  LDGSTS.E.BYPASS.LTC128B.128 [R0+0xd400], desc[UR4][R24.64], !P1 ;  /* 0x0d40000018007fae */ /* 0x0001f0000c901d44 */
[----:B0----5:R-:W-:Y:S05]  /*2dad0*/  WARPSYNC.COLLECTIVE R15, `(.L_x_3604) ;  /* 0x000000000f087348 */ /* 0x021fea0003c00000 */
[----:B------:R1:W2:Y:S02]  /*2dae0*/  SHFL.IDX P6, R14, R13, R12, R11 ;  /* 0x0000000c0d0e7389 */ /* 0x0002a400000c000b */
[----:B012--5:R-:W-:Y:S01]  /*2daf0*/  ENDCOLLECTIVE ;  /* 0x000000000000791b */ /* 0x027fe20003800000 */
.L_x_3604:
[----:B------:R-:W-:Y:S02]  /*2db00*/  IMAD.MOV.U32 R13, RZ, RZ, R10 ;  /* 0x000000ffff0d7224 */ /* 0x000fe400078e000a */
[----:B------:R-:W-:-:S07]  /*2db10*/  IMAD.MOV.U32 R9, RZ, RZ, R14 ;  /* 0x000000ffff097224 */ /* 0x000fce00078e000e */
[----:B------:R-:W-:Y:S05]  /*2db20*/  WARPSYNC.COLLECTIVE R15, `(.L_x_3605) ;  /* 0x000000000f087348 */ /* 0x000fea0003c00000 */
[----:B------:R0:W1:Y:S02]  /*2db30*/  SHFL.IDX P6, R14, R13, R12, R11 ;  /* 0x0000000c0d0e7389 */ /* 0x00006400000c000b */
[----:B01----:R-:W-:Y:S01]  /*2db40*/  ENDCOLLECTIVE ;  /* 0x000000000000791b */ /* 0x003fe20003800000 */
.L_x_3605:
[----:B------:R-:W-:Y:S01]  /*2db50*/  ULDC.64 UR4, c[0x0][0x208] ;  /* 0x0000820000047ab9 */ /* 0x000fe20000000a00 */
[----:B------:R-:W-:Y:S02]  /*2db60*/  IMAD.MOV.U32 R13, RZ, RZ, R2 ;  /* 0x000000ffff0d7224 */ /* 0x000fe400078e0002 */
[----:B------:R-:W-:Y:S01]  /*2db70*/  IMAD.MOV.U32 R12, RZ, RZ, RZ ;  /* 0x000000ffff0c7224 */ /* 0x000fe200078e00ff */
[----:B------:R-:W-:-:S04]  /*2db80*/  MOV R10, R14 ;  /* 0x0000000e000a7202 */ /* 0x000fc80000000f00 */
        /* <DEDUP_REMOVED lines=10> */
.L_x_3606:
[----:B------:R-:W-:Y:S02]  /*2dc30*/  IMAD.MOV.U32 R13, RZ, RZ, R3 ;  /* 0x000000ffff0d7224 */ /* 0x000fe400078e0003 */
[----:B------:R-:W-:-:S07]  /*2dc40*/  IMAD.MOV.U32 R9, RZ, RZ, R14 ;  /* 0x000000ffff097224 */ /* 0x000fce00078e000e */
[----:B------:R-:W-:Y:S05]  /*2dc50*/  WARPSYNC.COLLECTIVE R15, `(.L_x_3607) ;  /* 0x000000000f087348 */ /* 0x000fea0003c00000 */
[----:B------:R0:W1:Y:S02]  /*2dc60*/  SHFL.IDX P6, R14, R13, R12, R11 ;  /* 0x0000000c0d0e7389 */ /* 0x00006400000c000b */
[----:B01----:R-:W-:Y:S01]  /*2dc70*/  ENDCOLLECTIVE ;  /* 0x000000000000791b */ /* 0x003fe20003800000 */
.L_x_3607:
[----:B------:R-:W-:Y:S01]  /*2dc80*/  ULDC.64 UR4, c[0x0][0x208] ;  /* 0x0000820000047ab9 */ /* 0x000fe20000000a00 */
[----:B------:R-:W-:Y:S02]  /*2dc90*/  IMAD.MOV.U32 R13, RZ, RZ, R2 ;  /* 0x000000ffff0d7224 */ /* 0x000fe400078e0002 */
[----:B------:R-:W-:Y:S02]  /*2dca0*/  IMAD.MOV.U32 R12, RZ, RZ, 0x1 ;  /* 0x00000001ff0c7424 */ /* 0x000fe400078e00ff */
[----:B------:R-:W-:-:S05]  /*2dcb0*/  IMAD.MOV.U32 R10, RZ, RZ, R14 ;  /* 0x000000ffff0a7224 */ /* 0x000fca00078e000e */
[----:B------:R-:W-:-:S04]  /*2dcc0*/  IADD3 R24, P1, R29, R10, RZ ;  /* 0x0000000a1d187210 */ /* 0x000fc80007f3e0ff */
[----:B------:R-:W-:Y:S02]  /*2dcd0*/  IADD3.X R25, RZ, R9, RZ, P1, !PT ;  /* 0x00000009ff197210 */ /* 0x000fe40000ffe4ff */
        /* <DEDUP_REMOVED lines=9> */
.L_x_3608:
[----:B------:R-:W-:Y:S02]  /*2dd70*/  IMAD.MOV.U32 R13, RZ, RZ, R3 ;  /* 0x000000ffff0d7224 */ /* 0x000fe400078e0003 */
[----:B------:R-:W-:-:S07]  /*2dd80*/  IMAD.MOV.U32 R9, RZ, RZ, R14 ;  /* 0x000000ffff097224 */ /* 0x000fce00078e000e */
[----:B------:R-:W-:Y:S05]  /*2dd90*/  WARPSYNC.COLLECTIVE R15, `(.L_x_3609) ;  /* 0x000000000f087348 */ /* 0x000fea0003c00000 */
[----:B------:R0:W1:Y:S02]  /*2dda0*/  SHFL.IDX P6, R14, R13, R12, R11 ;  /* 0x0000000c0d0e7389 */ /* 0x00006400000c000b */
[----:B01----:R-:W-:Y:S01]  /*2ddb0*/  ENDCOLLECTIVE ;  /* 0x000000000000791b */ /* 0x003fe20003800000 */
.L_x_3609:
[----:B------:R-:W-:Y:S01]  /*2ddc0*/  IMAD.MOV.U32 R3, RZ, RZ, R14 ;  /* 0x000000ffff037224 */ /* 0x000fe200078e000e */
        /* <DEDUP_REMOVED lines=14> */
[----:B------:R0:W-:Y:S01]  /*2deb0*/  STL [R1], R21 ;  /* 0x0000001501007387 */ /* 0x0001e20000100800 */
[----:B------:R-:W-:Y:S05]  /*2dec0*/  BRA `(.L_x_3610) ;  /* 0xffffff6000f87947 */ /* 0x000fea000383ffff */
.L_x_3337:
[----:B--2---:R-:W2:Y:S02]  /*2ded0*/  LDL R2, [R1+0x28] ;  /* 0x0000280001027983 */ /* 0x004ea40000100800 */
[----:B--2---:R2:W3:Y:S02]  /*2dee0*/  SYNCS.PHASECHK.TRANS64.TRYWAIT P0, [R4+URZ+0x22840], R2 ;  /* 0x02284002040075a7 */ /* 0x0044e4000800017f */
[----:B---3--:R-:W-:Y:S05]  /*2def0*/  @!P0 NANOSLEEP.SYNCS 0x989680 ;  /* 0x009896800000895d */ /* 0x008fea0003900000 */
[----:B------:R-:W3:Y:S02]  /*2df00*/  @!P0 SYNCS.PHASECHK.TRANS64 P0, [R4+URZ+0x22840], R2 ;  /* 0x02284002040085a7 */ /* 0x000ee4000800007f */
[----:B---3--:R-:W-:Y:S05]  /*2df10*/  @!P0 BRA `(.L_x_3337) ;  /* 0xfffffffc00ec8947 */ /* 0x008fea000383ffff */
[----:B------:R-:W-:Y:S05]  /*2df20*/  BRA `(.L_x_3611) ;  /* 0xffffff6400507947 */ /* 0x000fea000383ffff */
.L_x_3338:
[----:B------:R-:W-:Y:S01]  /*2df30*/  BSSY B0, `(.L_x_3612) ;  /* 0x0000008000007945 */ /* 0x000fe20003800000 */
[----:B------:R-:W-:Y:S01]  /*2df40*/  IMAD.MOV.U32 R13, RZ, RZ, R7 ;  /* 0x000000ffff0d7224 */ /* 0x000fe200078e0007 */
[----:B------:R-:W-:Y:S01]  /*2df50*/  MOV R12, RZ ;  /* 0x000000ff000c7202 */ /* 0x000fe20000000f00 */
[----:B------:R-:W-:Y:S02]  /*2df60*/  IMAD.MOV.U32 R11, RZ, RZ, 0x181f ;  /* 0x0000181fff0b7424 */ /* 0x000fe400078e00ff */
[----:B------:R-:W-:-:S07]  /*2df70*/  IMAD.MOV.U32 R15, RZ, RZ, -0x1 ;  /* 0xffffffffff0f7424 */ /* 0x000fce00078e00ff */
[----:B01---5:R-:W-:Y:S05]  /*2df80*/  WARPSYNC.COLLECTIVE R15, `(.L_x_3613) ;  /* 0x000000000f087348 */ /* 0x023fea0003c00000 */
[----:B------:R2:W3:Y:S02]  /*2df90*/  SHFL.IDX P6, R14, R13, R12, R11 ;  /* 0x0000000c0d0e7389 */ /* 0x0004e400000c000b */
[----:B0123-5:R-:W-:Y:S01]  /*2dfa0*/  ENDCOLLECTIVE ;  /* 0x000000000000791b */ /* 0x02ffe20003800000 */
.L_x_3613:
[----:B------:R-:W-:Y:S05]  /*2dfb0*/  BSYNC B0 ;  /* 0x0000000000007941 */ /* 0x000fea0003800000 */
.L_x_3612:
[----:B------:R-:W-:Y:S01]  /*2dfc0*/  IMAD.MOV.U32 R13, RZ, RZ, R8 ;  /* 0x000000ffff0d7224 */ /* 0x000fe200078e0008 */
[----:B------:R-:W-:Y:S01]  /*2dfd0*/  MOV R15, 0xffffffff ;  /* 0xffffffff000f7802 */ /* 0x000fe20000000f00 */
[----:B------:R-:W-:Y:S02]  /*2dfe0*/  IMAD.MOV.U32 R12, RZ, RZ, RZ ;  /* 0x000000ffff0c7224 */ /* 0x000fe400078e00ff */
[----:B------:R-:W-:Y:S02]  /*2dff0*/  IMAD.MOV.U32 R11, RZ, RZ, 0x181f ;  /* 0x0000181fff0b7424 */ /* 0x000fe400078e00ff */
[----:B------:R-:W-:-:S07]  /*2e000*/  IMAD.MOV.U32 R2, RZ, RZ, R14 ;  /* 0x000000ffff027224 */ /* 0x000fce00078e000e */
[----:B------:R-:W-:Y:S05]  /*2e010*/  WARPSYNC.COLLECTIVE R15, `(.L_x_3614) ;  /* 0x000000000f087348 */ /* 0x000fea0003c00000 */
[----:B------:R0:W1:Y:S02]  /*2e020*/  SHFL.IDX P6, R14, R13, R12, R11 ;  /* 0x0000000c0d0e7389 */ /* 0x00006400000c000b */
[----:B01----:R-:W-:Y:S01]  /*2e030*/  ENDCOLLECTIVE ;  /* 0x000000000000791b */ /* 0x003fe20003800000 */
.L_x_3614:
        /* <DEDUP_REMOVED lines=17> */
.L_x_3615:
[----:B------:R-:W-:Y:S02]  /*2e150*/  IMAD.MOV.U32 R13, RZ, RZ, R8 ;  /* 0x000000ffff0d7224 */ /* 0x000fe400078e0008 */
[----:B------:R-:W-:-:S07]  /*2e160*/  IMAD.MOV.U32 R2, RZ, RZ, R14 ;  /* 0x000000ffff027224 */ /* 0x000fce00078e000e */
[----:B------:R-:W-:Y:S05]  /*2e170*/  WARPSYNC.COLLECTIVE R15, `(.L_x_3616) ;  /* 0x000000000f087348 */ /* 0x000fea0003c00000 */
[----:B------:R0:W1:Y:S02]  /*2e180*/  SHFL.IDX P6, R14, R13, R12, R11 ;  /* 0x0000000c0d0e7389 */ /* 0x00006400000c000b */
[----:B01----:R-:W-:Y:S01]  /*2e190*/  ENDCOLLECTIVE ;  /* 0x000000000000791b */ /* 0x003fe20003800000 */
.L_x_3616:
[----:B------:R-:W-:Y:S01]  /*2e1a0*/  ULDC.64 UR4, c[0x0][0x208] ;  /* 0x0000820000047ab9 */ /* 0x000fe20000000a00 */
        /* <DEDUP_REMOVED lines=16> */
.L_x_3617:
[----:B------:R-:W-:Y:S02]  /*2e2b0*/  IMAD.MOV.U32 R13, RZ, RZ, R8 ;  /* 0x000000ffff0d7224 */ /* 0x000fe400078e0008 */
[----:B------:R-:W-:-:S07]  /*2e2c0*/  IMAD.MOV.U32 R2, RZ, RZ, R14 ;  /* 0x000000ffff027224 */ /* 0x000fce00078e000e */
[----:B------:R-:W-:Y:S05]  /*2e2d0*/  WARPSYNC.COLLECTIVE R15, `(.L_x_3618) ;  /* 0x000000000f087348 */ /* 0x000fea0003c00000 */
[----:B------:R0:W1:Y:S02]  /*2e2e0*/  SHFL.IDX P6, R14, R13, R12, R11 ;  /* 0x0000000c0d0e7389 */ /* 0x00006400000c000b */
[----:B01----:R-:W-:Y:S01]  /*2e2f0*/  ENDCOLLECTIVE ;  /* 0x000000000000791b */ /* 0x003fe20003800000 */
.L_x_3618:
[----:B------:R-:W-:Y:S01]  /*2e300*/  ULDC.64 UR4, c[0x0][0x208] ;  /* 0x0000820000047ab9 */ /* 0x000fe20000000a00 */
[----:B------:R-:W-:Y:S02]  /*2e310*/  IMAD.MOV.U32 R13, RZ, RZ, R7 ;  /* 0x000000ffff0d7224 */ /* 0x000fe400078e0007 */
[----:B------:R-:W-:Y:S01]  /*2e320*/  IMAD.MOV.U32 R12, RZ, RZ, 0x3 ;  /* 0x00000003ff0c7424 */ /* 0x000fe200078e00ff */
[----:B------:R-:W-:Y:S01]  /*2e330*/  LOP3.LUT P6, RZ, R20, 0x8, RZ, 0xc0, !PT ;  /* 0x0000000814ff7812 */ /* 0x000fe200078cc0ff */
[----:B------:R-:W-:-:S12]  /*2e340*/  IMAD.MOV.U32 R3, RZ, RZ, R14 ;  /* 0x000000ffff037224 */ /* 0x000fd800078e000e */
[----:B------:R-:W-:-:S04]  /*2e350*/  @P6 IADD3 R3, P0, R29, R3, RZ ;  /* 0x000000031d036210 */ /* 0x000fc80007f1e0ff */
[----:B------:R-:W-:-:S04]  /*2e360*/  @P6 IADD3.X R2, RZ, R2, RZ, P0, !PT ;  /* 0x00000002ff026210 */ /* 0x000fc800007fe4ff */
        /* <DEDUP_REMOVED lines=10> */
.L_x_3619:
[----:B------:R-:W-:Y:S02]  /*2e410*/  IMAD.MOV.U32 R13, RZ, RZ, R8 ;  /* 0x000000ffff0d7224 */ /* 0x000fe400078e0008 */
[----:B------:R-:W-:-:S07]  /*2e420*/  IMAD.MOV.U32 R2, RZ, RZ, R14 ;  /* 0x000000ffff027224 */ /* 0x000fce00078e000e */
[----:B------:R-:W-:Y:S05]  /*2e430*/  WARPSYNC.COLLECTIVE R15, `(.L_x_3620) ;  /* 0x000000000f087348 */ /* 0x000fea0003c00000 */
[----:B------:R0:W1:Y:S02]  /*2e440*/  SHFL.IDX P6, R14, R13, R12, R11 ;  /* 0x0000000c0d0e7389 */ /* 0x00006400000c000b */
[----:B01----:R-:W-:Y:S01]  /*2e450*/  ENDCOLLECTIVE ;  /* 0x000000000000791b */ /* 0x003fe20003800000 */
.L_x_3620:
[----:B------:R-:W-:Y:S01]  /*2e460*/  ULDC.64 UR4, c[0x0][0x208] ;  /* 0x0000820000047ab9 */ /* 0x000fe20000000a00 */
[----:B------:R-:W-:Y:S01]  /*2e470*/  MOV R13, R7 ;  /* 0x00000007000d7202 */ /* 0x000fe20000000f00 */
        /* <DEDUP_REMOVED lines=15> */
.L_x_3621:
[----:B------:R-:W-:Y:S02]  /*2e570*/  IMAD.MOV.U32 R13, RZ, RZ, R8 ;  /* 0x000000ffff0d7224 */ /* 0x000fe400078e0008 */
[----:B------:R-:W-:-:S07]  /*2e580*/  IMAD.MOV.U32 R2, RZ, RZ, R14 ;  /* 0x000000ffff027224 */ /* 0x000fce00078e000e */
[----:B------:R-:W-:Y:S05]  /*2e590*/  WARPSYNC.COLLECTIVE R15, `(.L_x_3622) ;  /* 0x000000000f087348 */ /* 0x000fea0003c00000 */
[----:B------:R0:W1:Y:S02]  /*2e5a0*/  SHFL.IDX P6, R14, R13, R12, R11 ;  /* 0x0000000c0d0e7389 */ /* 0x00006400000c000b */
[----:B01----:R-:W-:Y:S01]  /*2e5b0*/  ENDCOLLECTIVE ;  /* 0x000000000000791b */ /* 0x003fe20003800000 */
.L_x_3622:
[----:B------:R-:W-:Y:S01]  /*2e5c0*/  ULDC.64 UR4, c[0x0][0x208] ;  /* 0x0000820000047ab9 */ /* 0x000fe20000000a00 */
[----:B------:R-:W-:Y:S01]  /*2e5d0*/  IMAD.MOV.U32 R13, RZ, RZ, R7 ;  /* 0x000000ffff0d7224 */ /* 0x000fe200078e0007 */
[----:B------:R-:W-:Y:S02]  /*2e5e0*/  MOV R12, 0x5 ;  /* 0x00000005000c7802 */ /* 0x000fe40000000f00 */
        /* <DEDUP_REMOVED lines=14> */
.L_x_3623:
[----:B------:R-:W-:Y:S02]  /*2e6d0*/  IMAD.MOV.U32 R13, RZ, RZ, R8 ;  /* 0x000000ffff0d7224 */ /* 0x000fe400078e0008 */
[----:B------:R-:W-:-:S07]  /*2e6e0*/  IMAD.MOV.U32 R2, RZ, RZ, R14 ;  /* 0x000000ffff027224 */ /* 0x000fce00078e000e */
[----:B------:R-:W-:Y:S05]  /*2e6f0*/  WARPSYNC.COLLECTIVE R15, `(.L_x_3624) ;  /* 0x000000000f087348 */ /* 0x000fea0003c00000 */
[----:B------:R0:W1:Y:S02]  /*2e700*/  SHFL.IDX P6, R14, R13, R12, R11 ;  /* 0x0000000c0d0e7389 */ /* 0x00006400000c000b */
[----:B01----:R-:W-:Y:S01]  /*2e710*/  ENDCOLLECTIVE ;  /* 0x000000000000791b */ /* 0x003fe20003800000 */
.L_x_3624:
        /* <DEDUP_REMOVED lines=16> */
.L_x_3625:
[----:B------:R-:W-:Y:S01]  /*2e820*/  IMAD.MOV.U32 R13, RZ, RZ, R8 ;  /* 0x000000ffff0d7224 */ /* 0x000fe200078e0008 */
[----:B------:R-:W-:-:S07]  /*2e830*/  MOV R2, R14 ;  /* 0x0000000e00027202 */ /* 0x000fce0000000f00 */
[----:B------:R-:W-:Y:S05]  /*2e840*/  WARPSYNC.COLLECTIVE R15, `(.L_x_3626) ;  /* 0x000000000f087348 */ /* 0x000fea0003c00000 */
[----:B------:R0:W1:Y:S02]  /*2e850*/  SHFL.IDX P6, R14, R13, R12, R11 ;  /* 0x0000000c0d0e7389 */ /* 0x00006400000c000b */
[----:B01----:R-:W-:Y:S01]  /*2e860*/  ENDCOLLECTIVE ;  /* 0x000000000000791b */ /* 0x003fe20003800000 */
.L_x_3626:
        /* <DEDUP_REMOVED lines=16> */
.L_x_3627:
[----:B------:R-:W-:Y:S01]  /*2e970*/  MOV R13, R8 ;  /* 0x00000008000d7202 */ /* 0x000fe20000000f00 */
[----:B------:R-:W-:-:S07]  /*2e980*/  IMAD.MOV.U32 R7, RZ, RZ, R14 ;  /* 0x000000ffff077224 */ /* 0x000fce00078e000e */
[----:B------:R-:W-:Y:S05]  /*2e990*/  WARPSYNC.COLLECTIVE R15, `(.L_x_3628) ;  /* 0x000000000f087348 */ /* 0x000fea0003c00000 */
[----:B------:R0:W1:Y:S02]  /*2e9a0*/  SHFL.IDX P6, R14, R13, R12, R11 ;  /* 0x0000000c0d0e7389 */ /* 0x00006400000c000b */
[----:B01----:R-:W-:Y:S01]  /*2e9b0*/  ENDCOLLECTIVE ;  /* 0x000000000000791b */ /* 0x003fe20003800000 */
.L_x_3628:
        /* <DEDUP_REMOVED lines=13> */
.L_x_3629:
[----:B------:R-:W-:Y:S02]  /*2ea90*/  IMAD.MOV.U32 R13, RZ, RZ, R5 ;  /* 0x000000ffff0d7224 */ /* 0x000fe400078e0005 */
[----:B------:R-:W-:-:S07]  /*2eaa0*/  IMAD.MOV.U32 R7, RZ, RZ, R14 ;  /* 0x000000ffff077224 */ /* 0x000fce00078e000e */
[----:B------:R-:W-:Y:S05]  /*2eab0*/  WARPSYNC.COLLECTIVE R15, `(.L_x_3630) ;  /* 0x000000000f087348 */ /* 0x000fea0003c00000 */
[----:B------:R0:W1:Y:S02]  /*2eac0*/  SHFL.IDX P6, R14, R13, R12, R11 ;  /* 0x0000000c0d0e7389 */ /* 0x00006400000c000b */
[----:B01----:R-:W-:Y:S01]  /*2ead0*/  ENDCOLLECTIVE ;  /* 0x000000000000791b */ /* 0x003fe20003800000 */
.L_x_3630:
[----:B------:R-:W-:Y:S01]  /*2eae0*/  ULDC.64 UR4, c[0x0][0x208] ;  /* 0x0000820000047ab9 */ /* 0x000fe20000000a00 */
[----:B------:R-:W-:Y:S02]  /*2eaf0*/  IMAD.MOV.U32 R13, RZ, RZ, R6 ;  /* 0x000000ffff0d7224 */ /* 0x000fe400078e0006 */
[----:B------:R-:W-:Y:S01]  /*2eb00*/  IMAD.MOV.U32 R12, RZ, RZ, 0x1 ;  /* 0x00000001ff0c7424 */ /* 0x000fe200078e00ff */
[----:B------:R-:W-:-:S04]  /*2eb10*/  MOV R8, R14 ;  /* 0x0000000e00087202 */ /* 0x000fc80000000f00 */
        /* <DEDUP_REMOVED lines=9> */
.L_x_3631:
[----:B------:R-:W-:Y:S02]  /*2ebb0*/  IMAD.MOV.U32 R13, RZ, RZ, R5 ;  /* 0x000000ffff0d7224 */ /* 0x000fe400078e0005 */
[----:B------:R-:W-:-:S07]  /*2ebc0*/  IMAD.MOV.U32 R6, RZ, RZ, R14 ;  /* 0x000000ffff067224 */ /* 0x000fce00078e000e */
[----:B------:R-:W-:Y:S05]  /*2ebd0*/  WARPSYNC.COLLECTIVE R15, `(.L_x_3632) ;  /* 0x000000000f087348 */ /* 0x000fea0003c00000 */
[----:B------:R0:W1:Y:S02]  /*2ebe0*/  SHFL.IDX P6, R14, R13, R12, R11 ;  /* 0x0000000c0d0e7389 */ /* 0x00006400000c000b */
[----:B01----:R-:W-:Y:S01]  /*2ebf0*/  ENDCOLLECTIVE ;  /* 0x000000000000791b */ /* 0x003fe20003800000 */
.L_x_3632:
[----:B------:R-:W-:Y:S01]  /*2ec00*/  IMAD.MOV.U32 R5, RZ, RZ, R14 ;  /* 0x000000ffff057224 */ /* 0x000fe200078e000e */
[----:B------:R-:W-:Y:S06]  /*2ec10*/  BRA `(.L_x_3633) ;  /* 0xffffff5c00f87947 */ /* 0x000fec000383ffff */
.L_x_3343:
[----:B------:R-:W-:Y:S01]  /*2ec20*/  MOV R13, R4 ;  /* 0x00000004000d7202 */ /* 0x000fe20000000f00 */
        /* <DEDUP_REMOVED lines=8> */
.L_x_3634:
[C---:B------:R-:W-:Y:S01]  /*2ecb0*/  VIADD R6, R17.reuse, 0x10 ;  /* 0x0000001011067836 */ /* 0x040fe20000000000 */
[----:B------:R-:W-:Y:S01]  /*2ecc0*/  ISETP.GE.AND P2, PT, R17, R31, PT ;  /* 0x0000001f1100720c */ /* 0x000fe20003f46270 */
[----:B------:R-:W-:Y:S02]  /*2ecd0*/  IMAD.MOV.U32 R13, RZ, RZ, R0 ;  /* 0x000000ffff0d7224 */ /* 0x000fe400078e0000 */
[----:B------:R-:W-:-:S10]  /*2ece0*/  IMAD.MOV.U32 R2, RZ, RZ, R14 ;  /* 0x000000ffff027224 */ /* 0x000fd400078e000e */
[----:B------:R-:W-:Y:S05]  /*2ecf0*/  WARPSYNC.COLLECTIVE R15, `(.L_x_3635) ;  /* 0x000000000f087348 */ /* 0x000fea0003c00000 */
[----:B------:R0:W1:Y:S02]  /*2ed00*/  SHFL.IDX P6, R14, R13, R12, R11 ;  /* 0x0000000c0d0e7389 */ /* 0x00006400000c000b */
[----:B01----:R-:W-:Y:S01]  /*2ed10*/  ENDCOLLECTIVE ;  /* 0x000000000000791b */ /* 0x003fe20003800000 */
.L_x_3635:
[----:B------:R-:W-:Y:S01]  /*2ed20*/  ULDC.64 UR4, c[0x0][0x208] ;  /* 0x0000820000047ab9 */ /* 0x000fe20000000a00 */
[----:B------:R-:W-:Y:S02]  /*2ed30*/  IMAD.MOV.U32 R13, RZ, RZ, R4 ;  /* 0x000000ffff0d7224 */ /* 0x000fe400078e0004 */
[----:B------:R-:W-:Y:S01]  /*2ed40*/  IMAD.MOV.U32 R12, RZ, RZ, 0x1 ;  /* 0x00000001ff0c7424 */ /* 0x000fe200078e00ff */
[----:B------:R-:W-:-:S04]  /*2ed50*/  @!P2 IADD3 R3, P1, R29, R14, RZ ;  /* 0x0000000e1d03a210 */ /* 0x000fc80007f3e0ff */
[----:B------:R-:W-:Y:S01]  /*2ed60*/  @!P2 IADD3.X R7, RZ, R2, RZ, P1, !PT ;  /* 0x00000002ff07a210 */ /* 0x000fe20000ffe4ff */
[----:B------:R-:W-:-:S04]  /*2ed70*/  @!P2 IMAD.MOV.U32 R2, RZ, RZ, R3 ;  /* 0x000000ffff02a224 */ /* 0x000fc800078e0003 */
        /* <DEDUP_REMOVED lines=9> */
.L_x_3636:
[----:B------:R-:W-:Y:S01]  /*2ee10*/  MOV R13, R0 ;  /* 0x00000000000d7202 */ /* 0x000fe20000000f00 */
[----:B------:R-:W-:-:S07]  /*2ee20*/  IMAD.MOV.U32 R2, RZ, RZ, R14 ;  /* 0x000000ffff027224 */ /* 0x000fce00078e000e */
[----:B------:R-:W-:Y:S05]  /*2ee30*/  WARPSYNC.COLLECTIVE R15, `(.L_x_3637) ;  /* 0x000000000f087348 */ /* 0x000fea0003c00000 */
[----:B------:R0:W1:Y:S02]  /*2ee40*/  SHFL.IDX P6, R14, R13, R12, R11 ;  /* 0x0000000c0d0e7389 */ /* 0x00006400000c000b */
[----:B01----:R-:W-:Y:S01]  /*2ee50*/  ENDCOLLECTIVE ;  /* 0x000000000000791b */ /* 0x003fe20003800000 */
.L_x_3637:
[----:B------:R-:W-:Y:S01]  /*2ee60*/  ULDC.64 UR4, c[0x0][0x208] ;  /* 0x0000820000047ab9 */ /* 0x000fe20000000a00 */
[----:B------:R-:W-:Y:S01]  /*2ee70*/  IMAD.MOV.U32 R13, RZ, RZ, R4 ;  /* 0x000000ffff0d7224 */ /* 0x000fe200078e0004 */
[----:B------:R-:W-:Y:S01]  /*2ee80*/  MOV R12, 0x2 ;  /* 0x00000002000c7802 */ /* 0x000fe20000000f00 */
        /* <DEDUP_REMOVED lines=15> */
.L_x_3638:
[----:B------:R-:W-:Y:S02]  /*2ef80*/  IMAD.MOV.U32 R13, RZ, RZ, R0 ;  /* 0x000000ffff0d7224 */ /* 0x000fe400078e0000 */
[----:B------:R-:W-:-:S07]  /*2ef90*/  IMAD.MOV.U32 R2, RZ, RZ, R14 ;  /* 0x000000ffff027224 */ /* 0x000fce00078e000e */
[----:B------:R-:W-:Y:S05]  /*2efa0*/  WARPSYNC.COLLECTIVE R15, `(.L_x_3639) ;  /* 0x000000000f087348 */ /* 0x000fea0003c00000 */
[----:B------:R0:W1:Y:S02]  /*2efb0*/  SHFL.IDX P6, R14, R13, R12, R11 ;  /* 0x0000000c0d0e7389 */ /* 0x00006400000c000b */
[----:B01----:R-:W-:Y:S01]  /*2efc0*/  ENDCOLLECTIVE ;  /* 0x000000000000791b */ /* 0x003fe20003800000 */
.L_x_3639:
[----:B------:R-:W-:Y:S01]  /*2efd0*/  ULDC.64 UR4, c[0x0][0x208] ;  /* 0x0000820000047ab9 */ /* 0x000fe20000000a00 */
[----:B------:R-:W-:Y:S01]  /*2efe0*/  MOV R13, R4 ;  /* 0x00000004000d7202 */ /* 0x000fe20000000f00 */
[----:B------:R-:W-:Y:S01]  /*2eff0*/  IMAD.MOV.U32 R12, RZ, RZ, 0x3 ;  /* 0x00000003ff0c7424 */ /* 0x000fe200078e00ff */
        /* <DEDUP_REMOVED lines=13> */
.L_x_3640:
[----:B------:R-:W-:Y:S02]  /*2f0d0*/  IMAD.MOV.U32 R13, RZ, RZ, R0 ;  /* 0x000000ffff0d7224 */ /* 0x000fe400078e0000 */
[----:B------:R-:W-:-:S07]  /*2f0e0*/  IMAD.MOV.U32 R2, RZ, RZ, R14 ;  /* 0x000000ffff027224 */ /* 0x000fce00078e000e */
[----:B------:R-:W-:Y:S05]  /*2f0f0*/  WARPSYNC.COLLECTIVE R15, `(.L_x_3641) ;  /* 0x000000000f087348 */ /* 0x000fea0003c00000 */
[----:B------:R0:W1:Y:S02]  /*2f100*/  SHFL.IDX P6, R14, R13, R12, R11 ;  /* 0x0000000c0d0e7389 */ /* 0x00006400000c000b */
[----:B01----:R-:W-:Y:S01]  /*2f110*/  ENDCOLLECTIVE ;  /* 0x000000000000791b */ /* 0x003fe20003800000 */
.L_x_3641:
[----:B------:R-:W-:Y:S01]  /*2f120*/  ULDC.64 UR4, c[0x0][0x208] ;  /* 0x0000820000047ab9 */ /* 0x000fe20000000a00 */
[----:B------:R-:W-:Y:S01]  /*2f130*/  MOV R13, R4 ;  /* 0x00000004000d7202 */ /* 0x000fe20000000f00 */
[----:B------:R-:W-:Y:S01]  /*2f140*/  IMAD.MOV.U32 R12, RZ, RZ, 0x4 ;  /* 0x00000004ff0c7424 */ /* 0x000fe200078e00ff */
        /* <DEDUP_REMOVED lines=12> */
.L_x_3642:
[----:B------:R-:W-:Y:S02]  /*2f210*/  IMAD.MOV.U32 R13, RZ, RZ, R0 ;  /* 0x000000ffff0d7224 */ /* 0x000fe400078e0000 */
[----:B------:R-:W-:-:S07]  /*2f220*/  IMAD.MOV.U32 R2, RZ, RZ, R14 ;  /* 0x000000ffff027224 */ /* 0x000fce00078e000e */
[----:B------:R-:W-:Y:S05]  /*2f230*/  WARPSYNC.COLLECTIVE R15, `(.L_x_3643) ;  /* 0x000000000f087348 */ /* 0x000fea0003c00000 */
[----:B------:R0:W1:Y:S02]  /*2f240*/  SHFL.IDX P6, R14, R13, R12, R11 ;  /* 0x0000000c0d0e7389 */ /* 0x00006400000c000b */
[----:B01----:R-:W-:Y:S01]  /*2f250*/  ENDCOLLECTIVE ;  /* 0x000000000000791b */ /* 0x003fe20003800000 */
.L_x_3643:
        /* <DEDUP_REMOVED lines=15> */
.L_x_3644:
[----:B------:R-:W-:Y:S02]  /*2f350*/  IMAD.MOV.U32 R13, RZ, RZ, R0 ;  /* 0x000000ffff0d7224 */ /* 0x000fe400078e0000 */
[----:B------:R-:W-:-:S07]  /*2f360*/  IMAD.MOV.U32 R2, RZ, RZ, R14 ;  /* 0x000000ffff027224 */ /* 0x000fce00078e000e */
[----:B------:R-:W-:Y:S05]  /*2f370*/  WARPSYNC.COLLECTIVE R15, `(.L_x_3645) ;  /* 0x000000000f087348 */ /* 0x000fea0003c00000 */
[----:B------:R0:W1:Y:S02]  /*2f380*/  SHFL.IDX P6, R14, R13, R12, R11 ;  /* 0x0000000c0d0e7389 */ /* 0x00006400000c000b */
[----:B01----:R-:W-:Y:S01]  /*2f390*/  ENDCOLLECTIVE ;  /* 0x000000000000791b */ /* 0x003fe20003800000 */
.L_x_3645:
[----:B------:R-:W-:Y:S01]  /*2f3a0*/  ULDC.64 UR4, c[0x0][0x208] ;  /* 0x0000820000047ab9 */ /* 0x000fe20000000a00 */
[----:B------:R-:W-:Y:S01]  /*2f3b0*/  IMAD.MOV.U32 R13, RZ, RZ, R4 ;  /* 0x000000ffff0d7224 */ /* 0x000fe200078e0004 */
[----:B------:R-:W-:Y:S02]  /*2f3c0*/  MOV R12, 0x6 ;  /* 0x00000006000c7802 */ /* 0x000fe40000000f00 */
        /* <DEDUP_REMOVED lines=11> */
.L_x_3646:
[----:B------:R-:W-:Y:S02]  /*2f480*/  IMAD.MOV.U32 R13, RZ, RZ, R0 ;  /* 0x000000ffff0d7224 */ /* 0x000fe400078e0000 */
[----:B------:R-:W-:-:S07]  /*2f490*/  IMAD.MOV.U32 R2, RZ, RZ, R14 ;  /* 0x000000ffff027224 */ /* 0x000fce00078e000e */
[----:B------:R-:W-:Y:S05]  /*2f4a0*/  WARPSYNC.COLLECTIVE R15, `(.L_x_3647) ;  /* 0x000000000f087348 */ /* 0x000fea0003c00000 */
[----:B------:R0:W1:Y:S02]  /*2f4b0*/  SHFL.IDX P6, R14, R13, R12, R11 ;  /* 0x0000000c0d0e7389 */ /* 0x00006400000c000b */
[----:B01----:R-:W-:Y:S01]  /*2f4c0*/  ENDCOLLECTIVE ;  /* 0x000000000000791b */ /* 0x003fe20003800000 */
.L_x_3647:
[----:B------:R-:W-:Y:S01]  /*2f4d0*/  ULDC.64 UR4, c[0x0][0x208] ;  /* 0x0000820000047ab9 */ /* 0x000fe20000000a00 */
[----:B------:R-:W-:Y:S01]  /*2f4e0*/  IMAD.MOV.U32 R13, RZ, RZ, R4 ;  /* 0x000000ffff0d7224 */ /* 0x000fe200078e0004 */
[----:B------:R-:W-:Y:S02]  /*2f4f0*/  MOV R12, 0x7 ;  /* 0x00000007000c7802 */ /* 0x000fe40000000f00 */
        /* <DEDUP_REMOVED lines=10> */
.L_x_3648:
[----:B------:R-:W-:Y:S02]  /*2f5a0*/  IMAD.MOV.U32 R13, RZ, RZ, R0 ;  /* 0x000000ffff0d7224 */ /* 0x000fe400078e0000 */
[----:B------:R-:W-:-:S07]  /*2f5b0*/  IMAD.MOV.U32 R4, RZ, RZ, R14 ;  /* 0x000000ffff047224 */ /* 0x000fce00078e000e */
[----:B------:R-:W-:Y:S05]  /*2f5c0*/  WARPSYNC.COLLECTIVE R15, `(.L_x_3649) ;  /* 0x000000000f087348 */ /* 0x000fea0003c00000 */
[----:B------:R0:W1:Y:S02]  /*2f5d0*/  SHFL.IDX P6, R14, R13, R12, R11 ;  /* 0x0000000c0d0e7389 */ /* 0x00006400000c000b */
[----:B01----:R-:W-:Y:S01]  /*2f5e0*/  ENDCOLLECTIVE ;  /* 0x000000000000791b */ /* 0x003fe20003800000 */
.L_x_3649:
[----:B------:R-:W-:Y:S05]  /*2f5f0*/  BRA `(.L_x_3650) ;  /* 0xffffff60001c7947 */ /* 0x000fea000383ffff */
.L_x_3346:
[----:B0-----:R0:W1:Y:S02]  /*2f600*/  SYNCS.PHASECHK.TRANS64.TRYWAIT P0, [R22+URZ+0x22820], R3 ;  /* 0x02282003160075a7 */ /* 0x001064000800017f */
[----:B-1----:R-:W-:Y:S05]  /*2f610*/  @!P0 NANOSLEEP.SYNCS 0x989680 ;  /* 0x009896800000895d */ /* 0x002fea0003900000 */
[----:B------:R-:W1:Y:S02]  /*2f620*/  @!P0 SYNCS.PHASECHK.TRANS64 P0, [R22+URZ+0x22820], R3 ;  /* 0x02282003160085a7 */ /* 0x000e64000800007f */
[----:B-1----:R-:W-:Y:S05]  /*2f630*/  @!P0 BRA `(.L_x_3346) ;  /* 0xfffffffc00f08947 */ /* 0x002fea000383ffff */
[----:B------:R-:W-:Y:S05]  /*2f640*/  BRA `(.L_x_3651) ;  /* 0xffffff6000887947 */ /* 0x000fea000383ffff */
.L_x_3350:
[----:B0-----:R0:W1:Y:S02]  /*2f650*/  SYNCS.PHASECHK.TRANS64.TRYWAIT P0, [R0+URZ+0x22880], R28 ;  /* 0x0228801c000075a7 */ /* 0x001064000800017f */
[----:B-1----:R-:W-:Y:S05]  /*2f660*/  @!P0 NANOSLEEP.SYNCS 0x989680 ;  /* 0x009896800000895d */ /* 0x002fea0003900000 */
[----:B------:R-:W1:Y:S02]  /*2f670*/  @!P0 SYNCS.PHASECHK.TRANS64 P0, [R0+URZ+0x22880], R28 ;  /* 0x0228801c000085a7 */ /* 0x000e64000800007f */
[----:B-1----:R-:W-:Y:S05]  /*2f680*/  @!P0 BRA `(.L_x_3350) ;  /* 0xfffffffc00f08947 */ /* 0x002fea000383ffff */
[----:B------:R-:W-:Y:S05]  /*2f690*/  BRA `(.L_x_3652) ;  /* 0xffffff6400a47947 */ /* 0x000fea000383ffff */
.L_x_3351:
        /* <DEDUP_REMOVED lines=8> */
.L_x_3654:
[----:B------:R-:W-:Y:S05]  /*2f720*/  BSYNC B0 ;  /* 0x0000000000007941 */ /* 0x000fea0003800000 */
.L_x_3653:
[----:B------:R-:W-:Y:S01]  /*2f730*/  IMAD.MOV.U32 R13, RZ, RZ, R4 ;  /* 0x000000ffff0d7224 */ /* 0x000fe200078e0004 */
[----:B------:R-:W-:Y:S01]  /*2f740*/  MOV R3, R14 ;  /* 0x0000000e00037202 */ /* 0x000fe20000000f00 */
[----:B------:R-:W-:Y:S01]  /*2f750*/  IMAD.MOV.U32 R12, RZ, RZ, RZ ;  /* 0x000000ffff0c7224 */ /* 0x000fe200078e00ff */
[----:B------:R-:W-:Y:S01]  /*2f760*/  IADD3 R6, R22, R6, RZ ;  /* 0x0000000616067210 */ /* 0x000fe20007ffe0ff */
[----:B------:R-:W-:Y:S02]  /*2f770*/  IMAD.MOV.U32 R11, RZ, RZ, 0x181f ;  /* 0x0000181fff0b7424 */ /* 0x000fe400078e00ff */
[----:B------:R-:W-:-:S07]  /*2f780*/  IMAD.MOV.U32 R15, RZ, RZ, -0x1 ;  /* 0xffffffffff0f7424 */ /* 0x000fce00078e00ff */
[----:B------:R-:W-:Y:S05]  /*2f790*/  WARPSYNC.COLLECTIVE R15, `(.L_x_3655) ;  /* 0x000000000f087348 */ /* 0x000fea0003c00000 */
[----:B------:R0:W1:Y:S02]  /*2f7a0*/  SHFL.IDX P6, R14, R13, R12, R11 ;  /* 0x0000000c0d0e7389 */ /* 0x00006400000c000b */
[----:B01----:R-:W-:Y:S01]  /*2f7b0*/  ENDCOLLECTIVE ;  /* 0x000000000000791b */ /* 0x003fe20003800000 */
.L_x_3655:
        /* <DEDUP_REMOVED lines=13> */
.L_x_3656:
[----:B------:R-:W-:Y:S02]  /*2f890*/  IMAD.MOV.U32 R13, RZ, RZ, R4 ;  /* 0x000000ffff0d7224 */ /* 0x000fe400078e0004 */
[----:B------:R-:W-:-:S07]  /*2f8a0*/  IMAD.MOV.U32 R32, RZ, RZ, R14 ;  /* 0x000000ffff207224 */ /* 0x000fce00078e000e */
[----:B------:R-:W-:Y:S05]  /*2f8b0*/  WARPSYNC.COLLECTIVE R15, `(.L_x_3657) ;  /* 0x000000000f087348 */ /* 0x000fea0003c00000 */
[----:B------:R0:W1:Y:S02]  /*2f8c0*/  SHFL.IDX P6, R14, R13, R12, R11 ;  /* 0x0000000c0d0e7389 */ /* 0x00006400000c000b */
[----:B01----:R-:W-:Y:S01]  /*2f8d0*/  ENDCOLLECTIVE ;  /* 0x000000000000791b */ /* 0x003fe20003800000 */
.L_x_3657:
[----:B------:R-:W-:Y:S01]  /*2f8e0*/  ULDC.64 UR4, c[0x0][0x208] ;  /* 0x0000820000047ab9 */ /* 0x000fe20000000a00 */
[----:B------:R-:W-:Y:S01]  /*2f8f0*/  MOV R13, R5 ;  /* 0x00000005000d7202 */ /* 0x000fe20000000f00 */
        /* <DEDUP_REMOVED lines=12> */
.L_x_3658:
[----:B------:R-:W-:Y:S02]  /*2f9c0*/  IMAD.MOV.U32 R13, RZ, RZ, R4 ;  /* 0x000000ffff0d7224 */ /* 0x000fe400078e0004 */
[----:B------:R-:W-:-:S07]  /*2f9d0*/  IMAD.MOV.U32 R3, RZ, RZ, R14 ;  /* 0x000000ffff037224 */ /* 0x000fce00078e000e */
[----:B------:R-:W-:Y:S05]  /*2f9e0*/  WARPSYNC.COLLECTIVE R15, `(.L_x_3659) ;  /* 0x000000000f087348 */ /* 0x000fea0003c00000 */
[----:B------:R0:W1:Y:S02]  /*2f9f0*/  SHFL.IDX P6, R14, R13, R12, R11 ;  /* 0x0000000c0d0e7389 */ /* 0x00006400000c000b */
[----:B01----:R-:W-:Y:S01]  /*2fa00*/  ENDCOLLECTIVE ;  /* 0x000000000000791b */ /* 0x003fe20003800000 */
.L_x_3659:
[----:B------:R-:W-:Y:S01]  /*2fa10*/  ULDC.64 UR4, c[0x0][0x208] ;  /* 0x0000820000047ab9 */ /* 0x000fe20000000a00 */
[----:B------:R-:W-:Y:S01]  /*2fa20*/  MOV R13, R5 ;  /* 0x00000005000d7202 */ /* 0x000fe20000000f00 */
        /* <DEDUP_REMOVED lines=11> */
.L_x_3660:
[----:B------:R-:W-:Y:S02]  /*2fae0*/  IMAD.MOV.U32 R13, RZ, RZ, R4 ;  /* 0x000000ffff0d7224 */ /* 0x000fe400078e0004 */
[----:B------:R-:W-:-:S07]  /*2faf0*/  IMAD.MOV.U32 R3, RZ, RZ, R14 ;  /* 0x000000ffff037224 */ /* 0x000fce00078e000e */
[----:B------:R-:W-:Y:S05]  /*2fb00*/  WARPSYNC.COLLECTIVE R15, `(.L_x_3661) ;  /* 0x000000000f087348 */ /* 0x000fea0003c00000 */
[----:B------:R0:W1:Y:S02]  /*2fb10*/  SHFL.IDX P6, R14, R13, R12, R11 ;  /* 0x0000000c0d0e7389 */ /* 0x00006400000c000b */
[----:B01----:R-:W-:Y:S01]  /*2fb20*/  ENDCOLLECTIVE ;  /* 0x000000000000791b */ /* 0x003fe20003800000 */
.L_x_3661:
[----:B------:R-:W-:Y:S01]  /*2fb30*/  ULDC.64 UR4, c[0x0][0x208] ;  /* 0x0000820000047ab9 */ /* 0x000fe20000000a00 */
[----:B------:R-:W-:Y:S01]  /*2fb40*/  IMAD.MOV.U32 R13, RZ, RZ, R5 ;  /* 0x000000ffff0d7224 */ /* 0x000fe200078e0005 */
[----:B------:R-:W-:Y:S01]  /*2fb50*/  MOV R12, 0x4 ;  /* 0x00000004000c7802 */ /* 0x000fe20000000f00 */
        /* <DEDUP_REMOVED lines=10> */
.L_x_3662:
[----:B------:R-:W-:Y:S02]  /*2fc00*/  IMAD.MOV.U32 R13, RZ, RZ, R4 ;  /* 0x000000ffff0d7224 */ /* 0x000fe400078e0004 */
[----:B------:R-:W-:-:S07]  /*2fc10*/  IMAD.MOV.U32 R3, RZ, RZ, R14 ;  /* 0x000000ffff037224 */ /* 0x000fce00078e000e */
[----:B------:R-:W-:Y:S05]  /*2fc20*/  WARPSYNC.COLLECTIVE R15, `(.L_x_3663) ;  /* 0x000000000f087348 */ /* 0x000fea0003c00000 */
[----:B------:R0:W1:Y:S02]  /*2fc30*/  SHFL.IDX P6, R14, R13, R12, R11 ;  /* 0x0000000c0d0e7389 */ /* 0x00006400000c000b */
[----:B01----:R-:W-:Y:S01]  /*2fc40*/  ENDCOLLECTIVE ;  /* 0x000000000000791b */ /* 0x003fe20003800000 */
.L_x_3663:
        /* <DEDUP_REMOVED lines=13> */
.L_x_3664:
[----:B------:R-:W-:Y:S01]  /*2fd20*/  IMAD.MOV.U32 R13, RZ, RZ, R4 ;  /* 0x000000ffff0d7224 */ /* 0x000fe200078e0004 */
[----:B------:R-:W-:-:S07]  /*2fd30*/  MOV R3, R14 ;  /* 0x0000000e00037202 */ /* 0x000fce0000000f00 */
[----:B------:R-:W-:Y:S05]  /*2fd40*/  WARPSYNC.COLLECTIVE R15, `(.L_x_3665) ;  /* 0x000000000f087348 */ /* 0x000fea0003c00000 */
[----:B------:R0:W1:Y:S02]  /*2fd50*/  SHFL.IDX P6, R14, R13, R12, R11 ;  /* 0x0000000c0d0e7389 */ /* 0x00006400000c000b */
[----:B01----:R-:W-:Y:S01]  /*2fd60*/  ENDCOLLECTIVE ;  /* 0x000000000000791b */ /* 0x003fe20003800000 */
.L_x_3665:
        /* <DEDUP_REMOVED lines=13> */
.L_x_3666:
[----:B------:R-:W-:Y:S01]  /*2fe40*/  MOV R13, R4 ;  /* 0x00000004000d7202 */ /* 0x000fe20000000f00 */
[----:B------:R-:W-:-:S07]  /*2fe50*/  IMAD.MOV.U32 R32, RZ, RZ, R14 ;  /* 0x000000ffff207224 */ /* 0x000fce00078e000e */
[----:B------:R-:W-:Y:S05]  /*2fe60*/  WARPSYNC.COLLECTIVE R15, `(.L_x_3667) ;  /* 0x000000000f087348 */ /* 0x000fea0003c00000 */
[----:B------:R0:W1:Y:S02]  /*2fe70*/  SHFL.IDX P6, R14, R13, R12, R11 ;  /* 0x0000000c0d0e7389 */ /* 0x00006400000c000b */
[----:B01----:R-:W-:Y:S01]  /*2fe80*/  ENDCOLLECTIVE ;  /* 0x000000000000791b */ /* 0x003fe20003800000 */
.L_x_3667:
[----:B------:R-:W-:Y:S02]  /*2fe90*/  IMAD.MOV.U32 R13, RZ, RZ, R5 ;  /* 0x000000ffff0d7224 */ /* 0x000fe400078e0005 */
[----:B------:R-:W-:Y:S02]  /*2fea0*/  IMAD.MOV.U32 R12, RZ, RZ, 0x7 ;  /* 0x00000007ff0c7424 */ /* 0x000fe400078e00ff */
[----:B------:R-:W-:-:S07]  /*2feb0*/  IMAD.MOV.U32 R2, RZ, RZ, R14 ;  /* 0x000000ffff027224 */ /* 0x000fce00078e000e */
[----:B------:R-:W-:Y:S05]  /*2fec0*/  WARPSYNC.COLLECTIVE R15, `(.L_x_3668) ;  /* 0x000000000f087348 */ /* 0x000fea0003c00000 */
[----:B------:R0:W1:Y:S02]  /*2fed0*/  SHFL.IDX P6, R14, R13, R12, R11 ;  /* 0x0000000c0d0e7389 */ /* 0x00006400000c000b */
[----:B01----:R-:W-:Y:S01]  /*2fee0*/  ENDCOLLECTIVE ;  /* 0x000000000000791b */ /* 0x003fe20003800000 */
.L_x_3668:
[----:B------:R-:W-:Y:S01]  /*2fef0*/  IMAD.MOV.U32 R13, RZ, RZ, R4 ;  /* 0x000000ffff0d7224 */ /* 0x000fe200078e0004 */
[----:B------:R-:W-:-:S04]  /*2ff00*/  IADD3 R4, P0, R29, R2, RZ ;  /* 0x000000021d047210 */ /* 0x000fc80007f1e0ff */
[----:B------:R-:W-:Y:S01]  /*2ff10*/  IADD3.X R5, RZ, R32, RZ, P0, !PT ;  /* 0x00000020ff057210 */ /* 0x000fe200007fe4ff */
[----:B------:R-:W-:-:S08]  /*2ff20*/  IMAD.MOV.U32 R3, RZ, RZ, R14 ;  /* 0x000000ffff037224 */ /* 0x000fd000078e000e */
[----:B------:R-:W-:Y:S05]  /*2ff30*/  WARPSYNC.COLLECTIVE R15, `(.L_x_3669) ;  /* 0x000000000f087348 */ /* 0x000fea0003c00000 */
[----:B------:R0:W1:Y:S02]  /*2ff40*/  SHFL.IDX P6, R14, R13, R12, R11 ;  /* 0x0000000c0d0e7389 */ /* 0x00006400000c000b */
[----:B01----:R-:W-:Y:S01]  /*2ff50*/  ENDCOLLECTIVE ;  /* 0x000000000000791b */ /* 0x003fe20003800000 */
.L_x_3669:
        /* <DEDUP_REMOVED lines=15> */
.L_x_3670:
[----:B------:R-:W-:Y:S02]  /*30050*/  IMAD.MOV.U32 R13, RZ, RZ, R17 ;  /* 0x000000ffff0d7224 */ /* 0x000fe400078e0011 */
[----:B------:R-:W-:-:S07]  /*30060*/  IMAD.MOV.U32 R4, RZ, RZ, R14 ;  /* 0x000000ffff047224 */ /* 0x000fce00078e000e */
[----:B------:R-:W-:Y:S05]  /*30070*/  WARPSYNC.COLLECTIVE R15, `(.L_x_3671) ;  /* 0x000000000f087348 */ /* 0x000fea0003c00000 */
[----:B------:R0:W1:Y:S02]  /*30080*/  SHFL.IDX P6, R14, R13, R12, R11 ;  /* 0x0000000c0d0e7389 */ /* 0x00006400000c000b */
[----:B01----:R-:W-:Y:S01]  /*30090*/  ENDCOLLECTIVE ;  /* 0x000000000000791b */ /* 0x003fe20003800000 */
.L_x_3671:
[----:B------:R-:W-:Y:S01]  /*300a0*/  ULDC.64 UR4, c[0x0][0x208] ;  /* 0x0000820000047ab9 */ /* 0x000fe20000000a00 */
[----:B------:R-:W-:Y:S02]  /*300b0*/  IMAD.MOV.U32 R13, RZ, RZ, R20 ;  /* 0x000000ffff0d7224 */ /* 0x000fe400078e0014 */
[----:B------:R-:W-:Y:S01]  /*300c0*/  IMAD.MOV.U32 R12, RZ, RZ, 0x1 ;  /* 0x00000001ff0c7424 */ /* 0x000fe200078e00ff */
[----:B------:R-:W-:-:S04]  /*300d0*/  MOV R5, R14 ;  /* 0x0000000e00057202 */ /* 0x000fc80000000f00 */
        /* <DEDUP_REMOVED lines=9> */
.L_x_3672:
[----:B------:R-:W-:Y:S02]  /*30170*/  IMAD.MOV.U32 R13, RZ, RZ, R17 ;  /* 0x000000ffff0d7224 */ /* 0x000fe400078e0011 */
[----:B------:R-:W-:-:S07]  /*30180*/  IMAD.MOV.U32 R20, RZ, RZ, R14 ;  /* 0x000000ffff147224 */ /* 0x000fce00078e000e */
[----:B------:R-:W-:Y:S05]  /*30190*/  WARPSYNC.COLLECTIVE R15, `(.L_x_3673) ;  /* 0x000000000f087348 */ /* 0x000fea0003c00000 */
[----:B------:R0:W1:Y:S02]  /*301a0*/  SHFL.IDX P6, R14, R13, R12, R11 ;  /* 0x0000000c0d0e7389 */ /* 0x00006400000c000b */
[----:B01----:R-:W-:Y:S01]  /*301b0*/  ENDCOLLECTIVE ;  /* 0x000000000000791b */ /* 0x003fe20003800000 */
.L_x_3673:
[----:B------:R-:W-:Y:S01]  /*301c0*/  IMAD.MOV.U32 R2, RZ, RZ, R14 ;  /* 0x000000ffff027224 */ /* 0x000fe200078e000e */
[----:B------:R-:W-:Y:S06]  /*301d0*/  BRA `(.L_x_3674) ;  /* 0xffffff60002c7947 */ /* 0x000fec000383ffff */
.L_x_3356:
[----:B---3--:R3:W4:Y:S02]  /*301e0*/  SYNCS.PHASECHK.TRANS64.TRYWAIT P0, [R0+URZ+0x22840], R28 ;  /* 0x0228401c000075a7 */ /* 0x008724000800017f */
[----:B----4-:R-:W-:Y:S05]  /*301f0*/  @!P0 NANOSLEEP.SYNCS 0x989680 ;  /* 0x009896800000895d */ /* 0x010fea0003900000 */
[----:B------:R-:W4:Y:S02]  /*30200*/  @!P0 SYNCS.PHASECHK.TRANS64 P0, [R0+URZ+0x22840], R28 ;  /* 0x0228401c000085a7 */ /* 0x000f24000800007f */
[----:B----4-:R-:W-:Y:S05]  /*30210*/  @!P0 BRA `(.L_x_3356) ;  /* 0xfffffffc00f08947 */ /* 0x010fea000383ffff */
[----:B------:R-:W-:Y:S05]  /*30220*/  BRA `(.L_x_3675) ;  /* 0xffffff6000807947 */ /* 0x000fea000383ffff */
.L_x_3357:
[----:B------:R-:W-:Y:S01]  /*30230*/  BSSY B0, `(.L_x_3676) ;  /* 0x0000008000007945 */ /* 0x000fe20003800000 */
[----:B------:R-:W-:Y:S01]  /*30240*/  MOV R13, R5 ;  /* 0x00000005000d7202 */ /* 0x000fe20000000f00 */
[----:B------:R-:W-:Y:S02]  /*30250*/  IMAD.MOV.U32 R12, RZ, RZ, RZ ;  /* 0x000000ffff0c7224 */ /* 0x000fe400078e00ff */
[----:B------:R-:W-:Y:S02]  /*30260*/  IMAD.MOV.U32 R11, RZ, RZ, 0x181f ;  /* 0x0000181fff0b7424 */ /* 0x000fe400078e00ff */
[----:B------:R-:W-:-:S07]  /*30270*/  IMAD.MOV.U32 R15, RZ, RZ, -0x1 ;  /* 0xffffffffff0f7424 */ /* 0x000fce00078e00ff */
[----:B0123--:R-:W-:Y:S05]  /*30280*/  WARPSYNC.COLLECTIVE R15, `(.L_x_3677) ;  /* 0x000000000f087348 */ /* 0x00ffea0003c00000 */
[----:B------:R4:W0:Y:S02]  /*30290*/  SHFL.IDX P6, R14, R13, R12, R11 ;  /* 0x0000000c0d0e7389 */ /* 0x00082400000c000b */
[----:B01234-:R-:W-:Y:S01]  /*302a0*/  ENDCOLLECTIVE ;  /* 0x000000000000791b */ /* 0x01ffe20003800000 */
.L_x_3677:
[----:B------:R-:W-:Y:S05]  /*302b0*/  BSYNC B0 ;  /* 0x0000000000007941 */ /* 0x000fea0003800000 */
.L_x_3676:
        /* <DEDUP_REMOVED lines=8> */
.L_x_3678:
        /* <DEDUP_REMOVED lines=13> */
.L_x_3679:
[----:B------:R-:W-:Y:S01]  /*30410*/  MOV R13, R4 ;  /* 0x00000004000d7202 */ /* 0x000fe20000000f00 */
[----:B------:R-:W-:-:S07]  /*30420*/  IMAD.MOV.U32 R9, RZ, RZ, R14 ;  /* 0x000000ffff097224 */ /* 0x000fce00078e000e */
[----:B------:R-:W-:Y:S05]  /*30430*/  WARPSYNC.COLLECTIVE R15, `(.L_x_3680) ;  /* 0x000000000f087348 */ /* 0x000fea0003c00000 */
[----:B------:R0:W1:Y:S02]  /*30440*/  SHFL.IDX P6, R14, R13, R12, R11 ;  /* 0x0000000c0d0e7389 */ /* 0x00006400000c000b */
[----:B01----:R-:W-:Y:S01]  /*30450*/  ENDCOLLECTIVE ;  /* 0x000000000000791b */ /* 0x003fe20003800000 */
.L_x_3680:
        /* <DEDUP_REMOVED lines=13> */
.L_x_3681:
[----:B------:R-:W-:Y:S02]  /*30530*/  IMAD.MOV.U32 R13, RZ, RZ, R4 ;  /* 0x000000ffff0d7224 */ /* 0x000fe400078e0004 */
[----:B------:R-:W-:-:S07]  /*30540*/  IMAD.MOV.U32 R3, RZ, RZ, R14 ;  /* 0x000000ffff037224 */ /* 0x000fce00078e000e */
[----:B------:R-:W-:Y:S05]  /*30550*/  WARPSYNC.COLLECTIVE R15, `(.L_x_3682) ;  /* 0x000000000f087348 */ /* 0x000fea0003c00000 */
[----:B------:R0:W1:Y:S02]  /*30560*/  SHFL.IDX P6, R14, R13, R12, R11 ;  /* 0x0000000c0d0e7389 */ /* 0x00006400000c000b */
[----:B01----:R-:W-:Y:S01]  /*30570*/  ENDCOLLECTIVE ;  /* 0x000000000000791b */ /* 0x003fe20003800000 */
.L_x_3682:
        /* <DEDUP_REMOVED lines=13> */
.L_x_3683:
[----:B------:R-:W-:Y:S02]  /*30650*/  IMAD.MOV.U32 R13, RZ, RZ, R4 ;  /* 0x000000ffff0d7224 */ /* 0x000fe400078e0004 */
[----:B------:R-:W-:-:S07]  /*30660*/  IMAD.MOV.U32 R3, RZ, RZ, R14 ;  /* 0x000000ffff037224 */ /* 0x000fce00078e000e */
[----:B------:R-:W-:Y:S05]  /*30670*/  WARPSYNC.COLLECTIVE R15, `(.L_x_3684) ;  /* 0x000000000f087348 */ /* 0x000fea0003c00000 */
[----:B------:R0:W1:Y:S02]  /*30680*/  SHFL.IDX P6, R14, R13, R12, R11 ;  /* 0x0000000c0d0e7389 */ /* 0x00006400000c000b */
[----:B01----:R-:W-:Y:S01]  /*30690*/  ENDCOLLECTIVE ;  /* 0x000000000000791b */ /* 0x003fe20003800000 */
.L_x_3684:
[----:B------:R-:W-:Y:S01]  /*306a0*/  ULDC.64 UR4, c[0x0][0x208] ;  /* 0x0000820000047ab9 */ /* 0x000fe20000000a00 */
[----:B------:R-:W-:Y:S02]  /*306b0*/  IMAD.MOV.U32 R13, RZ, RZ, R5 ;  /* 0x000000ffff0d7224 */ /* 0x000fe400078e0005 */
[----:B------:R-:W-:Y:S02]  /*306c0*/  IMAD.MOV.U32 R12, RZ, RZ, 0x4 ;  /* 0x00000004ff0c7424 */ /* 0x000fe400078e00ff */
[----:B------:R-:W-:-:S05]  /*306d0*/  IMAD.MOV.U32 R2, RZ, RZ, R14 ;  /* 0x000000ffff027224 */ /* 0x000fca00078e000e */
[----:B------:R-:W-:-:S04]  /*306e0*/  IADD3 R2, P0, R29, R2, RZ ;  /* 0x000000021d027210 */ /* 0x000fc80007f1e0ff */
[----:B------:R-:W-:-:S05]  /*306f0*/  IADD3.X R3, RZ, R3, RZ, P0, !PT ;  /* 0x00000003ff037210 */ /* 0x000fca00007fe4ff */
[----:B------:R-:W-:Y:S01]  /*30700*/  @!PT LDS RZ, [RZ] ;  /* 0x00000000fffff984 */ /* 0x000fe20000000800 */
[----:B------:R-:W-:Y:S01]  /*30710*/  @!PT LDS RZ, [RZ] ;  /* 0x00000000fffff984 */ /* 0x000fe20000000800 */
[----:B------:R-:W-:Y:S01]  /*30720*/  @!PT LDS RZ, [RZ] ;  /* 0x00000000fffff984 */ /* 0x000fe20000000800 */
[----:B------:R0:W-:Y:S04]  /*30730*/  LDGSTS.E.BYPASS.LTC128B.128 [R6+0x19c00], desc[UR4][R2.64], !P2 ;  /* 0x19c0000002067fae */ /* 0x0001e8000d101d44 */
[----:B0-----:R-:W-:Y:S05]  /*30740*/  WARPSYNC.COLLECTIVE R15, `(.L_x_3685) ;  /* 0x000000000f087348 */ /* 0x001fea0003c00000 */
[----:B------:R1:W2:Y:S02]  /*30750*/  SHFL.IDX P6, R14, R13, R12, R11 ;  /* 0x0000000c0d0e7389 */ /* 0x0002a400000c000b */
[----:B012---:R-:W-:Y:S01]  /*30760*/  ENDCOLLECTIVE ;  /* 0x000000000000791b */ /* 0x007fe20003800000 */
.L_x_3685:
[----:B------:R-:W-:Y:S02]  /*30770*/  IMAD.MOV.U32 R13, RZ, RZ, R4 ;  /* 0x000000ffff0d7224 */ /* 0x000fe400078e0004 */
[----:B------:R-:W-:-:S07]  /*30780*/  IMAD.MOV.U32 R3, RZ, RZ, R14 ;  /* 0x000000ffff037224 */ /* 0x000fce00078e000e */
[----:B------:R-:W-:Y:S05]  /*30790*/  WARPSYNC.COLLECTIVE R15, `(.L_x_3686) ;  /* 0x000000000f087348 */ /* 0x000fea0003c00000 */
[----:B------:R0:W1:Y:S02]  /*307a0*/  SHFL.IDX P6, R14, R13, R12, R11 ;  /* 0x0000000c0d0e7389 */ /* 0x00006400000c000b */
[----:B01----:R-:W-:Y:S01]  /*307b0*/  ENDCOLLECTIVE ;  /* 0x000000000000791b */ /* 0x003fe20003800000 */
.L_x_3686:
        /* <DEDUP_REMOVED lines=13> */
.L_x_3687:
[----:B------:R-:W-:Y:S02]  /*30890*/  IMAD.MOV.U32 R13, RZ, RZ, R4 ;  /* 0x000000ffff0d7224 */ /* 0x000fe400078e0004 */
[----:B------:R-:W-:-:S07]  /*308a0*/  IMAD.MOV.U32 R3, RZ, RZ, R14 ;  /* 0x000000ffff037224 */ /* 0x000fce00078e000e */
[----:B------:R-:W-:Y:S05]  /*308b0*/  WARPSYNC.COLLECTIVE R15, `(.L_x_3688) ;  /* 0x000000000f087348 */ /* 0x000fea0003c00000 */
[----:B------:R0:W1:Y:S02]  /*308c0*/  SHFL.IDX P6, R14, R13, R12, R11 ;  /* 0x0000000c0d0e7389 */ /* 0x00006400000c000b */
[----:B01----:R-:W-:Y:S01]  /*308d0*/  ENDCOLLECTIVE ;  /* 0x000000000000791b */ /* 0x003fe20003800000 */
.L_x_3688:
        /* <DEDUP_REMOVED lines=13> */
.L_x_3689:
[----:B------:R-:W-:Y:S02]  /*309b0*/  IMAD.MOV.U32 R13, RZ, RZ, R4 ;  /* 0x000000ffff0d7224 */ /* 0x000fe400078e0004 */
[----:B------:R-:W-:-:S07]  /*309c0*/  IMAD.MOV.U32 R9, RZ, RZ, R14 ;  /* 0x000000ffff097224 */ /* 0x000fce00078e000e */
[----:B------:R-:W-:Y:S05]  /*309d0*/  WARPSYNC.COLLECTIVE R15, `(.L_x_3690) ;  /* 0x000000000f087348 */ /* 0x000fea0003c00000 */
[----:B------:R0:W1:Y:S02]  /*309e0*/  SHFL.IDX P6, R14, R13, R12, R11 ;  /* 0x0000000c0d0e7389 */ /* 0x00006400000c000b */
[----:B01----:R-:W-:Y:S01]  /*309f0*/  ENDCOLLECTIVE ;  /* 0x000000000000791b */ /* 0x003fe20003800000 */
.L_x_3690:
[----:B------:R-:W-:Y:S02]  /*30a00*/  IMAD.MOV.U32 R13, RZ, RZ, R5 ;  /* 0x000000ffff0d7224 */ /* 0x000fe400078e0005 */
[----:B------:R-:W-:Y:S02]  /*30a10*/  IMAD.MOV.U32 R12, RZ, RZ, 0x7 ;  /* 0x00000007ff0c7424 */ /* 0x000fe400078e00ff */
[----:B------:R-:W-:-:S07]  /*30a20*/  IMAD.MOV.U32 R2, RZ, RZ, R14 ;  /* 0x000000ffff027224 */ /* 0x000fce00078e000e */
[----:B------:R-:W-:Y:S05]  /*30a30*/  WARPSYNC.COLLECTIVE R15, `(.L_x_3691) ;  /* 0x000000000f087348 */ /* 0x000fea0003c00000 */
[----:B------:R0:W1:Y:S02]  /*30a40*/  SHFL.IDX P6, R14, R13, R12, R11 ;  /* 0x0000000c0d0e7389 */ /* 0x00006400000c000b */
[----:B01----:R-:W-:Y:S01]  /*30a50*/  ENDCOLLECTIVE ;  /* 0x000000000000791b */ /* 0x003fe20003800000 */
.L_x_3691:
[----:B------:R-:W-:Y:S02]  /*30a60*/  MOV R13, R4 ;  /* 0x00000004000d7202 */ /* 0x000fe40000000f00 */
[----:B------:R-:W-:-:S05]  /*30a70*/  IADD3 R4, P0, R29, R2, RZ ;  /* 0x000000021d047210 */ /* 0x000fca0007f1e0ff */
[----:B------:R-:W-:Y:S02]  /*30a80*/  IMAD.X R5, RZ, RZ, R9, P0 ;  /* 0x000000ffff057224 */ /* 0x000fe400000e0609 */
[----:B------:R-:W-:-:S07]  /*30a90*/  IMAD.MOV.U32 R3, RZ, RZ, R14 ;  /* 0x000000ffff037224 */ /* 0x000fce00078e000e */
[----:B------:R-:W-:Y:S05]  /*30aa0*/  WARPSYNC.COLLECTIVE R15, `(.L_x_3692) ;  /* 0x000000000f087348 */ /* 0x000fea0003c00000 */
[----:B------:R0:W1:Y:S02]  /*30ab0*/  SHFL.IDX P6, R14, R13, R12, R11 ;  /* 0x0000000c0d0e7389 */ /* 0x00006400000c000b */
[----:B01----:R-:W-:Y:S01]  /*30ac0*/  ENDCOLLECTIVE ;  /* 0x000000000000791b */ /* 0x003fe20003800000 */
.L_x_3692:
        /* <DEDUP_REMOVED lines=14> */
.L_x_3693:
[----:B------:R-:W-:Y:S01]  /*30bb0*/  MOV R13, R7 ;  /* 0x00000007000d7202 */ /* 0x000fe20000000f00 */
[----:B------:R-:W-:-:S07]  /*30bc0*/  IMAD.MOV.U32 R4, RZ, RZ, R14 ;  /* 0x000000ffff047224 */ /* 0x000fce00078e000e */
[----:B------:R-:W-:Y:S05]  /*30bd0*/  WARPSYNC.COLLECTIVE R15, `(.L_x_3694) ;  /* 0x000000000f087348 */ /* 0x000fea0003c00000 */
[----:B------:R0:W1:Y:S02]  /*30be0*/  SHFL.IDX P6, R14, R13, R12, R11 ;  /* 0x0000000c0d0e7389 */ /* 0x00006400000c000b */
[----:B01----:R-:W-:Y:S01]  /*30bf0*/  ENDCOLLECTIVE ;  /* 0x000000000000791b */ /* 0x003fe20003800000 */
.L_x_3694:
        /* <DEDUP_REMOVED lines=13> */
.L_x_3695:
[----:B------:R-:W-:Y:S02]  /*30cd0*/  IMAD.MOV.U32 R13, RZ, RZ, R7 ;  /* 0x000000ffff0d7224 */ /* 0x000fe400078e0007 */
[----:B------:R-:W-:-:S07]  /*30ce0*/  IMAD.MOV.U32 R8, RZ, RZ, R14 ;  /* 0x000000ffff087224 */ /* 0x000fce00078e000e */
[----:B------:R-:W-:Y:S05]  /*30cf0*/  WARPSYNC.COLLECTIVE R15, `(.L_x_3696) ;  /* 0x000000000f087348 */ /* 0x000fea0003c00000 */
[----:B------:R0:W1:Y:S02]  /*30d00*/  SHFL.IDX P6, R14, R13, R12, R11 ;  /* 0x0000000c0d0e7389 */ /* 0x00006400000c000b */
[----:B01----:R-:W-:Y:S01]  /*30d10*/  ENDCOLLECTIVE ;  /* 0x000000000000791b */ /* 0x003fe20003800000 */
.L_x_3696:
[----:B------:R-:W-:Y:S05]  /*30d20*/  BRA `(.L_x_3697) ;  /* 0xffffff5c00047947 */ /* 0x000fea000383ffff */
.L_x_3362:
[----:B0-----:R0:W1:Y:S02]  /*30d30*/  SYNCS.PHASECHK.TRANS64.TRYWAIT P2, [R3+URZ+0x22870], R0 ;  /* 0x02287000030075a7 */ /* 0x001064000804017f */
[----:B-1----:R-:W-:Y:S05]  /*30d40*/  @!P2 NANOSLEEP.SYNCS 0x989680 ;  /* 0x009896800000a95d */ /* 0x002fea0003900000 */
[----:B------:R-:W1:Y:S02]  /*30d50*/  @!P2 SYNCS.PHASECHK.TRANS64 P2, [R3+URZ+0x22870], R0 ;  /* 0x022870000300a5a7 */ /* 0x000e64000804007f */
[----:B-1----:R-:W-:Y:S05]  /*30d60*/  @!P2 BRA `(.L_x_3362) ;  /* 0xfffffffc00f0a947 */ /* 0x002fea000383ffff */
[----:B------:R-:W-:Y:S05]  /*30d70*/  BRA `(.L_x_3698) ;  /* 0xffffff5c006c7947 */ /* 0x000fea000383ffff */
.L_x_3364:
[----:B0-----:R0:W1:Y:S02]  /*30d80*/  SYNCS.PHASECHK.TRANS64.TRYWAIT P2, [R3+URZ+0x22860], R0 ;  /* 0x02286000030075a7 */ /* 0x001064000804017f */
[----:B-1----:R-:W-:Y:S05]  /*30d90*/  @!P2 NANOSLEEP.SYNCS 0x989680 ;  /* 0x009896800000a95d */ /* 0x002fea0003900000 */
[----:B------:R-:W1:Y:S02]  /*30da0*/  @!P2 SYNCS.PHASECHK.TRANS64 P2, [R3+URZ+0x22860], R0 ;  /* 0x022860000300a5a7 */ /* 0x000e64000804007f */
[----:B-1----:R-:W-:Y:S05]  /*30db0*/  @!P2 BRA `(.L_x_3364) ;  /* 0xfffffffc00f0a947 */ /* 0x002fea000383ffff */
[----:B------:R-:W-:Y:S05]  /*30dc0*/  BRA `(.L_x_3699) ;  /* 0xffffff5c007c7947 */ /* 0x000fea000383ffff */
.L_x_3372:
[----:B0-----:R0:W2:Y:S02]  /*30dd0*/  SYNCS.PHASECHK.TRANS64.TRYWAIT P1, [R17+URZ+0x22870], R0 ;  /* 0x02287000110075a7 */ /* 0x0010a4000802017f */
[----:B--2---:R-:W-:Y:S05]  /*30de0*/  @!P1 NANOSLEEP.SYNCS 0x989680 ;  /* 0x009896800000995d */ /* 0x004fea0003900000 */
[----:B------:R-:W2:Y:S02]  /*30df0*/  @!P1 SYNCS.PHASECHK.TRANS64 P1, [R17+URZ+0x22870], R0 ;  /* 0x02287000110095a7 */ /* 0x000ea4000802007f */
[----:B--2---:R-:W-:Y:S05]  /*30e00*/  @!P1 BRA `(.L_x_3372) ;  /* 0xfffffffc00f09947 */ /* 0x004fea000383ffff */
[----:B------:R-:W-:Y:S05]  /*30e10*/  BRA `(.L_x_3700) ;  /* 0xffffff6400447947 */ /* 0x000fea000383ffff */
.L_x_3374:
[----:B0-----:R0:W2:Y:S02]  /*30e20*/  SYNCS.PHASECHK.TRANS64.TRYWAIT P1, [R17+URZ+0x22860], R0 ;  /* 0x02286000110075a7 */ /* 0x0010a4000802017f */
[----:B--2---:R-:W-:Y:S05]  /*30e30*/  @!P1 NANOSLEEP.SYNCS 0x989680 ;  /* 0x009896800000995d */ /* 0x004fea0003900000 */
[----:B------:R-:W2:Y:S02]  /*30e40*/  @!P1 SYNCS.PHASECHK.TRANS64 P1, [R17+URZ+0x22860], R0 ;  /* 0x02286000110095a7 */ /* 0x000ea4000802007f */
[----:B--2---:R-:W-:Y:S05]  /*30e50*/  @!P1 BRA `(.L_x_3374) ;  /* 0xfffffffc00f09947 */ /* 0x004fea000383ffff */
[----:B------:R-:W-:Y:S05]  /*30e60*/  BRA `(.L_x_3701) ;  /* 0xffffff6400507947 */ /* 0x000fea000383ffff */
.L_x_3379:
        /* <DEDUP_REMOVED lines=8> */
.L_x_3703:
[----:B------:R-:W-:Y:S05]  /*30ef0*/  BSYNC B0 ;  /* 0x0000000000007941 */ /* 0x000fea0003800000 */
.L_x_3702:
[----:B------:R-:W-:Y:S01]  /*30f00*/  IMAD.MOV.U32 R13, RZ, RZ, R16 ;  /* 0x000000ffff0d7224 */ /* 0x000fe200078e0010 */
[----:B------:R-:W-:Y:S01]  /*30f10*/  MOV R11, 0x1f ;  /* 0x0000001f000b7802 */ /* 0x000fe20000000f00 */
[----:B------:R-:W-:Y:S02]  /*30f20*/  IMAD.MOV.U32 R12, RZ, RZ, 0x1 ;  /* 0x00000001ff0c7424 */ /* 0x000fe400078e00ff */
[----:B------:R-:W-:Y:S02]  /*30f30*/  IMAD.MOV.U32 R15, RZ, RZ, -0x1 ;  /* 0xffffffffff0f7424 */ /* 0x000fe400078e00ff */
[----:B------:R-:W-:Y:S02]  /*30f40*/  IMAD.IADD R9, R19, 0x1, R8 ;  /* 0x0000000113097824 */ /* 0x000fe400078e0208 */
[----:B------:R-:W-:-:S07]  /*30f50*/  IMAD.MOV.U32 R0, RZ, RZ, R14 ;  /* 0x000000ffff007224 */ /* 0x000fce00078e000e */
[----:B------:R-:W-:Y:S05]  /*30f60*/  WARPSYNC.COLLECTIVE R15, `(.L_x_3704) ;  /* 0x000000000f087348 */ /* 0x000fea0003c00000 */
[----:B------:R0:W1:Y:S02]  /*30f70*/  SHFL.IDX P6, R14, R13, R12, R11 ;  /* 0x0000000c0d0e7389 */ /* 0x00006400000c000b */
[----:B01----:R-:W-:Y:S01]  /*30f80*/  ENDCOLLECTIVE ;  /* 0x000000000000791b */ /* 0x003fe20003800000 */
.L_x_3704:
[----:B------:R-:W-:Y:S01]  /*30f90*/  ULDC UR4, c[0x0][0xc3c] ;  /* 0x00030f0000047ab9 */ /* 0x000fe20000000800 */
[----:B------:R-:W-:Y:S01]  /*30fa0*/  ULDC.64 UR6, c[0x0][0x208] ;  /* 0x0000820000067ab9 */ /* 0x000fe20000000a00 */
[----:B------:R-:W-:-:S13]  /*30fb0*/  ISETP.GE.OR P1, PT, R9, UR4, !P0 ;  /* 0x0000000409007c0c */ /* 0x000fda000c726670 */
[----:B------:R-:W0:Y:S08]  /*30fc0*/  @!P1 LDC.64 R2, c[0x0][0xc80] ;  /* 0x00032000ff029b82 */ /* 0x000e300000000a00 */
[----:B------:R-:W1:Y:S01]  /*30fd0*/  @!P1 LDC.64 R4, c[0x0][0xc78] ;  /* 0x00031e00ff049b82 */ /* 0x000e620000000a00 */
[----:B------:R-:W-:Y:S02]  /*30fe0*/  CS2R R16, SRZ ;  /* 0x0000000000107805 */ /* 0x000fe4000001ff00 */
[----:B------:R-:W-:Y:S01]  /*30ff0*/  MOV R11, RZ ;  /* 0x000000ff000b7202 */ /* 0x000fe20000000f00 */
[----:B------:R-:W-:-:S02]  /*31000*/  IMAD.MOV.U32 R6, RZ, RZ, R14 ;  /* 0x000000ffff067224 */ /* 0x000fc400078e000e */
        /* <DEDUP_REMOVED lines=16> */
.L_x_3705:
[----:B------:R-:W-:Y:S01]  /*31110*/  IMAD.MOV.U32 R12, RZ, RZ, 0x2 ;  /* 0x00000002ff0c7424 */ /* 0x000fe200078e00ff */
[----:B------:R-:W-:-:S05]  /*31120*/  SEL R4, R14, RZ, P1 ;  /* 0x000000ff0e047207 */ /* 0x000fca0000800000 */
[----:B------:R-:W-:-:S04]  /*31130*/  IMAD.IADD R4, R13, 0x1, R4 ;  /* 0x000000010d047824 */ /* 0x000fc800078e0204 */
[----:B------:R-:W-:-:S07]  /*31140*/  IMAD.MOV.U32 R13, RZ, RZ, R4 ;  /* 0x000000ffff0d7224 */ /* 0x000fce00078e0004 */
[----:B------:R-:W-:Y:S05]  /*31150*/  WARPSYNC.COLLECTIVE R15, `(.L_x_3706) ;  /* 0x000000000f087348 */ /* 0x000fea0003c00000 */
[----:B------:R0:W1:Y:S02]  /*31160*/  SHFL.UP P6, R14, R13, R12, R11 ;  /* 0x0400000c0d0e7389 */ /* 0x00006400000c000b */
[----:B01----:R-:W-:Y:S01]  /*31170*/  ENDCOLLECTIVE ;  /* 0x000000000000791b */ /* 0x003fe20003800000 */
.L_x_3706:
[----:B------:R-:W-:Y:S01]  /*31180*/  IMAD.MOV.U32 R12, RZ, RZ, 0x4 ;  /* 0x00000004ff0c7424 */ /* 0x000fe200078e00ff */
[----:B------:R-:W-:-:S05]  /*31190*/  SEL R3, R14, RZ, P2 ;  /* 0x000000ff0e037207 */ /* 0x000fca0001000000 */
[----:B------:R-:W-:-:S04]  /*311a0*/  IMAD.IADD R2, R4, 0x1, R3 ;  /* 0x0000000104027824 */ /* 0x000fc800078e0203 */
[----:B------:R-:W-:-:S07]  /*311b0*/  IMAD.MOV.U32 R13, RZ, RZ, R2 ;  /* 0x000000ffff0d7224 */ /* 0x000fce00078e0002 */
[----:B------:R-:W-:Y:S05]  /*311c0*/  WARPSYNC.COLLECTIVE R15, `(.L_x_3707) ;  /* 0x000000000f087348 */ /* 0x000fea0003c00000 */
[----:B------:R0:W1:Y:S02]  /*311d0*/  SHFL.UP P6, R14, R13, R12, R11 ;  /* 0x0400000c0d0e7389 */ /* 0x00006400000c000b */
[----:B01----:R-:W-:Y:S01]  /*311e0*/  ENDCOLLECTIVE ;  /* 0x000000000000791b */ /* 0x003fe20003800000 */
.L_x_3707:
[----:B------:R-:W-:Y:S01]  /*311f0*/  IMAD.MOV.U32 R12, RZ, RZ, 0x8 ;  /* 0x00000008ff0c7424 */ /* 0x000fe200078e00ff */
[----:B------:R-:W-:-:S04]  /*31200*/  SEL R3, R14, RZ, P3 ;  /* 0x000000ff0e037207 */ /* 0x000fc80001800000 */
[----:B------:R-:W-:-:S05]  /*31210*/  IADD3 R3, R2, R3, RZ ;  /* 0x0000000302037210 */ /* 0x000fca0007ffe0ff */
[----:B------:R-:W-:-:S07]  /*31220*/  IMAD.MOV.U32 R13, RZ, RZ, R3 ;  /* 0x000000ffff0d7224 */ /* 0x000fce00078e0003 */
[----:B------:R-:W-:Y:S05]  /*31230*/  WARPSYNC.COLLECTIVE R15, `(.L_x_3708) ;  /* 0x000000000f087348 */ /* 0x000fea0003c00000 */
[----:B------:R0:W1:Y:S02]  /*31240*/  SHFL.UP P6, R14, R13, R12, R11 ;  /* 0x0400000c0d0e7389 */ /* 0x00006400000c000b */
[----:B01----:R-:W-:Y:S01]  /*31250*/  ENDCOLLECTIVE ;  /* 0x000000000000791b */ /* 0x003fe20003800000 */
.L_x_3708:
[----:B------:R-:W-:Y:S01]  /*31260*/  IMAD.MOV.U32 R12, RZ, RZ, 0x10 ;  /* 0x00000010ff0c7424 */ /* 0x000fe200078e00ff */
[----:B------:R-:W-:-:S05]  /*31270*/  SEL R4, R14, RZ, P4 ;  /* 0x000000ff0e047207 */ /* 0x000fca0002000000 */
[----:B------:R-:W-:-:S04]  /*31280*/  IMAD.IADD R4, R3, 0x1, R4 ;  /* 0x0000000103047824 */ /* 0x000fc800078e0204 */
[----:B------:R-:W-:-:S07]  /*31290*/  IMAD.MOV.U32 R13, RZ, RZ, R4 ;  /* 0x000000ffff0d7224 */ /* 0x000fce00078e0004 */
[----:B------:R-:W-:Y:S05]  /*312a0*/  WARPSYNC.COLLECTIVE R15, `(.L_x_3709) ;  /* 0x000000000f087348 */ /* 0x000fea0003c00000 */
[----:B------:R0:W1:Y:S02]  /*312b0*/  SHFL.UP P6, R14, R13, R12, R11 ;  /* 0x0400000c0d0e7389 */ /* 0x00006400000c000b */
[----:B01----:R-:W-:Y:S01]  /*312c0*/  ENDCOLLECTIVE ;  /* 0x000000000000791b */ /* 0x003fe20003800000 */
.L_x_3709:
[----:B------:R-:W-:Y:S02]  /*312d0*/  IMAD.MOV.U32 R12, RZ, RZ, 0x1f ;  /* 0x0000001fff0c7424 */ /* 0x000fe400078e00ff */
[----:B------:R-:W-:Y:S01]  /*312e0*/  IMAD.MOV.U32 R11, RZ, RZ, 0x1f ;  /* 0x0000001fff0b7424 */ /* 0x000fe200078e00ff */
[----:B------:R-:W-:-:S05]  /*312f0*/  SEL R3, R14, RZ, P5 ;  /* 0x000000ff0e037207 */ /* 0x000fca0002800000 */
[----:B------:R-:W-:-:S05]  /*31300*/  IMAD.IADD R3, R4, 0x1, R3 ;  /* 0x0000000104037824 */ /* 0x000fca00078e0203 */
[----:B------:R-:W-:-:S07]  /*31310*/  MOV R13, R3 ;  /* 0x00000003000d7202 */ /* 0x000fce0000000f00 */
[----:B------:R-:W-:Y:S05]  /*31320*/  WARPSYNC.COLLECTIVE R15, `(.L_x_3710) ;  /* 0x000000000f087348 */ /* 0x000fea0003c00000 */
[----:B------:R0:W1:Y:S02]  /*31330*/  SHFL.IDX P6, R14, R13, R12, R11 ;  /* 0x0000000c0d0e7389 */ /* 0x00006400000c000b */
[----:B01----:R-:W-:Y:S01]  /*31340*/  ENDCOLLECTIVE ;  /* 0x000000000000791b */ /* 0x003fe20003800000 */
.L_x_3710:
[----:B------:R-:W-:Y:S05]  /*31350*/  BRA `(.L_x_3711) ;  /* 0xffffff68006c7947 */ /* 0x000fea000383ffff */
.L_x_3382:
[----:B------:R-:W-:Y:S01]  /*31360*/  BSSY B0, `(.L_x_3712) ;  /* 0x0000007000007945 */ /* 0x000fe20003800000 */
[----:B------:R-:W-:Y:S02]  /*31370*/  IMAD.MOV.U32 R12, RZ, RZ, 0x1 ;  /* 0x00000001ff0c7424 */ /* 0x000fe400078e00ff */
[----:B------:R-:W-:Y:S02]  /*31380*/  IMAD.MOV.U32 R11, RZ, RZ, RZ ;  /* 0x000000ffff0b7224 */ /* 0x000fe400078e00ff */
[----:B------:R-:W-:-:S07]  /*31390*/  IMAD.MOV.U32 R15, RZ, RZ, -0x1 ;  /* 0xffffffffff0f7424 */ /* 0x000fce00078e00ff */
[----:B------:R-:W-:Y:S05]  /*313a0*/  WARPSYNC.COLLECTIVE R15, `(.L_x_3713) ;  /* 0x000000000f087348 */ /* 0x000fea0003c00000 */
[----:B------:R0:W1:Y:S02]  /*313b0*/  SHFL.UP P6, R14, R13, R12, R11 ;  /* 0x0400000c0d0e7389 */ /* 0x00006400000c000b */
[----:B01----:R-:W-:Y:S01]  /*313c0*/  ENDCOLLECTIVE ;  /* 0x000000000000791b */ /* 0x003fe20003800000 */
.L_x_3713:
[----:B------:R-:W-:Y:S05]  /*313d0*/  BSYNC B0 ;  /* 0x0000000000007941 */ /* 0x000fea0003800000 */
.L_x_3712:
[----:B------:R-:W-:Y:S01]  /*313e0*/  SEL R14, R14, RZ, P1 ;  /* 0x000000ff0e0e7207 */ /* 0x000fe20000800000 */
[----:B------:R-:W-:Y:S01]  /*313f0*/  IMAD.MOV.U32 R11, RZ, RZ, RZ ;  /* 0x000000ffff0b7224 */ /* 0x000fe200078e00ff */
[----:B------:R-:W-:Y:S01]  /*31400*/  MOV R12, 0x2 ;  /* 0x00000002000c7802 */ /* 0x000fe20000000f00 */
[----:B------:R-:W-:Y:S02]  /*31410*/  IMAD.MOV.U32 R15, RZ, RZ, -0x1 ;  /* 0xffffffffff0f7424 */ /* 0x000fe400078e00ff */
[----:B------:R-:W-:-:S07]  /*31420*/  IMAD.IADD R13, R13, 0x1, R14 ;  /* 0x000000010d0d7824 */ /* 0x000fce00078e020e */
[----:B------:R-:W-:Y:S05]  /*31430*/  WARPSYNC.COLLECTIVE R15, `(.L_x_3714) ;  /* 0x000000000f087348 */ /* 0x000fea0003c00000 */
[----:B------:R0:W1:Y:S02]  /*31440*/  SHFL.UP P6, R14, R13, R12, R11 ;  /* 0x0400000c0d0e7389 */ /* 0x00006400000c000b */
[----:B01----:R-:W-:Y:S01]  /*31450*/  ENDCOLLECTIVE ;  /* 0x000000000000791b */ /* 0x003fe20003800000 */
.L_x_3714:
[----:B------:R-:W-:Y:S01]  /*31460*/  IMAD.MOV.U32 R12, RZ, RZ, 0x4 ;  /* 0x00000004ff0c7424 */ /* 0x000fe200078e00ff */
[----:B------:R-:W-:-:S05]  /*31470*/  SEL R2, R14, RZ, P2 ;  /* 0x000000ff0e027207 */ /* 0x000fca0001000000 */
[----:B------:R-:W-:-:S04]  /*31480*/  IMAD.IADD R2, R13, 0x1, R2 ;  /* 0x000000010d027824 */ /* 0x000fc800078e0202 */
[----:B------:R-:W-:-:S07]  /*31490*/  IMAD.MOV.U32 R13, RZ, RZ, R2 ;  /* 0x000000ffff0d7224 */ /* 0x000fce00078e0002 */
[----:B------:R-:W-:Y:S05]  /*314a0*/  WARPSYNC.COLLECTIVE R15, `(.L_x_3715) ;  /* 0x000000000f087348 */ /* 0x000fea0003c00000 */
[----:B------:R0:W1:Y:S02]  /*314b0*/  SHFL.UP P6, R14, R13, R12, R11 ;  /* 0x0400000c0d0e7389 */ /* 0x00006400000c000b */
[----:B01----:R-:W-:Y:S01]  /*314c0*/  ENDCOLLECTIVE ;  /* 0x000000000000791b */ /* 0x003fe20003800000 */
.L_x_3715:
[----:B------:R-:W-:Y:S01]  /*314d0*/  IMAD.MOV.U32 R12, RZ, RZ, 0x8 ;  /* 0x00000008ff0c7424 */ /* 0x000fe200078e00ff */
[----:B------:R-:W-:-:S05]  /*314e0*/  SEL R3, R14, RZ, P3 ;  /* 0x000000ff0e037207 */ /* 0x000fca0001800000 */
[----:B------:R-:W-:-:S05]  /*314f0*/  IMAD.IADD R3, R2, 0x1, R3 ;  /* 0x0000000102037824 */ /* 0x000fca00078e0203 */
[----:B------:R-:W-:-:S07]  /*31500*/  MOV R13, R3 ;  /* 0x00000003000d7202 */ /* 0x000fce0000000f00 */
[----:B------:R-:W-:Y:S05]  /*31510*/  WARPSYNC.COLLECTIVE R15, `(.L_x_3716) ;  /* 0x000000000f087348 */ /* 0x000fea0003c00000 */
[----:B------:R0:W1:Y:S02]  /*31520*/  SHFL.UP P6, R14, R13, R12, R11 ;  /* 0x0400000c0d0e7389 */ /* 0x00006400000c000b */
[----:B01----:R-:W-:Y:S01]  /*31530*/  ENDCOLLECTIVE ;  /* 0x000000000000791b */ /* 0x003fe20003800000 */
.L_x_3716:
[----:B------:R-:W-:Y:S01]  /*31540*/  IMAD.MOV.U32 R12, RZ, RZ, 0x10 ;  /* 0x00000010ff0c7424 */ /* 0x000fe200078e00ff */
[----:B------:R-:W-:-:S05]  /*31550*/  SEL R4, R14, RZ, P4 ;  /* 0x000000ff0e047207 */ /* 0x000fca0002000000 */
[----:B------:R-:W-:-:S04]  /*31560*/  IMAD.IADD R4, R3, 0x1, R4 ;  /* 0x0000000103047824 */ /* 0x000fc800078e0204 */
[----:B------:R-:W-:-:S07]  /*31570*/  IMAD.MOV.U32 R13, RZ, RZ, R4 ;  /* 0x000000ffff0d7224 */ /* 0x000fce00078e0004 */
[----:B------:R-:W-:Y:S05]  /*31580*/  WARPSYNC.COLLECTIVE R15, `(.L_x_3717) ;  /* 0x000000000f087348 */ /* 0x000fea0003c00000 */
[----:B------:R0:W1:Y:S02]  /*31590*/  SHFL.UP P6, R14, R13, R12, R11 ;  /* 0x0400000c0d0e7389 */ /* 0x00006400000c000b */
[----:B01----:R-:W-:Y:S01]  /*315a0*/  ENDCOLLECTIVE ;  /* 0x000000000000791b */ /* 0x003fe20003800000 */
.L_x_3717:
[----:B------:R-:W-:Y:S01]  /*315b0*/  MOV R12, 0x1f ;  /* 0x0000001f000c7802 */ /* 0x000fe20000000f00 */
[----:B------:R-:W-:Y:S01]  /*315c0*/  IMAD.MOV.U32 R11, RZ, RZ, 0x1f ;  /* 0x0000001fff0b7424 */ /* 0x000fe200078e00ff */
[----:B------:R-:W-:-:S05]  /*315d0*/  SEL R3, R14, RZ, P5 ;  /* 0x000000ff0e037207 */ /* 0x000fca0002800000 */
[----:B------:R-:W-:-:S04]  /*315e0*/  IMAD.IADD R3, R4, 0x1, R3 ;  /* 0x0000000104037824 */ /* 0x000fc800078e0203 */
[----:B------:R-:W-:-:S07]  /*315f0*/  IMAD.MOV.U32 R13, RZ, RZ, R3 ;  /* 0x000000ffff0d7224 */ /* 0x000fce00078e0003 */
[----:B------:R-:W-:Y:S05]  /*31600*/  WARPSYNC.COLLECTIVE R15, `(.L_x_3718) ;  /* 0x000000000f087348 */ /* 0x000fea0003c00000 */
[----:B------:R0:W1:Y:S02]  /*31610*/  SHFL.IDX P6, R14, R13, R12, R11 ;  /* 0x0000000c0d0e7389 */ /* 0x00006400000c000b */
[----:B01----:R-:W-:Y:S01]  /*31620*/  ENDCOLLECTIVE ;  /* 0x000000000000791b */ /* 0x003fe20003800000 */
.L_x_3718:
[----:B------:R-:W-:Y:S05]  /*31630*/  BRA `(.L_x_3719) ;  /* 0xffffff68005c7947 */ /* 0x000fea000383ffff */
.L_x_3384:
[----:B------:R-:W-:Y:S01]  /*31640*/  BSSY B0, `(.L_x_3720) ;  /* 0x0000006000007945 */ /* 0x000fe20003800000 */
[----:B------:R-:W-:Y:S01]  /*31650*/  PLOP3.LUT P6, PT, P6, PT, PT, 0x8, 0x0 ;  /* 0x000000000000781c */ /* 0x000fe200037ce170 */
[----:B------:R-:W-:-:S12]  /*31660*/  IMAD.MOV.U32 R15, RZ, RZ, -0x1 ;  /* 0xffffffffff0f7424 */ /* 0x000fd800078e00ff */
[----:B0-----:R-:W-:Y:S05]  /*31670*/  WARPSYNC.COLLECTIVE R15, `(.L_x_3721) ;  /* 0x000000000f087348 */ /* 0x001fea0003c00000 */
[----:B------:R-:W-:Y:S01]  /*31680*/  VOTE.ANY R14, PT, P6 ;  /* 0x00000000000e7806 */ /* 0x000fe200030e0100 */
[----:B0-----:R-:W-:Y:S06]  /*31690*/  ENDCOLLECTIVE ;  /* 0x000000000000791b */ /* 0x001fec0003800000 */
.L_x_3721:
[----:B------:R-:W-:Y:S05]  /*316a0*/  BSYNC B0 ;  /* 0x0000000000007941 */ /* 0x000fea0003800000 */
.L_x_3720:
[----:B------:R-:W-:Y:S02]  /*316b0*/  IMAD.MOV.U32 R2, RZ, RZ, R14 ;  /* 0x000000ffff027224 */ /* 0x000fe400078e000e */
[----:B------:R-:W-:Y:S02]  /*316c0*/  IMAD.MOV.U32 R13, RZ, RZ, R17 ;  /* 0x000000ffff0d7224 */ /* 0x000fe400078e0011 */
[----:B------:R0:W1:Y:S01]  /*316d0*/  POPC R12, R2 ;  /* 0x00000002000c7309 */ /* 0x0000620000000000 */
[----:B------:R-:W-:Y:S02]  /*316e0*/  IMAD.MOV.U32 R11, RZ, RZ, 0x1f ;  /* 0x0000001fff0b7424 */ /* 0x000fe400078e00ff */
[----:B------:R-:W-:-:S07]  /*316f0*/  IMAD.MOV.U32 R15, RZ, RZ, -0x1 ;  /* 0xffffffffff0f7424 */ /* 0x000fce00078e00ff */
[----:B01----:R-:W-:Y:S05]  /*31700*/  WARPSYNC.COLLECTIVE R15, `(.L_x_3722) ;  /* 0x000000000f087348 */ /* 0x003fea0003c00000 */
[----:B-1----:R1:W2:Y:S02]  /*31710*/  SHFL.IDX P6, R14, R13, R12, R11 ;  /* 0x0000000c0d0e7389 */ /* 0x0022a400000c000b */
[----:B012---:R-:W-:Y:S01]  /*31720*/  ENDCOLLECTIVE ;  /* 0x000000000000791b */ /* 0x007fe20003800000 */
.L_x_3722:
[----:B------:R-:W-:Y:S02]  /*31730*/  IMAD.IADD R19, R12, 0x1, R19 ;  /* 0x000000010c137824 */ /* 0x000fe400078e0213 */
[----:B------:R-:W-:Y:S01]  /*31740*/  IMAD.MOV.U32 R13, RZ, RZ, R5 ;  /* 0x000000ffff0d7224 */ /* 0x000fe200078e0005 */
[----:B------:R-:W-:-:S07]  /*31750*/  MOV R17, R14 ;  /* 0x0000000e00117202 */ /* 0x000fce0000000f00 */
[----:B------:R-:W-:Y:S05]  /*31760*/  WARPSYNC.COLLECTIVE R15, `(.L_x_3723) ;  /* 0x000000000f087348 */ /* 0x000fea0003c00000 */
[----:B------:R0:W1:Y:S02]  /*31770*/  SHFL.IDX P6, R14, R13, R12, R11 ;  /* 0x0000000c0d0e7389 */ /* 0x00006400000c000b */
[----:B01----:R-:W-:Y:S01]  /*31780*/  ENDCOLLECTIVE ;  /* 0x000000000000791b */ /* 0x003fe20003800000 */
.L_x_3723:
[----:B------:R-:W-:Y:S01]  /*31790*/  IMAD.MOV.U32 R5, RZ, RZ, R14 ;  /* 0x000000ffff057224 */ /* 0x000fe200078e000e */
[----:B------:R-:W-:Y:S06]  /*317a0*/  BRA `(.L_x_3724) ;  /* 0xffffff6800407947 */ /* 0x000fec000383ffff */
.L_x_3386:
[----:B------:R-:W-:Y:S01]  /*317b0*/  BSSY B0, `(.L_x_3725) ;  /* 0x0000007000007945 */ /* 0x000fe20003800000 */
[----:B------:R-:W-:Y:S02]  /*317c0*/  IMAD.MOV.U32 R13, RZ, RZ, R3 ;  /* 0x000000ffff0d7224 */ /* 0x000fe400078e0003 */
[----:B------:R-:W-:Y:S02]  /*317d0*/  IMAD.MOV.U32 R11, RZ, RZ, 0x1f ;  /* 0x0000001fff0b7424 */ /* 0x000fe400078e00ff */
[----:B------:R-:W-:-:S07]  /*317e0*/  IMAD.MOV.U32 R15, RZ, RZ, -0x1 ;  /* 0xffffffffff0f7424 */ /* 0x000fce00078e00ff */
[----:B0-23--:R-:W-:Y:S05]  /*317f0*/  WARPSYNC.COLLECTIVE R15, `(.L_x_3726) ;  /* 0x000000000f087348 */ /* 0x00dfea0003c00000 */
[----:B------:R1:W4:Y:S02]  /*31800*/  SHFL.IDX P6, R14, R13, R12, R11 ;  /* 0x0000000c0d0e7389 */ /* 0x00032400000c000b */
[----:B01234-:R-:W-:Y:S01]  /*31810*/  ENDCOLLECTIVE ;  /* 0x000000000000791b */ /* 0x01ffe20003800000 */
.L_x_3726:
[----:B------:R-:W-:Y:S05]  /*31820*/  BSYNC B0 ;  /* 0x0000000000007941 */ /* 0x000fea0003800000 */
.L_x_3725:
[----:B------:R-:W-:Y:S01]  /*31830*/  MOV R16, R14 ;  /* 0x0000000e00107202 */ /* 0x000fe20000000f00 */
[----:B------:R-:W-:Y:S06]  /*31840*/  BRA `(.L_x_3385) ;  /* 0xffffff6800307947 */ /* 0x000fec000383ffff */
.L_x_3392:
[----:B0-----:R0:W1:Y:S02]  /*31850*/  SYNCS.PHASECHK.TRANS64.TRYWAIT P0, [R5+URZ+0x22820], R0 ;  /* 0x02282000050075a7 */ /* 0x001064000800017f */
[----:B-1----:R-:W-:Y:S05]  /*31860*/  @!P0 NANOSLEEP.SYNCS 0x989680 ;  /* 0x009896800000895d */ /* 0x002fea0003900000 */
[----:B------:R-:W1:Y:S02]  /*31870*/  @!P0 SYNCS.PHASECHK.TRANS64 P0, [R5+URZ+0x22820], R0 ;  /* 0x02282000050085a7 */ /* 0x000e64000800007f */
[----:B-1----:R-:W-:Y:S05]  /*31880*/  @!P0 BRA `(.L_x_3392) ;  /* 0xfffffffc00f08947 */ /* 0x002fea000383ffff */
[----:B------:R-:W-:Y:S05]  /*31890*/  BRA `(.L_x_3727) ;  /* 0xffffff7000947947 */ /* 0x000fea000383ffff */
.L_x_3393:
        /* <DEDUP_REMOVED lines=11> */
.L_x_3729:
[----:B------:R-:W-:Y:S05]  /*31950*/  BSYNC B0 ;  /* 0x0000000000007941 */ /* 0x000fea0003800000 */
.L_x_3728:
[----:B------:R-:W-:Y:S05]  /*31960*/  BRA `(.L_x_3730) ;  /* 0xffffff70007c7947 */ /* 0x000fea000383ffff */
.L_x_3394:
[----:B------:R-:W-:Y:S01]  /*31970*/  BSSY B0, `(.L_x_3731) ;  /* 0x0000006000007945 */ /* 0x000fe20003800000 */
[----:B------:R-:W-:-:S07]  /*31980*/  IMAD.MOV.U32 R15, RZ, RZ, -0x1 ;  /* 0xffffffffff0f7424 */ /* 0x000fce00078e00ff */
[----:B0-----:R-:W-:Y:S05]  /*31990*/  WARPSYNC.COLLECTIVE R15, `(.L_x_3732) ;  /* 0x000000000f0c7348 */ /* 0x001fea0003c00000 */
[----:B------:R-:W-:Y:S02]  /*319a0*/  ELECT P6, UR62, PT ;  /* 0x00000000003e782f */ /* 0x000fe400038c0000 */
[----:B------:R-:W-:Y:S01]  /*319b0*/  MOV R14, UR62 ;  /* 0x0000003e000e7c02 */ /* 0x000fe20008000f00 */
[----:B0-----:R-:W-:Y:S10]  /*319c0*/  ENDCOLLECTIVE ;  /* 0x000000000000791b */ /* 0x001ff40003800000 */
.L_x_3732:
[----:B------:R-:W-:Y:S05]  /*319d0*/  BSYNC B0 ;  /* 0x0000000000007941 */ /* 0x000fea0003800000 */
.L_x_3731:
[----:B------:R-:W-:Y:S05]  /*319e0*/  BRA `(.L_x_3733) ;  /* 0xffffff7000707947 */ /* 0x000fea000383ffff */
.L_x_3396:
[----:B0-----:R0:W1:Y:S02]  /*319f0*/  SYNCS.PHASECHK.TRANS64.TRYWAIT P1, [R3+URZ+0x22840], R2 ;  /* 0x02284002030075a7 */ /* 0x001064000802017f */
[----:B-1----:R-:W-:Y:S05]  /*31a00*/  @!P1 NANOSLEEP.SYNCS 0x989680 ;  /* 0x009896800000995d */ /* 0x002fea0003900000 */
[----:B------:R-:W1:Y:S02]  /*31a10*/  @!P1 SYNCS.PHASECHK.TRANS64 P1, [R3+URZ+0x22840], R2 ;  /* 0x02284002030095a7 */ /* 0x000e64000802007f */
[----:B-1----:R-:W-:Y:S05]  /*31a20*/  @!P1 BRA `(.L_x_3396) ;  /* 0xfffffffc00f09947 */ /* 0x002fea000383ffff */
[----:B------:R-:W-:Y:S05]  /*31a30*/  BRA `(.L_x_3734) ;  /* 0xffffff7000987947 */ /* 0x000fea000383ffff */
.L_x_3398:
[----:B-1----:R1:W2:Y:S02]  /*31a40*/  SYNCS.PHASECHK.TRANS64.TRYWAIT P1, [R5+URZ+0x22840], R0 ;  /* 0x02284000050075a7 */ /* 0x0022a4000802017f */
[----:B--2---:R-:W-:Y:S05]  /*31a50*/  @!P1 NANOSLEEP.SYNCS 0x989680 ;  /* 0x009896800000995d */ /* 0x004fea0003900000 */
[----:B------:R-:W2:Y:S02]  /*31a60*/  @!P1 SYNCS.PHASECHK.TRANS64 P1, [R5+URZ+0x22840], R0 ;  /* 0x02284000050095a7 */ /* 0x000ea4000802007f */
[----:B--2---:R-:W-:Y:S05]  /*31a70*/  @!P1 BRA `(.L_x_3398) ;  /* 0xfffffffc00f09947 */ /* 0x004fea000383ffff */
[----:B------:R-:W-:Y:S05]  /*31a80*/  BRA `(.L_x_3735) ;  /* 0xffffff7000a47947 */ /* 0x000fea000383ffff */
.L_x_3400:
[----:B--2---:R2:W3:Y:S02]  /*31a90*/  SYNCS.PHASECHK.TRANS64.TRYWAIT P1, [R3+URZ+0x22860], R2 ;  /* 0x02286002030075a7 */ /* 0x0044e4000802017f */
[----:B---3--:R-:W-:Y:S05]  /*31aa0*/  @!P1 NANOSLEEP.SYNCS 0x989680 ;  /* 0x009896800000995d */ /* 0x008fea0003900000 */
[----:B------:R-:W3:Y:S02]  /*31ab0*/  @!P1 SYNCS.PHASECHK.TRANS64 P1, [R3+URZ+0x22860], R2 ;  /* 0x02286002030095a7 */ /* 0x000ee4000802007f */
[----:B---3--:R-:W-:Y:S05]  /*31ac0*/  @!P1 BRA `(.L_x_3400) ;  /* 0xfffffffc00f09947 */ /* 0x008fea000383ffff */
[----:B------:R-:W-:Y:S05]  /*31ad0*/  BRA `(.L_x_3736) ;  /* 0xffffff7000a07947 */ /* 0x000fea000383ffff */
.L_x_3402:
[----:B---3--:R3:W4:Y:S02]  /*31ae0*/  SYNCS.PHASECHK.TRANS64.TRYWAIT P1, [R5+URZ+0x22860], R0 ;  /* 0x02286000050075a7 */ /* 0x008724000802017f */
[----:B----4-:R-:W-:Y:S05]  /*31af0*/  @!P1 NANOSLEEP.SYNCS 0x989680 ;  /* 0x009896800000995d */ /* 0x010fea0003900000 */
[----:B------:R-:W4:Y:S02]  /*31b00*/  @!P1 SYNCS.PHASECHK.TRANS64 P1, [R5+URZ+0x22860], R0 ;  /* 0x02286000050095a7 */ /* 0x000f24000802007f */
[----:B----4-:R-:W-:Y:S05]  /*31b10*/  @!P1 BRA `(.L_x_3402) ;  /* 0xfffffffc00f09947 */ /* 0x010fea000383ffff */
[----:B------:R-:W-:Y:S05]  /*31b20*/  BRA `(.L_x_3737) ;  /* 0xffffff70009c7947 */ /* 0x000fea000383ffff */
.L_x_3404:
[----:B----4-:R4:W0:Y:S02]  /*31b30*/  SYNCS.PHASECHK.TRANS64.TRYWAIT P1, [R3+URZ+0x22880], R2 ;  /* 0x02288002030075a7 */ /* 0x010824000802017f */
[----:B0-----:R-:W-:Y:S05]  /*31b40*/  @!P1 NANOSLEEP.SYNCS 0x989680 ;  /* 0x009896800000995d */ /* 0x001fea0003900000 */
[----:B------:R-:W0:Y:S02]  /*31b50*/  @!P1 SYNCS.PHASECHK.TRANS64 P1, [R3+URZ+0x22880], R2 ;  /* 0x02288002030095a7 */ /* 0x000e24000802007f */
[----:B0-----:R-:W-:Y:S05]  /*31b60*/  @!P1 BRA `(.L_x_3404) ;  /* 0xfffffffc00f09947 */ /* 0x001fea000383ffff */
[----:B------:R-:W-:Y:S05]  /*31b70*/  BRA `(.L_x_3738) ;  /* 0xffffff7000987947 */ /* 0x000fea000383ffff */
.L_x_3739:
        /* <DEDUP_REMOVED lines=16> */
.L_x_3748:


//--------------------- .nv.global.init           --------------------------
	.section	.nv.global.init,"aw",@progbits
	.align	4
.nv.global.init:
	.type		_ZZN5flash28permute_output_fp8_VcolmajorIN4cute6TensorINS1_11ArrayEngineIfLm64EEENS1_6LayoutINS1_5tupleIJNS6_IJNS1_1CILi2EEES8_NS7_ILi16EEEEEENS7_ILi1EEESB_EEENS6_IJNS6_IJSB_S8_NS7_ILi4EEEEEENS7_ILi0EEESF_EEEEEEEEEvRT_E9upper_map,@object
	.size		_ZZN5flash28permute_output_fp8_VcolmajorIN4cute6TensorINS1_11ArrayEngineIfLm64EEENS1_6LayoutINS1_5tupleIJNS6_IJNS1_1CILi2EEES8_NS7_ILi16EEEEEENS7_ILi1EEESB_EEENS6_IJNS6_IJSB_S8_NS7_ILi4EEEEEENS7_ILi0EEESF_EEEEEEEEEvRT_E9upper_map,($str$23 - _ZZN5flash28permute_output_fp8_VcolmajorIN4cute6TensorINS1_11ArrayEngineIfLm64EEENS1_6LayoutINS1_5tupleIJNS6_IJNS1_1CILi2EEES8_NS7_ILi16EEEEEENS7_ILi1EEESB_EEENS6_IJNS6_IJSB_S8_NS7_ILi4EEEEEENS7_ILi0EEESF_EEEEEEEEEvRT_E9upper_map)
_ZZN5flash28permute_output_fp8_VcolmajorIN4cute6TensorINS1_11ArrayEngineIfLm64EEENS1_6LayoutINS1_5tupleIJNS6_IJNS1_1CILi2EEES8_NS7_ILi16EEEEEENS7_ILi1EEESB_EEENS6_IJNS6_IJSB_S8_NS7_ILi4EEEEEENS7_ILi0EEESF_EEEEEEEEEvRT_E9upper_map:
        /*0000*/ 	.byte	0x00, 0x00, 0x00, 0x00, 0x02, 0x00, 0x00, 0x00, 0x03, 0x00, 0x00, 0x00, 0x01, 0x00, 0x00, 0x00
	.type		$str$23,@object
	.size		$str$23,($str$24 - $str$23)
$str$23:
        /*0010*/ 	.byte	0x28, 0x61, 0x64, 0x64, 0x72, 0x65, 0x73, 0x73, 0x20, 0x26, 0x20, 0x6d, 0x61, 0x73, 0x6b, 0x29
        /*0020*/ 	.byte	0x20, 0x3d, 0x3d, 0x20, 0x30, 0x00
	.type		$str$24,@object
	.size		$str$24,(__unnamed_5 - $str$24)
$str$24:
        /*0026*/ 	.byte	0x2f, 0x74, 0x6d, 0x70, 0x2f, 0x6f, 0x73, 0x73, 0x5f, 0x6b, 0x65, 0x72, 0x6e, 0x65, 0x6c, 0x73
        /*0036*/ 	.byte	0x5f, 0x73, 0x72, 0x63, 0x2f, 0x66, 0x6c, 0x61, 0x73, 0x68, 0x5f, 0x61, 0x74, 0x74, 0x65, 0x6e
        /*0046*/ 	.byte	0x74, 0x69, 0x6f, 0x6e, 0x2f, 0x63, 0x73, 0x72, 0x63, 0x2f, 0x63, 0x75, 0x74, 0x6c, 0x61, 0x73
        /*0056*/ 	.byte	0x73, 0x2f, 0x69, 0x6e, 0x63, 0x6c, 0x75, 0x64, 0x65, 0x2f, 0x63, 0x75, 0x74, 0x65, 0x2f, 0x70
        /*0066*/ 	.byte	0x6f, 0x69, 0x6e, 0x74, 0x65, 0x72, 0x5f, 0x66, 0x6c, 0x61, 0x67, 0x67, 0x65, 0x64, 0x2e, 0x68
        /*0076*/ 	.byte	0x70, 0x70, 0x00
	.type		__unnamed_5,@object
	.size		__unnamed_5,(__unnamed_6 - __unnamed_5)
__unnamed_5:
        /* <DEDUP_REMOVED lines=24> */
        /*01f9*/ 	.byte	0x3e, 0x3e, 0x20, 0x26, 0x5d, 0x00
	.type		__unnamed_6,@object
	.size		__unnamed_6,(__unnamed_3 - __unnamed_6)
__unnamed_6:
        /* <DEDUP_REMOVED lines=25> */
	.type		__unnamed_3,@object
	.size		__unnamed_3,(__unnamed_4 - __unnamed_3)
__unnamed_3:
        /* <DEDUP_REMOVED lines=29> */
        /*0555*/ 	.byte	0x5d, 0x00
	.type		__unnamed_4,@object
	.size		__unnamed_4,(__unnamed_2 - __unnamed_4)
__unnamed_4:
        /* <DEDUP_REMOVED lines=30> */
	.type		__unnamed_2,@object
	.size		__unnamed_2,(__unnamed_1 - __unnamed_2)
__unnamed_2:
        /* <DEDUP_REMOVED lines=30> */
	.type		__unnamed_1,@object
	.size		__unnamed_1,(.L_0 - __unnamed_1)
__unnamed_1:
        /* <DEDUP_REMOVED lines=30> */
.L_0:


//--------------------- .nv.shared._ZN7cutlass13device_kernelIN5flash11enable_sm90INS1_16FlashAttnFwdSm90INS1_25CollectiveMainloopFwdSm90ILi2EN4cute5tupleIJNS5_1CILi1EEES8_S8_EEENS6_IJNS7_ILi128EEENS7_ILi160EEESA_EEELi128ENS_12float_e4m3_tEfNS_4arch4Sm90ELb0ELb0ELb1ELb0ELb1ELb0ELb0ELb1ELb1ELb1ELb1ELb0EEENS1_21CollectiveEpilogueFwdINS6_IJSA_SA_SB_EEES9_NS_10bfloat16_tESF_Li256ELb0ELb1ELb1ELb1EEENS1_19SingleTileSchedulerILb0ELb1ELb1ELi128EEEEEEEEEvNT_6ParamsE --------------------------
	.section	.nv.shared._ZN7cutlass13device_kernelIN5flash11enable_sm90INS1_16FlashAttnFwdSm90INS1_25CollectiveMainloopFwdSm90ILi2EN4cute5tupleIJNS5_1CILi1EEES8_S8_EEENS6_IJNS7_ILi128EEENS7_ILi160EEESA_EEELi128ENS_12float_e4m3_tEfNS_4arch4Sm90ELb0ELb0ELb1ELb0ELb1ELb0ELb0ELb1ELb1ELb1ELb1ELb0EEENS1_21CollectiveEpilogueFwdINS6_IJSA_SA_SB_EEES9_NS_10bfloat16_tESF_Li256ELb0ELb1ELb1ELb1EEENS1_19SingleTileSchedulerILb0ELb1ELb1ELi128EEEEEEEEEvNT_6ParamsE,"aw",@nobits
	.sectionflags	@""
	.align	16
	.zero		1024


//--------------------- .nv.shared.reserved.0     --------------------------
	.section	.nv.shared.reserved.0,"aw",@nobits
	.weak		__nv_reservedSMEM_offset_0_alias
	.size		__nv_reservedSMEM_offset_0_alias, 0, 0
	.other		__nv_reservedSMEM_offset_0_alias,@"STO_CUDA_RESERVED_SHARED STV_DEFAULT"
__nv_reservedSMEM_offset_0_alias:
	.zero		0


//--------------------- .nv.global                --------------------------
	.section	.nv.global,"aw",@nobits
.nv.global:
	.type		_ZN86_INTERNAL_81332fa7_50_flash_fwd_hdim128_e4m3_paged_split_softcap_sm90_cu_1d5d5cfe_30784cute1_E,@object
	.size		_ZN86_INTERNAL_81332fa7_50_flash_fwd_hdim128_e4m3_paged_split_softcap_sm90_cu_1d5d5cfe_30784cute1_E,(_ZN86_INTERNAL_81332fa7_50_flash_fwd_hdim128_e4m3_paged_split_softcap_sm90_cu_1d5d5cfe_30784cuda3std3__45__cpo6cbeginE - _ZN86_INTERNAL_81332fa7_50_flash_fwd_hdim128_e4m3_paged_split_softcap_sm90_cu_1d5d5cfe_30784cute1_E)
_ZN86_INTERNAL_81332fa7_50_flash_fwd_hdim128_e4m3_paged_split_softcap_sm90_cu_1d5d5cfe_30784cute1_E:
	.zero		1
	.type		_ZN86_INTERNAL_81332fa7_50_flash_fwd_hdim128_e4m3_paged_split_softcap_sm90_cu_1d5d5cfe_30784cuda3std3__45__cpo6cbeginE,@object
	.size		_ZN86_INTERNAL_81332fa7_50_flash_fwd_hdim128_e4m3_paged_split_softcap_sm90_cu_1d5d5cfe_30784cuda3std3__45__cpo6cbeginE,(_ZN86_INTERNAL_81332fa7_50_flash_fwd_hdim128_e4m3_paged_split_softcap_sm90_cu_1d5d5cfe_30784cuda3std3__48in_placeE - _ZN86_INTERNAL_81332fa7_50_flash_fwd_hdim128_e4m3_paged_split_softcap_sm90_cu_1d5d5cfe_30784cuda3std3__45__cpo6cbeginE)
_ZN86_INTERNAL_81332fa7_50_flash_fwd_hdim128_e4m3_paged_split_softcap_sm90_cu_1d5d5cfe_30784cuda3std3__45__cpo6cbeginE:
	.zero		1
	.type		_ZN86_INTERNAL_81332fa7_50_flash_fwd_hdim128_e4m3_paged_split_softcap_sm90_cu_1d5d5cfe_30784cuda3std3__48in_placeE,@object
	.size		_ZN86_INTERNAL_81332fa7_50_flash_fwd_hdim128_e4m3_paged_split_softcap_sm90_cu_1d5d5cfe_30784cuda3std3__48in_placeE,(_ZN86_INTERNAL_81332fa7_50_flash_fwd_hdim128_e4m3_paged_split_softcap_sm90_cu_1d5d5cfe_30784cuda3std6ranges3__45__cpo9iter_moveE - _ZN86_INTERNAL_81332fa7_50_flash_fwd_hdim128_e4m3_paged_split_softcap_sm90_cu_1d5d5cfe_30784cuda3std3__48in_placeE)
_ZN86_INTERNAL_81332fa7_50_flash_fwd_hdim128_e4m3_paged_split_softcap_sm90_cu_1d5d5cfe_30784cuda3std3__48in_placeE:
	.zero		1
	.type		_ZN86_INTERNAL_81332fa7_50_flash_fwd_hdim128_e4m3_paged_split_softcap_sm90_cu_1d5d5cfe_30784cuda3std6ranges3__45__cpo9iter_moveE,@object
	.size		_ZN86_INTERNAL_81332fa7_50_flash_fwd_hdim128_e4m3_paged_split_softcap_sm90_cu_1d5d5cfe_30784cuda3std6ranges3__45__cpo9iter_moveE,(_ZN86_INTERNAL_81332fa7_50_flash_fwd_hdim128_e4m3_paged_split_softcap_sm90_cu_1d5d5cfe_30784cuda3std3__45__cpo5beginE - _ZN86_INTERNAL_81332fa7_50_flash_fwd_hdim128_e4m3_paged_split_softcap_sm90_cu_1d5d5cfe_30784cuda3std6ranges3__45__cpo9iter_moveE)
_ZN86_INTERNAL_81332fa7_50_flash_fwd_hdim128_e4m3_paged_split_softcap_sm90_cu_1d5d5cfe_30784cuda3std6ranges3__45__cpo9iter_moveE:
	.zero		1
	.type		_ZN86_INTERNAL_81332fa7_50_flash_fwd_hdim128_e4m3_paged_split_softcap_sm90_cu_1d5d5cfe_30784cuda3std3__45__cpo5beginE,@object
	.size		_ZN86_INTERNAL_81332fa7_50_flash_fwd_hdim128_e4m3_paged_split_softcap_sm90_cu_1d5d5cfe_30784cuda3std3__45__cpo5beginE,(_ZN86_INTERNAL_81332fa7_50_flash_fwd_hdim128_e4m3_paged_split_softcap_sm90_cu_1d5d5cfe_30784cuda3std3__488_GLOBAL__N__81332fa7_50_flash_fwd_hdim128_e4m3_paged_split_softcap_sm90_cu_1d5d5cfe_30786ignoreE - _ZN86_INTERNAL_81332fa7_50_flash_fwd_hdim128_e4m3_paged_split_softcap_sm90_cu_1d5d5cfe_30784cuda3std3__45__cpo5beginE)
_ZN86_INTERNAL_81332fa7_50_flash_fwd_hdim128_e4m3_paged_split_softcap_sm90_cu_1d5d5cfe_30784cuda3std3__45__cpo5beginE:
	.zero		1
	.type		_ZN86_INTERNAL_81332fa7_50_flash_fwd_hdim128_e4m3_paged_split_softcap_sm90_cu_1d5d5cfe_30784cuda3std3__488_GLOBAL__N__81332fa7_50_flash_fwd_hdim128_e4m3_paged_split_softcap_sm90_cu_1d5d5cfe_30786ignoreE,@object
	.size		_ZN86_INTERNAL_81332fa7_50_flash_fwd_hdim128_e4m3_paged_split_softcap_sm90_cu_1d5d5cfe_30784cuda3std3__488_GLOBAL__N__81332fa7_50_flash_fwd_hdim128_e4m3_paged_split_softcap_sm90_cu_1d5d5cfe_30786ignoreE,(_ZN86_INTERNAL_81332fa7_50_flash_fwd_hdim128_e4m3_paged_split_softcap_sm90_cu_1d5d5cfe_30784cute7productE - _ZN86_INTERNAL_81332fa7_50_flash_fwd_hdim128_e4m3_paged_split_softcap_sm90_cu_1d5d5cfe_30784cuda3std3__488_GLOBAL__N__81332fa7_50_flash_fwd_hdim128_e4m3_paged_split_softcap_sm90_cu_1d5d5cfe_30786ignoreE)
_ZN86_INTERNAL_81332fa7_50_flash_fwd_hdim128_e4m3_paged_split_softcap_sm90_cu_1d5d5cfe_30784cuda3std3__488_GLOBAL__N__81332fa7_50_flash_fwd_hdim128_e4m3_paged_split_softcap_sm90_cu_1d5d5cfe_30786ignoreE:
	.zero		1
	.type		_ZN86_INTERNAL_81332fa7_50_flash_fwd_hdim128_e4m3_paged_split_softcap_sm90_cu_1d5d5cfe_30784cute7productE,@object
	.size		_ZN86_INTERNAL_81332fa7_50_flash_fwd_hdim128_e4m3_paged_split_softcap_sm90_cu_1d5d5cfe_30784cute7productE,(_ZN86_INTERNAL_81332fa7_50_flash_fwd_hdim128_e4m3_paged_split_softcap_sm90_cu_1d5d5cfe_30784cuda3std3__45__cpo3endE - _ZN86_INTERNAL_81332fa7_50_flash_fwd_hdim128_e4m3_paged_split_softcap_sm90_cu_1d5d5cfe_30784cute7productE)
_ZN86_INTERNAL_81332fa7_50_flash_fwd_hdim128_e4m3_paged_split_softcap_sm90_cu_1d5d5cfe_30784cute7productE:
	.zero		1
	.type		_ZN86_INTERNAL_81332fa7_50_flash_fwd_hdim128_e4m3_paged_split_softcap_sm90_cu_1d5d5cfe_30784cuda3std3__45__cpo3endE,@object
	.size		_ZN86_INTERNAL_81332fa7_50_flash_fwd_hdim128_e4m3_paged_split_softcap_sm90_cu_1d5d5cfe_30784cuda3std3__45__cpo3endE,(_ZN86_INTERNAL_81332fa7_50_flash_fwd_hdim128_e4m3_paged_split_softcap_sm90_cu_1d5d5cfe_30784cuda3std3__419piecewise_constructE - _ZN86_INTERNAL_81332fa7_50_flash_fwd_hdim128_e4m3_paged_split_softcap_sm90_cu_1d5d5cfe_30784cuda3std3__45__cpo3endE)
_ZN86_INTERNAL_81332fa7_50_flash_fwd_hdim128_e4m3_paged_split_softcap_sm90_cu_1d5d5cfe_30784cuda3std3__45__cpo3endE:
	.zero		1
	.type		_ZN86_INTERNAL_81332fa7_50_flash_fwd_hdim128_e4m3_paged_split_softcap_sm90_cu_1d5d5cfe_30784cuda3std3__419piecewise_constructE,@object
	.size		_ZN86_INTERNAL_81332fa7_50_flash_fwd_hdim128_e4m3_paged_split_softcap_sm90_cu_1d5d5cfe_30784cuda3std3__419piecewise_constructE,(_ZN86_INTERNAL_81332fa7_50_flash_fwd_hdim128_e4m3_paged_split_softcap_sm90_cu_1d5d5cfe_30784cuda3std3__45__cpo4cendE - _ZN86_INTERNAL_81332fa7_50_flash_fwd_hdim128_e4m3_paged_split_softcap_sm90_cu_1d5d5cfe_30784cuda3std3__419piecewise_constructE)
_ZN86_INTERNAL_81332fa7_50_flash_fwd_hdim128_e4m3_paged_split_softcap_sm90_cu_1d5d5cfe_30784cuda3std3__419piecewise_constructE:
	.zero		1
	.type		_ZN86_INTERNAL_81332fa7_50_flash_fwd_hdim128_e4m3_paged_split_softcap_sm90_cu_1d5d5cfe_30784cuda3std3__45__cpo4cendE,@object
	.size		_ZN86_INTERNAL_81332fa7_50_flash_fwd_hdim128_e4m3_paged_split_softcap_sm90_cu_1d5d5cfe_30784cuda3std3__45__cpo4cendE,(_ZN86_INTERNAL_81332fa7_50_flash_fwd_hdim128_e4m3_paged_split_softcap_sm90_cu_1d5d5cfe_30784cuda3std6ranges3__45__cpo4swapE - _ZN86_INTERNAL_81332fa7_50_flash_fwd_hdim128_e4m3_paged_split_softcap_sm90_cu_1d5d5cfe_30784cuda3std3__45__cpo4cendE)
_ZN86_INTERNAL_81332fa7_50_flash_fwd_hdim128_e4m3_paged_split_softcap_sm90_cu_1d5d5cfe_30784cuda3std3__45__cpo4cendE:
	.zero		1
	.type		_ZN86_INTERNAL_81332fa7_50_flash_fwd_hdim128_e4m3_paged_split_softcap_sm90_cu_1d5d5cfe_30784cuda3std6ranges3__45__cpo4swapE,@object
	.size		_ZN86_INTERNAL_81332fa7_50_flash_fwd_hdim128_e4m3_paged_split_softcap_sm90_cu_1d5d5cfe_30784cuda3std6ranges3__45__cpo4swapE,(.L_14 - _ZN86_INTERNAL_81332fa7_50_flash_fwd_hdim128_e4m3_paged_split_softcap_sm90_cu_1d5d5cfe_30784cuda3std6ranges3__45__cpo4swapE)
_ZN86_INTERNAL_81332fa7_50_flash_fwd_hdim128_e4m3_paged_split_softcap_sm90_cu_1d5d5cfe_30784cuda3std6ranges3__45__cpo4swapE:
	.zero		1
.L_14:


//--------------------- .nv.shared._ZN7cutlass13device_kernelIN5flash11enable_sm90INS1_16FlashAttnFwdSm90INS1_25CollectiveMainloopFwdSm90ILi2EN4cute5tupleIJNS5_1CILi1EEES8_S8_EEENS6_IJNS7_ILi128EEENS7_ILi160EEESA_EEELi128ENS_12float_e4m3_tEfNS_4arch4Sm90ELb0ELb0ELb1ELb1ELb1ELb0ELb0ELb1ELb1ELb1ELb1ELb0EEENS1_21CollectiveEpilogueFwdINS6_IJSA_SA_SB_EEES9_NS_10bfloat16_tESF_Li256ELb1ELb1ELb1ELb1EEENS1_36VarlenDynamicPersistentTileSchedulerILi128ELi160ELi256ELi128ELb1ELb1ELb1ELb0ELb1ELb1EEEEEEEEEvNT_6ParamsE --------------------------
	.section	.nv.shared._ZN7cutlass13device_kernelIN5flash11enable_sm90INS1_16FlashAttnFwdSm90INS1_25CollectiveMainloopFwdSm90ILi2EN4cute5tupleIJNS5_1CILi1EEES8_S8_EEENS6_IJNS7_ILi128EEENS7_ILi160EEESA_EEELi128ENS_12float_e4m3_tEfNS_4arch4Sm90ELb0ELb0ELb1ELb1ELb1ELb0ELb0ELb1ELb1ELb1ELb1ELb0EEENS1_21CollectiveEpilogueFwdINS6_IJSA_SA_SB_EEES9_NS_10bfloat16_tESF_Li256ELb1ELb1ELb1ELb1EEENS1_36VarlenDynamicPersistentTileSchedulerILi128ELi160ELi256ELi128ELb1ELb1ELb1ELb0ELb1ELb1EEEEEEEEEvNT_6ParamsE,"aw",@nobits
	.sectionflags	@""
	.align	16
	.zero		1024


//--------------------- .nv.shared._ZN7cutlass13device_kernelIN5flash11enable_sm90INS1_16FlashAttnFwdSm90INS1_25CollectiveMainloopFwdSm90ILi2EN4cute5tupleIJNS5_1CILi1EEES8_S8_EEENS6_IJNS7_ILi128EEENS7_ILi160EEESA_EEELi128ENS_12float_e4m3_tEfNS_4arch4Sm90ELb0ELb0ELb1ELb1ELb1ELb1ELb0ELb1ELb1ELb1ELb1ELb0EEENS1_21CollectiveEpilogueFwdINS6_IJSA_SA_SB_EEES9_NS_10bfloat16_tESF_Li256ELb1ELb1ELb1ELb1EEENS1_36VarlenDynamicPersistentTileSchedulerILi128ELi160ELi256ELi128ELb1ELb1ELb1ELb0ELb1ELb1EEEEEEEEEvNT_6ParamsE --------------------------
	.section	.nv.shared._ZN7cutlass13device_kernelIN5flash11enable_sm90INS1_16FlashAttnFwdSm90INS1_25CollectiveMainloopFwdSm90ILi2EN4cute5tupleIJNS5_1CILi1EEES8_S8_EEENS6_IJNS7_ILi128EEENS7_ILi160EEESA_EEELi128ENS_12float_e4m3_tEfNS_4arch4Sm90ELb0ELb0ELb1ELb1ELb1ELb1ELb0ELb1ELb1ELb1ELb1ELb0EEENS1_21CollectiveEpilogueFwdINS6_IJSA_SA_SB_EEES9_NS_10bfloat16_tESF_Li256ELb1ELb1ELb1ELb1EEENS1_36VarlenDynamicPersistentTileSchedulerILi128ELi160ELi256ELi128ELb1ELb1ELb1ELb0ELb1ELb1EEEEEEEEEvNT_6ParamsE,"aw",@nobits
	.sectionflags	@""
	.align	16
	.zero		1024


//--------------------- .nv.shared._ZN7cutlass13device_kernelIN5flash11enable_sm90INS1_16FlashAttnFwdSm90INS1_25CollectiveMainloopFwdSm90ILi2EN4cute5tupleIJNS5_1CILi1EEES8_S8_EEENS6_IJNS7_ILi128EEENS7_ILi160EEESA_EEELi128ENS_12float_e4m3_tEfNS_4arch4Sm90ELb0ELb1ELb1ELb0ELb1ELb0ELb0ELb1ELb1ELb1ELb1ELb0EEENS1_21CollectiveEpilogueFwdINS6_IJSA_SA_SB_EEES9_NS_10bfloat16_tESF_Li256ELb0ELb1ELb1ELb1EEENS1_19SingleTileSchedulerILb0ELb1ELb1ELi128EEEEEEEEEvNT_6ParamsE --------------------------
	.section	.nv.shared._ZN7cutlass13device_kernelIN5flash11enable_sm90INS1_16FlashAttnFwdSm90INS1_25CollectiveMainloopFwdSm90ILi2EN4cute5tupleIJNS5_1CILi1EEES8_S8_EEENS6_IJNS7_ILi128EEENS7_ILi160EEESA_EEELi128ENS_12float_e4m3_tEfNS_4arch4Sm90ELb0ELb1ELb1ELb0ELb1ELb0ELb0ELb1ELb1ELb1ELb1ELb0EEENS1_21CollectiveEpilogueFwdINS6_IJSA_SA_SB_EEES9_NS_10bfloat16_tESF_Li256ELb0ELb1ELb1ELb1EEENS1_19SingleTileSchedulerILb0ELb1ELb1ELi128EEEEEEEEEvNT_6ParamsE,"aw",@nobits
	.sectionflags	@""
	.align	16
	.zero		1024


//--------------------- .nv.shared._ZN7cutlass13device_kernelIN5flash11enable_sm90INS1_16FlashAttnFwdSm90INS1_25CollectiveMainloopFwdSm90ILi2EN4cute5tupleIJNS5_1CILi1EEES8_S8_EEENS6_IJNS7_ILi128EEENS7_ILi160EEESA_EEELi128ENS_12float_e4m3_tEfNS_4arch4Sm90ELb0ELb1ELb1ELb1ELb1ELb0ELb0ELb1ELb1ELb1ELb1ELb0EEENS1_21CollectiveEpilogueFwdINS6_IJSA_SA_SB_EEES9_NS_10bfloat16_tESF_Li256ELb1ELb1ELb1ELb1EEENS1_36VarlenDynamicPersistentTileSchedulerILi128ELi160ELi256ELi128ELb1ELb1ELb1ELb1ELb0ELb1EEEEEEEEEvNT_6ParamsE --------------------------
	.section	.nv.shared._ZN7cutlass13device_kernelIN5flash11enable_sm90INS1_16FlashAttnFwdSm90INS1_25CollectiveMainloopFwdSm90ILi2EN4cute5tupleIJNS5_1CILi1EEES8_S8_EEENS6_IJNS7_ILi128EEENS7_ILi160EEESA_EEELi128ENS_12float_e4m3_tEfNS_4arch4Sm90ELb0ELb1ELb1ELb1ELb1ELb0ELb0ELb1ELb1ELb1ELb1ELb0EEENS1_21CollectiveEpilogueFwdINS6_IJSA_SA_SB_EEES9_NS_10bfloat16_tESF_Li256ELb1ELb1ELb1ELb1EEENS1_36VarlenDynamicPersistentTileSchedulerILi128ELi160ELi256ELi128ELb1ELb1ELb1ELb1ELb0ELb1EEEEEEEEEvNT_6ParamsE,"aw",@nobits
	.sectionflags	@""
	.align	16
	.zero		1024


//--------------------- .nv.shared._ZN7cutlass13device_kernelIN5flash11enable_sm90INS1_16FlashAttnFwdSm90INS1_25CollectiveMainloopFwdSm90ILi2EN4cute5tupleIJNS5_1CILi1EEES8_S8_EEENS6_IJNS7_ILi128EEENS7_ILi160EEESA_EEELi128ENS_12float_e4m3_tEfNS_4arch4Sm90ELb0ELb1ELb1ELb1ELb1ELb1ELb0ELb1ELb1ELb1ELb1ELb0EEENS1_21CollectiveEpilogueFwdINS6_IJSA_SA_SB_EEES9_NS_10bfloat16_tESF_Li256ELb1ELb1ELb1ELb1EEENS1_36VarlenDynamicPersistentTileSchedulerILi128ELi160ELi256ELi128ELb1ELb1ELb1ELb1ELb0ELb1EEEEEEEEEvNT_6ParamsE --------------------------
	.section	.nv.shared._ZN7cutlass13device_kernelIN5flash11enable_sm90INS1_16FlashAttnFwdSm90INS1_25CollectiveMainloopFwdSm90ILi2EN4cute5tupleIJNS5_1CILi1EEES8_S8_EEENS6_IJNS7_ILi128EEENS7_ILi160EEESA_EEELi128ENS_12float_e4m3_tEfNS_4arch4Sm90ELb0ELb1ELb1ELb1ELb1ELb1ELb0ELb1ELb1ELb1ELb1ELb0EEENS1_21CollectiveEpilogueFwdINS6_IJSA_SA_SB_EEES9_NS_10bfloat16_tESF_Li256ELb1ELb1ELb1ELb1EEENS1_36VarlenDynamicPersistentTileSchedulerILi128ELi160ELi256ELi128ELb1ELb1ELb1ELb1ELb0ELb1EEEEEEEEEvNT_6ParamsE,"aw",@nobits
	.sectionflags	@""
	.align	16
	.zero		1024


//--------------------- .nv.shared._ZN7cutlass13device_kernelIN5flash11enable_sm90INS1_16FlashAttnFwdSm90INS1_25CollectiveMainloopFwdSm90ILi2EN4cute5tupleIJNS5_1CILi1EEES8_S8_EEENS6_IJNS7_ILi128EEENS7_ILi160EEESA_EEELi128ENS_12float_e4m3_tEfNS_4arch4Sm90ELb1ELb0ELb1ELb0ELb1ELb0ELb0ELb1ELb1ELb1ELb1ELb0EEENS1_21CollectiveEpilogueFwdINS6_IJSA_SA_SB_EEES9_NS_10bfloat16_tESF_Li256ELb0ELb1ELb1ELb1EEENS1_19SingleTileSchedulerILb0ELb1ELb1ELi128EEEEEEEEEvNT_6ParamsE --------------------------
	.section	.nv.shared._ZN7cutlass13device_kernelIN5flash11enable_sm90INS1_16FlashAttnFwdSm90INS1_25CollectiveMainloopFwdSm90ILi2EN4cute5tupleIJNS5_1CILi1EEES8_S8_EEENS6_IJNS7_ILi128EEENS7_ILi160EEESA_EEELi128ENS_12float_e4m3_tEfNS_4arch4Sm90ELb1ELb0ELb1ELb0ELb1ELb0ELb0ELb1ELb1ELb1ELb1ELb0EEENS1_21CollectiveEpilogueFwdINS6_IJSA_SA_SB_EEES9_NS_10bfloat16_tESF_Li256ELb0ELb1ELb1ELb1EEENS1_19SingleTileSchedulerILb0ELb1ELb1ELi128EEEEEEEEEvNT_6ParamsE,"aw",@nobits
	.sectionflags	@""
	.align	16
	.zero		1024


//--------------------- .nv.shared._ZN7cutlass13device_kernelIN5flash11enable_sm90INS1_16FlashAttnFwdSm90INS1_25CollectiveMainloopFwdSm90ILi2EN4cute5tupleIJNS5_1CILi1EEES8_S8_EEENS6_IJNS7_ILi128EEENS7_ILi160EEESA_EEELi128ENS_12float_e4m3_tEfNS_4arch4Sm90ELb1ELb0ELb1ELb1ELb1ELb0ELb0ELb1ELb1ELb1ELb1ELb0EEENS1_21CollectiveEpilogueFwdINS6_IJSA_SA_SB_EEES9_NS_10bfloat16_tESF_Li256ELb1ELb1ELb1ELb1EEENS1_36VarlenDynamicPersistentTileSchedulerILi128ELi160ELi256ELi128ELb1ELb1ELb1ELb1ELb1ELb1EEEEEEEEEvNT_6ParamsE --------------------------
	.section	.nv.shared._ZN7cutlass13device_kernelIN5flash11enable_sm90INS1_16FlashAttnFwdSm90INS1_25CollectiveMainloopFwdSm90ILi2EN4cute5tupleIJNS5_1CILi1EEES8_S8_EEENS6_IJNS7_ILi128EEENS7_ILi160EEESA_EEELi128ENS_12float_e4m3_tEfNS_4arch4Sm90ELb1ELb0ELb1ELb1ELb1ELb0ELb0ELb1ELb1ELb1ELb1ELb0EEENS1_21CollectiveEpilogueFwdINS6_IJSA_SA_SB_EEES9_NS_10bfloat16_tESF_Li256ELb1ELb1ELb1ELb1EEENS1_36VarlenDynamicPersistentTileSchedulerILi128ELi160ELi256ELi128ELb1ELb1ELb1ELb1ELb1ELb1EEEEEEEEEvNT_6ParamsE,"aw",@nobits
	.sectionflags	@""
	.align	16
	.zero		1024


//--------------------- .nv.shared._ZN7cutlass13device_kernelIN5flash11enable_sm90INS1_16FlashAttnFwdSm90INS1_25CollectiveMainloopFwdSm90ILi2EN4cute5tupleIJNS5_1CILi1EEES8_S8_EEENS6_IJNS7_ILi128EEENS7_ILi160EEESA_EEELi128ENS_12float_e4m3_tEfNS_4arch4Sm90ELb1ELb0ELb1ELb1ELb1ELb1ELb0ELb1ELb1ELb1ELb1ELb0EEENS1_21CollectiveEpilogueFwdINS6_IJSA_SA_SB_EEES9_NS_10bfloat16_tESF_Li256ELb1ELb1ELb1ELb1EEENS1_36VarlenDynamicPersistentTileSchedulerILi128ELi160ELi256ELi128ELb1ELb1ELb1ELb1ELb1ELb1EEEEEEEEEvNT_6ParamsE --------------------------
	.section	.nv.shared._ZN7cutlass13device_kernelIN5flash11enable_sm90INS1_16FlashAttnFwdSm90INS1_25CollectiveMainloopFwdSm90ILi2EN4cute5tupleIJNS5_1CILi1EEES8_S8_EEENS6_IJNS7_ILi128EEENS7_ILi160EEESA_EEELi128ENS_12float_e4m3_tEfNS_4arch4Sm90ELb1ELb0ELb1ELb1ELb1ELb1ELb0ELb1ELb1ELb1ELb1ELb0EEENS1_21CollectiveEpilogueFwdINS6_IJSA_SA_SB_EEES9_NS_10bfloat16_tESF_Li256ELb1ELb1ELb1ELb1EEENS1_36VarlenDynamicPersistentTileSchedulerILi128ELi160ELi256ELi128ELb1ELb1ELb1ELb1ELb1ELb1EEEEEEEEEvNT_6ParamsE,"aw",@nobits
	.sectionflags	@""
	.align	16
	.zero		1024


//--------------------- .nv.constant0._ZN7cutlass13device_kernelIN5flash11enable_sm90INS1_16FlashAttnFwdSm90INS1_25CollectiveMainloopFwdSm90ILi2EN4cute5tupleIJNS5_1CILi1EEES8_S8_EEENS6_IJNS7_ILi128EEENS7_ILi160EEESA_EEELi128ENS_12float_e4m3_tEfNS_4arch4Sm90ELb0ELb0ELb1ELb0ELb1ELb0ELb0ELb1ELb1ELb1ELb1ELb0EEENS1_21CollectiveEpilogueFwdINS6_IJSA_SA_SB_EEES9_NS_10bfloat16_tESF_Li256ELb0ELb1ELb1ELb1EEENS1_19SingleTileSchedulerILb0ELb1ELb1ELi128EEEEEEEEEvNT_6ParamsE --------------------------
	.section	.nv.constant0._ZN7cutlass13device_kernelIN5flash11enable_sm90INS1_16FlashAttnFwdSm90INS1_25CollectiveMainloopFwdSm90ILi2EN4cute5tupleIJNS5_1CILi1EEES8_S8_EEENS6_IJNS7_ILi128EEENS7_ILi160EEESA_EEELi128ENS_12float_e4m3_tEfNS_4arch4Sm90ELb0ELb0ELb1ELb0ELb1ELb0ELb0ELb1ELb1ELb1ELb1ELb0EEENS1_21CollectiveEpilogueFwdINS6_IJSA_SA_SB_EEES9_NS_10bfloat16_tESF_Li256ELb0ELb1ELb1ELb1EEENS1_19SingleTileSchedulerILb0ELb1ELb1ELi128EEEEEEEEEvNT_6ParamsE,"a",@progbits
	.sectionflags	@""
	.align	4
.nv.constant0._ZN7cutlass13device_kernelIN5flash11enable_sm90INS1_16FlashAttnFwdSm90INS1_25CollectiveMainloopFwdSm90ILi2EN4cute5tupleIJNS5_1CILi1EEES8_S8_EEENS6_IJNS7_ILi128EEENS7_ILi160EEESA_EEELi128ENS_12float_e4m3_tEfNS_4arch4Sm90ELb0ELb0ELb1ELb0ELb1ELb0ELb0ELb1ELb1ELb1ELb1ELb0EEENS1_21CollectiveEpilogueFwdINS6_IJSA_SA_SB_EEES9_NS_10bfloat16_tESF_Li256ELb0ELb1ELb1ELb1EEENS1_19SingleTileSchedulerILb0ELb1ELb1ELi128EEEEEEEEEvNT_6ParamsE:
	.zero		3200


//--------------------- .nv.constant0._ZN7cutlass13device_kernelIN5flash11enable_sm90INS1_16FlashAttnFwdSm90INS1_25CollectiveMainloopFwdSm90ILi2EN4cute5tupleIJNS5_1CILi1EEES8_S8_EEENS6_IJNS7_ILi128EEENS7_ILi160EEESA_EEELi128ENS_12float_e4m3_tEfNS_4arch4Sm90ELb0ELb0ELb1ELb1ELb1ELb0ELb0ELb1ELb1ELb1ELb1ELb0EEENS1_21CollectiveEpilogueFwdINS6_IJSA_SA_SB_EEES9_NS_10bfloat16_tESF_Li256ELb1ELb1ELb1ELb1EEENS1_36VarlenDynamicPersistentTileSchedulerILi128ELi160ELi256ELi128ELb1ELb1ELb1ELb0ELb1ELb1EEEEEEEEEvNT_6ParamsE --------------------------
	.section	.nv.constant0._ZN7cutlass13device_kernelIN5flash11enable_sm90INS1_16FlashAttnFwdSm90INS1_25CollectiveMainloopFwdSm90ILi2EN4cute5tupleIJNS5_1CILi1EEES8_S8_EEENS6_IJNS7_ILi128EEENS7_ILi160EEESA_EEELi128ENS_12float_e4m3_tEfNS_4arch4Sm90ELb0ELb0ELb1ELb1ELb1ELb0ELb0ELb1ELb1ELb1ELb1ELb0EEENS1_21CollectiveEpilogueFwdINS6_IJSA_SA_SB_EEES9_NS_10bfloat16_tESF_Li256ELb1ELb1ELb1ELb1EEENS1_36VarlenDynamicPersistentTileSchedulerILi128ELi160ELi256ELi128ELb1ELb1ELb1ELb0ELb1ELb1EEEEEEEEEvNT_6ParamsE,"a",@progbits
	.sectionflags	@""
	.align	4
.nv.constant0._ZN7cutlass13device_kernelIN5flash11enable_sm90INS1_16FlashAttnFwdSm90INS1_25CollectiveMainloopFwdSm90ILi2EN4cute5tupleIJNS5_1CILi1EEES8_S8_EEENS6_IJNS7_ILi128EEENS7_ILi160EEESA_EEELi128ENS_12float_e4m3_tEfNS_4arch4Sm90ELb0ELb0ELb1ELb1ELb1ELb0ELb0ELb1ELb1ELb1ELb1ELb0EEENS1_21CollectiveEpilogueFwdINS6_IJSA_SA_SB_EEES9_NS_10bfloat16_tESF_Li256ELb1ELb1ELb1ELb1EEENS1_36VarlenDynamicPersistentTileSchedulerILi128ELi160ELi256ELi128ELb1ELb1ELb1ELb0ELb1ELb1EEEEEEEEEvNT_6ParamsE:
	.zero		3328


//--------------------- .nv.constant0._ZN7cutlass13device_kernelIN5flash11enable_sm90INS1_16FlashAttnFwdSm90INS1_25CollectiveMainloopFwdSm90ILi2EN4cute5tupleIJNS5_1CILi1EEES8_S8_EEENS6_IJNS7_ILi128EEENS7_ILi160EEESA_EEELi128ENS_12float_e4m3_tEfNS_4arch4Sm90ELb0ELb0ELb1ELb1ELb1ELb1ELb0ELb1ELb1ELb1ELb1ELb0EEENS1_21CollectiveEpilogueFwdINS6_IJSA_SA_SB_EEES9_NS_10bfloat16_tESF_Li256ELb1ELb1ELb1ELb1EEENS1_36VarlenDynamicPersistentTileSchedulerILi128ELi160ELi256ELi128ELb1ELb1ELb1ELb0ELb1ELb1EEEEEEEEEvNT_6ParamsE --------------------------
	.section	.nv.constant0._ZN7cutlass13device_kernelIN5flash11enable_sm90INS1_16FlashAttnFwdSm90INS1_25CollectiveMainloopFwdSm90ILi2EN4cute5tupleIJNS5_1CILi1EEES8_S8_EEENS6_IJNS7_ILi128EEENS7_ILi160EEESA_EEELi128ENS_12float_e4m3_tEfNS_4arch4Sm90ELb0ELb0ELb1ELb1ELb1ELb1ELb0ELb1ELb1ELb1ELb1ELb0EEENS1_21CollectiveEpilogueFwdINS6_IJSA_SA_SB_EEES9_NS_10bfloat16_tESF_Li256ELb1ELb1ELb1ELb1EEENS1_36VarlenDynamicPersistentTileSchedulerILi128ELi160ELi256ELi128ELb1ELb1ELb1ELb0ELb1ELb1EEEEEEEEEvNT_6ParamsE,"a",@progbits
	.sectionflags	@""
	.align	4
.nv.constant0._ZN7cutlass13device_kernelIN5flash11enable_sm90INS1_16FlashAttnFwdSm90INS1_25CollectiveMainloopFwdSm90ILi2EN4cute5tupleIJNS5_1CILi1EEES8_S8_EEENS6_IJNS7_ILi128EEENS7_ILi160EEESA_EEELi128ENS_12float_e4m3_tEfNS_4arch4Sm90ELb0ELb0ELb1ELb1ELb1ELb1ELb0ELb1ELb1ELb1ELb1ELb0EEENS1_21CollectiveEpilogueFwdINS6_IJSA_SA_SB_EEES9_NS_10bfloat16_tESF_Li256ELb1ELb1ELb1ELb1EEENS1_36VarlenDynamicPersistentTileSchedulerILi128ELi160ELi256ELi128ELb1ELb1ELb1ELb0ELb1ELb1EEEEEEEEEvNT_6ParamsE:
	.zero		3328


//--------------------- .nv.constant0._ZN7cutlass13device_kernelIN5flash11enable_sm90INS1_16FlashAttnFwdSm90INS1_25CollectiveMainloopFwdSm90ILi2EN4cute5tupleIJNS5_1CILi1EEES8_S8_EEENS6_IJNS7_ILi128EEENS7_ILi160EEESA_EEELi128ENS_12float_e4m3_tEfNS_4arch4Sm90ELb0ELb1ELb1ELb0ELb1ELb0ELb0ELb1ELb1ELb1ELb1ELb0EEENS1_21CollectiveEpilogueFwdINS6_IJSA_SA_SB_EEES9_NS_10bfloat16_tESF_Li256ELb0ELb1ELb1ELb1EEENS1_19SingleTileSchedulerILb0ELb1ELb1ELi128EEEEEEEEEvNT_6ParamsE --------------------------
	.section	.nv.constant0._ZN7cutlass13device_kernelIN5flash11enable_sm90INS1_16FlashAttnFwdSm90INS1_25CollectiveMainloopFwdSm90ILi2EN4cute5tupleIJNS5_1CILi1EEES8_S8_EEENS6_IJNS7_ILi128EEENS7_ILi160EEESA_EEELi128ENS_12float_e4m3_tEfNS_4arch4Sm90ELb0ELb1ELb1ELb0ELb1ELb0ELb0ELb1ELb1ELb1ELb1ELb0EEENS1_21CollectiveEpilogueFwdINS6_IJSA_SA_SB_EEES9_NS_10bfloat16_tESF_Li256ELb0ELb1ELb1ELb1EEENS1_19SingleTileSchedulerILb0ELb1ELb1ELi128EEEEEEEEEvNT_6ParamsE,"a",@progbits
	.sectionflags	@""
	.align	4
.nv.constant0._ZN7cutlass13device_kernelIN5flash11enable_sm90INS1_16FlashAttnFwdSm90INS1_25CollectiveMainloopFwdSm90ILi2EN4cute5tupleIJNS5_1CILi1EEES8_S8_EEENS6_IJNS7_ILi128EEENS7_ILi160EEESA_EEELi128ENS_12float_e4m3_tEfNS_4arch4Sm90ELb0ELb1ELb1ELb0ELb1ELb0ELb0ELb1ELb1ELb1ELb1ELb0EEENS1_21CollectiveEpilogueFwdINS6_IJSA_SA_SB_EEES9_NS_10bfloat16_tESF_Li256ELb0ELb1ELb1ELb1EEENS1_19SingleTileSchedulerILb0ELb1ELb1ELi128EEEEEEEEEvNT_6ParamsE:
	.zero		3200


//--------------------- .nv.constant0._ZN7cutlass13device_kernelIN5flash11enable_sm90INS1_16FlashAttnFwdSm90INS1_25CollectiveMainloopFwdSm90ILi2EN4cute5tupleIJNS5_1CILi1EEES8_S8_EEENS6_IJNS7_ILi128EEENS7_ILi160EEESA_EEELi128ENS_12float_e4m3_tEfNS_4arch4Sm90ELb0ELb1ELb1ELb1ELb1ELb0ELb0ELb1ELb1ELb1ELb1ELb0EEENS1_21CollectiveEpilogueFwdINS6_IJSA_SA_SB_EEES9_NS_10bfloat16_tESF_Li256ELb1ELb1ELb1ELb1EEENS1_36VarlenDynamicPersistentTileSchedulerILi128ELi160ELi256ELi128ELb1ELb1ELb1ELb1ELb0ELb1EEEEEEEEEvNT_6ParamsE --------------------------
	.section	.nv.constant0._ZN7cutlass13device_kernelIN5flash11enable_sm90INS1_16FlashAttnFwdSm90INS1_25CollectiveMainloopFwdSm90ILi2EN4cute5tupleIJNS5_1CILi1EEES8_S8_EEENS6_IJNS7_ILi128EEENS7_ILi160EEESA_EEELi128ENS_12float_e4m3_tEfNS_4arch4Sm90ELb0ELb1ELb1ELb1ELb1ELb0ELb0ELb1ELb1ELb1ELb1ELb0EEENS1_21CollectiveEpilogueFwdINS6_IJSA_SA_SB_EEES9_NS_10bfloat16_tESF_Li256ELb1ELb1ELb1ELb1EEENS1_36VarlenDynamicPersistentTileSchedulerILi128ELi160ELi256ELi128ELb1ELb1ELb1ELb1ELb0ELb1EEEEEEEEEvNT_6ParamsE,"a",@progbits
	.sectionflags	@""
	.align	4
.nv.constant0._ZN7cutlass13device_kernelIN5flash11enable_sm90INS1_16FlashAttnFwdSm90INS1_25CollectiveMainloopFwdSm90ILi2EN4cute5tupleIJNS5_1CILi1EEES8_S8_EEENS6_IJNS7_ILi128EEENS7_ILi160EEESA_EEELi128ENS_12float_e4m3_tEfNS_4arch4Sm90ELb0ELb1ELb1ELb1ELb1ELb0ELb0ELb1ELb1ELb1ELb1ELb0EEENS1_21CollectiveEpilogueFwdINS6_IJSA_SA_SB_EEES9_NS_10bfloat16_tESF_Li256ELb1ELb1ELb1ELb1EEENS1_36VarlenDynamicPersistentTileSchedulerILi128ELi160ELi256ELi128ELb1ELb1ELb1ELb1ELb0ELb1EEEEEEEEEvNT_6ParamsE:
	.zero		3328


//--------------------- .nv.constant0._ZN7cutlass13device_kernelIN5flash11enable_sm90INS1_16FlashAttnFwdSm90INS1_25CollectiveMainloopFwdSm90ILi2EN4cute5tupleIJNS5_1CILi1EEES8_S8_EEENS6_IJNS7_ILi128EEENS7_ILi160EEESA_EEELi128ENS_12float_e4m3_tEfNS_4arch4Sm90ELb0ELb1ELb1ELb1ELb1ELb1ELb0ELb1ELb1ELb1ELb1ELb0EEENS1_21CollectiveEpilogueFwdINS6_IJSA_SA_SB_EEES9_NS_10bfloat16_tESF_Li256ELb1ELb1ELb1ELb1EEENS1_36VarlenDynamicPersistentTileSchedulerILi128ELi160ELi256ELi128ELb1ELb1ELb1ELb1ELb0ELb1EEEEEEEEEvNT_6ParamsE --------------------------
	.section	.nv.constant0._ZN7cutlass13device_kernelIN5flash11enable_sm90INS1_16FlashAttnFwdSm90INS1_25CollectiveMainloopFwdSm90ILi2EN4cute5tupleIJNS5_1CILi1EEES8_S8_EEENS6_IJNS7_ILi128EEENS7_ILi160EEESA_EEELi128ENS_12float_e4m3_tEfNS_4arch4Sm90ELb0ELb1ELb1ELb1ELb1ELb1ELb0ELb1ELb1ELb1ELb1ELb0EEENS1_21CollectiveEpilogueFwdINS6_IJSA_SA_SB_EEES9_NS_10bfloat16_tESF_Li256ELb1ELb1ELb1ELb1EEENS1_36VarlenDynamicPersistentTileSchedulerILi128ELi160ELi256ELi128ELb1ELb1ELb1ELb1ELb0ELb1EEEEEEEEEvNT_6ParamsE,"a",@progbits
	.sectionflags	@""
	.align	4
.nv.constant0._ZN7cutlass13device_kernelIN5flash11enable_sm90INS1_16FlashAttnFwdSm90INS1_25CollectiveMainloopFwdSm90ILi2EN4cute5tupleIJNS5_1CILi1EEES8_S8_EEENS6_IJNS7_ILi128EEENS7_ILi160EEESA_EEELi128ENS_12float_e4m3_tEfNS_4arch4Sm90ELb0ELb1ELb1ELb1ELb1ELb1ELb0ELb1ELb1ELb1ELb1ELb0EEENS1_21CollectiveEpilogueFwdINS6_IJSA_SA_SB_EEES9_NS_10bfloat16_tESF_Li256ELb1ELb1ELb1ELb1EEENS1_36VarlenDynamicPersistentTileSchedulerILi128ELi160ELi256ELi128ELb1ELb1ELb1ELb1ELb0ELb1EEEEEEEEEvNT_6ParamsE:
	.zero		3328


//--------------------- .nv.constant0._ZN7cutlass13device_kernelIN5flash11enable_sm90INS1_16FlashAttnFwdSm90INS1_25CollectiveMainloopFwdSm90ILi2EN4cute5tupleIJNS5_1CILi1EEES8_S8_EEENS6_IJNS7_ILi128EEENS7_ILi160EEESA_EEELi128ENS_12float_e4m3_tEfNS_4arch4Sm90ELb1ELb0ELb1ELb0ELb1ELb0ELb0ELb1ELb1ELb1ELb1ELb0EEENS1_21CollectiveEpilogueFwdINS6_IJSA_SA_SB_EEES9_NS_10bfloat16_tESF_Li256ELb0ELb1ELb1ELb1EEENS1_19SingleTileSchedulerILb0ELb1ELb1ELi128EEEEEEEEEvNT_6ParamsE --------------------------
	.section	.nv.constant0._ZN7cutlass13device_kernelIN5flash11enable_sm90INS1_16FlashAttnFwdSm90INS1_25CollectiveMainloopFwdSm90ILi2EN4cute5tupleIJNS5_1CILi1EEES8_S8_EEENS6_IJNS7_ILi128EEENS7_ILi160EEESA_EEELi128ENS_12float_e4m3_tEfNS_4arch4Sm90ELb1ELb0ELb1ELb0ELb1ELb0ELb0ELb1ELb1ELb1ELb1ELb0EEENS1_21CollectiveEpilogueFwdINS6_IJSA_SA_SB_EEES9_NS_10bfloat16_tESF_Li256ELb0ELb1ELb1ELb1EEENS1_19SingleTileSchedulerILb0ELb1ELb1ELi128EEEEEEEEEvNT_6ParamsE,"a",@progbits
	.sectionflags	@""
	.align	4
.nv.constant0._ZN7cutlass13device_kernelIN5flash11enable_sm90INS1_16FlashAttnFwdSm90INS1_25CollectiveMainloopFwdSm90ILi2EN4cute5tupleIJNS5_1CILi1EEES8_S8_EEENS6_IJNS7_ILi128EEENS7_ILi160EEESA_EEELi128ENS_12float_e4m3_tEfNS_4arch4Sm90ELb1ELb0ELb1ELb0ELb1ELb0ELb0ELb1ELb1ELb1ELb1ELb0EEENS1_21CollectiveEpilogueFwdINS6_IJSA_SA_SB_EEES9_NS_10bfloat16_tESF_Li256ELb0ELb1ELb1ELb1EEENS1_19SingleTileSchedulerILb0ELb1ELb1ELi128EEEEEEEEEvNT_6ParamsE:
	.zero		3200


//--------------------- .nv.constant0._ZN7cutlass13device_kernelIN5flash11enable_sm90INS1_16FlashAttnFwdSm90INS1_25CollectiveMainloopFwdSm90ILi2EN4cute5tupleIJNS5_1CILi1EEES8_S8_EEENS6_IJNS7_ILi128EEENS7_ILi160EEESA_EEELi128ENS_12float_e4m3_tEfNS_4arch4Sm90ELb1ELb0ELb1ELb1ELb1ELb0ELb0ELb1ELb1ELb1ELb1ELb0EEENS1_21CollectiveEpilogueFwdINS6_IJSA_SA_SB_EEES9_NS_10bfloat16_tESF_Li256ELb1ELb1ELb1ELb1EEENS1_36VarlenDynamicPersistentTileSchedulerILi128ELi160ELi256ELi128ELb1ELb1ELb1ELb1ELb1ELb1EEEEEEEEEvNT_6ParamsE --------------------------
	.section	.nv.constant0._ZN7cutlass13device_kernelIN5flash11enable_sm90INS1_16FlashAttnFwdSm90INS1_25CollectiveMainloopFwdSm90ILi2EN4cute5tupleIJNS5_1CILi1EEES8_S8_EEENS6_IJNS7_ILi128EEENS7_ILi160EEESA_EEELi128ENS_12float_e4m3_tEfNS_4arch4Sm90ELb1ELb0ELb1ELb1ELb1ELb0ELb0ELb1ELb1ELb1ELb1ELb0EEENS1_21CollectiveEpilogueFwdINS6_IJSA_SA_SB_EEES9_NS_10bfloat16_tESF_Li256ELb1ELb1ELb1ELb1EEENS1_36VarlenDynamicPersistentTileSchedulerILi128ELi160ELi256ELi128ELb1ELb1ELb1ELb1ELb1ELb1EEEEEEEEEvNT_6ParamsE,"a",@progbits
	.sectionflags	@""
	.align	4
.nv.constant0._ZN7cutlass13device_kernelIN5flash11enable_sm90INS1_16FlashAttnFwdSm90INS1_25CollectiveMainloopFwdSm90ILi2EN4cute5tupleIJNS5_1CILi1EEES8_S8_EEENS6_IJNS7_ILi128EEENS7_ILi160EEESA_EEELi128ENS_12float_e4m3_tEfNS_4arch4Sm90ELb1ELb0ELb1ELb1ELb1ELb0ELb0ELb1ELb1ELb1ELb1ELb0EEENS1_21CollectiveEpilogueFwdINS6_IJSA_SA_SB_EEES9_NS_10bfloat16_tESF_Li256ELb1ELb1ELb1ELb1EEENS1_36VarlenDynamicPersistentTileSchedulerILi128ELi160ELi256ELi128ELb1ELb1ELb1ELb1ELb1ELb1EEEEEEEEEvNT_6ParamsE:
	.zero		3328


//--------------------- .nv.constant0._ZN7cutlass13device_kernelIN5flash11enable_sm90INS1_16FlashAttnFwdSm90INS1_25CollectiveMainloopFwdSm90ILi2EN4cute5tupleIJNS5_1CILi1EEES8_S8_EEENS6_IJNS7_ILi128EEENS7_ILi160EEESA_EEELi128ENS_12float_e4m3_tEfNS_4arch4Sm90ELb1ELb0ELb1ELb1ELb1ELb1ELb0ELb1ELb1ELb1ELb1ELb0EEENS1_21CollectiveEpilogueFwdINS6_IJSA_SA_SB_EEES9_NS_10bfloat16_tESF_Li256ELb1ELb1ELb1ELb1EEENS1_36VarlenDynamicPersistentTileSchedulerILi128ELi160ELi256ELi128ELb1ELb1ELb1ELb1ELb1ELb1EEEEEEEEEvNT_6ParamsE --------------------------
	.section	.nv.constant0._ZN7cutlass13device_kernelIN5flash11enable_sm90INS1_16FlashAttnFwdSm90INS1_25CollectiveMainloopFwdSm90ILi2EN4cute5tupleIJNS5_1CILi1EEES8_S8_EEENS6_IJNS7_ILi128EEENS7_ILi160EEESA_EEELi128ENS_12float_e4m3_tEfNS_4arch4Sm90ELb1ELb0ELb1ELb1ELb1ELb1ELb0ELb1ELb1ELb1ELb1ELb0EEENS1_21CollectiveEpilogueFwdINS6_IJSA_SA_SB_EEES9_NS_10bfloat16_tESF_Li256ELb1ELb1ELb1ELb1EEENS1_36VarlenDynamicPersistentTileSchedulerILi128ELi160ELi256ELi128ELb1ELb1ELb1ELb1ELb1ELb1EEEEEEEEEvNT_6ParamsE,"a",@progbits
	.sectionflags	@""
	.align	4
.nv.constant0._ZN7cutlass13device_kernelIN5flash11enable_sm90INS1_16FlashAttnFwdSm90INS1_25CollectiveMainloopFwdSm90ILi2EN4cute5tupleIJNS5_1CILi1EEES8_S8_EEENS6_IJNS7_ILi128EEENS7_ILi160EEESA_EEELi128ENS_12float_e4m3_tEfNS_4arch4Sm90ELb1ELb0ELb1ELb1ELb1ELb1ELb0ELb1ELb1ELb1ELb1ELb0EEENS1_21CollectiveEpilogueFwdINS6_IJSA_SA_SB_EEES9_NS_10bfloat16_tESF_Li256ELb1ELb1ELb1ELb1EEENS1_36VarlenDynamicPersistentTileSchedulerILi128ELi160ELi256ELi128ELb1ELb1ELb1ELb1ELb1ELb1EEEEEEEEEvNT_6ParamsE:
	.zero		3328


//--------------------- SYMBOLS --------------------------

	.type		.nv.reservedSmem.offset0,@object
	.size		.nv.reservedSmem.offset0,0x4
	.type		__assertfail,@function
